	.target	sm_90a

	.elftype	@"ET_EXEC"


//--------------------- .note.nv.tkinfo           --------------------------
	.section	.note.nv.tkinfo,"",@"SHT_NOTE"
	.sectionflags	@"SHF_NOTE_NV_TKINFO"
	.tkinfo
        /*0018*/ 	.word	0x00000002
        /*0030*/ 	.string	""
        /*0030*/ 	.string	"ptxas"
        /*0030*/ 	.string	"Cuda compilation tools, release 13.0, V13.0.88"
        /*0030*/ 	.string	"Build cuda_13.0.r13.0/compiler.36424714_0"
        /*0030*/ 	.string	"-arch sm_90a -m 64 "



//--------------------- .note.nv.cuinfo           --------------------------
	.section	.note.nv.cuinfo,"",@"SHT_NOTE"
	.sectionflags	@"SHF_NOTE_NV_CUINFO"
        /*0018*/ 	.short	0x0002
        /*001a*/ 	.short	0x005a
        /*001c*/ 	.short	0x0082
	.zero		2


//--------------------- .nv.info                  --------------------------
	.section	.nv.info,"",@"SHT_CUDA_INFO"
	.align	4


	//----- nvinfo : EIATTR_REGCOUNT
	.align		4
        /*0000*/ 	.byte	0x04, 0x2f
        /*0002*/ 	.short	(.L_23 - .L_22)
	.align		4
.L_22:
        /*0004*/ 	.word	index@(_ZN7cutlass13device_kernelIN5flash11enable_sm90INS1_16FlashAttnFwdSm90INS1_25CollectiveMainloopFwdSm90ILi2EN4cute5tupleIJNS5_1CILi1EEES8_S8_EEENS6_IJNS7_ILi192EEENS7_ILi144EEENS7_ILi96EEEEEELi96ENS_6half_tEfNS_4arch4Sm90ELb1ELb0ELb1ELb1ELb0ELb1ELb0ELb0ELb1ELb1ELb1ELb0EEENS1_21CollectiveEpilogueFwdINS6_IJSA_SC_SB_EEES9_SE_SG_Li384ELb1ELb1ELb1ELb0EEENS1_36VarlenDynamicPersistentTileSchedulerILi192ELi144ELi384ELi128ELb1ELb1ELb1ELb1ELb1ELb1EEEEEEEEEvNT_6ParamsE)
        /*0008*/ 	.word	0x00000080


	//----- nvinfo : EIATTR_FRAME_SIZE
	.align		4
.L_23:
        /*000c*/ 	.byte	0x04, 0x11
        /*000e*/ 	.short	(.L_25 - .L_24)
	.align		4
.L_24:
        /*0010*/ 	.word	index@(_ZN7cutlass13device_kernelIN5flash11enable_sm90INS1_16FlashAttnFwdSm90INS1_25CollectiveMainloopFwdSm90ILi2EN4cute5tupleIJNS5_1CILi1EEES8_S8_EEENS6_IJNS7_ILi192EEENS7_ILi144EEENS7_ILi96EEEEEELi96ENS_6half_tEfNS_4arch4Sm90ELb1ELb0ELb1ELb1ELb0ELb1ELb0ELb0ELb1ELb1ELb1ELb0EEENS1_21CollectiveEpilogueFwdINS6_IJSA_SC_SB_EEES9_SE_SG_Li384ELb1ELb1ELb1ELb0EEENS1_36VarlenDynamicPersistentTileSchedulerILi192ELi144ELi384ELi128ELb1ELb1ELb1ELb1ELb1ELb1EEEEEEEEEvNT_6ParamsE)
        /*0014*/ 	.word	0x00000100


	//----- nvinfo : EIATTR_REGCOUNT
	.align		4
.L_25:
        /*0018*/ 	.byte	0x04, 0x2f
        /*001a*/ 	.short	(.L_27 - .L_26)
	.align		4
.L_26:
        /*001c*/ 	.word	index@(_ZN7cutlass13device_kernelIN5flash11enable_sm90INS1_16FlashAttnFwdSm90INS1_25CollectiveMainloopFwdSm90ILi2EN4cute5tupleIJNS5_1CILi1EEES8_S8_EEENS6_IJNS7_ILi192EEENS7_ILi144EEENS7_ILi96EEEEEELi96ENS_6half_tEfNS_4arch4Sm90ELb1ELb0ELb1ELb1ELb0ELb0ELb0ELb0ELb1ELb1ELb1ELb0EEENS1_21CollectiveEpilogueFwdINS6_IJSA_SC_SB_EEES9_SE_SG_Li384ELb1ELb1ELb1ELb0EEENS1_36VarlenDynamicPersistentTileSchedulerILi192ELi144ELi384ELi128ELb1ELb1ELb1ELb1ELb1ELb1EEEEEEEEEvNT_6ParamsE)
        /*0020*/ 	.word	0x00000080


	//----- nvinfo : EIATTR_FRAME_SIZE
	.align		4
.L_27:
        /*0024*/ 	.byte	0x04, 0x11
        /*0026*/ 	.short	(.L_29 - .L_28)
	.align		4
.L_28:
        /*0028*/ 	.word	index@(_ZN7cutlass13device_kernelIN5flash11enable_sm90INS1_16FlashAttnFwdSm90INS1_25CollectiveMainloopFwdSm90ILi2EN4cute5tupleIJNS5_1CILi1EEES8_S8_EEENS6_IJNS7_ILi192EEENS7_ILi144EEENS7_ILi96EEEEEELi96ENS_6half_tEfNS_4arch4Sm90ELb1ELb0ELb1ELb1ELb0ELb0ELb0ELb0ELb1ELb1ELb1ELb0EEENS1_21CollectiveEpilogueFwdINS6_IJSA_SC_SB_EEES9_SE_SG_Li384ELb1ELb1ELb1ELb0EEENS1_36VarlenDynamicPersistentTileSchedulerILi192ELi144ELi384ELi128ELb1ELb1ELb1ELb1ELb1ELb1EEEEEEEEEvNT_6ParamsE)
        /*002c*/ 	.word	0x00000050


	//----- nvinfo : EIATTR_REGCOUNT
	.align		4
.L_29:
        /*0030*/ 	.byte	0x04, 0x2f
        /*0032*/ 	.short	(.L_31 - .L_30)
	.align		4
.L_30:
        /*0034*/ 	.word	index@(_ZN7cutlass13device_kernelIN5flash11enable_sm90INS1_16FlashAttnFwdSm90INS1_25CollectiveMainloopFwdSm90ILi2EN4cute5tupleIJNS5_1CILi1EEES8_S8_EEENS6_IJNS7_ILi192EEENS7_ILi144EEENS7_ILi96EEEEEELi96ENS_6half_tEfNS_4arch4Sm90ELb1ELb0ELb1ELb0ELb0ELb0ELb0ELb0ELb1ELb1ELb1ELb0EEENS1_21CollectiveEpilogueFwdINS6_IJSA_SC_SB_EEES9_SE_SG_Li384ELb0ELb1ELb1ELb0EEENS1_19SingleTileSchedulerILb0ELb1ELb1ELi192EEEEEEEEEvNT_6ParamsE)
        /*0038*/ 	.word	0x00000080


	//----- nvinfo : EIATTR_FRAME_SIZE
	.align		4
.L_31:
        /*003c*/ 	.byte	0x04, 0x11
        /*003e*/ 	.short	(.L_33 - .L_32)
	.align		4
.L_32:
        /*0040*/ 	.word	index@(_ZN7cutlass13device_kernelIN5flash11enable_sm90INS1_16FlashAttnFwdSm90INS1_25CollectiveMainloopFwdSm90ILi2EN4cute5tupleIJNS5_1CILi1EEES8_S8_EEENS6_IJNS7_ILi192EEENS7_ILi144EEENS7_ILi96EEEEEELi96ENS_6half_tEfNS_4arch4Sm90ELb1ELb0ELb1ELb0ELb0ELb0ELb0ELb0ELb1ELb1ELb1ELb0EEENS1_21CollectiveEpilogueFwdINS6_IJSA_SC_SB_EEES9_SE_SG_Li384ELb0ELb1ELb1ELb0EEENS1_19SingleTileSchedulerILb0ELb1ELb1ELi192EEEEEEEEEvNT_6ParamsE)
        /*0044*/ 	.word	0x00000008


	//----- nvinfo : EIATTR_REGCOUNT
	.align		4
.L_33:
        /*0048*/ 	.byte	0x04, 0x2f
        /*004a*/ 	.short	(.L_35 - .L_34)
	.align		4
.L_34:
        /*004c*/ 	.word	index@(_ZN7cutlass13device_kernelIN5flash11enable_sm90INS1_16FlashAttnFwdSm90INS1_25CollectiveMainloopFwdSm90ILi2EN4cute5tupleIJNS5_1CILi1EEES8_S8_EEENS6_IJNS7_ILi192EEENS7_ILi128EEENS7_ILi96EEEEEELi96ENS_6half_tEfNS_4arch4Sm90ELb0ELb1ELb1ELb1ELb0ELb1ELb0ELb0ELb1ELb1ELb1ELb0EEENS1_21CollectiveEpilogueFwdINS6_IJSA_SC_SB_EEES9_SE_SG_Li384ELb1ELb1ELb1ELb0EEENS1_36VarlenDynamicPersistentTileSchedulerILi192ELi128ELi384ELi128ELb1ELb1ELb1ELb1ELb0ELb1EEEEEEEEEvNT_6ParamsE)
        /*0050*/ 	.word	0x00000080


	//----- nvinfo : EIATTR_FRAME_SIZE
	.align		4
.L_35:
        /*0054*/ 	.byte	0x04, 0x11
        /*0056*/ 	.short	(.L_37 - .L_36)
	.align		4
.L_36:
        /*0058*/ 	.word	index@(_ZN7cutlass13device_kernelIN5flash11enable_sm90INS1_16FlashAttnFwdSm90INS1_25CollectiveMainloopFwdSm90ILi2EN4cute5tupleIJNS5_1CILi1EEES8_S8_EEENS6_IJNS7_ILi192EEENS7_ILi128EEENS7_ILi96EEEEEELi96ENS_6half_tEfNS_4arch4Sm90ELb0ELb1ELb1ELb1ELb0ELb1ELb0ELb0ELb1ELb1ELb1ELb0EEENS1_21CollectiveEpilogueFwdINS6_IJSA_SC_SB_EEES9_SE_SG_Li384ELb1ELb1ELb1ELb0EEENS1_36VarlenDynamicPersistentTileSchedulerILi192ELi128ELi384ELi128ELb1ELb1ELb1ELb1ELb0ELb1EEEEEEEEEvNT_6ParamsE)
        /*005c*/ 	.word	0x00000070


	//----- nvinfo : EIATTR_REGCOUNT
	.align		4
.L_37:
        /*0060*/ 	.byte	0x04, 0x2f
        /*0062*/ 	.short	(.L_39 - .L_38)
	.align		4
.L_38:
        /*0064*/ 	.word	index@(_ZN7cutlass13device_kernelIN5flash11enable_sm90INS1_16FlashAttnFwdSm90INS1_25CollectiveMainloopFwdSm90ILi2EN4cute5tupleIJNS5_1CILi1EEES8_S8_EEENS6_IJNS7_ILi192EEENS7_ILi128EEENS7_ILi96EEEEEELi96ENS_6half_tEfNS_4arch4Sm90ELb0ELb1ELb1ELb1ELb0ELb0ELb0ELb0ELb1ELb1ELb1ELb0EEENS1_21CollectiveEpilogueFwdINS6_IJSA_SC_SB_EEES9_SE_SG_Li384ELb1ELb1ELb1ELb0EEENS1_36VarlenDynamicPersistentTileSchedulerILi192ELi128ELi384ELi128ELb1ELb1ELb1ELb1ELb0ELb1EEEEEEEEEvNT_6ParamsE)
        /*0068*/ 	.word	0x00000080


	//----- nvinfo : EIATTR_FRAME_SIZE
	.align		4
.L_39:
        /*006c*/ 	.byte	0x04, 0x11
        /*006e*/ 	.short	(.L_41 - .L_40)
	.align		4
.L_40:
        /*0070*/ 	.word	index@(_ZN7cutlass13device_kernelIN5flash11enable_sm90INS1_16FlashAttnFwdSm90INS1_25CollectiveMainloopFwdSm90ILi2EN4cute5tupleIJNS5_1CILi1EEES8_S8_EEENS6_IJNS7_ILi192EEENS7_ILi128EEENS7_ILi96EEEEEELi96ENS_6half_tEfNS_4arch4Sm90ELb0ELb1ELb1ELb1ELb0ELb0ELb0ELb0ELb1ELb1ELb1ELb0EEENS1_21CollectiveEpilogueFwdINS6_IJSA_SC_SB_EEES9_SE_SG_Li384ELb1ELb1ELb1ELb0EEENS1_36VarlenDynamicPersistentTileSchedulerILi192ELi128ELi384ELi128ELb1ELb1ELb1ELb1ELb0ELb1EEEEEEEEEvNT_6ParamsE)
        /*0074*/ 	.word	0x00000048


	//----- nvinfo : EIATTR_REGCOUNT
	.align		4
.L_41:
        /*0078*/ 	.byte	0x04, 0x2f
        /*007a*/ 	.short	(.L_43 - .L_42)
	.align		4
.L_42:
        /*007c*/ 	.word	index@(_ZN7cutlass13device_kernelIN5flash11enable_sm90INS1_16FlashAttnFwdSm90INS1_25CollectiveMainloopFwdSm90ILi2EN4cute5tupleIJNS5_1CILi1EEES8_S8_EEENS6_IJNS7_ILi192EEENS7_ILi128EEENS7_ILi96EEEEEELi96ENS_6half_tEfNS_4arch4Sm90ELb0ELb1ELb1ELb0ELb0ELb0ELb0ELb0ELb1ELb1ELb1ELb0EEENS1_21CollectiveEpilogueFwdINS6_IJSA_SC_SB_EEES9_SE_SG_Li384ELb0ELb1ELb1ELb0EEENS1_19SingleTileSchedulerILb0ELb1ELb1ELi192EEEEEEEEEvNT_6ParamsE)
        /*0080*/ 	.word	0x00000080


	//----- nvinfo : EIATTR_FRAME_SIZE
	.align		4
.L_43:
        /*0084*/ 	.byte	0x04, 0x11
        /*0086*/ 	.short	(.L_45 - .L_44)
	.align		4
.L_44:
        /*0088*/ 	.word	index@(_ZN7cutlass13device_kernelIN5flash11enable_sm90INS1_16FlashAttnFwdSm90INS1_25CollectiveMainloopFwdSm90ILi2EN4cute5tupleIJNS5_1CILi1EEES8_S8_EEENS6_IJNS7_ILi192EEENS7_ILi128EEENS7_ILi96EEEEEELi96ENS_6half_tEfNS_4arch4Sm90ELb0ELb1ELb1ELb0ELb0ELb0ELb0ELb0ELb1ELb1ELb1ELb0EEENS1_21CollectiveEpilogueFwdINS6_IJSA_SC_SB_EEES9_SE_SG_Li384ELb0ELb1ELb1ELb0EEENS1_19SingleTileSchedulerILb0ELb1ELb1ELi192EEEEEEEEEvNT_6ParamsE)
        /*008c*/ 	.word	0x00000000


	//----- nvinfo : EIATTR_REGCOUNT
	.align		4
.L_45:
        /*0090*/ 	.byte	0x04, 0x2f
        /*0092*/ 	.short	(.L_47 - .L_46)
	.align		4
.L_46:
        /*0094*/ 	.word	index@(_ZN7cutlass13device_kernelIN5flash11enable_sm90INS1_16FlashAttnFwdSm90INS1_25CollectiveMainloopFwdSm90ILi2EN4cute5tupleIJNS5_1CILi1EEES8_S8_EEENS6_IJNS7_ILi192EEENS7_ILi144EEENS7_ILi96EEEEEELi96ENS_6half_tEfNS_4arch4Sm90ELb0ELb0ELb1ELb1ELb0ELb1ELb0ELb0ELb1ELb1ELb1ELb0EEENS1_21CollectiveEpilogueFwdINS6_IJSA_SC_SB_EEES9_SE_SG_Li384ELb1ELb1ELb1ELb0EEENS1_36VarlenDynamicPersistentTileSchedulerILi192ELi144ELi384ELi128ELb1ELb1ELb1ELb0ELb1ELb1EEEEEEEEEvNT_6ParamsE)
        /*0098*/ 	.word	0x00000080


	//----- nvinfo : EIATTR_FRAME_SIZE
	.align		4
.L_47:
        /*009c*/ 	.byte	0x04, 0x11
        /*009e*/ 	.short	(.L_49 - .L_48)
	.align		4
.L_48:
        /*00a0*/ 	.word	index@(_ZN7cutlass13device_kernelIN5flash11enable_sm90INS1_16FlashAttnFwdSm90INS1_25CollectiveMainloopFwdSm90ILi2EN4cute5tupleIJNS5_1CILi1EEES8_S8_EEENS6_IJNS7_ILi192EEENS7_ILi144EEENS7_ILi96EEEEEELi96ENS_6half_tEfNS_4arch4Sm90ELb0ELb0ELb1ELb1ELb0ELb1ELb0ELb0ELb1ELb1ELb1ELb0EEENS1_21CollectiveEpilogueFwdINS6_IJSA_SC_SB_EEES9_SE_SG_Li384ELb1ELb1ELb1ELb0EEENS1_36VarlenDynamicPersistentTileSchedulerILi192ELi144ELi384ELi128ELb1ELb1ELb1ELb0ELb1ELb1EEEEEEEEEvNT_6ParamsE)
        /*00a4*/ 	.word	0x00000120


	//----- nvinfo : EIATTR_REGCOUNT
	.align		4
.L_49:
        /*00a8*/ 	.byte	0x04, 0x2f
        /*00aa*/ 	.short	(.L_51 - .L_50)
	.align		4
.L_50:
        /*00ac*/ 	.word	index@(_ZN7cutlass13device_kernelIN5flash11enable_sm90INS1_16FlashAttnFwdSm90INS1_25CollectiveMainloopFwdSm90ILi2EN4cute5tupleIJNS5_1CILi1EEES8_S8_EEENS6_IJNS7_ILi192EEENS7_ILi144EEENS7_ILi96EEEEEELi96ENS_6half_tEfNS_4arch4Sm90ELb0ELb0ELb1ELb1ELb0ELb0ELb0ELb0ELb1ELb1ELb1ELb0EEENS1_21CollectiveEpilogueFwdINS6_IJSA_SC_SB_EEES9_SE_SG_Li384ELb1ELb1ELb1ELb0EEENS1_36VarlenDynamicPersistentTileSchedulerILi192ELi144ELi384ELi128ELb1ELb1ELb1ELb0ELb1ELb1EEEEEEEEEvNT_6ParamsE)
        /*00b0*/ 	.word	0x00000080


	//----- nvinfo : EIATTR_FRAME_SIZE
	.align		4
.L_51:
        /*00b4*/ 	.byte	0x04, 0x11
        /*00b6*/ 	.short	(.L_53 - .L_52)
	.align		4
.L_52:
        /*00b8*/ 	.word	index@(_ZN7cutlass13device_kernelIN5flash11enable_sm90INS1_16FlashAttnFwdSm90INS1_25CollectiveMainloopFwdSm90ILi2EN4cute5tupleIJNS5_1CILi1EEES8_S8_EEENS6_IJNS7_ILi192EEENS7_ILi144EEENS7_ILi96EEEEEELi96ENS_6half_tEfNS_4arch4Sm90ELb0ELb0ELb1ELb1ELb0ELb0ELb0ELb0ELb1ELb1ELb1ELb0EEENS1_21CollectiveEpilogueFwdINS6_IJSA_SC_SB_EEES9_SE_SG_Li384ELb1ELb1ELb1ELb0EEENS1_36VarlenDynamicPersistentTileSchedulerILi192ELi144ELi384ELi128ELb1ELb1ELb1ELb0ELb1ELb1EEEEEEEEEvNT_6ParamsE)
        /*00bc*/ 	.word	0x00000058


	//----- nvinfo : EIATTR_REGCOUNT
	.align		4
.L_53:
        /*00c0*/ 	.byte	0x04, 0x2f
        /*00c2*/ 	.short	(.L_55 - .L_54)
	.align		4
.L_54:
        /*00c4*/ 	.word	index@(_ZN7cutlass13device_kernelIN5flash11enable_sm90INS1_16FlashAttnFwdSm90INS1_25CollectiveMainloopFwdSm90ILi2EN4cute5tupleIJNS5_1CILi1EEES8_S8_EEENS6_IJNS7_ILi192EEENS7_ILi144EEENS7_ILi96EEEEEELi96ENS_6half_tEfNS_4arch4Sm90ELb0ELb0ELb1ELb0ELb0ELb0ELb0ELb0ELb1ELb1ELb1ELb0EEENS1_21CollectiveEpilogueFwdINS6_IJSA_SC_SB_EEES9_SE_SG_Li384ELb0ELb1ELb1ELb0EEENS1_19SingleTileSchedulerILb0ELb1ELb1ELi192EEEEEEEEEvNT_6ParamsE)
        /*00c8*/ 	.word	0x00000080


	//----- nvinfo : EIATTR_FRAME_SIZE
	.align		4
.L_55:
        /*00cc*/ 	.byte	0x04, 0x11
        /*00ce*/ 	.short	(.L_57 - .L_56)
	.align		4
.L_56:
        /*00d0*/ 	.word	index@(_ZN7cutlass13device_kernelIN5flash11enable_sm90INS1_16FlashAttnFwdSm90INS1_25CollectiveMainloopFwdSm90ILi2EN4cute5tupleIJNS5_1CILi1EEES8_S8_EEENS6_IJNS7_ILi192EEENS7_ILi144EEENS7_ILi96EEEEEELi96ENS_6half_tEfNS_4arch4Sm90ELb0ELb0ELb1ELb0ELb0ELb0ELb0ELb0ELb1ELb1ELb1ELb0EEENS1_21CollectiveEpilogueFwdINS6_IJSA_SC_SB_EEES9_SE_SG_Li384ELb0ELb1ELb1ELb0EEENS1_19SingleTileSchedulerILb0ELb1ELb1ELi192EEEEEEEEEvNT_6ParamsE)
        /*00d4*/ 	.word	0x00000000


	//----- nvinfo : EIATTR_MIN_STACK_SIZE
	.align		4
.L_57:
        /*00d8*/ 	.byte	0x04, 0x12
        /*00da*/ 	.short	(.L_59 - .L_58)
	.align		4
.L_58:
        /*00dc*/ 	.word	index@(_ZN7cutlass13device_kernelIN5flash11enable_sm90INS1_16FlashAttnFwdSm90INS1_25CollectiveMainloopFwdSm90ILi2EN4cute5tupleIJNS5_1CILi1EEES8_S8_EEENS6_IJNS7_ILi192EEENS7_ILi144EEENS7_ILi96EEEEEELi96ENS_6half_tEfNS_4arch4Sm90ELb0ELb0ELb1ELb0ELb0ELb0ELb0ELb0ELb1ELb1ELb1ELb0EEENS1_21CollectiveEpilogueFwdINS6_IJSA_SC_SB_EEES9_SE_SG_Li384ELb0ELb1ELb1ELb0EEENS1_19SingleTileSchedulerILb0ELb1ELb1ELi192EEEEEEEEEvNT_6ParamsE)
        /*00e0*/ 	.word	0x00000000


	//----- nvinfo : EIATTR_MIN_STACK_SIZE
	.align		4
.L_59:
        /*00e4*/ 	.byte	0x04, 0x12
        /*00e6*/ 	.short	(.L_61 - .L_60)
	.align		4
.L_60:
        /*00e8*/ 	.word	index@(_ZN7cutlass13device_kernelIN5flash11enable_sm90INS1_16FlashAttnFwdSm90INS1_25CollectiveMainloopFwdSm90ILi2EN4cute5tupleIJNS5_1CILi1EEES8_S8_EEENS6_IJNS7_ILi192EEENS7_ILi144EEENS7_ILi96EEEEEELi96ENS_6half_tEfNS_4arch4Sm90ELb0ELb0ELb1ELb1ELb0ELb0ELb0ELb0ELb1ELb1ELb1ELb0EEENS1_21CollectiveEpilogueFwdINS6_IJSA_SC_SB_EEES9_SE_SG_Li384ELb1ELb1ELb1ELb0EEENS1_36VarlenDynamicPersistentTileSchedulerILi192ELi144ELi384ELi128ELb1ELb1ELb1ELb0ELb1ELb1EEEEEEEEEvNT_6ParamsE)
        /*00ec*/ 	.word	0x00000058


	//----- nvinfo : EIATTR_MIN_STACK_SIZE
	.align		4
.L_61:
        /*00f0*/ 	.byte	0x04, 0x12
        /*00f2*/ 	.short	(.L_63 - .L_62)
	.align		4
.L_62:
        /*00f4*/ 	.word	index@(_ZN7cutlass13device_kernelIN5flash11enable_sm90INS1_16FlashAttnFwdSm90INS1_25CollectiveMainloopFwdSm90ILi2EN4cute5tupleIJNS5_1CILi1EEES8_S8_EEENS6_IJNS7_ILi192EEENS7_ILi144EEENS7_ILi96EEEEEELi96ENS_6half_tEfNS_4arch4Sm90ELb0ELb0ELb1ELb1ELb0ELb1ELb0ELb0ELb1ELb1ELb1ELb0EEENS1_21CollectiveEpilogueFwdINS6_IJSA_SC_SB_EEES9_SE_SG_Li384ELb1ELb1ELb1ELb0EEENS1_36VarlenDynamicPersistentTileSchedulerILi192ELi144ELi384ELi128ELb1ELb1ELb1ELb0ELb1ELb1EEEEEEEEEvNT_6ParamsE)
        /*00f8*/ 	.word	0x00000120


	//----- nvinfo : EIATTR_MIN_STACK_SIZE
	.align		4
.L_63:
        /*00fc*/ 	.byte	0x04, 0x12
        /*00fe*/ 	.short	(.L_65 - .L_64)
	.align		4
.L_64:
        /*0100*/ 	.word	index@(_ZN7cutlass13device_kernelIN5flash11enable_sm90INS1_16FlashAttnFwdSm90INS1_25CollectiveMainloopFwdSm90ILi2EN4cute5tupleIJNS5_1CILi1EEES8_S8_EEENS6_IJNS7_ILi192EEENS7_ILi128EEENS7_ILi96EEEEEELi96ENS_6half_tEfNS_4arch4Sm90ELb0ELb1ELb1ELb0ELb0ELb0ELb0ELb0ELb1ELb1ELb1ELb0EEENS1_21CollectiveEpilogueFwdINS6_IJSA_SC_SB_EEES9_SE_SG_Li384ELb0ELb1ELb1ELb0EEENS1_19SingleTileSchedulerILb0ELb1ELb1ELi192EEEEEEEEEvNT_6ParamsE)
        /*0104*/ 	.word	0x00000000


	//----- nvinfo : EIATTR_MIN_STACK_SIZE
	.align		4
.L_65:
        /*0108*/ 	.byte	0x04, 0x12
        /*010a*/ 	.short	(.L_67 - .L_66)
	.align		4
.L_66:
        /*010c*/ 	.word	index@(_ZN7cutlass13device_kernelIN5flash11enable_sm90INS1_16FlashAttnFwdSm90INS1_25CollectiveMainloopFwdSm90ILi2EN4cute5tupleIJNS5_1CILi1EEES8_S8_EEENS6_IJNS7_ILi192EEENS7_ILi128EEENS7_ILi96EEEEEELi96ENS_6half_tEfNS_4arch4Sm90ELb0ELb1ELb1ELb1ELb0ELb0ELb0ELb0ELb1ELb1ELb1ELb0EEENS1_21CollectiveEpilogueFwdINS6_IJSA_SC_SB_EEES9_SE_SG_Li384ELb1ELb1ELb1ELb0EEENS1_36VarlenDynamicPersistentTileSchedulerILi192ELi128ELi384ELi128ELb1ELb1ELb1ELb1ELb0ELb1EEEEEEEEEvNT_6ParamsE)
        /*0110*/ 	.word	0x00000048


	//----- nvinfo : EIATTR_MIN_STACK_SIZE
	.align		4
.L_67:
        /*0114*/ 	.byte	0x04, 0x12
        /*0116*/ 	.short	(.L_69 - .L_68)
	.align		4
.L_68:
        /*0118*/ 	.word	index@(_ZN7cutlass13device_kernelIN5flash11enable_sm90INS1_16FlashAttnFwdSm90INS1_25CollectiveMainloopFwdSm90ILi2EN4cute5tupleIJNS5_1CILi1EEES8_S8_EEENS6_IJNS7_ILi192EEENS7_ILi128EEENS7_ILi96EEEEEELi96ENS_6half_tEfNS_4arch4Sm90ELb0ELb1ELb1ELb1ELb0ELb1ELb0ELb0ELb1ELb1ELb1ELb0EEENS1_21CollectiveEpilogueFwdINS6_IJSA_SC_SB_EEES9_SE_SG_Li384ELb1ELb1ELb1ELb0EEENS1_36VarlenDynamicPersistentTileSchedulerILi192ELi128ELi384ELi128ELb1ELb1ELb1ELb1ELb0ELb1EEEEEEEEEvNT_6ParamsE)
        /*011c*/ 	.word	0x00000070


	//----- nvinfo : EIATTR_MIN_STACK_SIZE
	.align		4
.L_69:
        /*0120*/ 	.byte	0x04, 0x12
        /*0122*/ 	.short	(.L_71 - .L_70)
	.align		4
.L_70:
        /*0124*/ 	.word	index@(_ZN7cutlass13device_kernelIN5flash11enable_sm90INS1_16FlashAttnFwdSm90INS1_25CollectiveMainloopFwdSm90ILi2EN4cute5tupleIJNS5_1CILi1EEES8_S8_EEENS6_IJNS7_ILi192EEENS7_ILi144EEENS7_ILi96EEEEEELi96ENS_6half_tEfNS_4arch4Sm90ELb1ELb0ELb1ELb0ELb0ELb0ELb0ELb0ELb1ELb1ELb1ELb0EEENS1_21CollectiveEpilogueFwdINS6_IJSA_SC_SB_EEES9_SE_SG_Li384ELb0ELb1ELb1ELb0EEENS1_19SingleTileSchedulerILb0ELb1ELb1ELi192EEEEEEEEEvNT_6ParamsE)
        /*0128*/ 	.word	0x00000008


	//----- nvinfo : EIATTR_MIN_STACK_SIZE
	.align		4
.L_71:
        /*012c*/ 	.byte	0x04, 0x12
        /*012e*/ 	.short	(.L_73 - .L_72)
	.align		4
.L_72:
        /*0130*/ 	.word	index@(_ZN7cutlass13device_kernelIN5flash11enable_sm90INS1_16FlashAttnFwdSm90INS1_25CollectiveMainloopFwdSm90ILi2EN4cute5tupleIJNS5_1CILi1EEES8_S8_EEENS6_IJNS7_ILi192EEENS7_ILi144EEENS7_ILi96EEEEEELi96ENS_6half_tEfNS_4arch4Sm90ELb1ELb0ELb1ELb1ELb0ELb0ELb0ELb0ELb1ELb1ELb1ELb0EEENS1_21CollectiveEpilogueFwdINS6_IJSA_SC_SB_EEES9_SE_SG_Li384ELb1ELb1ELb1ELb0EEENS1_36VarlenDynamicPersistentTileSchedulerILi192ELi144ELi384ELi128ELb1ELb1ELb1ELb1ELb1ELb1EEEEEEEEEvNT_6ParamsE)
        /*0134*/ 	.word	0x00000050


	//----- nvinfo : EIATTR_MIN_STACK_SIZE
	.align		4
.L_73:
        /*0138*/ 	.byte	0x04, 0x12
        /*013a*/ 	.short	(.L_75 - .L_74)
	.align		4
.L_74:
        /*013c*/ 	.word	index@(_ZN7cutlass13device_kernelIN5flash11enable_sm90INS1_16FlashAttnFwdSm90INS1_25CollectiveMainloopFwdSm90ILi2EN4cute5tupleIJNS5_1CILi1EEES8_S8_EEENS6_IJNS7_ILi192EEENS7_ILi144EEENS7_ILi96EEEEEELi96ENS_6half_tEfNS_4arch4Sm90ELb1ELb0ELb1ELb1ELb0ELb1ELb0ELb0ELb1ELb1ELb1ELb0EEENS1_21CollectiveEpilogueFwdINS6_IJSA_SC_SB_EEES9_SE_SG_Li384ELb1ELb1ELb1ELb0EEENS1_36VarlenDynamicPersistentTileSchedulerILi192ELi144ELi384ELi128ELb1ELb1ELb1ELb1ELb1ELb1EEEEEEEEEvNT_6ParamsE)
        /*0140*/ 	.word	0x00000100
.L_75:


//--------------------- .nv.compat                --------------------------
	.section	.nv.compat,"",@"SHT_CUDA_COMPAT_INFO"
	.align	4
        /*0000*/ 	.byte	0x02, 0x09, 0x01, 0x00, 0x02, 0x02, 0x04, 0x00, 0x02, 0x05, 0x05, 0x00, 0x03, 0x07, 0x01, 0x01
        /*0010*/ 	.byte	0x02, 0x03, 0x01, 0x00, 0x02, 0x06, 0x01, 0x00, 0x04, 0x0b, 0x08, 0x00, 0x00, 0x00, 0x00, 0x00
        /*0020*/ 	.byte	0x00, 0x00, 0x00, 0x00


//--------------------- .nv.info._ZN7cutlass13device_kernelIN5flash11enable_sm90INS1_16FlashAttnFwdSm90INS1_25CollectiveMainloopFwdSm90ILi2EN4cute5tupleIJNS5_1CILi1EEES8_S8_EEENS6_IJNS7_ILi192EEENS7_ILi144EEENS7_ILi96EEEEEELi96ENS_6half_tEfNS_4arch4Sm90ELb0ELb0ELb1ELb0ELb0ELb0ELb0ELb0ELb1ELb1ELb1ELb0EEENS1_21CollectiveEpilogueFwdINS6_IJSA_SC_SB_EEES9_SE_SG_Li384ELb0ELb1ELb1ELb0EEENS1_19SingleTileSchedulerILb0ELb1ELb1ELi192EEEEEEEEEvNT_6ParamsE --------------------------
	.section	.nv.info._ZN7cutlass13device_kernelIN5flash11enable_sm90INS1_16FlashAttnFwdSm90INS1_25CollectiveMainloopFwdSm90ILi2EN4cute5tupleIJNS5_1CILi1EEES8_S8_EEENS6_IJNS7_ILi192EEENS7_ILi144EEENS7_ILi96EEEEEELi96ENS_6half_tEfNS_4arch4Sm90ELb0ELb0ELb1ELb0ELb0ELb0ELb0ELb0ELb1ELb1ELb1ELb0EEENS1_21CollectiveEpilogueFwdINS6_IJSA_SC_SB_EEES9_SE_SG_Li384ELb0ELb1ELb1ELb0EEENS1_19SingleTileSchedulerILb0ELb1ELb1ELi192EEEEEEEEEvNT_6ParamsE,"",@"SHT_CUDA_INFO"
	.sectionflags	@""
	.align	4


	//----- nvinfo : EIATTR_CUDA_API_VERSION
	.align		4
        /*0000*/ 	.byte	0x04, 0x37
        /*0002*/ 	.short	(.L_77 - .L_76)
.L_76:
        /*0004*/ 	.word	0x00000082


	//----- nvinfo : EIATTR_KPARAM_INFO
	.align		4
.L_77:
        /*0008*/ 	.byte	0x04, 0x17
        /*000a*/ 	.short	(.L_79 - .L_78)
.L_78:
        /*000c*/ 	.word	0x00000000
        /*0010*/ 	.short	0x0000
        /*0012*/ 	.short	0x0070
        /*0014*/ 	.byte	0x00, 0xf0, 0x01, 0x28


	//----- nvinfo : EIATTR_SPARSE_MMA_MASK
	.align		4
.L_79:
        /*0018*/ 	.byte	0x03, 0x50
        /*001a*/ 	.short	0x0000


	//----- nvinfo : EIATTR_MAXREG_COUNT
	.align		4
        /*001c*/ 	.byte	0x03, 0x1b
        /*001e*/ 	.short	0x0080


	//----- nvinfo : EIATTR_NUM_BARRIERS
	.align		4
        /*0020*/ 	.byte	0x02, 0x4c
        /*0022*/ 	.byte	0x10
	.zero		1


	//----- nvinfo : EIATTR_EXTERNS
	.align		4
        /*0024*/ 	.byte	0x04, 0x0f
        /*0026*/ 	.short	(.L_81 - .L_80)


	//   ....[0]....
	.align		4
.L_80:
        /*0028*/ 	.word	index@(__assertfail)


	//----- nvinfo : EIATTR_MERCURY_ISA_VERSION
	.align		4
.L_81:
        /*002c*/ 	.byte	0x03, 0x5f
        /*002e*/ 	.short	0x0101


	//----- nvinfo : EIATTR_INT_WARP_WIDE_INSTR_OFFSETS
	.align		4
        /*0030*/ 	.byte	0x04, 0x31
        /*0032*/ 	.short	(.L_83 - .L_82)


	//   ....[0]....
.L_82:
        /*0034*/ 	.word	0x00000110


	//   ....[1]....
        /*0038*/ 	.word	0x000001b0


	//   ....[2]....
        /*003c*/ 	.word	0x00000220


	//----- nvinfo : EIATTR_COOP_GROUP_MASK_REGIDS
	.align		4
.L_83:
        /*0040*/ 	.byte	0x04, 0x29
        /*0042*/ 	.short	(.L_85 - .L_84)


	//   ....[0]....
.L_84:
        /*0044*/ 	.word	0xffffffff


	//   ....[1]....
        /*0048*/ 	.word	0xffffffff


	//   ....[2]....
        /*004c*/ 	.word	0xffffffff


	//   ....[3]....
        /*0050*/ 	.word	0xffffffff


	//   ....[4]....
        /*0054*/ 	.word	0xffffffff


	//   ....[5]....
        /*0058*/ 	.word	0xffffffff


	//   ....[6]....
        /*005c*/ 	.word	0xffffffff


	//   ....[7]....
        /*0060*/ 	.word	0xffffffff


	//   ....[8]....
        /*0064*/ 	.word	0xffffffff


	//   ....[9]....
        /*0068*/ 	.word	0xffffffff


	//   ....[10]....
        /*006c*/ 	.word	0xffffffff


	//   ....[11]....
        /*0070*/ 	.word	0xffffffff


	//   ....[12]....
        /*0074*/ 	.word	0xffffffff


	//   ....[13]....
        /*0078*/ 	.word	0xffffffff


	//   ....[14]....
        /*007c*/ 	.word	0xffffffff


	//   ....[15]....
        /*0080*/ 	.word	0xffffffff


	//   ....[16]....
        /*0084*/ 	.word	0xffffffff


	//   ....[17]....
        /*0088*/ 	.word	0xffffffff


	//   ....[18]....
        /*008c*/ 	.word	0xffffffff


	//   ....[19]....
        /*0090*/ 	.word	0xffffffff


	//   ....[20]....
        /*0094*/ 	.word	0xffffffff


	//   ....[21]....
        /*0098*/ 	.word	0xffffffff


	//   ....[22]....
        /*009c*/ 	.word	0xffffffff


	//   ....[23]....
        /*00a0*/ 	.word	0xffffffff


	//   ....[24]....
        /*00a4*/ 	.word	0xffffffff


	//   ....[25]....
        /*00a8*/ 	.word	0xffffffff


	//   ....[26]....
        /*00ac*/ 	.word	0xffffffff


	//   ....[27]....
        /*00b0*/ 	.word	0xffffffff


	//   ....[28]....
        /*00b4*/ 	.word	0xffffffff


	//   ....[29]....
        /*00b8*/ 	.word	0xffffffff


	//   ....[30]....
        /*00bc*/ 	.word	0xffffffff


	//   ....[31]....
        /*00c0*/ 	.word	0xffffffff


	//   ....[32]....
        /*00c4*/ 	.word	0xffffffff


	//   ....[33]....
        /*00c8*/ 	.word	0xffffffff


	//   ....[34]....
        /*00cc*/ 	.word	0xffffffff


	//   ....[35]....
        /*00d0*/ 	.word	0xffffffff


	//   ....[36]....
        /*00d4*/ 	.word	0xffffffff


	//   ....[37]....
        /*00d8*/ 	.word	0xffffffff


	//   ....[38]....
        /*00dc*/ 	.word	0xffffffff


	//   ....[39]....
        /*00e0*/ 	.word	0xffffffff


	//   ....[40]....
        /*00e4*/ 	.word	0xffffffff


	//   ....[41]....
        /*00e8*/ 	.word	0xffffffff


	//   ....[42]....
        /*00ec*/ 	.word	0xffffffff


	//   ....[43]....
        /*00f0*/ 	.word	0xffffffff


	//   ....[44]....
        /*00f4*/ 	.word	0xffffffff


	//   ....[45]....
        /*00f8*/ 	.word	0x0500000f


	//   ....[46]....
        /*00fc*/ 	.word	0x0500000f


	//   ....[47]....
        /*0100*/ 	.word	0x0500000f


	//   ....[48]....
        /*0104*/ 	.word	0x0500000f


	//   ....[49]....
        /*0108*/ 	.word	0x0500000f


	//   ....[50]....
        /*010c*/ 	.word	0x0500000f


	//   ....[51]....
        /*0110*/ 	.word	0x0500000f


	//   ....[52]....
        /*0114*/ 	.word	0x0500000f


	//   ....[53]....
        /*0118*/ 	.word	0x0500000f


	//   ....[54]....
        /*011c*/ 	.word	0x0500000f


	//   ....[55]....
        /*0120*/ 	.word	0x0500000f


	//   ....[56]....
        /*0124*/ 	.word	0x0500000f


	//   ....[57]....
        /*0128*/ 	.word	0x0500000f


	//   ....[58]....
        /*012c*/ 	.word	0x0500000f


	//----- nvinfo : EIATTR_COOP_GROUP_INSTR_OFFSETS
	.align		4
.L_85:
        /*0130*/ 	.byte	0x04, 0x28
        /*0132*/ 	.short	(.L_87 - .L_86)


	//   ....[0]....
.L_86:
        /*0134*/ 	.word	0x00000050


	//   ....[1]....
        /*0138*/ 	.word	0x00000120


	//   ....[2]....
        /*013c*/ 	.word	0x000001d0


	//   ....[3]....
        /*0140*/ 	.word	0x00000390


	//   ....[4]....
        /*0144*/ 	.word	0x000004f0


	//   ....[5]....
        /*0148*/ 	.word	0x00000610


	//   ....[6]....
        /*014c*/ 	.word	0x00000770


	//   ....[7]....
        /*0150*/ 	.word	0x00000fe0


	//   ....[8]....
        /*0154*/ 	.word	0x00003c80


	//   ....[9]....
        /*0158*/ 	.word	0x00003cc0


	//   ....[10]....
        /*015c*/ 	.word	0x00004290


	//   ....[11]....
        /*0160*/ 	.word	0x00004300


	//   ....[12]....
        /*0164*/ 	.word	0x00005520


	//   ....[13]....
        /*0168*/ 	.word	0x00007a10


	//   ....[14]....
        /*016c*/ 	.word	0x00007ac0


	//   ....[15]....
        /*0170*/ 	.word	0x000082a0


	//   ....[16]....
        /*0174*/ 	.word	0x00008310


	//   ....[17]....
        /*0178*/ 	.word	0x000096e0


	//   ....[18]....
        /*017c*/ 	.word	0x00009800


	//   ....[19]....
        /*0180*/ 	.word	0x00009840


	//   ....[20]....
        /*0184*/ 	.word	0x00009950


	//   ....[21]....
        /*0188*/ 	.word	0x00009960


	//   ....[22]....
        /*018c*/ 	.word	0x0000a820


	//   ....[23]....
        /*0190*/ 	.word	0x0000a860


	//   ....[24]....
        /*0194*/ 	.word	0x0000a8a0


	//   ....[25]....
        /*0198*/ 	.word	0x0000a8e0


	//   ....[26]....
        /*019c*/ 	.word	0x0000a900


	//   ....[27]....
        /*01a0*/ 	.word	0x0000a930


	//   ....[28]....
        /*01a4*/ 	.word	0x0000ae00


	//   ....[29]....
        /*01a8*/ 	.word	0x0000ae10


	//   ....[30]....
        /*01ac*/ 	.word	0x0000b690


	//   ....[31]....
        /*01b0*/ 	.word	0x0000c040


	//   ....[32]....
        /*01b4*/ 	.word	0x0000cb70


	//   ....[33]....
        /*01b8*/ 	.word	0x0000cb80


	//   ....[34]....
        /*01bc*/ 	.word	0x0000cb90


	//   ....[35]....
        /*01c0*/ 	.word	0x0000cbb0


	//   ....[36]....
        /*01c4*/ 	.word	0x0000cbd0


	//   ....[37]....
        /*01c8*/ 	.word	0x0000cc90


	//   ....[38]....
        /*01cc*/ 	.word	0x0000ccc0


	//   ....[39]....
        /*01d0*/ 	.word	0x0000cd30


	//   ....[40]....
        /*01d4*/ 	.word	0x0000cd60


	//   ....[41]....
        /*01d8*/ 	.word	0x0000cd80


	//   ....[42]....
        /*01dc*/ 	.word	0x0000cde0


	//   ....[43]....
        /*01e0*/ 	.word	0x0000cdf0


	//   ....[44]....
        /*01e4*/ 	.word	0x0000f360


	//   ....[45]....
        /*01e8*/ 	.word	0x0000f7d0


	//   ....[46]....
        /*01ec*/ 	.word	0x0000f960


	//   ....[47]....
        /*01f0*/ 	.word	0x0000f9b0


	//   ....[48]....
        /*01f4*/ 	.word	0x0000fa50


	//   ....[49]....
        /*01f8*/ 	.word	0x0000fb20


	//   ....[50]....
        /*01fc*/ 	.word	0x0000fba0


	//   ....[51]....
        /*0200*/ 	.word	0x0000fc70


	//   ....[52]....
        /*0204*/ 	.word	0x0000fcf0


	//   ....[53]....
        /*0208*/ 	.word	0x0000fdb0


	//   ....[54]....
        /*020c*/ 	.word	0x0000fe60


	//   ....[55]....
        /*0210*/ 	.word	0x0000ff30


	//   ....[56]....
        /*0214*/ 	.word	0x0000ffb0


	//   ....[57]....
        /*0218*/ 	.word	0x00010090


	//   ....[58]....
        /*021c*/ 	.word	0x00010490


	//----- nvinfo : EIATTR_REG_RECONFIG
	.align		4
.L_87:
        /*0220*/ 	.byte	0x01, 0x54
	.zero		2


	//----- nvinfo : EIATTR_SYSCALL_OFFSETS
	.align		4
        /*0224*/ 	.byte	0x04, 0x46
        /*0226*/ 	.short	(.L_89 - .L_88)


	//   ....[0]....
.L_88:
        /*0228*/ 	.word	0x000011a0


	//   ....[1]....
        /*022c*/ 	.word	0x0000bd00


	//   ....[2]....
        /*0230*/ 	.word	0x0000be40


	//   ....[3]....
        /*0234*/ 	.word	0x0000bf30


	//   ....[4]....
        /*0238*/ 	.word	0x0000c670


	//----- nvinfo : EIATTR_MBARRIER_INSTR_OFFSETS
	.align		4
.L_89:
        /*023c*/ 	.byte	0x04, 0x39
        /*023e*/ 	.short	(.L_91 - .L_90)


	//   ....[0]....
.L_90:
        /*0240*/ 	.word	0x00000240
        /*0244*/ 	.word	0x000000ff
        /*0248*/ 	.word	0x00031c00
        /*024c*/ 	.short	0x0100
        /*024e*/ 	.byte	0x08
	.zero		1


	//   ....[1]....
        /*0250*/ 	.word	0x00000250
        /*0254*/ 	.word	0x000000ff
        /*0258*/ 	.word	0x00031c20
        /*025c*/ 	.short	0x0100
        /*025e*/ 	.byte	0x08
	.zero		1


	//   ....[2]....
        /*0260*/ 	.word	0x00000340
        /*0264*/ 	.word	0x000000ff
        /*0268*/ 	.word	0x00031c30
        /*026c*/ 	.short	0x0100
        /*026e*/ 	.byte	0x08
	.zero		1


	//   ....[3]....
        /*0270*/ 	.word	0x00000350
        /*0274*/ 	.word	0x000000ff
        /*0278*/ 	.word	0x00031c40
        /*027c*/ 	.short	0x0100
        /*027e*/ 	.byte	0x08
	.zero		1


	//   ....[4]....
        /*0280*/ 	.word	0x00000360
        /*0284*/ 	.word	0x000000ff
        /*0288*/ 	.word	0x00031c38
        /*028c*/ 	.short	0x0100
        /*028e*/ 	.byte	0x08
	.zero		1


	//   ....[5]....
        /*0290*/ 	.word	0x00000370
        /*0294*/ 	.word	0x000000ff
        /*0298*/ 	.word	0x00031c48
        /*029c*/ 	.short	0x0100
        /*029e*/ 	.byte	0x08
	.zero		1


	//   ....[6]....
        /*02a0*/ 	.word	0x000004a0
        /*02a4*/ 	.word	0x000000ff
        /*02a8*/ 	.word	0x00031c50
        /*02ac*/ 	.short	0x0100
        /*02ae*/ 	.byte	0x08
	.zero		1


	//   ....[7]....
        /*02b0*/ 	.word	0x000004b0
        /*02b4*/ 	.word	0x000000ff
        /*02b8*/ 	.word	0x00031c60
        /*02bc*/ 	.short	0x0100
        /*02be*/ 	.byte	0x08
	.zero		1


	//   ....[8]....
        /*02c0*/ 	.word	0x000004c0
        /*02c4*/ 	.word	0x000000ff
        /*02c8*/ 	.word	0x00031c58
        /*02cc*/ 	.short	0x0100
        /*02ce*/ 	.byte	0x08
	.zero		1


	//   ....[9]....
        /*02d0*/ 	.word	0x000004d0
        /*02d4*/ 	.word	0x000000ff
        /*02d8*/ 	.word	0x00031c68
        /*02dc*/ 	.short	0x0100
        /*02de*/ 	.byte	0x08
	.zero		1


	//   ....[10]....
        /*02e0*/ 	.word	0x000005c0
        /*02e4*/ 	.word	0x000000ff
        /*02e8*/ 	.word	0x00031c70
        /*02ec*/ 	.short	0x0100
        /*02ee*/ 	.byte	0x06
	.zero		1


	//   ....[11]....
        /*02f0*/ 	.word	0x000005d0
        /*02f4*/ 	.word	0x000000ff
        /*02f8*/ 	.word	0x00031c80
        /*02fc*/ 	.short	0x0100
        /*02fe*/ 	.byte	0x06
	.zero		1


	//   ....[12]....
        /*0300*/ 	.word	0x000005e0
        /*0304*/ 	.word	0x000000ff
        /*0308*/ 	.word	0x00031c78
        /*030c*/ 	.short	0x0100
        /*030e*/ 	.byte	0x06
	.zero		1


	//   ....[13]....
        /*0310*/ 	.word	0x000005f0
        /*0314*/ 	.word	0x000000ff
        /*0318*/ 	.word	0x00031c88
        /*031c*/ 	.short	0x0100
        /*031e*/ 	.byte	0x06
	.zero		1


	//   ....[14]....
        /*0320*/ 	.word	0x00000720
        /*0324*/ 	.word	0x000000ff
        /*0328*/ 	.word	0x00031c90
        /*032c*/ 	.short	0x0100
        /*032e*/ 	.byte	0x08
	.zero		1


	//   ....[15]....
        /*0330*/ 	.word	0x00000730
        /*0334*/ 	.word	0x000000ff
        /*0338*/ 	.word	0x00031ca0
        /*033c*/ 	.short	0x0100
        /*033e*/ 	.byte	0x08
	.zero		1


	//   ....[16]....
        /*0340*/ 	.word	0x00000740
        /*0344*/ 	.word	0x000000ff
        /*0348*/ 	.word	0x00031c98
        /*034c*/ 	.short	0x0100
        /*034e*/ 	.byte	0x08
	.zero		1


	//   ....[17]....
        /*0350*/ 	.word	0x00000750
        /*0354*/ 	.word	0x000000ff
        /*0358*/ 	.word	0x00031ca8
        /*035c*/ 	.short	0x0100
        /*035e*/ 	.byte	0x08
	.zero		1


	//   ....[18]....
        /*0360*/ 	.word	0x00000880
        /*0364*/ 	.word	0x000000ff
        /*0368*/ 	.word	0x00031cb0
        /*036c*/ 	.short	0x0100
        /*036e*/ 	.byte	0x08
	.zero		1


	//   ....[19]....
        /*0370*/ 	.word	0x00000890
        /*0374*/ 	.word	0x000000ff
        /*0378*/ 	.word	0x00031cc0
        /*037c*/ 	.short	0x0100
        /*037e*/ 	.byte	0x08
	.zero		1


	//   ....[20]....
        /*0380*/ 	.word	0x000008a0
        /*0384*/ 	.word	0x000000ff
        /*0388*/ 	.word	0x00031cb8
        /*038c*/ 	.short	0x0100
        /*038e*/ 	.byte	0x08
	.zero		1


	//   ....[21]....
        /*0390*/ 	.word	0x000008b0
        /*0394*/ 	.word	0x000000ff
        /*0398*/ 	.word	0x00031cc8
        /*039c*/ 	.short	0x0100
        /*039e*/ 	.byte	0x08
	.zero		1


	//   ....[22]....
        /*03a0*/ 	.word	0x000011d0
        /*03a4*/ 	.word	0x000000ff
        /*03a8*/ 	.word	0x00031c00
        /*03ac*/ 	.short	0x010a
        /*03ae*/ 	.byte	0x25
	.zero		1


	//   ....[23]....
        /*03b0*/ 	.word	0x00001220
        /*03b4*/ 	.word	0x000000ff
        /*03b8*/ 	.word	0x00031c30
        /*03bc*/ 	.short	0x010a
        /*03be*/ 	.byte	0x25
	.zero		1


	//   ....[24]....
        /*03c0*/ 	.word	0x00001260
        /*03c4*/ 	.word	0x000000ff
        /*03c8*/ 	.word	0x00031c30
        /*03cc*/ 	.short	0x010a
        /*03ce*/ 	.byte	0x25
	.zero		1


	//   ....[25]....
        /*03d0*/ 	.word	0x000046e0
        /*03d4*/ 	.word	0x00000009
        /*03d8*/ 	.word	0x00000000
        /*03dc*/ 	.short	0x0101
        /*03de*/ 	.byte	0x3f
	.zero		1


	//   ....[26]....
        /*03e0*/ 	.word	0x000057d0
        /*03e4*/ 	.word	0x0000000d
        /*03e8*/ 	.word	0x00031c30
        /*03ec*/ 	.short	0x010a
        /*03ee*/ 	.byte	0x3f
	.zero		1


	//   ....[27]....
        /*03f0*/ 	.word	0x00005810
        /*03f4*/ 	.word	0x0000000d
        /*03f8*/ 	.word	0x00031c30
        /*03fc*/ 	.short	0x010a
        /*03fe*/ 	.byte	0x3f
	.zero		1


	//   ....[28]....
        /*0400*/ 	.word	0x00006ea0
        /*0404*/ 	.word	0x000000ff
        /*0408*/ 	.word	0x00031c50
        /*040c*/ 	.short	0x010a
        /*040e*/ 	.byte	0x06
	.zero		1


	//   ....[29]....
        /*0410*/ 	.word	0x00006ee0
        /*0414*/ 	.word	0x000000ff
        /*0418*/ 	.word	0x00031c50
        /*041c*/ 	.short	0x010a
        /*041e*/ 	.byte	0x06
	.zero		1


	//   ....[30]....
        /*0420*/ 	.word	0x00008ab0
        /*0424*/ 	.word	0x00000077
        /*0428*/ 	.word	0x00000000
        /*042c*/ 	.short	0x0101
        /*042e*/ 	.byte	0x3f
	.zero		1


	//   ....[31]....
        /*0430*/ 	.word	0x00008b50
        /*0434*/ 	.word	0x0000007f
        /*0438*/ 	.word	0x00000000
        /*043c*/ 	.short	0x0101
        /*043e*/ 	.byte	0x3f
	.zero		1


	//   ....[32]....
        /*0440*/ 	.word	0x00009750
        /*0444*/ 	.word	0x00000007
        /*0448*/ 	.word	0x00031c50
        /*044c*/ 	.short	0x010a
        /*044e*/ 	.byte	0x3f
	.zero		1


	//   ....[33]....
        /*0450*/ 	.word	0x00009790
        /*0454*/ 	.word	0x00000007
        /*0458*/ 	.word	0x00031c50
        /*045c*/ 	.short	0x010a
        /*045e*/ 	.byte	0x3f
	.zero		1


	//   ....[34]....
        /*0460*/ 	.word	0x00009de0
        /*0464*/ 	.word	0x00000007
        /*0468*/ 	.word	0x00000000
        /*046c*/ 	.short	0x0101
        /*046e*/ 	.byte	0x3f
	.zero		1


	//   ....[35]....
        /*0470*/ 	.word	0x0000a920
        /*0474*/ 	.word	0x000000ff
        /*0478*/ 	.word	0x00000000
        /*047c*/ 	.short	0x0101
        /*047e*/ 	.byte	0x04
	.zero		1


	//   ....[36]....
        /*0480*/ 	.word	0x0000c230
        /*0484*/ 	.word	0x000000ff
        /*0488*/ 	.word	0x00031c40
        /*048c*/ 	.short	0x010a
        /*048e*/ 	.byte	0x28
	.zero		1


	//   ....[37]....
        /*0490*/ 	.word	0x0000cfe0
        /*0494*/ 	.word	0x000000ff
        /*0498*/ 	.word	0x00031c00
        /*049c*/ 	.short	0x0107
        /*049e*/ 	.byte	0x28
	.zero		1


	//   ....[38]....
        /*04a0*/ 	.word	0x0000d030
        /*04a4*/ 	.word	0x000000ff
        /*04a8*/ 	.word	0x00031c00
        /*04ac*/ 	.short	0x0101
        /*04ae*/ 	.byte	0x28
	.zero		1


	//   ....[39]....
        /*04b0*/ 	.word	0x0000d060
        /*04b4*/ 	.word	0x000000ff
        /*04b8*/ 	.word	0x00031c20
        /*04bc*/ 	.short	0x010a
        /*04be*/ 	.byte	0x28
	.zero		1


	//   ....[40]....
        /*04c0*/ 	.word	0x0000d3a0
        /*04c4*/ 	.word	0x000000ff
        /*04c8*/ 	.word	0x00031c48
        /*04cc*/ 	.short	0x010a
        /*04ce*/ 	.byte	0x28
	.zero		1


	//   ....[41]....
        /*04d0*/ 	.word	0x0000d770
        /*04d4*/ 	.word	0x000000ff
        /*04d8*/ 	.word	0x00031c60
        /*04dc*/ 	.short	0x010a
        /*04de*/ 	.byte	0x28
	.zero		1


	//   ....[42]....
        /*04e0*/ 	.word	0x0000dcf0
        /*04e4*/ 	.word	0x000000ff
        /*04e8*/ 	.word	0x00031c40
        /*04ec*/ 	.short	0x010a
        /*04ee*/ 	.byte	0x28
	.zero		1


	//   ....[43]....
        /*04f0*/ 	.word	0x0000e0d0
        /*04f4*/ 	.word	0x000000ff
        /*04f8*/ 	.word	0x00031c68
        /*04fc*/ 	.short	0x010a
        /*04fe*/ 	.byte	0x28
	.zero		1


	//   ....[44]....
        /*0500*/ 	.word	0x0000e690
        /*0504*/ 	.word	0x000000ff
        /*0508*/ 	.word	0x00031c48
        /*050c*/ 	.short	0x010a
        /*050e*/ 	.byte	0x28
	.zero		1


	//   ....[45]....
        /*0510*/ 	.word	0x0000ea50
        /*0514*/ 	.word	0x000000ff
        /*0518*/ 	.word	0x00031c60
        /*051c*/ 	.short	0x010a
        /*051e*/ 	.byte	0x28
	.zero		1


	//   ....[46]....
        /*0520*/ 	.word	0x0000ee90
        /*0524*/ 	.word	0x00000003
        /*0528*/ 	.word	0x00031c60
        /*052c*/ 	.short	0x010a
        /*052e*/ 	.byte	0x3f
	.zero		1


	//   ....[47]....
        /*0530*/ 	.word	0x0000f2f0
        /*0534*/ 	.word	0x00000007
        /*0538*/ 	.word	0x00031c20
        /*053c*/ 	.short	0x010a
        /*053e*/ 	.byte	0x3f
	.zero		1


	//   ....[48]....
        /*0540*/ 	.word	0x0000f460
        /*0544*/ 	.word	0x00000005
        /*0548*/ 	.word	0x00000000
        /*054c*/ 	.short	0x010a
        /*054e*/ 	.byte	0x3f
	.zero		1


	//   ....[49]....
        /*0550*/ 	.word	0x0000f4d0
        /*0554*/ 	.word	0x00000003
        /*0558*/ 	.word	0x00000000
        /*055c*/ 	.short	0x010a
        /*055e*/ 	.byte	0x3f
	.zero		1


	//   ....[50]....
        /*0560*/ 	.word	0x0000f530
        /*0564*/ 	.word	0x00000005
        /*0568*/ 	.word	0x00000000
        /*056c*/ 	.short	0x010a
        /*056e*/ 	.byte	0x3f
	.zero		1


	//   ....[51]....
        /*0570*/ 	.word	0x0000f560
        /*0574*/ 	.word	0x00000003
        /*0578*/ 	.word	0x00000000
        /*057c*/ 	.short	0x010a
        /*057e*/ 	.byte	0x3f
	.zero		1


	//   ....[52]....
        /*0580*/ 	.word	0x0000f5d0
        /*0584*/ 	.word	0x00000003
        /*0588*/ 	.word	0x00031c00
        /*058c*/ 	.short	0x010a
        /*058e*/ 	.byte	0x3f
	.zero		1


	//   ....[53]....
        /*0590*/ 	.word	0x0000f630
        /*0594*/ 	.word	0x00000003
        /*0598*/ 	.word	0x00031c30
        /*059c*/ 	.short	0x010a
        /*059e*/ 	.byte	0x3f
	.zero		1


	//   ....[54]....
        /*05a0*/ 	.word	0x0000f680
        /*05a4*/ 	.word	0x0000000d
        /*05a8*/ 	.word	0x00031c30
        /*05ac*/ 	.short	0x010a
        /*05ae*/ 	.byte	0x3f
	.zero		1


	//   ....[55]....
        /*05b0*/ 	.word	0x0000f6e0
        /*05b4*/ 	.word	0x0000000c
        /*05b8*/ 	.word	0x00031c50
        /*05bc*/ 	.short	0x010a
        /*05be*/ 	.byte	0x3f
	.zero		1


	//   ....[56]....
        /*05c0*/ 	.word	0x0000f730
        /*05c4*/ 	.word	0x00000007
        /*05c8*/ 	.word	0x00031c50
        /*05cc*/ 	.short	0x010a
        /*05ce*/ 	.byte	0x3f
	.zero		1


	//   ....[57]....
        /*05d0*/ 	.word	0x0000f890
        /*05d4*/ 	.word	0x00000003
        /*05d8*/ 	.word	0x00031c40
        /*05dc*/ 	.short	0x010a
        /*05de*/ 	.byte	0x3f
	.zero		1


	//   ....[58]....
        /*05e0*/ 	.word	0x000100d0
        /*05e4*/ 	.word	0x00000003
        /*05e8*/ 	.word	0x00031c20
        /*05ec*/ 	.short	0x010a
        /*05ee*/ 	.byte	0x3f
	.zero		1


	//   ....[59]....
        /*05f0*/ 	.word	0x00010130
        /*05f4*/ 	.word	0x00000003
        /*05f8*/ 	.word	0x00031c48
        /*05fc*/ 	.short	0x010a
        /*05fe*/ 	.byte	0x3f
	.zero		1


	//   ....[60]....
        /*0600*/ 	.word	0x00010190
        /*0604*/ 	.word	0x00000003
        /*0608*/ 	.word	0x00031c60
        /*060c*/ 	.short	0x010a
        /*060e*/ 	.byte	0x3f
	.zero		1


	//   ....[61]....
        /*0610*/ 	.word	0x000101f0
        /*0614*/ 	.word	0x00000003
        /*0618*/ 	.word	0x00031c40
        /*061c*/ 	.short	0x010a
        /*061e*/ 	.byte	0x3f
	.zero		1


	//   ....[62]....
        /*0620*/ 	.word	0x00010250
        /*0624*/ 	.word	0x00000003
        /*0628*/ 	.word	0x00031c68
        /*062c*/ 	.short	0x010a
        /*062e*/ 	.byte	0x3f
	.zero		1


	//   ....[63]....
        /*0630*/ 	.word	0x000102b0
        /*0634*/ 	.word	0x00000002
        /*0638*/ 	.word	0x00031c48
        /*063c*/ 	.short	0x010a
        /*063e*/ 	.byte	0x3f
	.zero		1


	//   ....[64]....
        /*0640*/ 	.word	0x00010310
        /*0644*/ 	.word	0x00000002
        /*0648*/ 	.word	0x00031c60
        /*064c*/ 	.short	0x010a
        /*064e*/ 	.byte	0x3f
	.zero		1


	//   ....[65]....
        /*0650*/ 	.word	0x00010360
        /*0654*/ 	.word	0x00000003
        /*0658*/ 	.word	0x00031c60
        /*065c*/ 	.short	0x010a
        /*065e*/ 	.byte	0x3f
	.zero		1


	//   ....[66]....
        /*0660*/ 	.word	0x000103b0
        /*0664*/ 	.word	0x00000007
        /*0668*/ 	.word	0x00031c20
        /*066c*/ 	.short	0x010a
        /*066e*/ 	.byte	0x3f
	.zero		1


	//   ....[67]....
        /*0670*/ 	.word	0x00010550
        /*0674*/ 	.word	0x00000005
        /*0678*/ 	.word	0x00000000
        /*067c*/ 	.short	0x010a
        /*067e*/ 	.byte	0x3f
	.zero		1


	//   ....[68]....
        /*0680*/ 	.word	0x000105a0
        /*0684*/ 	.word	0x00000003
        /*0688*/ 	.word	0x00000000
        /*068c*/ 	.short	0x010a
        /*068e*/ 	.byte	0x3f
	.zero		1


	//   ....[69]....
        /*0690*/ 	.word	0x000105f0
        /*0694*/ 	.word	0x00000005
        /*0698*/ 	.word	0x00000000
        /*069c*/ 	.short	0x010a
        /*069e*/ 	.byte	0x3f
	.zero		1


	//----- nvinfo : EIATTR_NUM_MBARRIERS
	.align		4
.L_91:
        /*06a0*/ 	.byte	0x03, 0x38
        /*06a2*/ 	.short	0x0016


	//----- nvinfo : EIATTR_EXIT_INSTR_OFFSETS
	.align		4
        /*06a4*/ 	.byte	0x04, 0x1c
        /*06a6*/ 	.short	(.L_93 - .L_92)


	//   ....[0]....
.L_92:
        /*06a8*/ 	.word	0x0000f5b0


	//----- nvinfo : EIATTR_MAX_THREADS
	.align		4
.L_93:
        /*06ac*/ 	.byte	0x04, 0x05
        /*06ae*/ 	.short	(.L_95 - .L_94)
.L_94:
        /*06b0*/ 	.word	0x00000200
        /*06b4*/ 	.word	0x00000001
        /*06b8*/ 	.word	0x00000001


	//----- nvinfo : EIATTR_CRS_STACK_SIZE
	.align		4
.L_95:
        /*06bc*/ 	.byte	0x04, 0x1e
        /*06be*/ 	.short	(.L_97 - .L_96)
.L_96:
        /*06c0*/ 	.word	0x00000000


	//----- nvinfo : EIATTR_CBANK_PARAM_SIZE
	.align		4
.L_97:
        /*06c4*/ 	.byte	0x03, 0x19
        /*06c6*/ 	.short	0x0a70


	//----- nvinfo : EIATTR_PARAM_CBANK
	.align		4
        /*06c8*/ 	.byte	0x04, 0x0a
        /*06ca*/ 	.short	(.L_99 - .L_98)
	.align		4
.L_98:
        /*06cc*/ 	.word	index@(.nv.constant0._ZN7cutlass13device_kernelIN5flash11enable_sm90INS1_16FlashAttnFwdSm90INS1_25CollectiveMainloopFwdSm90ILi2EN4cute5tupleIJNS5_1CILi1EEES8_S8_EEENS6_IJNS7_ILi192EEENS7_ILi144EEENS7_ILi96EEEEEELi96ENS_6half_tEfNS_4arch4Sm90ELb0ELb0ELb1ELb0ELb0ELb0ELb0ELb0ELb1ELb1ELb1ELb0EEENS1_21CollectiveEpilogueFwdINS6_IJSA_SC_SB_EEES9_SE_SG_Li384ELb0ELb1ELb1ELb0EEENS1_19SingleTileSchedulerILb0ELb1ELb1ELi192EEEEEEEEEvNT_6ParamsE)
        /*06d0*/ 	.short	0x0210
        /*06d2*/ 	.short	0x0a70


	//----- nvinfo : EIATTR_SW_WAR
	.align		4
.L_99:
        /*06d4*/ 	.byte	0x04, 0x36
        /*06d6*/ 	.short	(.L_101 - .L_100)
.L_100:
        /*06d8*/ 	.word	0x00000008
.L_101:


//--------------------- .nv.info._ZN7cutlass13device_kernelIN5flash11enable_sm90INS1_16FlashAttnFwdSm90INS1_25CollectiveMainloopFwdSm90ILi2EN4cute5tupleIJNS5_1CILi1EEES8_S8_EEENS6_IJNS7_ILi192EEENS7_ILi144EEENS7_ILi96EEEEEELi96ENS_6half_tEfNS_4arch4Sm90ELb0ELb0ELb1ELb1ELb0ELb0ELb0ELb0ELb1ELb1ELb1ELb0EEENS1_21CollectiveEpilogueFwdINS6_IJSA_SC_SB_EEES9_SE_SG_Li384ELb1ELb1ELb1ELb0EEENS1_36VarlenDynamicPersistentTileSchedulerILi192ELi144ELi384ELi128ELb1ELb1ELb1ELb0ELb1ELb1EEEEEEEEEvNT_6ParamsE --------------------------
	.section	.nv.info._ZN7cutlass13device_kernelIN5flash11enable_sm90INS1_16FlashAttnFwdSm90INS1_25CollectiveMainloopFwdSm90ILi2EN4cute5tupleIJNS5_1CILi1EEES8_S8_EEENS6_IJNS7_ILi192EEENS7_ILi144EEENS7_ILi96EEEEEELi96ENS_6half_tEfNS_4arch4Sm90ELb0ELb0ELb1ELb1ELb0ELb0ELb0ELb0ELb1ELb1ELb1ELb0EEENS1_21CollectiveEpilogueFwdINS6_IJSA_SC_SB_EEES9_SE_SG_Li384ELb1ELb1ELb1ELb0EEENS1_36VarlenDynamicPersistentTileSchedulerILi192ELi144ELi384ELi128ELb1ELb1ELb1ELb0ELb1ELb1EEEEEEEEEvNT_6ParamsE,"",@"SHT_CUDA_INFO"
	.sectionflags	@""
	.align	4


	//----- nvinfo : EIATTR_CUDA_API_VERSION
	.align		4
        /*0000*/ 	.byte	0x04, 0x37
        /*0002*/ 	.short	(.L_103 - .L_102)
.L_102:
        /*0004*/ 	.word	0x00000082


	//----- nvinfo : EIATTR_KPARAM_INFO
	.align		4
.L_103:
        /*0008*/ 	.byte	0x04, 0x17
        /*000a*/ 	.short	(.L_105 - .L_104)
.L_104:
        /*000c*/ 	.word	0x00000000
        /*0010*/ 	.short	0x0000
        /*0012*/ 	.short	0x0070
        /*0014*/ 	.byte	0x00, 0xf0, 0x01, 0x2a


	//----- nvinfo : EIATTR_SPARSE_MMA_MASK
	.align		4
.L_105:
        /*0018*/ 	.byte	0x03, 0x50
        /*001a*/ 	.short	0x0000


	//----- nvinfo : EIATTR_MAXREG_COUNT
	.align		4
        /*001c*/ 	.byte	0x03, 0x1b
        /*001e*/ 	.short	0x0080


	//----- nvinfo : EIATTR_NUM_BARRIERS
	.align		4
        /*0020*/ 	.byte	0x02, 0x4c
        /*0022*/ 	.byte	0x10
	.zero		1


	//----- nvinfo : EIATTR_EXTERNS
	.align		4
        /*0024*/ 	.byte	0x04, 0x0f
        /*0026*/ 	.short	(.L_107 - .L_106)


	//   ....[0]....
	.align		4
.L_106:
        /*0028*/ 	.word	index@(__assertfail)


	//----- nvinfo : EIATTR_ANNOTATIONS
	.align		4
.L_107:
        /*002c*/ 	.byte	0x04, 0x55
        /*002e*/ 	.short	(.L_109 - .L_108)


	//   ....[0]....
.L_108:
        /*0030*/ 	.word	0x00000001
        /*0034*/ 	.byte	0x50, 0x09, 0x00, 0x00, 0x01, 0x00, 0x00, 0x00, 0xa0, 0x0a, 0x00, 0x00, 0x01, 0x00, 0x00, 0x00
        /* <DEDUP_REMOVED lines=34> */
        /*0264*/ 	.byte	0xa0, 0x3c, 0x01, 0x00, 0x01, 0x00, 0x00, 0x00, 0x30, 0x42, 0x01, 0x00


	//----- nvinfo : EIATTR_MERCURY_ISA_VERSION
	.align		4
.L_109:
        /*0270*/ 	.byte	0x03, 0x5f
        /*0272*/ 	.short	0x0101


	//----- nvinfo : EIATTR_UNUSED_LOAD_BYTE_OFFSET
	.align		4
        /*0274*/ 	.byte	0x04, 0x44
        /*0276*/ 	.short	(.L_111 - .L_110)


	//   ....[0]....
.L_110:
        /*0278*/ 	.word	0x00000a60
        /*027c*/ 	.word	0x0000fff0


	//   ....[1]....
        /*0280*/ 	.word	0x0000aa70
        /*0284*/ 	.word	0x0000fff0


	//----- nvinfo : EIATTR_INT_WARP_WIDE_INSTR_OFFSETS
	.align		4
.L_111:
        /*0288*/ 	.byte	0x04, 0x31
        /*028a*/ 	.short	(.L_113 - .L_112)


	//   ....[0]....
.L_112:
        /*028c*/ 	.word	0x00000130


	//   ....[1]....
        /*0290*/ 	.word	0x00000170


	//   ....[2]....
        /*0294*/ 	.word	0x000001e0


	//   ....[3]....
        /*0298*/ 	.word	0x0000ed50


	//   ....[4]....
        /*029c*/ 	.word	0x0000edf0


	//   ....[5]....
        /*02a0*/ 	.word	0x000128f0


	//   ....[6]....
        /*02a4*/ 	.word	0x00012990


	//----- nvinfo : EIATTR_COOP_GROUP_MASK_REGIDS
	.align		4
.L_113:
        /*02a8*/ 	.byte	0x04, 0x29
        /*02aa*/ 	.short	(.L_115 - .L_114)


	//   ....[0]....
.L_114:
        /*02ac*/ 	.word	0xffffffff


	//   ....[1]....
        /*02b0*/ 	.word	0xffffffff


	//   ....[2]....
        /*02b4*/ 	.word	0xffffffff


	//   ....[3]....
        /*02b8*/ 	.word	0xffffffff


	//   ....[4]....
        /*02bc*/ 	.word	0xffffffff


	//   ....[5]....
        /*02c0*/ 	.word	0xffffffff


	//   ....[6]....
        /*02c4*/ 	.word	0xffffffff


	//   ....[7]....
        /*02c8*/ 	.word	0xffffffff


	//   ....[8]....
        /*02cc*/ 	.word	0xffffffff


	//   ....[9]....
        /*02d0*/ 	.word	0xffffffff


	//   ....[10]....
        /*02d4*/ 	.word	0xffffffff


	//   ....[11]....
        /*02d8*/ 	.word	0xffffffff


	//   ....[12]....
        /*02dc*/ 	.word	0xffffffff


	//   ....[13]....
        /*02e0*/ 	.word	0xffffffff


	//   ....[14]....
        /*02e4*/ 	.word	0xffffffff


	//   ....[15]....
        /*02e8*/ 	.word	0xffffffff


	//   ....[16]....
        /*02ec*/ 	.word	0xffffffff


	//   ....[17]....
        /*02f0*/ 	.word	0xffffffff


	//   ....[18]....
        /*02f4*/ 	.word	0xffffffff


	//   ....[19]....
        /*02f8*/ 	.word	0xffffffff


	//   ....[20]....
        /*02fc*/ 	.word	0xffffffff


	//   ....[21]....
        /*0300*/ 	.word	0xffffffff


	//   ....[22]....
        /*0304*/ 	.word	0xffffffff


	//   ....[23]....
        /*0308*/ 	.word	0xffffffff


	//   ....[24]....
        /*030c*/ 	.word	0xffffffff


	//   ....[25]....
        /*0310*/ 	.word	0xffffffff


	//   ....[26]....
        /*0314*/ 	.word	0xffffffff


	//   ....[27]....
        /*0318*/ 	.word	0xffffffff


	//   ....[28]....
        /*031c*/ 	.word	0xffffffff


	//   ....[29]....
        /*0320*/ 	.word	0xffffffff


	//   ....[30]....
        /*0324*/ 	.word	0xffffffff


	//   ....[31]....
        /*0328*/ 	.word	0xffffffff


	//   ....[32]....
        /*032c*/ 	.word	0xffffffff


	//   ....[33]....
        /*0330*/ 	.word	0xffffffff


	//   ....[34]....
        /*0334*/ 	.word	0xffffffff


	//   ....[35]....
        /*0338*/ 	.word	0xffffffff


	//   ....[36]....
        /*033c*/ 	.word	0xffffffff


	//   ....[37]....
        /*0340*/ 	.word	0xffffffff


	//   ....[38]....
        /*0344*/ 	.word	0xffffffff


	//   ....[39]....
        /*0348*/ 	.word	0xffffffff


	//   ....[40]....
        /*034c*/ 	.word	0xffffffff


	//   ....[41]....
        /*0350*/ 	.word	0xffffffff


	//   ....[42]....
        /*0354*/ 	.word	0xffffffff


	//   ....[43]....
        /*0358*/ 	.word	0xffffffff


	//   ....[44]....
        /*035c*/ 	.word	0xffffffff


	//   ....[45]....
        /*0360*/ 	.word	0xffffffff


	//   ....[46]....
        /*0364*/ 	.word	0xffffffff


	//   ....[47]....
        /*0368*/ 	.word	0xffffffff


	//   ....[48]....
        /*036c*/ 	.word	0xffffffff


	//   ....[49]....
        /*0370*/ 	.word	0xffffffff


	//   ....[50]....
        /*0374*/ 	.word	0xffffffff


	//   ....[51]....
        /*0378*/ 	.word	0xffffffff


	//   ....[52]....
        /*037c*/ 	.word	0xffffffff


	//   ....[53]....
        /*0380*/ 	.word	0xffffffff


	//   ....[54]....
        /*0384*/ 	.word	0xffffffff


	//   ....[55]....
        /*0388*/ 	.word	0xffffffff


	//   ....[56]....
        /*038c*/ 	.word	0xffffffff


	//   ....[57]....
        /*0390*/ 	.word	0xffffffff


	//   ....[58]....
        /*0394*/ 	.word	0xffffffff


	//   ....[59]....
        /*0398*/ 	.word	0xffffffff


	//   ....[60]....
        /*039c*/ 	.word	0xffffffff


	//   ....[61]....
        /*03a0*/ 	.word	0xffffffff


	//   ....[62]....
        /*03a4*/ 	.word	0xffffffff


	//   ....[63]....
        /*03a8*/ 	.word	0xffffffff


	//   ....[64]....
        /*03ac*/ 	.word	0xffffffff


	//   ....[65]....
        /*03b0*/ 	.word	0xffffffff


	//   ....[66]....
        /*03b4*/ 	.word	0xffffffff


	//   ....[67]....
        /*03b8*/ 	.word	0xffffffff


	//   ....[68]....
        /*03bc*/ 	.word	0xffffffff


	//   ....[69]....
        /*03c0*/ 	.word	0xffffffff


	//   ....[70]....
        /*03c4*/ 	.word	0xffffffff


	//   ....[71]....
        /*03c8*/ 	.word	0xffffffff


	//   ....[72]....
        /*03cc*/ 	.word	0xffffffff


	//   ....[73]....
        /*03d0*/ 	.word	0xffffffff


	//   ....[74]....
        /*03d4*/ 	.word	0xffffffff


	//   ....[75]....
        /*03d8*/ 	.word	0xffffffff


	//   ....[76]....
        /*03dc*/ 	.word	0xffffffff


	//   ....[77]....
        /*03e0*/ 	.word	0xffffffff


	//   ....[78]....
        /*03e4*/ 	.word	0xffffffff


	//   ....[79]....
        /*03e8*/ 	.word	0xffffffff


	//   ....[80]....
        /*03ec*/ 	.word	0xffffffff


	//   ....[81]....
        /*03f0*/ 	.word	0xffffffff


	//   ....[82]....
        /*03f4*/ 	.word	0xffffffff


	//   ....[83]....
        /*03f8*/ 	.word	0xffffffff


	//   ....[84]....
        /*03fc*/ 	.word	0xffffffff


	//   ....[85]....
        /*0400*/ 	.word	0xffffffff


	//   ....[86]....
        /*0404*/ 	.word	0xffffffff


	//   ....[87]....
        /*0408*/ 	.word	0x0500000f


	//   ....[88]....
        /*040c*/ 	.word	0x0500000f


	//   ....[89]....
        /*0410*/ 	.word	0x0500000f


	//   ....[90]....
        /*0414*/ 	.word	0x0500000f


	//   ....[91]....
        /*0418*/ 	.word	0x0500000f


	//   ....[92]....
        /*041c*/ 	.word	0x0500000f


	//   ....[93]....
        /*0420*/ 	.word	0x0500000f


	//   ....[94]....
        /*0424*/ 	.word	0x0500000f


	//   ....[95]....
        /*0428*/ 	.word	0x0500000f


	//   ....[96]....
        /*042c*/ 	.word	0x0500000f


	//   ....[97]....
        /*0430*/ 	.word	0x0500000f


	//   ....[98]....
        /*0434*/ 	.word	0x0500000f


	//   ....[99]....
        /*0438*/ 	.word	0x0500000f


	//   ....[100]....
        /*043c*/ 	.word	0x0500000f


	//   ....[101]....
        /*0440*/ 	.word	0x0500000f


	//   ....[102]....
        /*0444*/ 	.word	0x0500000f


	//   ....[103]....
        /*0448*/ 	.word	0x0500000f


	//   ....[104]....
        /*044c*/ 	.word	0x0500000f


	//   ....[105]....
        /*0450*/ 	.word	0x0500000f


	//   ....[106]....
        /*0454*/ 	.word	0x0500000f


	//   ....[107]....
        /*0458*/ 	.word	0x0500000f


	//   ....[108]....
        /*045c*/ 	.word	0x0500000f


	//   ....[109]....
        /*0460*/ 	.word	0x0500000f


	//   ....[110]....
        /*0464*/ 	.word	0x0500000f


	//   ....[111]....
        /*0468*/ 	.word	0x0500000f


	//   ....[112]....
        /*046c*/ 	.word	0x0500000f


	//   ....[113]....
        /*0470*/ 	.word	0x0500000f


	//   ....[114]....
        /*0474*/ 	.word	0x0500000f


	//   ....[115]....
        /*0478*/ 	.word	0x0500000f


	//   ....[116]....
        /*047c*/ 	.word	0x0500000f


	//   ....[117]....
        /*0480*/ 	.word	0x0500000f


	//   ....[118]....
        /*0484*/ 	.word	0x0500000f


	//----- nvinfo : EIATTR_COOP_GROUP_INSTR_OFFSETS
	.align		4
.L_115:
        /*0488*/ 	.byte	0x04, 0x28
        /*048a*/ 	.short	(.L_117 - .L_116)


	//   ....[0]....
.L_116:
        /*048c*/ 	.word	0x00000070


	//   ....[1]....
        /*0490*/ 	.word	0x00000140


	//   ....[2]....
        /*0494*/ 	.word	0x00000190


	//   ....[3]....
        /*0498*/ 	.word	0x000003c0


	//   ....[4]....
        /*049c*/ 	.word	0x00000520


	//   ....[5]....
        /*04a0*/ 	.word	0x00000640


	//   ....[6]....
        /*04a4*/ 	.word	0x000007a0


	//   ....[7]....
        /*04a8*/ 	.word	0x00001ad0


	//   ....[8]....
        /*04ac*/ 	.word	0x00004650


	//   ....[9]....
        /*04b0*/ 	.word	0x000046a0


	//   ....[10]....
        /*04b4*/ 	.word	0x00004c80


	//   ....[11]....
        /*04b8*/ 	.word	0x00004cf0


	//   ....[12]....
        /*04bc*/ 	.word	0x00005d50


	//   ....[13]....
        /*04c0*/ 	.word	0x00008240


	//   ....[14]....
        /*04c4*/ 	.word	0x000082c0


	//   ....[15]....
        /*04c8*/ 	.word	0x00008bf0


	//   ....[16]....
        /*04cc*/ 	.word	0x00008c70


	//   ....[17]....
        /*04d0*/ 	.word	0x00009f70


	//   ....[18]....
        /*04d4*/ 	.word	0x0000a0a0


	//   ....[19]....
        /*04d8*/ 	.word	0x0000a2b0


	//   ....[20]....
        /*04dc*/ 	.word	0x0000a2f0


	//   ....[21]....
        /*04e0*/ 	.word	0x0000a300


	//   ....[22]....
        /*04e4*/ 	.word	0x0000b580


	//   ....[23]....
        /*04e8*/ 	.word	0x0000b590


	//   ....[24]....
        /*04ec*/ 	.word	0x0000b5a0


	//   ....[25]....
        /*04f0*/ 	.word	0x0000b5f0


	//   ....[26]....
        /*04f4*/ 	.word	0x0000bd10


	//   ....[27]....
        /*04f8*/ 	.word	0x0000bd40


	//   ....[28]....
        /*04fc*/ 	.word	0x0000be70


	//   ....[29]....
        /*0500*/ 	.word	0x0000be90


	//   ....[30]....
        /*0504*/ 	.word	0x0000c370


	//   ....[31]....
        /*0508*/ 	.word	0x0000c380


	//   ....[32]....
        /*050c*/ 	.word	0x0000c6d0


	//   ....[33]....
        /*0510*/ 	.word	0x0000c6e0


	//   ....[34]....
        /*0514*/ 	.word	0x0000d4e0


	//   ....[35]....
        /*0518*/ 	.word	0x0000d4f0


	//   ....[36]....
        /*051c*/ 	.word	0x0000d600


	//   ....[37]....
        /*0520*/ 	.word	0x0000d620


	//   ....[38]....
        /*0524*/ 	.word	0x0000d7b0


	//   ....[39]....
        /*0528*/ 	.word	0x0000d9d0


	//   ....[40]....
        /*052c*/ 	.word	0x0000da00


	//   ....[41]....
        /*0530*/ 	.word	0x0000da30


	//   ....[42]....
        /*0534*/ 	.word	0x0000da60


	//   ....[43]....
        /*0538*/ 	.word	0x0000da90


	//   ....[44]....
        /*053c*/ 	.word	0x0000dac0


	//   ....[45]....
        /*0540*/ 	.word	0x0000dc50


	//   ....[46]....
        /*0544*/ 	.word	0x0000dc80


	//   ....[47]....
        /*0548*/ 	.word	0x0000dcb0


	//   ....[48]....
        /*054c*/ 	.word	0x0000dce0


	//   ....[49]....
        /*0550*/ 	.word	0x0000dd10


	//   ....[50]....
        /*0554*/ 	.word	0x0000dd40


	//   ....[51]....
        /*0558*/ 	.word	0x0000ddd0


	//   ....[52]....
        /*055c*/ 	.word	0x0000de00


	//   ....[53]....
        /*0560*/ 	.word	0x0000de10


	//   ....[54]....
        /*0564*/ 	.word	0x0000deb0


	//   ....[55]....
        /*0568*/ 	.word	0x0000f2f0


	//   ....[56]....
        /*056c*/ 	.word	0x0000ff80


	//   ....[57]....
        /*0570*/ 	.word	0x0000ffa0


	//   ....[58]....
        /*0574*/ 	.word	0x00010060


	//   ....[59]....
        /*0578*/ 	.word	0x00010080


	//   ....[60]....
        /*057c*/ 	.word	0x00010120


	//   ....[61]....
        /*0580*/ 	.word	0x00010140


	//   ....[62]....
        /*0584*/ 	.word	0x00010150


	//   ....[63]....
        /*0588*/ 	.word	0x000101e0


	//   ....[64]....
        /*058c*/ 	.word	0x00010230


	//   ....[65]....
        /*0590*/ 	.word	0x00010240


	//   ....[66]....
        /*0594*/ 	.word	0x00010270


	//   ....[67]....
        /*0598*/ 	.word	0x00010320


	//   ....[68]....
        /*059c*/ 	.word	0x00013090


	//   ....[69]....
        /*05a0*/ 	.word	0x000130c0


	//   ....[70]....
        /*05a4*/ 	.word	0x00013120


	//   ....[71]....
        /*05a8*/ 	.word	0x00013150


	//   ....[72]....
        /*05ac*/ 	.word	0x00013180


	//   ....[73]....
        /*05b0*/ 	.word	0x000131b0


	//   ....[74]....
        /*05b4*/ 	.word	0x000131e0


	//   ....[75]....
        /*05b8*/ 	.word	0x00013210


	//   ....[76]....
        /*05bc*/ 	.word	0x000133c0


	//   ....[77]....
        /*05c0*/ 	.word	0x000133f0


	//   ....[78]....
        /*05c4*/ 	.word	0x00013420


	//   ....[79]....
        /*05c8*/ 	.word	0x00013450


	//   ....[80]....
        /*05cc*/ 	.word	0x00013480


	//   ....[81]....
        /*05d0*/ 	.word	0x000134b0


	//   ....[82]....
        /*05d4*/ 	.word	0x00013570


	//   ....[83]....
        /*05d8*/ 	.word	0x00013590


	//   ....[84]....
        /*05dc*/ 	.word	0x000135a0


	//   ....[85]....
        /*05e0*/ 	.word	0x00013600


	//   ....[86]....
        /*05e4*/ 	.word	0x00013c20


	//   ....[87]....
        /*05e8*/ 	.word	0x00014120


	//   ....[88]....
        /*05ec*/ 	.word	0x000142d0


	//   ....[89]....
        /*05f0*/ 	.word	0x00014320


	//   ....[90]....
        /*05f4*/ 	.word	0x00014450


	//   ....[91]....
        /*05f8*/ 	.word	0x000144a0


	//   ....[92]....
        /*05fc*/ 	.word	0x000145c0


	//   ....[93]....
        /*0600*/ 	.word	0x00014630


	//   ....[94]....
        /*0604*/ 	.word	0x00014750


	//   ....[95]....
        /*0608*/ 	.word	0x000147c0


	//   ....[96]....
        /*060c*/ 	.word	0x000148b0


	//   ....[97]....
        /*0610*/ 	.word	0x00014920


	//   ....[98]....
        /*0614*/ 	.word	0x00014a30


	//   ....[99]....
        /*0618*/ 	.word	0x00014a80


	//   ....[100]....
        /*061c*/ 	.word	0x00014da0


	//   ....[101]....
        /*0620*/ 	.word	0x00014e40


	//   ....[102]....
        /*0624*/ 	.word	0x00014fd0


	//   ....[103]....
        /*0628*/ 	.word	0x00015040


	//   ....[104]....
        /*062c*/ 	.word	0x000150b0


	//   ....[105]....
        /*0630*/ 	.word	0x00015120


	//   ....[106]....
        /*0634*/ 	.word	0x00015190


	//   ....[107]....
        /*0638*/ 	.word	0x00015210


	//   ....[108]....
        /*063c*/ 	.word	0x00015290


	//   ....[109]....
        /*0640*/ 	.word	0x00015320


	//   ....[110]....
        /*0644*/ 	.word	0x00015390


	//   ....[111]....
        /*0648*/ 	.word	0x00015400


	//   ....[112]....
        /*064c*/ 	.word	0x00015470


	//   ....[113]....
        /*0650*/ 	.word	0x000154f0


	//   ....[114]....
        /*0654*/ 	.word	0x00015560


	//   ....[115]....
        /*0658*/ 	.word	0x00015600


	//   ....[116]....
        /*065c*/ 	.word	0x00015650


	//   ....[117]....
        /*0660*/ 	.word	0x000156e0


	//   ....[118]....
        /*0664*/ 	.word	0x00015810


	//----- nvinfo : EIATTR_REG_RECONFIG
	.align		4
.L_117:
        /*0668*/ 	.byte	0x01, 0x54
	.zero		2


	//----- nvinfo : EIATTR_SYSCALL_OFFSETS
	.align		4
        /*066c*/ 	.byte	0x04, 0x46
        /*066e*/ 	.short	(.L_119 - .L_118)


	//   ....[0]....
.L_118:
        /*0670*/ 	.word	0x00001c90


	//   ....[1]....
        /*0674*/ 	.word	0x0000ef50


	//   ....[2]....
        /*0678*/ 	.word	0x0000f0a0


	//   ....[3]....
        /*067c*/ 	.word	0x0000f190


	//   ....[4]....
        /*0680*/ 	.word	0x0000fa30


	//----- nvinfo : EIATTR_MBARRIER_INSTR_OFFSETS
	.align		4
.L_119:
        /*0684*/ 	.byte	0x04, 0x39
        /*0686*/ 	.short	(.L_121 - .L_120)


	//   ....[0]....
.L_120:
        /*0688*/ 	.word	0x00000270
        /*068c*/ 	.word	0x000000ff
        /*0690*/ 	.word	0x00031c00
        /*0694*/ 	.short	0x0100
        /*0696*/ 	.byte	0x08
	.zero		1


	//   ....[1]....
        /*0698*/ 	.word	0x00000280
        /*069c*/ 	.word	0x000000ff
        /*06a0*/ 	.word	0x00031c20
        /*06a4*/ 	.short	0x0100
        /*06a6*/ 	.byte	0x08
	.zero		1


	//   ....[2]....
        /*06a8*/ 	.word	0x00000370
        /*06ac*/ 	.word	0x000000ff
        /*06b0*/ 	.word	0x00031c30
        /*06b4*/ 	.short	0x0100
        /*06b6*/ 	.byte	0x08
	.zero		1


	//   ....[3]....
        /*06b8*/ 	.word	0x00000380
        /*06bc*/ 	.word	0x000000ff
        /*06c0*/ 	.word	0x00031c40
        /*06c4*/ 	.short	0x0100
        /*06c6*/ 	.byte	0x08
	.zero		1


	//   ....[4]....
        /*06c8*/ 	.word	0x00000390
        /*06cc*/ 	.word	0x000000ff
        /*06d0*/ 	.word	0x00031c38
        /*06d4*/ 	.short	0x0100
        /*06d6*/ 	.byte	0x08
	.zero		1


	//   ....[5]....
        /*06d8*/ 	.word	0x000003a0
        /*06dc*/ 	.word	0x000000ff
        /*06e0*/ 	.word	0x00031c48
        /*06e4*/ 	.short	0x0100
        /*06e6*/ 	.byte	0x08
	.zero		1


	//   ....[6]....
        /*06e8*/ 	.word	0x000004d0
        /*06ec*/ 	.word	0x000000ff
        /*06f0*/ 	.word	0x00031c50
        /*06f4*/ 	.short	0x0100
        /*06f6*/ 	.byte	0x08
	.zero		1


	//   ....[7]....
        /*06f8*/ 	.word	0x000004e0
        /*06fc*/ 	.word	0x000000ff
        /*0700*/ 	.word	0x00031c60
        /*0704*/ 	.short	0x0100
        /*0706*/ 	.byte	0x08
	.zero		1


	//   ....[8]....
        /*0708*/ 	.word	0x000004f0
        /*070c*/ 	.word	0x000000ff
        /*0710*/ 	.word	0x00031c58
        /*0714*/ 	.short	0x0100
        /*0716*/ 	.byte	0x08
	.zero		1


	//   ....[9]....
        /*0718*/ 	.word	0x00000500
        /*071c*/ 	.word	0x000000ff
        /*0720*/ 	.word	0x00031c68
        /*0724*/ 	.short	0x0100
        /*0726*/ 	.byte	0x08
	.zero		1


	//   ....[10]....
        /*0728*/ 	.word	0x000005f0
        /*072c*/ 	.word	0x000000ff
        /*0730*/ 	.word	0x00031c70
        /*0734*/ 	.short	0x0100
        /*0736*/ 	.byte	0x06
	.zero		1


	//   ....[11]....
        /*0738*/ 	.word	0x00000600
        /*073c*/ 	.word	0x000000ff
        /*0740*/ 	.word	0x00031c80
        /*0744*/ 	.short	0x0100
        /*0746*/ 	.byte	0x06
	.zero		1


	//   ....[12]....
        /*0748*/ 	.word	0x00000610
        /*074c*/ 	.word	0x000000ff
        /*0750*/ 	.word	0x00031c78
        /*0754*/ 	.short	0x0100
        /*0756*/ 	.byte	0x06
	.zero		1


	//   ....[13]....
        /*0758*/ 	.word	0x00000620
        /*075c*/ 	.word	0x000000ff
        /*0760*/ 	.word	0x00031c88
        /*0764*/ 	.short	0x0100
        /*0766*/ 	.byte	0x06
	.zero		1


	//   ....[14]....
        /*0768*/ 	.word	0x00000750
        /*076c*/ 	.word	0x000000ff
        /*0770*/ 	.word	0x00031c90
        /*0774*/ 	.short	0x0100
        /*0776*/ 	.byte	0x08
	.zero		1


	//   ....[15]....
        /*0778*/ 	.word	0x00000760
        /*077c*/ 	.word	0x000000ff
        /*0780*/ 	.word	0x00031ca0
        /*0784*/ 	.short	0x0100
        /*0786*/ 	.byte	0x08
	.zero		1


	//   ....[16]....
        /*0788*/ 	.word	0x00000770
        /*078c*/ 	.word	0x000000ff
        /*0790*/ 	.word	0x00031c98
        /*0794*/ 	.short	0x0100
        /*0796*/ 	.byte	0x08
	.zero		1


	//   ....[17]....
        /*0798*/ 	.word	0x00000780
        /*079c*/ 	.word	0x000000ff
        /*07a0*/ 	.word	0x00031ca8
        /*07a4*/ 	.short	0x0100
        /*07a6*/ 	.byte	0x08
	.zero		1


	//   ....[18]....
        /*07a8*/ 	.word	0x000008b0
        /*07ac*/ 	.word	0x000000ff
        /*07b0*/ 	.word	0x00031cb0
        /*07b4*/ 	.short	0x0100
        /*07b6*/ 	.byte	0x08
	.zero		1


	//   ....[19]....
        /*07b8*/ 	.word	0x000008c0
        /*07bc*/ 	.word	0x000000ff
        /*07c0*/ 	.word	0x00031cc0
        /*07c4*/ 	.short	0x0100
        /*07c6*/ 	.byte	0x08
	.zero		1


	//   ....[20]....
        /*07c8*/ 	.word	0x000008d0
        /*07cc*/ 	.word	0x000000ff
        /*07d0*/ 	.word	0x00031cb8
        /*07d4*/ 	.short	0x0100
        /*07d6*/ 	.byte	0x08
	.zero		1


	//   ....[21]....
        /*07d8*/ 	.word	0x000008e0
        /*07dc*/ 	.word	0x000000ff
        /*07e0*/ 	.word	0x00031cc8
        /*07e4*/ 	.short	0x0100
        /*07e6*/ 	.byte	0x08
	.zero		1


	//   ....[22]....
        /*07e8*/ 	.word	0x00001d50
        /*07ec*/ 	.word	0x000000ff
        /*07f0*/ 	.word	0x00031c00
        /*07f4*/ 	.short	0x010a
        /*07f6*/ 	.byte	0x25
	.zero		1


	//   ....[23]....
        /*07f8*/ 	.word	0x00001dd0
        /*07fc*/ 	.word	0x00000000
        /*0800*/ 	.word	0x00031c30
        /*0804*/ 	.short	0x010a
        /*0806*/ 	.byte	0x3f
	.zero		1


	//   ....[24]....
        /*0808*/ 	.word	0x00001e40
        /*080c*/ 	.word	0x00000000
        /*0810*/ 	.word	0x00031c30
        /*0814*/ 	.short	0x010a
        /*0816*/ 	.byte	0x3f
	.zero		1


	//   ....[25]....
        /*0818*/ 	.word	0x00004fc0
        /*081c*/ 	.word	0x00000006
        /*0820*/ 	.word	0x00000000
        /*0824*/ 	.short	0x0101
        /*0826*/ 	.byte	0x3f
	.zero		1


	//   ....[26]....
        /*0828*/ 	.word	0x00006010
        /*082c*/ 	.word	0x000000ff
        /*0830*/ 	.word	0x00031c30
        /*0834*/ 	.short	0x010a
        /*0836*/ 	.byte	0x04
	.zero		1


	//   ....[27]....
        /*0838*/ 	.word	0x00006050
        /*083c*/ 	.word	0x000000ff
        /*0840*/ 	.word	0x00031c30
        /*0844*/ 	.short	0x010a
        /*0846*/ 	.byte	0x04
	.zero		1


	//   ....[28]....
        /*0848*/ 	.word	0x000076f0
        /*084c*/ 	.word	0x000000ff
        /*0850*/ 	.word	0x00031c50
        /*0854*/ 	.short	0x010a
        /*0856*/ 	.byte	0x04
	.zero		1


	//   ....[29]....
        /*0858*/ 	.word	0x00007730
        /*085c*/ 	.word	0x000000ff
        /*0860*/ 	.word	0x00031c50
        /*0864*/ 	.short	0x010a
        /*0866*/ 	.byte	0x04
	.zero		1


	//   ....[30]....
        /*0868*/ 	.word	0x00009540
        /*086c*/ 	.word	0x00000008
        /*0870*/ 	.word	0x00000000
        /*0874*/ 	.short	0x0101
        /*0876*/ 	.byte	0x3f
	.zero		1


	//   ....[31]....
        /*0878*/ 	.word	0x000096f0
        /*087c*/ 	.word	0x00000008
        /*0880*/ 	.word	0x00000000
        /*0884*/ 	.short	0x0101
        /*0886*/ 	.byte	0x3f
	.zero		1


	//   ....[32]....
        /*0888*/ 	.word	0x00009ff0
        /*088c*/ 	.word	0x000000ff
        /*0890*/ 	.word	0x00031c50
        /*0894*/ 	.short	0x010a
        /*0896*/ 	.byte	0x09
	.zero		1


	//   ....[33]....
        /*0898*/ 	.word	0x0000a030
        /*089c*/ 	.word	0x000000ff
        /*08a0*/ 	.word	0x00031c50
        /*08a4*/ 	.short	0x010a
        /*08a6*/ 	.byte	0x09
	.zero		1


	//   ....[34]....
        /*08a8*/ 	.word	0x0000a6f0
        /*08ac*/ 	.word	0x00000006
        /*08b0*/ 	.word	0x00000000
        /*08b4*/ 	.short	0x0101
        /*08b6*/ 	.byte	0x3f
	.zero		1


	//   ....[35]....
        /*08b8*/ 	.word	0x0000bd30
        /*08bc*/ 	.word	0x000000ff
        /*08c0*/ 	.word	0x00000000
        /*08c4*/ 	.short	0x0101
        /*08c6*/ 	.byte	0x04
	.zero		1


	//   ....[36]....
        /*08c8*/ 	.word	0x0000c330
        /*08cc*/ 	.word	0x000000ff
        /*08d0*/ 	.word	0x00000000
        /*08d4*/ 	.short	0x0101
        /*08d6*/ 	.byte	0x04
	.zero		1


	//   ....[37]....
        /*08d8*/ 	.word	0x0000f500
        /*08dc*/ 	.word	0x00000000
        /*08e0*/ 	.word	0x00031c40
        /*08e4*/ 	.short	0x010a
        /*08e6*/ 	.byte	0x3f
	.zero		1


	//   ....[38]....
        /*08e8*/ 	.word	0x00010400
        /*08ec*/ 	.word	0x00000011
        /*08f0*/ 	.word	0x00031c00
        /*08f4*/ 	.short	0x0107
        /*08f6*/ 	.byte	0x3f
	.zero		1


	//   ....[39]....
        /*08f8*/ 	.word	0x000104f0
        /*08fc*/ 	.word	0x00000011
        /*0900*/ 	.word	0x00031c00
        /*0904*/ 	.short	0x0101
        /*0906*/ 	.byte	0x3f
	.zero		1


	//   ....[40]....
        /*0908*/ 	.word	0x00010510
        /*090c*/ 	.word	0x00000011
        /*0910*/ 	.word	0x00031c20
        /*0914*/ 	.short	0x010a
        /*0916*/ 	.byte	0x3f
	.zero		1


	//   ....[41]....
        /*0918*/ 	.word	0x000108b0
        /*091c*/ 	.word	0x00000003
        /*0920*/ 	.word	0x00031c40
        /*0924*/ 	.short	0x010a
        /*0926*/ 	.byte	0x3f
	.zero		1


	//   ....[42]....
        /*0928*/ 	.word	0x00010d30
        /*092c*/ 	.word	0x00000002
        /*0930*/ 	.word	0x00000060
        /*0934*/ 	.short	0x010a
        /*0936*/ 	.byte	0x3f
	.zero		1


	//   ....[43]....
        /*0938*/ 	.word	0x00011470
        /*093c*/ 	.word	0x00000003
        /*0940*/ 	.word	0x00031c40
        /*0944*/ 	.short	0x010a
        /*0946*/ 	.byte	0x3f
	.zero		1


	//   ....[44]....
        /*0948*/ 	.word	0x000118f0
        /*094c*/ 	.word	0x0000000c
        /*0950*/ 	.word	0x00000060
        /*0954*/ 	.short	0x010a
        /*0956*/ 	.byte	0x3f
	.zero		1


	//   ....[45]....
        /*0958*/ 	.word	0x00011f70
        /*095c*/ 	.word	0x00000002
        /*0960*/ 	.word	0x00031c40
        /*0964*/ 	.short	0x010a
        /*0966*/ 	.byte	0x3f
	.zero		1


	//   ....[46]....
        /*0968*/ 	.word	0x00012400
        /*096c*/ 	.word	0x00000007
        /*0970*/ 	.word	0x00000060
        /*0974*/ 	.short	0x010a
        /*0976*/ 	.byte	0x3f
	.zero		1


	//   ....[47]....
        /*0978*/ 	.word	0x00012a40
        /*097c*/ 	.word	0x00000003
        /*0980*/ 	.word	0x00031c60
        /*0984*/ 	.short	0x010a
        /*0986*/ 	.byte	0x3f
	.zero		1


	//   ....[48]....
        /*0988*/ 	.word	0x00013ba0
        /*098c*/ 	.word	0x00000009
        /*0990*/ 	.word	0x00031c20
        /*0994*/ 	.short	0x010a
        /*0996*/ 	.byte	0x3f
	.zero		1


	//   ....[49]....
        /*0998*/ 	.word	0x00013d60
        /*099c*/ 	.word	0x00000007
        /*09a0*/ 	.word	0x00000000
        /*09a4*/ 	.short	0x010a
        /*09a6*/ 	.byte	0x3f
	.zero		1


	//   ....[50]....
        /*09a8*/ 	.word	0x00013dd0
        /*09ac*/ 	.word	0x00000003
        /*09b0*/ 	.word	0x00000000
        /*09b4*/ 	.short	0x010a
        /*09b6*/ 	.byte	0x3f
	.zero		1


	//   ....[51]....
        /*09b8*/ 	.word	0x00013e30
        /*09bc*/ 	.word	0x00000005
        /*09c0*/ 	.word	0x00000000
        /*09c4*/ 	.short	0x010a
        /*09c6*/ 	.byte	0x3f
	.zero		1


	//   ....[52]....
        /*09c8*/ 	.word	0x00013e60
        /*09cc*/ 	.word	0x00000003
        /*09d0*/ 	.word	0x00000000
        /*09d4*/ 	.short	0x010a
        /*09d6*/ 	.byte	0x3f
	.zero		1


	//   ....[53]....
        /*09d8*/ 	.word	0x00013ed0
        /*09dc*/ 	.word	0x00000003
        /*09e0*/ 	.word	0x00031c00
        /*09e4*/ 	.short	0x010a
        /*09e6*/ 	.byte	0x3f
	.zero		1


	//   ....[54]....
        /*09e8*/ 	.word	0x00013f20
        /*09ec*/ 	.word	0x00000000
        /*09f0*/ 	.word	0x00031c30
        /*09f4*/ 	.short	0x010a
        /*09f6*/ 	.byte	0x3f
	.zero		1


	//   ....[55]....
        /*09f8*/ 	.word	0x00013f80
        /*09fc*/ 	.word	0x00000007
        /*0a00*/ 	.word	0x00031c30
        /*0a04*/ 	.short	0x010a
        /*0a06*/ 	.byte	0x3f
	.zero		1


	//   ....[56]....
        /*0a08*/ 	.word	0x00013fe0
        /*0a0c*/ 	.word	0x00000007
        /*0a10*/ 	.word	0x00031c50
        /*0a14*/ 	.short	0x010a
        /*0a16*/ 	.byte	0x3f
	.zero		1


	//   ....[57]....
        /*0a18*/ 	.word	0x00014040
        /*0a1c*/ 	.word	0x00000003
        /*0a20*/ 	.word	0x00031c50
        /*0a24*/ 	.short	0x010a
        /*0a26*/ 	.byte	0x3f
	.zero		1


	//   ....[58]....
        /*0a28*/ 	.word	0x000141e0
        /*0a2c*/ 	.word	0x00000000
        /*0a30*/ 	.word	0x00031c40
        /*0a34*/ 	.short	0x010a
        /*0a36*/ 	.byte	0x3f
	.zero		1


	//   ....[59]....
        /*0a38*/ 	.word	0x00014ac0
        /*0a3c*/ 	.word	0x00000011
        /*0a40*/ 	.word	0x00031c20
        /*0a44*/ 	.short	0x010a
        /*0a46*/ 	.byte	0x3f
	.zero		1


	//   ....[60]....
        /*0a48*/ 	.word	0x00014b10
        /*0a4c*/ 	.word	0x00000003
        /*0a50*/ 	.word	0x00031c40
        /*0a54*/ 	.short	0x010a
        /*0a56*/ 	.byte	0x3f
	.zero		1


	//   ....[61]....
        /*0a58*/ 	.word	0x00014b60
        /*0a5c*/ 	.word	0x00000002
        /*0a60*/ 	.word	0x00000060
        /*0a64*/ 	.short	0x010a
        /*0a66*/ 	.byte	0x3f
	.zero		1


	//   ....[62]....
        /*0a68*/ 	.word	0x00014bb0
        /*0a6c*/ 	.word	0x00000003
        /*0a70*/ 	.word	0x00031c40
        /*0a74*/ 	.short	0x010a
        /*0a76*/ 	.byte	0x3f
	.zero		1


	//   ....[63]....
        /*0a78*/ 	.word	0x00014c00
        /*0a7c*/ 	.word	0x0000000c
        /*0a80*/ 	.word	0x00000060
        /*0a84*/ 	.short	0x010a
        /*0a86*/ 	.byte	0x3f
	.zero		1


	//   ....[64]....
        /*0a88*/ 	.word	0x00014c50
        /*0a8c*/ 	.word	0x00000002
        /*0a90*/ 	.word	0x00031c40
        /*0a94*/ 	.short	0x010a
        /*0a96*/ 	.byte	0x3f
	.zero		1


	//   ....[65]....
        /*0a98*/ 	.word	0x00014ca0
        /*0a9c*/ 	.word	0x00000007
        /*0aa0*/ 	.word	0x00000060
        /*0aa4*/ 	.short	0x010a
        /*0aa6*/ 	.byte	0x3f
	.zero		1


	//   ....[66]....
        /*0aa8*/ 	.word	0x00014cf0
        /*0aac*/ 	.word	0x00000003
        /*0ab0*/ 	.word	0x00031c60
        /*0ab4*/ 	.short	0x010a
        /*0ab6*/ 	.byte	0x3f
	.zero		1


	//   ....[67]....
        /*0ab8*/ 	.word	0x00015730
        /*0abc*/ 	.word	0x00000009
        /*0ac0*/ 	.word	0x00031c20
        /*0ac4*/ 	.short	0x010a
        /*0ac6*/ 	.byte	0x3f
	.zero		1


	//   ....[68]....
        /*0ac8*/ 	.word	0x000158d0
        /*0acc*/ 	.word	0x00000007
        /*0ad0*/ 	.word	0x00000000
        /*0ad4*/ 	.short	0x010a
        /*0ad6*/ 	.byte	0x3f
	.zero		1


	//   ....[69]....
        /*0ad8*/ 	.word	0x00015920
        /*0adc*/ 	.word	0x00000003
        /*0ae0*/ 	.word	0x00000000
        /*0ae4*/ 	.short	0x010a
        /*0ae6*/ 	.byte	0x3f
	.zero		1


	//   ....[70]....
        /*0ae8*/ 	.word	0x00015970
        /*0aec*/ 	.word	0x00000005
        /*0af0*/ 	.word	0x00000000
        /*0af4*/ 	.short	0x010a
        /*0af6*/ 	.byte	0x3f
	.zero		1


	//----- nvinfo : EIATTR_NUM_MBARRIERS
	.align		4
.L_121:
        /*0af8*/ 	.byte	0x03, 0x38
        /*0afa*/ 	.short	0x0016


	//----- nvinfo : EIATTR_EXIT_INSTR_OFFSETS
	.align		4
        /*0afc*/ 	.byte	0x04, 0x1c
        /*0afe*/ 	.short	(.L_123 - .L_122)


	//   ....[0]....
.L_122:
        /*0b00*/ 	.word	0x00000a90


	//   ....[1]....
        /*0b04*/ 	.word	0x0000d760


	//   ....[2]....
        /*0b08*/ 	.word	0x00013eb0


	//----- nvinfo : EIATTR_MAX_THREADS
	.align		4
.L_123:
        /*0b0c*/ 	.byte	0x04, 0x05
        /*0b0e*/ 	.short	(.L_125 - .L_124)
.L_124:
        /*0b10*/ 	.word	0x00000200
        /*0b14*/ 	.word	0x00000001
        /*0b18*/ 	.word	0x00000001


	//----- nvinfo : EIATTR_CRS_STACK_SIZE
	.align		4
.L_125:
        /*0b1c*/ 	.byte	0x04, 0x1e
        /*0b1e*/ 	.short	(.L_127 - .L_126)
.L_126:
        /*0b20*/ 	.word	0x00000000


	//----- nvinfo : EIATTR_CBANK_PARAM_SIZE
	.align		4
.L_127:
        /*0b24*/ 	.byte	0x03, 0x19
        /*0b26*/ 	.short	0x0af0


	//----- nvinfo : EIATTR_PARAM_CBANK
	.align		4
        /*0b28*/ 	.byte	0x04, 0x0a
        /*0b2a*/ 	.short	(.L_129 - .L_128)
	.align		4
.L_128:
        /*0b2c*/ 	.word	index@(.nv.constant0._ZN7cutlass13device_kernelIN5flash11enable_sm90INS1_16FlashAttnFwdSm90INS1_25CollectiveMainloopFwdSm90ILi2EN4cute5tupleIJNS5_1CILi1EEES8_S8_EEENS6_IJNS7_ILi192EEENS7_ILi144EEENS7_ILi96EEEEEELi96ENS_6half_tEfNS_4arch4Sm90ELb0ELb0ELb1ELb1ELb0ELb0ELb0ELb0ELb1ELb1ELb1ELb0EEENS1_21CollectiveEpilogueFwdINS6_IJSA_SC_SB_EEES9_SE_SG_Li384ELb1ELb1ELb1ELb0EEENS1_36VarlenDynamicPersistentTileSchedulerILi192ELi144ELi384ELi128ELb1ELb1ELb1ELb0ELb1ELb1EEEEEEEEEvNT_6ParamsE)
        /*0b30*/ 	.short	0x0210
        /*0b32*/ 	.short	0x0af0


	//----- nvinfo : EIATTR_SW_WAR
	.align		4
.L_129:
        /*0b34*/ 	.byte	0x04, 0x36
        /*0b36*/ 	.short	(.L_131 - .L_130)
.L_130:
        /*0b38*/ 	.word	0x00000008
.L_131:


//--------------------- .nv.info._ZN7cutlass13device_kernelIN5flash11enable_sm90INS1_16FlashAttnFwdSm90INS1_25CollectiveMainloopFwdSm90ILi2EN4cute5tupleIJNS5_1CILi1EEES8_S8_EEENS6_IJNS7_ILi192EEENS7_ILi144EEENS7_ILi96EEEEEELi96ENS_6half_tEfNS_4arch4Sm90ELb0ELb0ELb1ELb1ELb0ELb1ELb0ELb0ELb1ELb1ELb1ELb0EEENS1_21CollectiveEpilogueFwdINS6_IJSA_SC_SB_EEES9_SE_SG_Li384ELb1ELb1ELb1ELb0EEENS1_36VarlenDynamicPersistentTileSchedulerILi192ELi144ELi384ELi128ELb1ELb1ELb1ELb0ELb1ELb1EEEEEEEEEvNT_6ParamsE --------------------------
	.section	.nv.info._ZN7cutlass13device_kernelIN5flash11enable_sm90INS1_16FlashAttnFwdSm90INS1_25CollectiveMainloopFwdSm90ILi2EN4cute5tupleIJNS5_1CILi1EEES8_S8_EEENS6_IJNS7_ILi192EEENS7_ILi144EEENS7_ILi96EEEEEELi96ENS_6half_tEfNS_4arch4Sm90ELb0ELb0ELb1ELb1ELb0ELb1ELb0ELb0ELb1ELb1ELb1ELb0EEENS1_21CollectiveEpilogueFwdINS6_IJSA_SC_SB_EEES9_SE_SG_Li384ELb1ELb1ELb1ELb0EEENS1_36VarlenDynamicPersistentTileSchedulerILi192ELi144ELi384ELi128ELb1ELb1ELb1ELb0ELb1ELb1EEEEEEEEEvNT_6ParamsE,"",@"SHT_CUDA_INFO"
	.sectionflags	@""
	.align	4


	//----- nvinfo : EIATTR_CUDA_API_VERSION
	.align		4
        /*0000*/ 	.byte	0x04, 0x37
        /*0002*/ 	.short	(.L_133 - .L_132)
.L_132:
        /*0004*/ 	.word	0x00000082


	//----- nvinfo : EIATTR_KPARAM_INFO
	.align		4
.L_133:
        /*0008*/ 	.byte	0x04, 0x17
        /*000a*/ 	.short	(.L_135 - .L_134)
.L_134:
        /*000c*/ 	.word	0x00000000
        /*0010*/ 	.short	0x0000
        /*0012*/ 	.short	0x0070
        /*0014*/ 	.byte	0x00, 0xf0, 0x01, 0x2a


	//----- nvinfo : EIATTR_SPARSE_MMA_MASK
	.align		4
.L_135:
        /*0018*/ 	.byte	0x03, 0x50
        /*001a*/ 	.short	0x0000


	//----- nvinfo : EIATTR_MAXREG_COUNT
	.align		4
        /*001c*/ 	.byte	0x03, 0x1b
        /*001e*/ 	.short	0x0080


	//----- nvinfo : EIATTR_NUM_BARRIERS
	.align		4
        /*0020*/ 	.byte	0x02, 0x4c
        /*0022*/ 	.byte	0x10
	.zero		1


	//----- nvinfo : EIATTR_EXTERNS
	.align		4
        /*0024*/ 	.byte	0x04, 0x0f
        /*0026*/ 	.short	(.L_137 - .L_136)


	//   ....[0]....
	.align		4
.L_136:
        /*0028*/ 	.word	index@(__assertfail)


	//----- nvinfo : EIATTR_ANNOTATIONS
	.align		4
.L_137:
        /*002c*/ 	.byte	0x04, 0x55
        /*002e*/ 	.short	(.L_139 - .L_138)


	//   ....[0]....
.L_138:
        /* <DEDUP_REMOVED lines=141> */
        /*08f4*/ 	.byte	0xe0, 0x1b, 0x02, 0x00


	//----- nvinfo : EIATTR_MERCURY_ISA_VERSION
	.align		4
.L_139:
        /*08f8*/ 	.byte	0x03, 0x5f
        /*08fa*/ 	.short	0x0101


	//----- nvinfo : EIATTR_UNUSED_LOAD_BYTE_OFFSET
	.align		4
        /*08fc*/ 	.byte	0x04, 0x44
        /*08fe*/ 	.short	(.L_141 - .L_140)


	//   ....[0]....
.L_140:
        /*0900*/ 	.word	0x00000ad0
        /*0904*/ 	.word	0x0000fff0


	//   ....[1]....
        /*0908*/ 	.word	0x00015f20
        /*090c*/ 	.word	0x0000fff0


	//----- nvinfo : EIATTR_INT_WARP_WIDE_INSTR_OFFSETS
	.align		4
.L_141:
        /*0910*/ 	.byte	0x04, 0x31
        /*0912*/ 	.short	(.L_143 - .L_142)


	//   ....[0]....
.L_142:
        /*0914*/ 	.word	0x00000180


	//   ....[1]....
        /*0918*/ 	.word	0x00000220


	//   ....[2]....
        /*091c*/ 	.word	0x00000290


	//   ....[3]....
        /*0920*/ 	.word	0x0001b920


	//   ....[4]....
        /*0924*/ 	.word	0x0001b9b0


	//   ....[5]....
        /*0928*/ 	.word	0x0001f4b0


	//   ....[6]....
        /*092c*/ 	.word	0x0001f540


	//----- nvinfo : EIATTR_COOP_GROUP_MASK_REGIDS
	.align		4
.L_143:
        /*0930*/ 	.byte	0x04, 0x29
        /*0932*/ 	.short	(.L_145 - .L_144)


	//   ....[0]....
.L_144:
        /*0934*/ 	.word	0xffffffff


	//   ....[1]....
        /*0938*/ 	.word	0xffffffff


	//   ....[2]....
        /*093c*/ 	.word	0xffffffff


	//   ....[3]....
        /*0940*/ 	.word	0xffffffff


	//   ....[4]....
        /*0944*/ 	.word	0xffffffff


	//   ....[5]....
        /*0948*/ 	.word	0xffffffff


	//   ....[6]....
        /*094c*/ 	.word	0xffffffff


	//   ....[7]....
        /*0950*/ 	.word	0xffffffff


	//   ....[8]....
        /*0954*/ 	.word	0xffffffff


	//   ....[9]....
        /*0958*/ 	.word	0xffffffff


	//   ....[10]....
        /*095c*/ 	.word	0xffffffff


	//   ....[11]....
        /*0960*/ 	.word	0xffffffff


	//   ....[12]....
        /*0964*/ 	.word	0xffffffff


	//   ....[13]....
        /*0968*/ 	.word	0xffffffff


	//   ....[14]....
        /*096c*/ 	.word	0xffffffff


	//   ....[15]....
        /*0970*/ 	.word	0xffffffff


	//   ....[16]....
        /*0974*/ 	.word	0xffffffff


	//   ....[17]....
        /*0978*/ 	.word	0xffffffff


	//   ....[18]....
        /*097c*/ 	.word	0xffffffff


	//   ....[19]....
        /*0980*/ 	.word	0xffffffff


	//   ....[20]....
        /*0984*/ 	.word	0xffffffff


	//   ....[21]....
        /*0988*/ 	.word	0xffffffff


	//   ....[22]....
        /*098c*/ 	.word	0xffffffff


	//   ....[23]....
        /*0990*/ 	.word	0xffffffff


	//   ....[24]....
        /*0994*/ 	.word	0xffffffff


	//   ....[25]....
        /*0998*/ 	.word	0xffffffff


	//   ....[26]....
        /*099c*/ 	.word	0xffffffff


	//   ....[27]....
        /*09a0*/ 	.word	0xffffffff


	//   ....[28]....
        /*09a4*/ 	.word	0xffffffff


	//   ....[29]....
        /*09a8*/ 	.word	0xffffffff


	//   ....[30]....
        /*09ac*/ 	.word	0xffffffff


	//   ....[31]....
        /*09b0*/ 	.word	0xffffffff


	//   ....[32]....
        /*09b4*/ 	.word	0xffffffff


	//   ....[33]....
        /*09b8*/ 	.word	0xffffffff


	//   ....[34]....
        /*09bc*/ 	.word	0xffffffff


	//   ....[35]....
        /*09c0*/ 	.word	0xffffffff


	//   ....[36]....
        /*09c4*/ 	.word	0xffffffff


	//   ....[37]....
        /*09c8*/ 	.word	0xffffffff


	//   ....[38]....
        /*09cc*/ 	.word	0xffffffff


	//   ....[39]....
        /*09d0*/ 	.word	0xffffffff


	//   ....[40]....
        /*09d4*/ 	.word	0xffffffff


	//   ....[41]....
        /*09d8*/ 	.word	0xffffffff


	//   ....[42]....
        /*09dc*/ 	.word	0xffffffff


	//   ....[43]....
        /*09e0*/ 	.word	0xffffffff


	//   ....[44]....
        /*09e4*/ 	.word	0xffffffff


	//   ....[45]....
        /*09e8*/ 	.word	0xffffffff


	//   ....[46]....
        /*09ec*/ 	.word	0xffffffff


	//   ....[47]....
        /*09f0*/ 	.word	0xffffffff


	//   ....[48]....
        /*09f4*/ 	.word	0xffffffff


	//   ....[49]....
        /*09f8*/ 	.word	0xffffffff


	//   ....[50]....
        /*09fc*/ 	.word	0xffffffff


	//   ....[51]....
        /*0a00*/ 	.word	0xffffffff


	//   ....[52]....
        /*0a04*/ 	.word	0xffffffff


	//   ....[53]....
        /*0a08*/ 	.word	0xffffffff


	//   ....[54]....
        /*0a0c*/ 	.word	0xffffffff


	//   ....[55]....
        /*0a10*/ 	.word	0xffffffff


	//   ....[56]....
        /*0a14*/ 	.word	0xffffffff


	//   ....[57]....
        /*0a18*/ 	.word	0xffffffff


	//   ....[58]....
        /*0a1c*/ 	.word	0xffffffff


	//   ....[59]....
        /*0a20*/ 	.word	0xffffffff


	//   ....[60]....
        /*0a24*/ 	.word	0xffffffff


	//   ....[61]....
        /*0a28*/ 	.word	0xffffffff


	//   ....[62]....
        /*0a2c*/ 	.word	0xffffffff


	//   ....[63]....
        /*0a30*/ 	.word	0xffffffff


	//   ....[64]....
        /*0a34*/ 	.word	0xffffffff


	//   ....[65]....
        /*0a38*/ 	.word	0xffffffff


	//   ....[66]....
        /*0a3c*/ 	.word	0xffffffff


	//   ....[67]....
        /*0a40*/ 	.word	0xffffffff


	//   ....[68]....
        /*0a44*/ 	.word	0xffffffff


	//   ....[69]....
        /*0a48*/ 	.word	0xffffffff


	//   ....[70]....
        /*0a4c*/ 	.word	0xffffffff


	//   ....[71]....
        /*0a50*/ 	.word	0xffffffff


	//   ....[72]....
        /*0a54*/ 	.word	0xffffffff


	//   ....[73]....
        /*0a58*/ 	.word	0xffffffff


	//   ....[74]....
        /*0a5c*/ 	.word	0xffffffff


	//   ....[75]....
        /*0a60*/ 	.word	0xffffffff


	//   ....[76]....
        /*0a64*/ 	.word	0xffffffff


	//   ....[77]....
        /*0a68*/ 	.word	0xffffffff


	//   ....[78]....
        /*0a6c*/ 	.word	0xffffffff


	//   ....[79]....
        /*0a70*/ 	.word	0xffffffff


	//   ....[80]....
        /*0a74*/ 	.word	0xffffffff


	//   ....[81]....
        /*0a78*/ 	.word	0xffffffff


	//   ....[82]....
        /*0a7c*/ 	.word	0xffffffff


	//   ....[83]....
        /*0a80*/ 	.word	0xffffffff


	//   ....[84]....
        /*0a84*/ 	.word	0xffffffff


	//   ....[85]....
        /*0a88*/ 	.word	0xffffffff


	//   ....[86]....
        /*0a8c*/ 	.word	0xffffffff


	//   ....[87]....
        /*0a90*/ 	.word	0xffffffff


	//   ....[88]....
        /*0a94*/ 	.word	0xffffffff


	//   ....[89]....
        /*0a98*/ 	.word	0xffffffff


	//   ....[90]....
        /*0a9c*/ 	.word	0xffffffff


	//   ....[91]....
        /*0aa0*/ 	.word	0xffffffff


	//   ....[92]....
        /*0aa4*/ 	.word	0xffffffff


	//   ....[93]....
        /*0aa8*/ 	.word	0xffffffff


	//   ....[94]....
        /*0aac*/ 	.word	0xffffffff


	//   ....[95]....
        /*0ab0*/ 	.word	0xffffffff


	//   ....[96]....
        /*0ab4*/ 	.word	0x0500000f


	//   ....[97]....
        /*0ab8*/ 	.word	0x0500000f


	//   ....[98]....
        /*0abc*/ 	.word	0x0500000f


	//   ....[99]....
        /*0ac0*/ 	.word	0x0500000f


	//   ....[100]....
        /*0ac4*/ 	.word	0x0500000f


	//   ....[101]....
        /*0ac8*/ 	.word	0x0500000f


	//   ....[102]....
        /*0acc*/ 	.word	0x0500000f


	//   ....[103]....
        /*0ad0*/ 	.word	0x0500000f


	//   ....[104]....
        /*0ad4*/ 	.word	0x0500000f


	//   ....[105]....
        /*0ad8*/ 	.word	0x0500000f


	//   ....[106]....
        /*0adc*/ 	.word	0x0500000f


	//   ....[107]....
        /*0ae0*/ 	.word	0x0500000f


	//   ....[108]....
        /*0ae4*/ 	.word	0x0500000f


	//   ....[109]....
        /*0ae8*/ 	.word	0x0500000f


	//   ....[110]....
        /*0aec*/ 	.word	0x0500000f


	//   ....[111]....
        /*0af0*/ 	.word	0x0500000f


	//   ....[112]....
        /*0af4*/ 	.word	0x0500000f


	//   ....[113]....
        /*0af8*/ 	.word	0x0500000f


	//   ....[114]....
        /*0afc*/ 	.word	0x0500000f


	//   ....[115]....
        /*0b00*/ 	.word	0x0500000f


	//   ....[116]....
        /*0b04*/ 	.word	0x0500000f


	//   ....[117]....
        /*0b08*/ 	.word	0x0500000f


	//   ....[118]....
        /*0b0c*/ 	.word	0x0500000f


	//   ....[119]....
        /*0b10*/ 	.word	0x0500000f


	//   ....[120]....
        /*0b14*/ 	.word	0x0500000f


	//   ....[121]....
        /*0b18*/ 	.word	0x0500000f


	//   ....[122]....
        /*0b1c*/ 	.word	0x0500000f


	//   ....[123]....
        /*0b20*/ 	.word	0x0500000f


	//   ....[124]....
        /*0b24*/ 	.word	0x0500000f


	//   ....[125]....
        /*0b28*/ 	.word	0x0500000f


	//   ....[126]....
        /*0b2c*/ 	.word	0x0500000f


	//   ....[127]....
        /*0b30*/ 	.word	0x0500000f


	//   ....[128]....
        /*0b34*/ 	.word	0x0500000f


	//   ....[129]....
        /*0b38*/ 	.word	0x0500000f


	//   ....[130]....
        /*0b3c*/ 	.word	0x0500000f


	//   ....[131]....
        /*0b40*/ 	.word	0x0500000f


	//   ....[132]....
        /*0b44*/ 	.word	0x0500000f


	//   ....[133]....
        /*0b48*/ 	.word	0x0500000f


	//   ....[134]....
        /*0b4c*/ 	.word	0x0500000f


	//   ....[135]....
        /*0b50*/ 	.word	0x0500000f


	//   ....[136]....
        /*0b54*/ 	.word	0x0500000f


	//   ....[137]....
        /*0b58*/ 	.word	0x0500000f


	//   ....[138]....
        /*0b5c*/ 	.word	0x0500000f


	//   ....[139]....
        /*0b60*/ 	.word	0x0500000f


	//   ....[140]....
        /*0b64*/ 	.word	0x0500000f


	//   ....[141]....
        /*0b68*/ 	.word	0x0500000f


	//   ....[142]....
        /*0b6c*/ 	.word	0x0500000f


	//   ....[143]....
        /*0b70*/ 	.word	0x0500000f


	//   ....[144]....
        /*0b74*/ 	.word	0x0500000f


	//   ....[145]....
        /*0b78*/ 	.word	0x0500000f


	//   ....[146]....
        /*0b7c*/ 	.word	0x0500000f


	//   ....[147]....
        /*0b80*/ 	.word	0x0500000f


	//   ....[148]....
        /*0b84*/ 	.word	0x0500000f


	//   ....[149]....
        /*0b88*/ 	.word	0x0500000f


	//----- nvinfo : EIATTR_COOP_GROUP_INSTR_OFFSETS
	.align		4
.L_145:
        /*0b8c*/ 	.byte	0x04, 0x28
        /*0b8e*/ 	.short	(.L_147 - .L_146)


	//   ....[0]....
.L_146:
        /*0b90*/ 	.word	0x00000060


	//   ....[1]....
        /*0b94*/ 	.word	0x00000190


	//   ....[2]....
        /*0b98*/ 	.word	0x00000240


	//   ....[3]....
        /*0b9c*/ 	.word	0x00000400


	//   ....[4]....
        /*0ba0*/ 	.word	0x00000560


	//   ....[5]....
        /*0ba4*/ 	.word	0x00000680


	//   ....[6]....
        /*0ba8*/ 	.word	0x000007e0


	//   ....[7]....
        /*0bac*/ 	.word	0x00007360


	//   ....[8]....
        /*0bb0*/ 	.word	0x00007930


	//   ....[9]....
        /*0bb4*/ 	.word	0x00007940


	//   ....[10]....
        /*0bb8*/ 	.word	0x00007950


	//   ....[11]....
        /*0bbc*/ 	.word	0x00007960


	//   ....[12]....
        /*0bc0*/ 	.word	0x00009520


	//   ....[13]....
        /*0bc4*/ 	.word	0x00009530


	//   ....[14]....
        /*0bc8*/ 	.word	0x00009540


	//   ....[15]....
        /*0bcc*/ 	.word	0x00009550


	//   ....[16]....
        /*0bd0*/ 	.word	0x0000e440


	//   ....[17]....
        /*0bd4*/ 	.word	0x0000e460


	//   ....[18]....
        /*0bd8*/ 	.word	0x0000e890


	//   ....[19]....
        /*0bdc*/ 	.word	0x0000e8e0


	//   ....[20]....
        /*0be0*/ 	.word	0x0000fc50


	//   ....[21]....
        /*0be4*/ 	.word	0x00012e00


	//   ....[22]....
        /*0be8*/ 	.word	0x00012e60


	//   ....[23]....
        /*0bec*/ 	.word	0x00013880


	//   ....[24]....
        /*0bf0*/ 	.word	0x000138a0


	//   ....[25]....
        /*0bf4*/ 	.word	0x000151b0


	//   ....[26]....
        /*0bf8*/ 	.word	0x00015950


	//   ....[27]....
        /*0bfc*/ 	.word	0x00015960


	//   ....[28]....
        /*0c00*/ 	.word	0x000159a0


	//   ....[29]....
        /*0c04*/ 	.word	0x000159b0


	//   ....[30]....
        /*0c08*/ 	.word	0x000168f0


	//   ....[31]....
        /*0c0c*/ 	.word	0x00016910


	//   ....[32]....
        /*0c10*/ 	.word	0x00016920


	//   ....[33]....
        /*0c14*/ 	.word	0x00016930


	//   ....[34]....
        /*0c18*/ 	.word	0x00016fd0


	//   ....[35]....
        /*0c1c*/ 	.word	0x00016fe0


	//   ....[36]....
        /*0c20*/ 	.word	0x00017130


	//   ....[37]....
        /*0c24*/ 	.word	0x00017140


	//   ....[38]....
        /*0c28*/ 	.word	0x00017530


	//   ....[39]....
        /*0c2c*/ 	.word	0x00017540


	//   ....[40]....
        /*0c30*/ 	.word	0x00017a30


	//   ....[41]....
        /*0c34*/ 	.word	0x00017a40


	//   ....[42]....
        /*0c38*/ 	.word	0x00018810


	//   ....[43]....
        /*0c3c*/ 	.word	0x00018820


	//   ....[44]....
        /*0c40*/ 	.word	0x00018980


	//   ....[45]....
        /*0c44*/ 	.word	0x00018990


	//   ....[46]....
        /*0c48*/ 	.word	0x00018b40


	//   ....[47]....
        /*0c4c*/ 	.word	0x00018d60


	//   ....[48]....
        /*0c50*/ 	.word	0x00018d90


	//   ....[49]....
        /*0c54*/ 	.word	0x00018dc0


	//   ....[50]....
        /*0c58*/ 	.word	0x00018df0


	//   ....[51]....
        /*0c5c*/ 	.word	0x00018e20


	//   ....[52]....
        /*0c60*/ 	.word	0x00018e50


	//   ....[53]....
        /*0c64*/ 	.word	0x00018fd0


	//   ....[54]....
        /*0c68*/ 	.word	0x00019000


	//   ....[55]....
        /*0c6c*/ 	.word	0x00019030


	//   ....[56]....
        /*0c70*/ 	.word	0x00019060


	//   ....[57]....
        /*0c74*/ 	.word	0x00019090


	//   ....[58]....
        /*0c78*/ 	.word	0x000190c0


	//   ....[59]....
        /*0c7c*/ 	.word	0x00019150


	//   ....[60]....
        /*0c80*/ 	.word	0x00019180


	//   ....[61]....
        /*0c84*/ 	.word	0x00019190


	//   ....[62]....
        /*0c88*/ 	.word	0x00019230


	//   ....[63]....
        /*0c8c*/ 	.word	0x0001a200


	//   ....[64]....
        /*0c90*/ 	.word	0x0001bec0


	//   ....[65]....
        /*0c94*/ 	.word	0x0001cb80


	//   ....[66]....
        /*0c98*/ 	.word	0x0001cba0


	//   ....[67]....
        /*0c9c*/ 	.word	0x0001cc30


	//   ....[68]....
        /*0ca0*/ 	.word	0x0001cc50


	//   ....[69]....
        /*0ca4*/ 	.word	0x0001ccf0


	//   ....[70]....
        /*0ca8*/ 	.word	0x0001cd10


	//   ....[71]....
        /*0cac*/ 	.word	0x0001cd20


	//   ....[72]....
        /*0cb0*/ 	.word	0x0001cdb0


	//   ....[73]....
        /*0cb4*/ 	.word	0x0001cdd0


	//   ....[74]....
        /*0cb8*/ 	.word	0x0001ce00


	//   ....[75]....
        /*0cbc*/ 	.word	0x0001ce40


	//   ....[76]....
        /*0cc0*/ 	.word	0x0001cef0


	//   ....[77]....
        /*0cc4*/ 	.word	0x0001fc30


	//   ....[78]....
        /*0cc8*/ 	.word	0x0001fc60


	//   ....[79]....
        /*0ccc*/ 	.word	0x0001fcc0


	//   ....[80]....
        /*0cd0*/ 	.word	0x0001fcf0


	//   ....[81]....
        /*0cd4*/ 	.word	0x0001fd20


	//   ....[82]....
        /*0cd8*/ 	.word	0x0001fd50


	//   ....[83]....
        /*0cdc*/ 	.word	0x0001fd80


	//   ....[84]....
        /*0ce0*/ 	.word	0x0001fdb0


	//   ....[85]....
        /*0ce4*/ 	.word	0x0001ff50


	//   ....[86]....
        /*0ce8*/ 	.word	0x0001ff80


	//   ....[87]....
        /*0cec*/ 	.word	0x0001ffb0


	//   ....[88]....
        /*0cf0*/ 	.word	0x0001ffe0


	//   ....[89]....
        /*0cf4*/ 	.word	0x00020010


	//   ....[90]....
        /*0cf8*/ 	.word	0x00020040


	//   ....[91]....
        /*0cfc*/ 	.word	0x00020100


	//   ....[92]....
        /*0d00*/ 	.word	0x00020120


	//   ....[93]....
        /*0d04*/ 	.word	0x00020130


	//   ....[94]....
        /*0d08*/ 	.word	0x00020190


	//   ....[95]....
        /*0d0c*/ 	.word	0x000207b0


	//   ....[96]....
        /*0d10*/ 	.word	0x00020bb0


	//   ....[97]....
        /*0d14*/ 	.word	0x00020c60


	//   ....[98]....
        /*0d18*/ 	.word	0x00020cf0


	//   ....[99]....
        /*0d1c*/ 	.word	0x00020d40


	//   ....[100]....
        /*0d20*/ 	.word	0x00020d90


	//   ....[101]....
        /*0d24*/ 	.word	0x00020e80


	//   ....[102]....
        /*0d28*/ 	.word	0x00020f10


	//   ....[103]....
        /*0d2c*/ 	.word	0x00020f70


	//   ....[104]....
        /*0d30*/ 	.word	0x00020fd0


	//   ....[105]....
        /*0d34*/ 	.word	0x000211e0


	//   ....[106]....
        /*0d38*/ 	.word	0x00021230


	//   ....[107]....
        /*0d3c*/ 	.word	0x000212c0


	//   ....[108]....
        /*0d40*/ 	.word	0x00021350


	//   ....[109]....
        /*0d44*/ 	.word	0x000213d0


	//   ....[110]....
        /*0d48*/ 	.word	0x00021420


	//   ....[111]....
        /*0d4c*/ 	.word	0x000214b0


	//   ....[112]....
        /*0d50*/ 	.word	0x00021540


	//   ....[113]....
        /*0d54*/ 	.word	0x000215c0


	//   ....[114]....
        /*0d58*/ 	.word	0x00021610


	//   ....[115]....
        /*0d5c*/ 	.word	0x000216a0


	//   ....[116]....
        /*0d60*/ 	.word	0x00021730


	//   ....[117]....
        /*0d64*/ 	.word	0x000217f0


	//   ....[118]....
        /*0d68*/ 	.word	0x00021ad0


	//   ....[119]....
        /*0d6c*/ 	.word	0x00021c80


	//   ....[120]....
        /*0d70*/ 	.word	0x00021cd0


	//   ....[121]....
        /*0d74*/ 	.word	0x00021d30


	//   ....[122]....
        /*0d78*/ 	.word	0x00021e10


	//   ....[123]....
        /*0d7c*/ 	.word	0x00021e70


	//   ....[124]....
        /*0d80*/ 	.word	0x00021f90


	//   ....[125]....
        /*0d84*/ 	.word	0x00021ff0


	//   ....[126]....
        /*0d88*/ 	.word	0x00022090


	//   ....[127]....
        /*0d8c*/ 	.word	0x00022150


	//   ....[128]....
        /*0d90*/ 	.word	0x000221d0


	//   ....[129]....
        /*0d94*/ 	.word	0x000222a0


	//   ....[130]....
        /*0d98*/ 	.word	0x00022320


	//   ....[131]....
        /*0d9c*/ 	.word	0x000226d0


	//   ....[132]....
        /*0da0*/ 	.word	0x00022770


	//   ....[133]....
        /*0da4*/ 	.word	0x000228f0


	//   ....[134]....
        /*0da8*/ 	.word	0x00022960


	//   ....[135]....
        /*0dac*/ 	.word	0x000229d0


	//   ....[136]....
        /*0db0*/ 	.word	0x00022a40


	//   ....[137]....
        /*0db4*/ 	.word	0x00022ab0


	//   ....[138]....
        /*0db8*/ 	.word	0x00022b30


	//   ....[139]....
        /*0dbc*/ 	.word	0x00022bb0


	//   ....[140]....
        /*0dc0*/ 	.word	0x00022c40


	//   ....[141]....
        /*0dc4*/ 	.word	0x00022cb0


	//   ....[142]....
        /*0dc8*/ 	.word	0x00022d20


	//   ....[143]....
        /*0dcc*/ 	.word	0x00022d90


	//   ....[144]....
        /*0dd0*/ 	.word	0x00022e10


	//   ....[145]....
        /*0dd4*/ 	.word	0x00022e80


	//   ....[146]....
        /*0dd8*/ 	.word	0x00022f20


	//   ....[147]....
        /*0ddc*/ 	.word	0x00022f70


	//   ....[148]....
        /*0de0*/ 	.word	0x00023000


	//   ....[149]....
        /*0de4*/ 	.word	0x00023130


	//----- nvinfo : EIATTR_REG_RECONFIG
	.align		4
.L_147:
        /*0de8*/ 	.byte	0x01, 0x54
	.zero		2


	//----- nvinfo : EIATTR_SYSCALL_OFFSETS
	.align		4
        /*0dec*/ 	.byte	0x04, 0x46
        /*0dee*/ 	.short	(.L_149 - .L_148)


	//   ....[0]....
.L_148:
        /*0df0*/ 	.word	0x00001e10


	//   ....[1]....
        /*0df4*/ 	.word	0x00001f60


	//   ....[2]....
        /*0df8*/ 	.word	0x00007530


	//   ....[3]....
        /*0dfc*/ 	.word	0x000078b0


	//   ....[4]....
        /*0e00*/ 	.word	0x0001bb10


	//   ....[5]....
        /*0e04*/ 	.word	0x0001bc60


	//   ....[6]....
        /*0e08*/ 	.word	0x0001bd60


	//   ....[7]....
        /*0e0c*/ 	.word	0x0001c640


	//----- nvinfo : EIATTR_MBARRIER_INSTR_OFFSETS
	.align		4
.L_149:
        /*0e10*/ 	.byte	0x04, 0x39
        /*0e12*/ 	.short	(.L_151 - .L_150)


	//   ....[0]....
.L_150:
        /*0e14*/ 	.word	0x000002b0
        /*0e18*/ 	.word	0x000000ff
        /*0e1c*/ 	.word	0x00031c00
        /*0e20*/ 	.short	0x0100
        /*0e22*/ 	.byte	0x08
	.zero		1


	//   ....[1]....
        /*0e24*/ 	.word	0x000002c0
        /*0e28*/ 	.word	0x000000ff
        /*0e2c*/ 	.word	0x00031c20
        /*0e30*/ 	.short	0x0100
        /*0e32*/ 	.byte	0x08
	.zero		1


	//   ....[2]....
        /*0e34*/ 	.word	0x000003b0
        /*0e38*/ 	.word	0x000000ff
        /*0e3c*/ 	.word	0x00031c30
        /*0e40*/ 	.short	0x0100
        /*0e42*/ 	.byte	0x08
	.zero		1


	//   ....[3]....
        /*0e44*/ 	.word	0x000003c0
        /*0e48*/ 	.word	0x000000ff
        /*0e4c*/ 	.word	0x00031c40
        /*0e50*/ 	.short	0x0100
        /*0e52*/ 	.byte	0x08
	.zero		1


	//   ....[4]....
        /*0e54*/ 	.word	0x000003d0
        /*0e58*/ 	.word	0x000000ff
        /*0e5c*/ 	.word	0x00031c38
        /*0e60*/ 	.short	0x0100
        /*0e62*/ 	.byte	0x08
	.zero		1


	//   ....[5]....
        /*0e64*/ 	.word	0x000003e0
        /*0e68*/ 	.word	0x000000ff
        /*0e6c*/ 	.word	0x00031c48
        /*0e70*/ 	.short	0x0100
        /*0e72*/ 	.byte	0x08
	.zero		1


	//   ....[6]....
        /*0e74*/ 	.word	0x00000510
        /*0e78*/ 	.word	0x000000ff
        /*0e7c*/ 	.word	0x00031c50
        /*0e80*/ 	.short	0x0100
        /*0e82*/ 	.byte	0x08
	.zero		1


	//   ....[7]....
        /*0e84*/ 	.word	0x00000520
        /*0e88*/ 	.word	0x000000ff
        /*0e8c*/ 	.word	0x00031c60
        /*0e90*/ 	.short	0x0100
        /*0e92*/ 	.byte	0x08
	.zero		1


	//   ....[8]....
        /*0e94*/ 	.word	0x00000530
        /*0e98*/ 	.word	0x000000ff
        /*0e9c*/ 	.word	0x00031c58
        /*0ea0*/ 	.short	0x0100
        /*0ea2*/ 	.byte	0x08
	.zero		1


	//   ....[9]....
        /*0ea4*/ 	.word	0x00000540
        /*0ea8*/ 	.word	0x000000ff
        /*0eac*/ 	.word	0x00031c68
        /*0eb0*/ 	.short	0x0100
        /*0eb2*/ 	.byte	0x08
	.zero		1


	//   ....[10]....
        /*0eb4*/ 	.word	0x00000630
        /*0eb8*/ 	.word	0x000000ff
        /*0ebc*/ 	.word	0x00031c70
        /*0ec0*/ 	.short	0x0100
        /*0ec2*/ 	.byte	0x06
	.zero		1


	//   ....[11]....
        /*0ec4*/ 	.word	0x00000640
        /*0ec8*/ 	.word	0x000000ff
        /*0ecc*/ 	.word	0x00031c80
        /*0ed0*/ 	.short	0x0100
        /*0ed2*/ 	.byte	0x06
	.zero		1


	//   ....[12]....
        /*0ed4*/ 	.word	0x00000650
        /*0ed8*/ 	.word	0x000000ff
        /*0edc*/ 	.word	0x00031c78
        /*0ee0*/ 	.short	0x0100
        /*0ee2*/ 	.byte	0x06
	.zero		1


	//   ....[13]....
        /*0ee4*/ 	.word	0x00000660
        /*0ee8*/ 	.word	0x000000ff
        /*0eec*/ 	.word	0x00031c88
        /*0ef0*/ 	.short	0x0100
        /*0ef2*/ 	.byte	0x06
	.zero		1


	//   ....[14]....
        /*0ef4*/ 	.word	0x00000790
        /*0ef8*/ 	.word	0x000000ff
        /*0efc*/ 	.word	0x00031c90
        /*0f00*/ 	.short	0x0100
        /*0f02*/ 	.byte	0x08
	.zero		1


	//   ....[15]....
        /*0f04*/ 	.word	0x000007a0
        /*0f08*/ 	.word	0x000000ff
        /*0f0c*/ 	.word	0x00031ca0
        /*0f10*/ 	.short	0x0100
        /*0f12*/ 	.byte	0x08
	.zero		1


	//   ....[16]....
        /*0f14*/ 	.word	0x000007b0
        /*0f18*/ 	.word	0x000000ff
        /*0f1c*/ 	.word	0x00031c98
        /*0f20*/ 	.short	0x0100
        /*0f22*/ 	.byte	0x08
	.zero		1


	//   ....[17]....
        /*0f24*/ 	.word	0x000007c0
        /*0f28*/ 	.word	0x000000ff
        /*0f2c*/ 	.word	0x00031ca8
        /*0f30*/ 	.short	0x0100
        /*0f32*/ 	.byte	0x08
	.zero		1


	//   ....[18]....
        /*0f34*/ 	.word	0x000008f0
        /*0f38*/ 	.word	0x000000ff
        /*0f3c*/ 	.word	0x00031cb0
        /*0f40*/ 	.short	0x0100
        /*0f42*/ 	.byte	0x08
	.zero		1


	//   ....[19]....
        /*0f44*/ 	.word	0x00000900
        /*0f48*/ 	.word	0x000000ff
        /*0f4c*/ 	.word	0x00031cc0
        /*0f50*/ 	.short	0x0100
        /*0f52*/ 	.byte	0x08
	.zero		1


	//   ....[20]....
        /*0f54*/ 	.word	0x00000910
        /*0f58*/ 	.word	0x000000ff
        /*0f5c*/ 	.word	0x00031cb8
        /*0f60*/ 	.short	0x0100
        /*0f62*/ 	.byte	0x08
	.zero		1


	//   ....[21]....
        /*0f64*/ 	.word	0x00000920
        /*0f68*/ 	.word	0x000000ff
        /*0f6c*/ 	.word	0x00031cc8
        /*0f70*/ 	.short	0x0100
        /*0f72*/ 	.byte	0x08
	.zero		1


	//   ....[22]....
        /*0f74*/ 	.word	0x000033b0
        /*0f78*/ 	.word	0x00000015
        /*0f7c*/ 	.word	0x00031c90
        /*0f80*/ 	.short	0x010a
        /*0f82*/ 	.byte	0x3f
	.zero		1


	//   ....[23]....
        /*0f84*/ 	.word	0x00004dd0
        /*0f88*/ 	.word	0x00000015
        /*0f8c*/ 	.word	0x00031c90
        /*0f90*/ 	.short	0x010a
        /*0f92*/ 	.byte	0x3f
	.zero		1


	//   ....[24]....
        /*0f94*/ 	.word	0x000067f0
        /*0f98*/ 	.word	0x00000015
        /*0f9c*/ 	.word	0x00031c90
        /*0fa0*/ 	.short	0x010a
        /*0fa2*/ 	.byte	0x3f
	.zero		1


	//   ....[25]....
        /*0fa4*/ 	.word	0x00006a60
        /*0fa8*/ 	.word	0x00000024
        /*0fac*/ 	.word	0x00000000
        /*0fb0*/ 	.short	0x0101
        /*0fb2*/ 	.byte	0x3f
	.zero		1


	//   ....[26]....
        /*0fb4*/ 	.word	0x00006aa0
        /*0fb8*/ 	.word	0x00000015
        /*0fbc*/ 	.word	0x00031cb0
        /*0fc0*/ 	.short	0x010a
        /*0fc2*/ 	.byte	0x3f
	.zero		1


	//   ....[27]....
        /*0fc4*/ 	.word	0x00006de0
        /*0fc8*/ 	.word	0x00000015
        /*0fcc*/ 	.word	0x00000000
        /*0fd0*/ 	.short	0x0101
        /*0fd2*/ 	.byte	0x3f
	.zero		1


	//   ....[28]....
        /*0fd4*/ 	.word	0x000075d0
        /*0fd8*/ 	.word	0x00000010
        /*0fdc*/ 	.word	0x00031c00
        /*0fe0*/ 	.short	0x010a
        /*0fe2*/ 	.byte	0x3f
	.zero		1


	//   ....[29]....
        /*0fe4*/ 	.word	0x00007620
        /*0fe8*/ 	.word	0x00000010
        /*0fec*/ 	.word	0x00031c00
        /*0ff0*/ 	.short	0x010a
        /*0ff2*/ 	.byte	0x3f
	.zero		1


	//   ....[30]....
        /*0ff4*/ 	.word	0x00008090
        /*0ff8*/ 	.word	0x00000010
        /*0ffc*/ 	.word	0x00031c00
        /*1000*/ 	.short	0x010a
        /*1002*/ 	.byte	0x3f
	.zero		1


	//   ....[31]....
        /*1004*/ 	.word	0x00009a90
        /*1008*/ 	.word	0x00000010
        /*100c*/ 	.word	0x00031c00
        /*1010*/ 	.short	0x010a
        /*1012*/ 	.byte	0x3f
	.zero		1


	//   ....[32]....
        /*1014*/ 	.word	0x0000b2c0
        /*1018*/ 	.word	0x00000000
        /*101c*/ 	.word	0x00031c30
        /*1020*/ 	.short	0x010a
        /*1022*/ 	.byte	0x3f
	.zero		1


	//   ....[33]....
        /*1024*/ 	.word	0x0000b390
        /*1028*/ 	.word	0x00000000
        /*102c*/ 	.word	0x00031c30
        /*1030*/ 	.short	0x010a
        /*1032*/ 	.byte	0x3f
	.zero		1


	//   ....[34]....
        /*1034*/ 	.word	0x0000ed20
        /*1038*/ 	.word	0x00000018
        /*103c*/ 	.word	0x00000000
        /*1040*/ 	.short	0x0101
        /*1042*/ 	.byte	0x3f
	.zero		1


	//   ....[35]....
        /*1044*/ 	.word	0x0000ff20
        /*1048*/ 	.word	0x0000000e
        /*104c*/ 	.word	0x00031c30
        /*1050*/ 	.short	0x010a
        /*1052*/ 	.byte	0x3f
	.zero		1


	//   ....[36]....
        /*1054*/ 	.word	0x0000ff70
        /*1058*/ 	.word	0x0000000e
        /*105c*/ 	.word	0x00031c30
        /*1060*/ 	.short	0x010a
        /*1062*/ 	.byte	0x3f
	.zero		1


	//   ....[37]....
        /*1064*/ 	.word	0x00012570
        /*1068*/ 	.word	0x0000000f
        /*106c*/ 	.word	0x00031c50
        /*1070*/ 	.short	0x010a
        /*1072*/ 	.byte	0x3f
	.zero		1


	//   ....[38]....
        /*1074*/ 	.word	0x000125b0
        /*1078*/ 	.word	0x0000000f
        /*107c*/ 	.word	0x00031c50
        /*1080*/ 	.short	0x010a
        /*1082*/ 	.byte	0x3f
	.zero		1


	//   ....[39]....
        /*1084*/ 	.word	0x00014240
        /*1088*/ 	.word	0x0000006f
        /*108c*/ 	.word	0x00000000
        /*1090*/ 	.short	0x0101
        /*1092*/ 	.byte	0x3f
	.zero		1


	//   ....[40]....
        /*1094*/ 	.word	0x00014250
        /*1098*/ 	.word	0x0000006c
        /*109c*/ 	.word	0x00000000
        /*10a0*/ 	.short	0x0101
        /*10a2*/ 	.byte	0x3f
	.zero		1


	//   ....[41]....
        /*10a4*/ 	.word	0x00015240
        /*10a8*/ 	.word	0x00000000
        /*10ac*/ 	.word	0x00031c50
        /*10b0*/ 	.short	0x010a
        /*10b2*/ 	.byte	0x3f
	.zero		1


	//   ....[42]....
        /*10b4*/ 	.word	0x000152f0
        /*10b8*/ 	.word	0x00000000
        /*10bc*/ 	.word	0x00031c50
        /*10c0*/ 	.short	0x010a
        /*10c2*/ 	.byte	0x3f
	.zero		1


	//   ....[43]....
        /*10c4*/ 	.word	0x00015ca0
        /*10c8*/ 	.word	0x00000004
        /*10cc*/ 	.word	0x00000000
        /*10d0*/ 	.short	0x0101
        /*10d2*/ 	.byte	0x3f
	.zero		1


	//   ....[44]....
        /*10d4*/ 	.word	0x00016f30
        /*10d8*/ 	.word	0x00000000
        /*10dc*/ 	.word	0x00000000
        /*10e0*/ 	.short	0x0101
        /*10e2*/ 	.byte	0x3f
	.zero		1


	//   ....[45]....
        /*10e4*/ 	.word	0x00017430
        /*10e8*/ 	.word	0x0000000a
        /*10ec*/ 	.word	0x00000000
        /*10f0*/ 	.short	0x0101
        /*10f2*/ 	.byte	0x3f
	.zero		1


	//   ....[46]....
        /*10f4*/ 	.word	0x0001a2e0
        /*10f8*/ 	.word	0x00000010
        /*10fc*/ 	.word	0x00031c20
        /*1100*/ 	.short	0x010a
        /*1102*/ 	.byte	0x3f
	.zero		1


	//   ....[47]....
        /*1104*/ 	.word	0x0001a3a0
        /*1108*/ 	.word	0x00000009
        /*110c*/ 	.word	0x00031ca0
        /*1110*/ 	.short	0x010a
        /*1112*/ 	.byte	0x3f
	.zero		1


	//   ....[48]....
        /*1114*/ 	.word	0x0001a7d0
        /*1118*/ 	.word	0x00000009
        /*111c*/ 	.word	0x00031cc0
        /*1120*/ 	.short	0x010a
        /*1122*/ 	.byte	0x3f
	.zero		1


	//   ....[49]....
        /*1124*/ 	.word	0x0001ad30
        /*1128*/ 	.word	0x00000009
        /*112c*/ 	.word	0x00031ca0
        /*1130*/ 	.short	0x010a
        /*1132*/ 	.byte	0x3f
	.zero		1


	//   ....[50]....
        /*1134*/ 	.word	0x0001b150
        /*1138*/ 	.word	0x00000009
        /*113c*/ 	.word	0x00031cc0
        /*1140*/ 	.short	0x010a
        /*1142*/ 	.byte	0x3f
	.zero		1


	//   ....[51]....
        /*1144*/ 	.word	0x0001c0f0
        /*1148*/ 	.word	0x00000000
        /*114c*/ 	.word	0x00031c40
        /*1150*/ 	.short	0x010a
        /*1152*/ 	.byte	0x3f
	.zero		1


	//   ....[52]....
        /*1154*/ 	.word	0x0001cfc0
        /*1158*/ 	.word	0x00000010
        /*115c*/ 	.word	0x00031c00
        /*1160*/ 	.short	0x0107
        /*1162*/ 	.byte	0x3f
	.zero		1


	//   ....[53]....
        /*1164*/ 	.word	0x0001d0b0
        /*1168*/ 	.word	0x00000010
        /*116c*/ 	.word	0x00031c00
        /*1170*/ 	.short	0x0101
        /*1172*/ 	.byte	0x3f
	.zero		1


	//   ....[54]....
        /*1174*/ 	.word	0x0001d0d0
        /*1178*/ 	.word	0x00000010
        /*117c*/ 	.word	0x00031c20
        /*1180*/ 	.short	0x010a
        /*1182*/ 	.byte	0x3f
	.zero		1


	//   ....[55]....
        /*1184*/ 	.word	0x0001d470
        /*1188*/ 	.word	0x00000003
        /*118c*/ 	.word	0x00031c40
        /*1190*/ 	.short	0x010a
        /*1192*/ 	.byte	0x3f
	.zero		1


	//   ....[56]....
        /*1194*/ 	.word	0x0001d8f0
        /*1198*/ 	.word	0x00000003
        /*119c*/ 	.word	0x00000060
        /*11a0*/ 	.short	0x010a
        /*11a2*/ 	.byte	0x3f
	.zero		1


	//   ....[57]....
        /*11a4*/ 	.word	0x0001e030
        /*11a8*/ 	.word	0x00000003
        /*11ac*/ 	.word	0x00031c40
        /*11b0*/ 	.short	0x010a
        /*11b2*/ 	.byte	0x3f
	.zero		1


	//   ....[58]....
        /*11b4*/ 	.word	0x0001e4b0
        /*11b8*/ 	.word	0x0000000b
        /*11bc*/ 	.word	0x00000060
        /*11c0*/ 	.short	0x010a
        /*11c2*/ 	.byte	0x3f
	.zero		1


	//   ....[59]....
        /*11c4*/ 	.word	0x0001eb30
        /*11c8*/ 	.word	0x00000002
        /*11cc*/ 	.word	0x00031c40
        /*11d0*/ 	.short	0x010a
        /*11d2*/ 	.byte	0x3f
	.zero		1


	//   ....[60]....
        /*11d4*/ 	.word	0x0001efc0
        /*11d8*/ 	.word	0x00000007
        /*11dc*/ 	.word	0x00000060
        /*11e0*/ 	.short	0x010a
        /*11e2*/ 	.byte	0x3f
	.zero		1


	//   ....[61]....
        /*11e4*/ 	.word	0x0001f5f0
        /*11e8*/ 	.word	0x00000003
        /*11ec*/ 	.word	0x00031c60
        /*11f0*/ 	.short	0x010a
        /*11f2*/ 	.byte	0x3f
	.zero		1


	//   ....[62]....
        /*11f4*/ 	.word	0x00020730
        /*11f8*/ 	.word	0x00000009
        /*11fc*/ 	.word	0x00031c20
        /*1200*/ 	.short	0x010a
        /*1202*/ 	.byte	0x3f
	.zero		1


	//   ....[63]....
        /*1204*/ 	.word	0x000208c0
        /*1208*/ 	.word	0x00000007
        /*120c*/ 	.word	0x00000000
        /*1210*/ 	.short	0x010a
        /*1212*/ 	.byte	0x3f
	.zero		1


	//   ....[64]....
        /*1214*/ 	.word	0x00020930
        /*1218*/ 	.word	0x00000003
        /*121c*/ 	.word	0x00000000
        /*1220*/ 	.short	0x010a
        /*1222*/ 	.byte	0x3f
	.zero		1


	//   ....[65]....
        /*1224*/ 	.word	0x00020990
        /*1228*/ 	.word	0x00000005
        /*122c*/ 	.word	0x00000000
        /*1230*/ 	.short	0x010a
        /*1232*/ 	.byte	0x3f
	.zero		1


	//   ....[66]....
        /*1234*/ 	.word	0x000209c0
        /*1238*/ 	.word	0x00000003
        /*123c*/ 	.word	0x00000000
        /*1240*/ 	.short	0x010a
        /*1242*/ 	.byte	0x3f
	.zero		1


	//   ....[67]....
        /*1244*/ 	.word	0x00020a20
        /*1248*/ 	.word	0x00000015
        /*124c*/ 	.word	0x00031c90
        /*1250*/ 	.short	0x010a
        /*1252*/ 	.byte	0x3f
	.zero		1


	//   ....[68]....
        /*1254*/ 	.word	0x00020a70
        /*1258*/ 	.word	0x00000015
        /*125c*/ 	.word	0x00031c90
        /*1260*/ 	.short	0x010a
        /*1262*/ 	.byte	0x3f
	.zero		1


	//   ....[69]....
        /*1264*/ 	.word	0x00020ac0
        /*1268*/ 	.word	0x00000015
        /*126c*/ 	.word	0x00031c90
        /*1270*/ 	.short	0x010a
        /*1272*/ 	.byte	0x3f
	.zero		1


	//   ....[70]....
        /*1274*/ 	.word	0x00020b10
        /*1278*/ 	.word	0x00000015
        /*127c*/ 	.word	0x00031cb0
        /*1280*/ 	.short	0x010a
        /*1282*/ 	.byte	0x3f
	.zero		1


	//   ....[71]....
        /*1284*/ 	.word	0x00020dd0
        /*1288*/ 	.word	0x00000010
        /*128c*/ 	.word	0x00031c00
        /*1290*/ 	.short	0x010a
        /*1292*/ 	.byte	0x3f
	.zero		1


	//   ....[72]....
        /*1294*/ 	.word	0x00021000
        /*1298*/ 	.word	0x00000010
        /*129c*/ 	.word	0x00031c00
        /*12a0*/ 	.short	0x010a
        /*12a2*/ 	.byte	0x3f
	.zero		1


	//   ....[73]....
        /*12a4*/ 	.word	0x00021050
        /*12a8*/ 	.word	0x00000000
        /*12ac*/ 	.word	0x00031c30
        /*12b0*/ 	.short	0x010a
        /*12b2*/ 	.byte	0x3f
	.zero		1


	//   ....[74]....
        /*12b4*/ 	.word	0x000210a0
        /*12b8*/ 	.word	0x0000000e
        /*12bc*/ 	.word	0x00031c30
        /*12c0*/ 	.short	0x010a
        /*12c2*/ 	.byte	0x3f
	.zero		1


	//   ....[75]....
        /*12c4*/ 	.word	0x000210f0
        /*12c8*/ 	.word	0x0000000f
        /*12cc*/ 	.word	0x00031c50
        /*12d0*/ 	.short	0x010a
        /*12d2*/ 	.byte	0x3f
	.zero		1


	//   ....[76]....
        /*12d4*/ 	.word	0x00021140
        /*12d8*/ 	.word	0x00000000
        /*12dc*/ 	.word	0x00031c50
        /*12e0*/ 	.short	0x010a
        /*12e2*/ 	.byte	0x3f
	.zero		1


	//   ....[77]....
        /*12e4*/ 	.word	0x000218b0
        /*12e8*/ 	.word	0x00000010
        /*12ec*/ 	.word	0x00031c20
        /*12f0*/ 	.short	0x010a
        /*12f2*/ 	.byte	0x3f
	.zero		1


	//   ....[78]....
        /*12f4*/ 	.word	0x00021900
        /*12f8*/ 	.word	0x00000009
        /*12fc*/ 	.word	0x00031ca0
        /*1300*/ 	.short	0x010a
        /*1302*/ 	.byte	0x3f
	.zero		1


	//   ....[79]....
        /*1304*/ 	.word	0x00021950
        /*1308*/ 	.word	0x00000009
        /*130c*/ 	.word	0x00031cc0
        /*1310*/ 	.short	0x010a
        /*1312*/ 	.byte	0x3f
	.zero		1


	//   ....[80]....
        /*1314*/ 	.word	0x000219a0
        /*1318*/ 	.word	0x00000009
        /*131c*/ 	.word	0x00031ca0
        /*1320*/ 	.short	0x010a
        /*1322*/ 	.byte	0x3f
	.zero		1


	//   ....[81]....
        /*1324*/ 	.word	0x000219f0
        /*1328*/ 	.word	0x00000009
        /*132c*/ 	.word	0x00031cc0
        /*1330*/ 	.short	0x010a
        /*1332*/ 	.byte	0x3f
	.zero		1


	//   ....[82]....
        /*1334*/ 	.word	0x00021b90
        /*1338*/ 	.word	0x00000000
        /*133c*/ 	.word	0x00031c40
        /*1340*/ 	.short	0x010a
        /*1342*/ 	.byte	0x3f
	.zero		1


	//   ....[83]....
        /*1344*/ 	.word	0x000223f0
        /*1348*/ 	.word	0x00000010
        /*134c*/ 	.word	0x00031c20
        /*1350*/ 	.short	0x010a
        /*1352*/ 	.byte	0x3f
	.zero		1


	//   ....[84]....
        /*1354*/ 	.word	0x00022440
        /*1358*/ 	.word	0x00000003
        /*135c*/ 	.word	0x00031c40
        /*1360*/ 	.short	0x010a
        /*1362*/ 	.byte	0x3f
	.zero		1


	//   ....[85]....
        /*1364*/ 	.word	0x00022490
        /*1368*/ 	.word	0x00000003
        /*136c*/ 	.word	0x00000060
        /*1370*/ 	.short	0x010a
        /*1372*/ 	.byte	0x3f
	.zero		1


	//   ....[86]....
        /*1374*/ 	.word	0x000224e0
        /*1378*/ 	.word	0x00000003
        /*137c*/ 	.word	0x00031c40
        /*1380*/ 	.short	0x010a
        /*1382*/ 	.byte	0x3f
	.zero		1


	//   ....[87]....
        /*1384*/ 	.word	0x00022530
        /*1388*/ 	.word	0x0000000b
        /*138c*/ 	.word	0x00000060
        /*1390*/ 	.short	0x010a
        /*1392*/ 	.byte	0x3f
	.zero		1


	//   ....[88]....
        /*1394*/ 	.word	0x00022580
        /*1398*/ 	.word	0x00000002
        /*139c*/ 	.word	0x00031c40
        /*13a0*/ 	.short	0x010a
        /*13a2*/ 	.byte	0x3f
	.zero		1


	//   ....[89]....
        /*13a4*/ 	.word	0x000225d0
        /*13a8*/ 	.word	0x00000007
        /*13ac*/ 	.word	0x00000060
        /*13b0*/ 	.short	0x010a
        /*13b2*/ 	.byte	0x3f
	.zero		1


	//   ....[90]....
        /*13b4*/ 	.word	0x00022620
        /*13b8*/ 	.word	0x00000003
        /*13bc*/ 	.word	0x00031c60
        /*13c0*/ 	.short	0x010a
        /*13c2*/ 	.byte	0x3f
	.zero		1


	//   ....[91]....
        /*13c4*/ 	.word	0x00023050
        /*13c8*/ 	.word	0x00000009
        /*13cc*/ 	.word	0x00031c20
        /*13d0*/ 	.short	0x010a
        /*13d2*/ 	.byte	0x3f
	.zero		1


	//   ....[92]....
        /*13d4*/ 	.word	0x000231f0
        /*13d8*/ 	.word	0x00000007
        /*13dc*/ 	.word	0x00000000
        /*13e0*/ 	.short	0x010a
        /*13e2*/ 	.byte	0x3f
	.zero		1


	//   ....[93]....
        /*13e4*/ 	.word	0x00023240
        /*13e8*/ 	.word	0x00000003
        /*13ec*/ 	.word	0x00000000
        /*13f0*/ 	.short	0x010a
        /*13f2*/ 	.byte	0x3f
	.zero		1


	//   ....[94]....
        /*13f4*/ 	.word	0x00023290
        /*13f8*/ 	.word	0x00000005
        /*13fc*/ 	.word	0x00000000
        /*1400*/ 	.short	0x010a
        /*1402*/ 	.byte	0x3f
	.zero		1


	//----- nvinfo : EIATTR_NUM_MBARRIERS
	.align		4
.L_151:
        /*1404*/ 	.byte	0x03, 0x38
        /*1406*/ 	.short	0x0016


	//----- nvinfo : EIATTR_EXIT_INSTR_OFFSETS
	.align		4
        /*1408*/ 	.byte	0x04, 0x1c
        /*140a*/ 	.short	(.L_153 - .L_152)


	//   ....[0]....
.L_152:
        /*140c*/ 	.word	0x00020a10


	//----- nvinfo : EIATTR_MAX_THREADS
	.align		4
.L_153:
        /*1410*/ 	.byte	0x04, 0x05
        /*1412*/ 	.short	(.L_155 - .L_154)
.L_154:
        /*1414*/ 	.word	0x00000200
        /*1418*/ 	.word	0x00000001
        /*141c*/ 	.word	0x00000001


	//----- nvinfo : EIATTR_CRS_STACK_SIZE
	.align		4
.L_155:
        /*1420*/ 	.byte	0x04, 0x1e
        /*1422*/ 	.short	(.L_157 - .L_156)
.L_156:
        /*1424*/ 	.word	0x00000000


	//----- nvinfo : EIATTR_CBANK_PARAM_SIZE
	.align		4
.L_157:
        /*1428*/ 	.byte	0x03, 0x19
        /*142a*/ 	.short	0x0af0


	//----- nvinfo : EIATTR_PARAM_CBANK
	.align		4
        /*142c*/ 	.byte	0x04, 0x0a
        /*142e*/ 	.short	(.L_159 - .L_158)
	.align		4
.L_158:
        /*1430*/ 	.word	index@(.nv.constant0._ZN7cutlass13device_kernelIN5flash11enable_sm90INS1_16FlashAttnFwdSm90INS1_25CollectiveMainloopFwdSm90ILi2EN4cute5tupleIJNS5_1CILi1EEES8_S8_EEENS6_IJNS7_ILi192EEENS7_ILi144EEENS7_ILi96EEEEEELi96ENS_6half_tEfNS_4arch4Sm90ELb0ELb0ELb1ELb1ELb0ELb1ELb0ELb0ELb1ELb1ELb1ELb0EEENS1_21CollectiveEpilogueFwdINS6_IJSA_SC_SB_EEES9_SE_SG_Li384ELb1ELb1ELb1ELb0EEENS1_36VarlenDynamicPersistentTileSchedulerILi192ELi144ELi384ELi128ELb1ELb1ELb1ELb0ELb1ELb1EEEEEEEEEvNT_6ParamsE)
        /*1434*/ 	.short	0x0210
        /*1436*/ 	.short	0x0af0


	//----- nvinfo : EIATTR_SW_WAR
	.align		4
.L_159:
        /*1438*/ 	.byte	0x04, 0x36
        /*143a*/ 	.short	(.L_161 - .L_160)
.L_160:
        /*143c*/ 	.word	0x00000008
.L_161:


//--------------------- .nv.info._ZN7cutlass13device_kernelIN5flash11enable_sm90INS1_16FlashAttnFwdSm90INS1_25CollectiveMainloopFwdSm90ILi2EN4cute5tupleIJNS5_1CILi1EEES8_S8_EEENS6_IJNS7_ILi192EEENS7_ILi128EEENS7_ILi96EEEEEELi96ENS_6half_tEfNS_4arch4Sm90ELb0ELb1ELb1ELb0ELb0ELb0ELb0ELb0ELb1ELb1ELb1ELb0EEENS1_21CollectiveEpilogueFwdINS6_IJSA_SC_SB_EEES9_SE_SG_Li384ELb0ELb1ELb1ELb0EEENS1_19SingleTileSchedulerILb0ELb1ELb1ELi192EEEEEEEEEvNT_6ParamsE --------------------------
	.section	.nv.info._ZN7cutlass13device_kernelIN5flash11enable_sm90INS1_16FlashAttnFwdSm90INS1_25CollectiveMainloopFwdSm90ILi2EN4cute5tupleIJNS5_1CILi1EEES8_S8_EEENS6_IJNS7_ILi192EEENS7_ILi128EEENS7_ILi96EEEEEELi96ENS_6half_tEfNS_4arch4Sm90ELb0ELb1ELb1ELb0ELb0ELb0ELb0ELb0ELb1ELb1ELb1ELb0EEENS1_21CollectiveEpilogueFwdINS6_IJSA_SC_SB_EEES9_SE_SG_Li384ELb0ELb1ELb1ELb0EEENS1_19SingleTileSchedulerILb0ELb1ELb1ELi192EEEEEEEEEvNT_6ParamsE,"",@"SHT_CUDA_INFO"
	.sectionflags	@""
	.align	4


	//----- nvinfo : EIATTR_CUDA_API_VERSION
	.align		4
        /*0000*/ 	.byte	0x04, 0x37
        /*0002*/ 	.short	(.L_163 - .L_162)
.L_162:
        /*0004*/ 	.word	0x00000082


	//----- nvinfo : EIATTR_KPARAM_INFO
	.align		4
.L_163:
        /*0008*/ 	.byte	0x04, 0x17
        /*000a*/ 	.short	(.L_165 - .L_164)
.L_164:
        /*000c*/ 	.word	0x00000000
        /*0010*/ 	.short	0x0000
        /*0012*/ 	.short	0x0070
        /*0014*/ 	.byte	0x00, 0xf0, 0x01, 0x28


	//----- nvinfo : EIATTR_SPARSE_MMA_MASK
	.align		4
.L_165:
        /*0018*/ 	.byte	0x03, 0x50
        /*001a*/ 	.short	0x0000


	//----- nvinfo : EIATTR_MAXREG_COUNT
	.align		4
        /*001c*/ 	.byte	0x03, 0x1b
        /*001e*/ 	.short	0x0080


	//----- nvinfo : EIATTR_NUM_BARRIERS
	.align		4
        /*0020*/ 	.byte	0x02, 0x4c
        /*0022*/ 	.byte	0x10
	.zero		1


	//----- nvinfo : EIATTR_EXTERNS
	.align		4
        /*0024*/ 	.byte	0x04, 0x0f
        /*0026*/ 	.short	(.L_167 - .L_166)


	//   ....[0]....
	.align		4
.L_166:
        /*0028*/ 	.word	index@(__assertfail)


	//----- nvinfo : EIATTR_MERCURY_ISA_VERSION
	.align		4
.L_167:
        /*002c*/ 	.byte	0x03, 0x5f
        /*002e*/ 	.short	0x0101


	//----- nvinfo : EIATTR_INT_WARP_WIDE_INSTR_OFFSETS
	.align		4
        /*0030*/ 	.byte	0x04, 0x31
        /*0032*/ 	.short	(.L_169 - .L_168)


	//   ....[0]....
.L_168:
        /*0034*/ 	.word	0x00000120


	//   ....[1]....
        /*0038*/ 	.word	0x00000160


	//   ....[2]....
        /*003c*/ 	.word	0x000001d0


	//----- nvinfo : EIATTR_COOP_GROUP_MASK_REGIDS
	.align		4
.L_169:
        /*0040*/ 	.byte	0x04, 0x29
        /*0042*/ 	.short	(.L_171 - .L_170)


	//   ....[0]....
.L_170:
        /*0044*/ 	.word	0xffffffff


	//   ....[1]....
        /*0048*/ 	.word	0xffffffff


	//   ....[2]....
        /*004c*/ 	.word	0xffffffff


	//   ....[3]....
        /*0050*/ 	.word	0xffffffff


	//   ....[4]....
        /*0054*/ 	.word	0xffffffff


	//   ....[5]....
        /*0058*/ 	.word	0xffffffff


	//   ....[6]....
        /*005c*/ 	.word	0xffffffff


	//   ....[7]....
        /*0060*/ 	.word	0xffffffff


	//   ....[8]....
        /*0064*/ 	.word	0xffffffff


	//   ....[9]....
        /*0068*/ 	.word	0xffffffff


	//   ....[10]....
        /*006c*/ 	.word	0xffffffff


	//   ....[11]....
        /*0070*/ 	.word	0xffffffff


	//   ....[12]....
        /*0074*/ 	.word	0xffffffff


	//   ....[13]....
        /*0078*/ 	.word	0xffffffff


	//   ....[14]....
        /*007c*/ 	.word	0xffffffff


	//   ....[15]....
        /*0080*/ 	.word	0xffffffff


	//   ....[16]....
        /*0084*/ 	.word	0xffffffff


	//   ....[17]....
        /*0088*/ 	.word	0xffffffff


	//   ....[18]....
        /*008c*/ 	.word	0xffffffff


	//   ....[19]....
        /*0090*/ 	.word	0xffffffff


	//   ....[20]....
        /*0094*/ 	.word	0xffffffff


	//   ....[21]....
        /*0098*/ 	.word	0xffffffff


	//   ....[22]....
        /*009c*/ 	.word	0xffffffff


	//   ....[23]....
        /*00a0*/ 	.word	0xffffffff


	//   ....[24]....
        /*00a4*/ 	.word	0xffffffff


	//   ....[25]....
        /*00a8*/ 	.word	0xffffffff


	//   ....[26]....
        /*00ac*/ 	.word	0xffffffff


	//   ....[27]....
        /*00b0*/ 	.word	0xffffffff


	//   ....[28]....
        /*00b4*/ 	.word	0xffffffff


	//   ....[29]....
        /*00b8*/ 	.word	0xffffffff


	//   ....[30]....
        /*00bc*/ 	.word	0xffffffff


	//   ....[31]....
        /*00c0*/ 	.word	0xffffffff


	//   ....[32]....
        /*00c4*/ 	.word	0xffffffff


	//   ....[33]....
        /*00c8*/ 	.word	0xffffffff


	//   ....[34]....
        /*00cc*/ 	.word	0xffffffff


	//   ....[35]....
        /*00d0*/ 	.word	0xffffffff


	//   ....[36]....
        /*00d4*/ 	.word	0xffffffff


	//   ....[37]....
        /*00d8*/ 	.word	0xffffffff


	//   ....[38]....
        /*00dc*/ 	.word	0xffffffff


	//   ....[39]....
        /*00e0*/ 	.word	0xffffffff


	//   ....[40]....
        /*00e4*/ 	.word	0xffffffff


	//   ....[41]....
        /*00e8*/ 	.word	0xffffffff


	//   ....[42]....
        /*00ec*/ 	.word	0xffffffff


	//   ....[43]....
        /*00f0*/ 	.word	0xffffffff


	//   ....[44]....
        /*00f4*/ 	.word	0xffffffff


	//   ....[45]....
        /*00f8*/ 	.word	0xffffffff


	//   ....[46]....
        /*00fc*/ 	.word	0xffffffff


	//   ....[47]....
        /*0100*/ 	.word	0xffffffff


	//   ....[48]....
        /*0104*/ 	.word	0xffffffff


	//   ....[49]....
        /*0108*/ 	.word	0xffffffff


	//   ....[50]....
        /*010c*/ 	.word	0xffffffff


	//   ....[51]....
        /*0110*/ 	.word	0xffffffff


	//   ....[52]....
        /*0114*/ 	.word	0xffffffff


	//   ....[53]....
        /*0118*/ 	.word	0xffffffff


	//   ....[54]....
        /*011c*/ 	.word	0xffffffff


	//   ....[55]....
        /*0120*/ 	.word	0xffffffff


	//   ....[56]....
        /*0124*/ 	.word	0xffffffff


	//   ....[57]....
        /*0128*/ 	.word	0xffffffff


	//   ....[58]....
        /*012c*/ 	.word	0xffffffff


	//   ....[59]....
        /*0130*/ 	.word	0xffffffff


	//   ....[60]....
        /*0134*/ 	.word	0xffffffff


	//   ....[61]....
        /*0138*/ 	.word	0x0500000f


	//   ....[62]....
        /*013c*/ 	.word	0x0500000f


	//   ....[63]....
        /*0140*/ 	.word	0x0500000f


	//   ....[64]....
        /*0144*/ 	.word	0x0500000f


	//   ....[65]....
        /*0148*/ 	.word	0x0500000f


	//   ....[66]....
        /*014c*/ 	.word	0x0500000f


	//   ....[67]....
        /*0150*/ 	.word	0x0500000f


	//   ....[68]....
        /*0154*/ 	.word	0x0500000f


	//   ....[69]....
        /*0158*/ 	.word	0x0500000f


	//   ....[70]....
        /*015c*/ 	.word	0x0500000f


	//   ....[71]....
        /*0160*/ 	.word	0x0500000f


	//   ....[72]....
        /*0164*/ 	.word	0x0500000f


	//   ....[73]....
        /*0168*/ 	.word	0x0500000f


	//   ....[74]....
        /*016c*/ 	.word	0x0500000f


	//----- nvinfo : EIATTR_COOP_GROUP_INSTR_OFFSETS
	.align		4
.L_171:
        /*0170*/ 	.byte	0x04, 0x28
        /*0172*/ 	.short	(.L_173 - .L_172)


	//   ....[0]....
.L_172:
        /*0174*/ 	.word	0x00000060


	//   ....[1]....
        /*0178*/ 	.word	0x00000130


	//   ....[2]....
        /*017c*/ 	.word	0x00000180


	//   ....[3]....
        /*0180*/ 	.word	0x000003b0


	//   ....[4]....
        /*0184*/ 	.word	0x00000510


	//   ....[5]....
        /*0188*/ 	.word	0x00000630


	//   ....[6]....
        /*018c*/ 	.word	0x00000790


	//   ....[7]....
        /*0190*/ 	.word	0x00001540


	//   ....[8]....
        /*0194*/ 	.word	0x00002140


	//   ....[9]....
        /*0198*/ 	.word	0x00002a80


	//   ....[10]....
        /*019c*/ 	.word	0x00003f50


	//   ....[11]....
        /*01a0*/ 	.word	0x00003ff0


	//   ....[12]....
        /*01a4*/ 	.word	0x00004750


	//   ....[13]....
        /*01a8*/ 	.word	0x000047b0


	//   ....[14]....
        /*01ac*/ 	.word	0x000053e0


	//   ....[15]....
        /*01b0*/ 	.word	0x000068b0


	//   ....[16]....
        /*01b4*/ 	.word	0x00006af0


	//   ....[17]....
        /*01b8*/ 	.word	0x000076d0


	//   ....[18]....
        /*01bc*/ 	.word	0x00007780


	//   ....[19]....
        /*01c0*/ 	.word	0x00008070


	//   ....[20]....
        /*01c4*/ 	.word	0x00008110


	//   ....[21]....
        /*01c8*/ 	.word	0x00009070


	//   ....[22]....
        /*01cc*/ 	.word	0x0000a220


	//   ....[23]....
        /*01d0*/ 	.word	0x0000a290


	//   ....[24]....
        /*01d4*/ 	.word	0x0000a950


	//   ....[25]....
        /*01d8*/ 	.word	0x0000aa40


	//   ....[26]....
        /*01dc*/ 	.word	0x0000bc10


	//   ....[27]....
        /*01e0*/ 	.word	0x0000c7d0


	//   ....[28]....
        /*01e4*/ 	.word	0x0000d1f0


	//   ....[29]....
        /*01e8*/ 	.word	0x0000dc10


	//   ....[30]....
        /*01ec*/ 	.word	0x0000dc30


	//   ....[31]....
        /*01f0*/ 	.word	0x0000e800


	//   ....[32]....
        /*01f4*/ 	.word	0x0000e870


	//   ....[33]....
        /*01f8*/ 	.word	0x0000f620


	//   ....[34]....
        /*01fc*/ 	.word	0x0000f730


	//   ....[35]....
        /*0200*/ 	.word	0x0000f790


	//   ....[36]....
        /*0204*/ 	.word	0x0000f890


	//   ....[37]....
        /*0208*/ 	.word	0x0000f8a0


	//   ....[38]....
        /*020c*/ 	.word	0x00010780


	//   ....[39]....
        /*0210*/ 	.word	0x000107c0


	//   ....[40]....
        /*0214*/ 	.word	0x00010800


	//   ....[41]....
        /*0218*/ 	.word	0x00010840


	//   ....[42]....
        /*021c*/ 	.word	0x00010860


	//   ....[43]....
        /*0220*/ 	.word	0x00010890


	//   ....[44]....
        /*0224*/ 	.word	0x00010d70


	//   ....[45]....
        /*0228*/ 	.word	0x00010d80


	//   ....[46]....
        /*022c*/ 	.word	0x00011660


	//   ....[47]....
        /*0230*/ 	.word	0x00012520


	//   ....[48]....
        /*0234*/ 	.word	0x00013010


	//   ....[49]....
        /*0238*/ 	.word	0x00013050


	//   ....[50]....
        /*023c*/ 	.word	0x00013080


	//   ....[51]....
        /*0240*/ 	.word	0x000130b0


	//   ....[52]....
        /*0244*/ 	.word	0x000130d0


	//   ....[53]....
        /*0248*/ 	.word	0x000130e0


	//   ....[54]....
        /*024c*/ 	.word	0x00013150


	//   ....[55]....
        /*0250*/ 	.word	0x00013190


	//   ....[56]....
        /*0254*/ 	.word	0x00013220


	//   ....[57]....
        /*0258*/ 	.word	0x00013250


	//   ....[58]....
        /*025c*/ 	.word	0x00013260


	//   ....[59]....
        /*0260*/ 	.word	0x000132f0


	//   ....[60]....
        /*0264*/ 	.word	0x00015880


	//   ....[61]....
        /*0268*/ 	.word	0x00015eb0


	//   ....[62]....
        /*026c*/ 	.word	0x00016020


	//   ....[63]....
        /*0270*/ 	.word	0x00016070


	//   ....[64]....
        /*0274*/ 	.word	0x000161c0


	//   ....[65]....
        /*0278*/ 	.word	0x00016220


	//   ....[66]....
        /*027c*/ 	.word	0x00016330


	//   ....[67]....
        /*0280*/ 	.word	0x00016390


	//   ....[68]....
        /*0284*/ 	.word	0x000164a0


	//   ....[69]....
        /*0288*/ 	.word	0x00016510


	//   ....[70]....
        /*028c*/ 	.word	0x00016640


	//   ....[71]....
        /*0290*/ 	.word	0x00016690


	//   ....[72]....
        /*0294*/ 	.word	0x000167a0


	//   ....[73]....
        /*0298*/ 	.word	0x000167f0


	//   ....[74]....
        /*029c*/ 	.word	0x00016bc0


	//----- nvinfo : EIATTR_REG_RECONFIG
	.align		4
.L_173:
        /*02a0*/ 	.byte	0x01, 0x54
	.zero		2


	//----- nvinfo : EIATTR_SYSCALL_OFFSETS
	.align		4
        /*02a4*/ 	.byte	0x04, 0x46
        /*02a6*/ 	.short	(.L_175 - .L_174)


	//   ....[0]....
.L_174:
        /*02a8*/ 	.word	0x00001740


	//   ....[1]....
        /*02ac*/ 	.word	0x000121c0


	//   ....[2]....
        /*02b0*/ 	.word	0x00012300


	//   ....[3]....
        /*02b4*/ 	.word	0x000123f0


	//   ....[4]....
        /*02b8*/ 	.word	0x00012b70


	//----- nvinfo : EIATTR_MBARRIER_INSTR_OFFSETS
	.align		4
.L_175:
        /*02bc*/ 	.byte	0x04, 0x39
        /*02be*/ 	.short	(.L_177 - .L_176)


	//   ....[0]....
.L_176:
        /*02c0*/ 	.word	0x00000260
        /*02c4*/ 	.word	0x000000ff
        /*02c8*/ 	.word	0x0002d800
        /*02cc*/ 	.short	0x0100
        /*02ce*/ 	.byte	0x08
	.zero		1


	//   ....[1]....
        /*02d0*/ 	.word	0x00000270
        /*02d4*/ 	.word	0x000000ff
        /*02d8*/ 	.word	0x0002d820
        /*02dc*/ 	.short	0x0100
        /*02de*/ 	.byte	0x08
	.zero		1


	//   ....[2]....
        /*02e0*/ 	.word	0x00000360
        /*02e4*/ 	.word	0x000000ff
        /*02e8*/ 	.word	0x0002d830
        /*02ec*/ 	.short	0x0100
        /*02ee*/ 	.byte	0x08
	.zero		1


	//   ....[3]....
        /*02f0*/ 	.word	0x00000370
        /*02f4*/ 	.word	0x000000ff
        /*02f8*/ 	.word	0x0002d840
        /*02fc*/ 	.short	0x0100
        /*02fe*/ 	.byte	0x08
	.zero		1


	//   ....[4]....
        /*0300*/ 	.word	0x00000380
        /*0304*/ 	.word	0x000000ff
        /*0308*/ 	.word	0x0002d838
        /*030c*/ 	.short	0x0100
        /*030e*/ 	.byte	0x08
	.zero		1


	//   ....[5]....
        /*0310*/ 	.word	0x00000390
        /*0314*/ 	.word	0x000000ff
        /*0318*/ 	.word	0x0002d848
        /*031c*/ 	.short	0x0100
        /*031e*/ 	.byte	0x08
	.zero		1


	//   ....[6]....
        /*0320*/ 	.word	0x000004c0
        /*0324*/ 	.word	0x000000ff
        /*0328*/ 	.word	0x0002d850
        /*032c*/ 	.short	0x0100
        /*032e*/ 	.byte	0x08
	.zero		1


	//   ....[7]....
        /*0330*/ 	.word	0x000004d0
        /*0334*/ 	.word	0x000000ff
        /*0338*/ 	.word	0x0002d860
        /*033c*/ 	.short	0x0100
        /*033e*/ 	.byte	0x08
	.zero		1


	//   ....[8]....
        /*0340*/ 	.word	0x000004e0
        /*0344*/ 	.word	0x000000ff
        /*0348*/ 	.word	0x0002d858
        /*034c*/ 	.short	0x0100
        /*034e*/ 	.byte	0x08
	.zero		1


	//   ....[9]....
        /*0350*/ 	.word	0x000004f0
        /*0354*/ 	.word	0x000000ff
        /*0358*/ 	.word	0x0002d868
        /*035c*/ 	.short	0x0100
        /*035e*/ 	.byte	0x08
	.zero		1


	//   ....[10]....
        /*0360*/ 	.word	0x000005e0
        /*0364*/ 	.word	0x000000ff
        /*0368*/ 	.word	0x0002d870
        /*036c*/ 	.short	0x0100
        /*036e*/ 	.byte	0x06
	.zero		1


	//   ....[11]....
        /*0370*/ 	.word	0x000005f0
        /*0374*/ 	.word	0x000000ff
        /*0378*/ 	.word	0x0002d880
        /*037c*/ 	.short	0x0100
        /*037e*/ 	.byte	0x06
	.zero		1


	//   ....[12]....
        /*0380*/ 	.word	0x00000600
        /*0384*/ 	.word	0x000000ff
        /*0388*/ 	.word	0x0002d878
        /*038c*/ 	.short	0x0100
        /*038e*/ 	.byte	0x06
	.zero		1


	//   ....[13]....
        /*0390*/ 	.word	0x00000610
        /*0394*/ 	.word	0x000000ff
        /*0398*/ 	.word	0x0002d888
        /*039c*/ 	.short	0x0100
        /*039e*/ 	.byte	0x06
	.zero		1


	//   ....[14]....
        /*03a0*/ 	.word	0x00000740
        /*03a4*/ 	.word	0x000000ff
        /*03a8*/ 	.word	0x0002d890
        /*03ac*/ 	.short	0x0100
        /*03ae*/ 	.byte	0x08
	.zero		1


	//   ....[15]....
        /*03b0*/ 	.word	0x00000750
        /*03b4*/ 	.word	0x000000ff
        /*03b8*/ 	.word	0x0002d8a0
        /*03bc*/ 	.short	0x0100
        /*03be*/ 	.byte	0x08
	.zero		1


	//   ....[16]....
        /*03c0*/ 	.word	0x00000760
        /*03c4*/ 	.word	0x000000ff
        /*03c8*/ 	.word	0x0002d898
        /*03cc*/ 	.short	0x0100
        /*03ce*/ 	.byte	0x08
	.zero		1


	//   ....[17]....
        /*03d0*/ 	.word	0x00000770
        /*03d4*/ 	.word	0x000000ff
        /*03d8*/ 	.word	0x0002d8a8
        /*03dc*/ 	.short	0x0100
        /*03de*/ 	.byte	0x08
	.zero		1


	//   ....[18]....
        /*03e0*/ 	.word	0x000008a0
        /*03e4*/ 	.word	0x000000ff
        /*03e8*/ 	.word	0x0002d8b0
        /*03ec*/ 	.short	0x0100
        /*03ee*/ 	.byte	0x08
	.zero		1


	//   ....[19]....
        /*03f0*/ 	.word	0x000008b0
        /*03f4*/ 	.word	0x000000ff
        /*03f8*/ 	.word	0x0002d8c0
        /*03fc*/ 	.short	0x0100
        /*03fe*/ 	.byte	0x08
	.zero		1


	//   ....[20]....
        /*0400*/ 	.word	0x000008c0
        /*0404*/ 	.word	0x000000ff
        /*0408*/ 	.word	0x0002d8b8
        /*040c*/ 	.short	0x0100
        /*040e*/ 	.byte	0x08
	.zero		1


	//   ....[21]....
        /*0410*/ 	.word	0x000008d0
        /*0414*/ 	.word	0x000000ff
        /*0418*/ 	.word	0x0002d8c8
        /*041c*/ 	.short	0x0100
        /*041e*/ 	.byte	0x08
	.zero		1


	//   ....[22]....
        /*0420*/ 	.word	0x00001770
        /*0424*/ 	.word	0x000000ff
        /*0428*/ 	.word	0x0002d800
        /*042c*/ 	.short	0x010a
        /*042e*/ 	.byte	0x24
	.zero		1


	//   ....[23]....
        /*0430*/ 	.word	0x00001880
        /*0434*/ 	.word	0x000000ff
        /*0438*/ 	.word	0x0002d830
        /*043c*/ 	.short	0x010a
        /*043e*/ 	.byte	0x24
	.zero		1


	//   ....[24]....
        /*0440*/ 	.word	0x000018f0
        /*0444*/ 	.word	0x000000ff
        /*0448*/ 	.word	0x0002d830
        /*044c*/ 	.short	0x010a
        /*044e*/ 	.byte	0x24
	.zero		1


	//   ....[25]....
        /*0450*/ 	.word	0x00002170
        /*0454*/ 	.word	0x0000000a
        /*0458*/ 	.word	0x00000000
        /*045c*/ 	.short	0x0101
        /*045e*/ 	.byte	0x3f
	.zero		1


	//   ....[26]....
        /*0460*/ 	.word	0x00005870
        /*0464*/ 	.word	0x000000ff
        /*0468*/ 	.word	0x0002d830
        /*046c*/ 	.short	0x010a
        /*046e*/ 	.byte	0x0a
	.zero		1


	//   ....[27]....
        /*0470*/ 	.word	0x000058b0
        /*0474*/ 	.word	0x000000ff
        /*0478*/ 	.word	0x0002d830
        /*047c*/ 	.short	0x010a
        /*047e*/ 	.byte	0x0a
	.zero		1


	//   ....[28]....
        /*0480*/ 	.word	0x00005b50
        /*0484*/ 	.word	0x000000ff
        /*0488*/ 	.word	0x0002d850
        /*048c*/ 	.short	0x010a
        /*048e*/ 	.byte	0x0a
	.zero		1


	//   ....[29]....
        /*0490*/ 	.word	0x00005b90
        /*0494*/ 	.word	0x000000ff
        /*0498*/ 	.word	0x0002d850
        /*049c*/ 	.short	0x010a
        /*049e*/ 	.byte	0x0a
	.zero		1


	//   ....[30]....
        /*04a0*/ 	.word	0x00006950
        /*04a4*/ 	.word	0x00000039
        /*04a8*/ 	.word	0x00000000
        /*04ac*/ 	.short	0x0101
        /*04ae*/ 	.byte	0x3f
	.zero		1


	//   ....[31]....
        /*04b0*/ 	.word	0x000084a0
        /*04b4*/ 	.word	0x0000001a
        /*04b8*/ 	.word	0x00000000
        /*04bc*/ 	.short	0x0101
        /*04be*/ 	.byte	0x3f
	.zero		1


	//   ....[32]....
        /*04c0*/ 	.word	0x000094a0
        /*04c4*/ 	.word	0x000000ff
        /*04c8*/ 	.word	0x0002d830
        /*04cc*/ 	.short	0x010a
        /*04ce*/ 	.byte	0x0e
	.zero		1


	//   ....[33]....
        /*04d0*/ 	.word	0x000094e0
        /*04d4*/ 	.word	0x000000ff
        /*04d8*/ 	.word	0x0002d830
        /*04dc*/ 	.short	0x010a
        /*04de*/ 	.byte	0x0e
	.zero		1


	//   ....[34]....
        /*04e0*/ 	.word	0x000097b0
        /*04e4*/ 	.word	0x000000ff
        /*04e8*/ 	.word	0x0002d850
        /*04ec*/ 	.short	0x010a
        /*04ee*/ 	.byte	0x0e
	.zero		1


	//   ....[35]....
        /*04f0*/ 	.word	0x000097f0
        /*04f4*/ 	.word	0x000000ff
        /*04f8*/ 	.word	0x0002d850
        /*04fc*/ 	.short	0x010a
        /*04fe*/ 	.byte	0x0e
	.zero		1


	//   ....[36]....
        /*0500*/ 	.word	0x0000b110
        /*0504*/ 	.word	0x00000031
        /*0508*/ 	.word	0x00000000
        /*050c*/ 	.short	0x0101
        /*050e*/ 	.byte	0x3f
	.zero		1


	//   ....[37]....
        /*0510*/ 	.word	0x0000b190
        /*0514*/ 	.word	0x0000002b
        /*0518*/ 	.word	0x00000000
        /*051c*/ 	.short	0x0101
        /*051e*/ 	.byte	0x3f
	.zero		1


	//   ....[38]....
        /*0520*/ 	.word	0x0000bed0
        /*0524*/ 	.word	0x000000ff
        /*0528*/ 	.word	0x0002d830
        /*052c*/ 	.short	0x010a
        /*052e*/ 	.byte	0x0a
	.zero		1


	//   ....[39]....
        /*0530*/ 	.word	0x0000bf10
        /*0534*/ 	.word	0x000000ff
        /*0538*/ 	.word	0x0002d830
        /*053c*/ 	.short	0x010a
        /*053e*/ 	.byte	0x0a
	.zero		1


	//   ....[40]....
        /*0540*/ 	.word	0x0000c1b0
        /*0544*/ 	.word	0x000000ff
        /*0548*/ 	.word	0x0002d850
        /*054c*/ 	.short	0x010a
        /*054e*/ 	.byte	0x0a
	.zero		1


	//   ....[41]....
        /*0550*/ 	.word	0x0000c1f0
        /*0554*/ 	.word	0x000000ff
        /*0558*/ 	.word	0x0002d850
        /*055c*/ 	.short	0x010a
        /*055e*/ 	.byte	0x0a
	.zero		1


	//   ....[42]....
        /*0560*/ 	.word	0x0000ce90
        /*0564*/ 	.word	0x00000054
        /*0568*/ 	.word	0x00000000
        /*056c*/ 	.short	0x0101
        /*056e*/ 	.byte	0x3f
	.zero		1


	//   ....[43]....
        /*0570*/ 	.word	0x0000eab0
        /*0574*/ 	.word	0x00000020
        /*0578*/ 	.word	0x00000000
        /*057c*/ 	.short	0x0101
        /*057e*/ 	.byte	0x3f
	.zero		1


	//   ....[44]....
        /*0580*/ 	.word	0x0000f6a0
        /*0584*/ 	.word	0x000000ff
        /*0588*/ 	.word	0x0002d850
        /*058c*/ 	.short	0x010a
        /*058e*/ 	.byte	0x09
	.zero		1


	//   ....[45]....
        /*0590*/ 	.word	0x0000f6e0
        /*0594*/ 	.word	0x000000ff
        /*0598*/ 	.word	0x0002d850
        /*059c*/ 	.short	0x010a
        /*059e*/ 	.byte	0x09
	.zero		1


	//   ....[46]....
        /*05a0*/ 	.word	0x0000fcb0
        /*05a4*/ 	.word	0x00000009
        /*05a8*/ 	.word	0x00000000
        /*05ac*/ 	.short	0x0101
        /*05ae*/ 	.byte	0x3f
	.zero		1


	//   ....[47]....
        /*05b0*/ 	.word	0x00010880
        /*05b4*/ 	.word	0x000000ff
        /*05b8*/ 	.word	0x00000000
        /*05bc*/ 	.short	0x0101
        /*05be*/ 	.byte	0x04
	.zero		1


	//   ....[48]....
        /*05c0*/ 	.word	0x00012730
        /*05c4*/ 	.word	0x000000ff
        /*05c8*/ 	.word	0x0002d840
        /*05cc*/ 	.short	0x010a
        /*05ce*/ 	.byte	0x26
	.zero		1


	//   ....[49]....
        /*05d0*/ 	.word	0x000134e0
        /*05d4*/ 	.word	0x000000ff
        /*05d8*/ 	.word	0x0002d800
        /*05dc*/ 	.short	0x0107
        /*05de*/ 	.byte	0x26
	.zero		1


	//   ....[50]....
        /*05e0*/ 	.word	0x00013520
        /*05e4*/ 	.word	0x000000ff
        /*05e8*/ 	.word	0x0002d800
        /*05ec*/ 	.short	0x0101
        /*05ee*/ 	.byte	0x26
	.zero		1


	//   ....[51]....
        /*05f0*/ 	.word	0x00013550
        /*05f4*/ 	.word	0x000000ff
        /*05f8*/ 	.word	0x0002d820
        /*05fc*/ 	.short	0x010a
        /*05fe*/ 	.byte	0x26
	.zero		1


	//   ....[52]....
        /*0600*/ 	.word	0x000138e0
        /*0604*/ 	.word	0x000000ff
        /*0608*/ 	.word	0x0002d848
        /*060c*/ 	.short	0x010a
        /*060e*/ 	.byte	0x26
	.zero		1


	//   ....[53]....
        /*0610*/ 	.word	0x00013cb0
        /*0614*/ 	.word	0x000000ff
        /*0618*/ 	.word	0x0002d860
        /*061c*/ 	.short	0x010a
        /*061e*/ 	.byte	0x26
	.zero		1


	//   ....[54]....
        /*0620*/ 	.word	0x00014240
        /*0624*/ 	.word	0x000000ff
        /*0628*/ 	.word	0x0002d840
        /*062c*/ 	.short	0x010a
        /*062e*/ 	.byte	0x26
	.zero		1


	//   ....[55]....
        /*0630*/ 	.word	0x00014620
        /*0634*/ 	.word	0x000000ff
        /*0638*/ 	.word	0x0002d868
        /*063c*/ 	.short	0x010a
        /*063e*/ 	.byte	0x26
	.zero		1


	//   ....[56]....
        /*0640*/ 	.word	0x00014bf0
        /*0644*/ 	.word	0x000000ff
        /*0648*/ 	.word	0x0002d848
        /*064c*/ 	.short	0x010a
        /*064e*/ 	.byte	0x26
	.zero		1


	//   ....[57]....
        /*0650*/ 	.word	0x00014fb0
        /*0654*/ 	.word	0x000000ff
        /*0658*/ 	.word	0x0002d860
        /*065c*/ 	.short	0x010a
        /*065e*/ 	.byte	0x26
	.zero		1


	//   ....[58]....
        /*0660*/ 	.word	0x000153f0
        /*0664*/ 	.word	0x00000004
        /*0668*/ 	.word	0x0002d860
        /*066c*/ 	.short	0x010a
        /*066e*/ 	.byte	0x3f
	.zero		1


	//   ....[59]....
        /*0670*/ 	.word	0x00015840
        /*0674*/ 	.word	0x00000007
        /*0678*/ 	.word	0x0002d820
        /*067c*/ 	.short	0x010a
        /*067e*/ 	.byte	0x3f
	.zero		1


	//   ....[60]....
        /*0680*/ 	.word	0x000159a0
        /*0684*/ 	.word	0x00000006
        /*0688*/ 	.word	0x00000000
        /*068c*/ 	.short	0x010a
        /*068e*/ 	.byte	0x3f
	.zero		1


	//   ....[61]....
        /*0690*/ 	.word	0x00015a10
        /*0694*/ 	.word	0x00000003
        /*0698*/ 	.word	0x00000000
        /*069c*/ 	.short	0x010a
        /*069e*/ 	.byte	0x3f
	.zero		1


	//   ....[62]....
        /*06a0*/ 	.word	0x00015a70
        /*06a4*/ 	.word	0x00000000
        /*06a8*/ 	.word	0x00000000
        /*06ac*/ 	.short	0x010a
        /*06ae*/ 	.byte	0x3f
	.zero		1


	//   ....[63]....
        /*06b0*/ 	.word	0x00015aa0
        /*06b4*/ 	.word	0x00000003
        /*06b8*/ 	.word	0x00000000
        /*06bc*/ 	.short	0x010a
        /*06be*/ 	.byte	0x3f
	.zero		1


	//   ....[64]....
        /*06c0*/ 	.word	0x00015b10
        /*06c4*/ 	.word	0x00000005
        /*06c8*/ 	.word	0x0002d800
        /*06cc*/ 	.short	0x010a
        /*06ce*/ 	.byte	0x3f
	.zero		1


	//   ....[65]....
        /*06d0*/ 	.word	0x00015b70
        /*06d4*/ 	.word	0x00000005
        /*06d8*/ 	.word	0x0002d830
        /*06dc*/ 	.short	0x010a
        /*06de*/ 	.byte	0x3f
	.zero		1


	//   ....[66]....
        /*06e0*/ 	.word	0x00015bd0
        /*06e4*/ 	.word	0x00000014
        /*06e8*/ 	.word	0x0002d830
        /*06ec*/ 	.short	0x010a
        /*06ee*/ 	.byte	0x3f
	.zero		1


	//   ....[67]....
        /*06f0*/ 	.word	0x00015c30
        /*06f4*/ 	.word	0x00000014
        /*06f8*/ 	.word	0x0002d850
        /*06fc*/ 	.short	0x010a
        /*06fe*/ 	.byte	0x3f
	.zero		1


	//   ....[68]....
        /*0700*/ 	.word	0x00015c90
        /*0704*/ 	.word	0x00000015
        /*0708*/ 	.word	0x0002d830
        /*070c*/ 	.short	0x010a
        /*070e*/ 	.byte	0x3f
	.zero		1


	//   ....[69]....
        /*0710*/ 	.word	0x00015cf0
        /*0714*/ 	.word	0x00000015
        /*0718*/ 	.word	0x0002d850
        /*071c*/ 	.short	0x010a
        /*071e*/ 	.byte	0x3f
	.zero		1


	//   ....[70]....
        /*0720*/ 	.word	0x00015d50
        /*0724*/ 	.word	0x00000015
        /*0728*/ 	.word	0x0002d830
        /*072c*/ 	.short	0x010a
        /*072e*/ 	.byte	0x3f
	.zero		1


	//   ....[71]....
        /*0730*/ 	.word	0x00015db0
        /*0734*/ 	.word	0x00000015
        /*0738*/ 	.word	0x0002d850
        /*073c*/ 	.short	0x010a
        /*073e*/ 	.byte	0x3f
	.zero		1


	//   ....[72]....
        /*0740*/ 	.word	0x00015e10
        /*0744*/ 	.word	0x00000003
        /*0748*/ 	.word	0x0002d850
        /*074c*/ 	.short	0x010a
        /*074e*/ 	.byte	0x3f
	.zero		1


	//   ....[73]....
        /*0750*/ 	.word	0x00015f70
        /*0754*/ 	.word	0x00000003
        /*0758*/ 	.word	0x0002d840
        /*075c*/ 	.short	0x010a
        /*075e*/ 	.byte	0x3f
	.zero		1


	//   ....[74]....
        /*0760*/ 	.word	0x00016830
        /*0764*/ 	.word	0x00000005
        /*0768*/ 	.word	0x0002d820
        /*076c*/ 	.short	0x010a
        /*076e*/ 	.byte	0x3f
	.zero		1


	//   ....[75]....
        /*0770*/ 	.word	0x00016890
        /*0774*/ 	.word	0x00000005
        /*0778*/ 	.word	0x0002d848
        /*077c*/ 	.short	0x010a
        /*077e*/ 	.byte	0x3f
	.zero		1


	//   ....[76]....
        /*0780*/ 	.word	0x000168f0
        /*0784*/ 	.word	0x00000005
        /*0788*/ 	.word	0x0002d860
        /*078c*/ 	.short	0x010a
        /*078e*/ 	.byte	0x3f
	.zero		1


	//   ....[77]....
        /*0790*/ 	.word	0x00016950
        /*0794*/ 	.word	0x00000005
        /*0798*/ 	.word	0x0002d840
        /*079c*/ 	.short	0x010a
        /*079e*/ 	.byte	0x3f
	.zero		1


	//   ....[78]....
        /*07a0*/ 	.word	0x000169b0
        /*07a4*/ 	.word	0x00000005
        /*07a8*/ 	.word	0x0002d868
        /*07ac*/ 	.short	0x010a
        /*07ae*/ 	.byte	0x3f
	.zero		1


	//   ....[79]....
        /*07b0*/ 	.word	0x00016a10
        /*07b4*/ 	.word	0x00000004
        /*07b8*/ 	.word	0x0002d848
        /*07bc*/ 	.short	0x010a
        /*07be*/ 	.byte	0x3f
	.zero		1


	//   ....[80]....
        /*07c0*/ 	.word	0x00016a70
        /*07c4*/ 	.word	0x00000004
        /*07c8*/ 	.word	0x0002d860
        /*07cc*/ 	.short	0x010a
        /*07ce*/ 	.byte	0x3f
	.zero		1


	//   ....[81]....
        /*07d0*/ 	.word	0x00016ac0
        /*07d4*/ 	.word	0x00000004
        /*07d8*/ 	.word	0x0002d860
        /*07dc*/ 	.short	0x010a
        /*07de*/ 	.byte	0x3f
	.zero		1


	//   ....[82]....
        /*07e0*/ 	.word	0x00016b10
        /*07e4*/ 	.word	0x00000007
        /*07e8*/ 	.word	0x0002d820
        /*07ec*/ 	.short	0x010a
        /*07ee*/ 	.byte	0x3f
	.zero		1


	//   ....[83]....
        /*07f0*/ 	.word	0x00016c80
        /*07f4*/ 	.word	0x00000006
        /*07f8*/ 	.word	0x00000000
        /*07fc*/ 	.short	0x010a
        /*07fe*/ 	.byte	0x3f
	.zero		1


	//   ....[84]....
        /*0800*/ 	.word	0x00016cd0
        /*0804*/ 	.word	0x00000003
        /*0808*/ 	.word	0x00000000
        /*080c*/ 	.short	0x010a
        /*080e*/ 	.byte	0x3f
	.zero		1


	//   ....[85]....
        /*0810*/ 	.word	0x00016d20
        /*0814*/ 	.word	0x00000000
        /*0818*/ 	.word	0x00000000
        /*081c*/ 	.short	0x010a
        /*081e*/ 	.byte	0x3f
	.zero		1


	//----- nvinfo : EIATTR_NUM_MBARRIERS
	.align		4
.L_177:
        /*0820*/ 	.byte	0x03, 0x38
        /*0822*/ 	.short	0x0016


	//----- nvinfo : EIATTR_EXIT_INSTR_OFFSETS
	.align		4
        /*0824*/ 	.byte	0x04, 0x1c
        /*0826*/ 	.short	(.L_179 - .L_178)


	//   ....[0]....
.L_178:
        /*0828*/ 	.word	0x00015af0


	//----- nvinfo : EIATTR_MAX_THREADS
	.align		4
.L_179:
        /*082c*/ 	.byte	0x04, 0x05
        /*082e*/ 	.short	(.L_181 - .L_180)
.L_180:
        /*0830*/ 	.word	0x00000200
        /*0834*/ 	.word	0x00000001
        /*0838*/ 	.word	0x00000001


	//----- nvinfo : EIATTR_CRS_STACK_SIZE
	.align		4
.L_181:
        /*083c*/ 	.byte	0x04, 0x1e
        /*083e*/ 	.short	(.L_183 - .L_182)
.L_182:
        /*0840*/ 	.word	0x00000000


	//----- nvinfo : EIATTR_CBANK_PARAM_SIZE
	.align		4
.L_183:
        /*0844*/ 	.byte	0x03, 0x19
        /*0846*/ 	.short	0x0a70


	//----- nvinfo : EIATTR_PARAM_CBANK
	.align		4
        /*0848*/ 	.byte	0x04, 0x0a
        /*084a*/ 	.short	(.L_185 - .L_184)
	.align		4
.L_184:
        /*084c*/ 	.word	index@(.nv.constant0._ZN7cutlass13device_kernelIN5flash11enable_sm90INS1_16FlashAttnFwdSm90INS1_25CollectiveMainloopFwdSm90ILi2EN4cute5tupleIJNS5_1CILi1EEES8_S8_EEENS6_IJNS7_ILi192EEENS7_ILi128EEENS7_ILi96EEEEEELi96ENS_6half_tEfNS_4arch4Sm90ELb0ELb1ELb1ELb0ELb0ELb0ELb0ELb0ELb1ELb1ELb1ELb0EEENS1_21CollectiveEpilogueFwdINS6_IJSA_SC_SB_EEES9_SE_SG_Li384ELb0ELb1ELb1ELb0EEENS1_19SingleTileSchedulerILb0ELb1ELb1ELi192EEEEEEEEEvNT_6ParamsE)
        /*0850*/ 	.short	0x0210
        /*0852*/ 	.short	0x0a70


	//----- nvinfo : EIATTR_SW_WAR
	.align		4
.L_185:
        /*0854*/ 	.byte	0x04, 0x36
        /*0856*/ 	.short	(.L_187 - .L_186)
.L_186:
        /*0858*/ 	.word	0x00000008
.L_187:


//--------------------- .nv.info._ZN7cutlass13device_kernelIN5flash11enable_sm90INS1_16FlashAttnFwdSm90INS1_25CollectiveMainloopFwdSm90ILi2EN4cute5tupleIJNS5_1CILi1EEES8_S8_EEENS6_IJNS7_ILi192EEENS7_ILi128EEENS7_ILi96EEEEEELi96ENS_6half_tEfNS_4arch4Sm90ELb0ELb1ELb1ELb1ELb0ELb0ELb0ELb0ELb1ELb1ELb1ELb0EEENS1_21CollectiveEpilogueFwdINS6_IJSA_SC_SB_EEES9_SE_SG_Li384ELb1ELb1ELb1ELb0EEENS1_36VarlenDynamicPersistentTileSchedulerILi192ELi128ELi384ELi128ELb1ELb1ELb1ELb1ELb0ELb1EEEEEEEEEvNT_6ParamsE --------------------------
	.section	.nv.info._ZN7cutlass13device_kernelIN5flash11enable_sm90INS1_16FlashAttnFwdSm90INS1_25CollectiveMainloopFwdSm90ILi2EN4cute5tupleIJNS5_1CILi1EEES8_S8_EEENS6_IJNS7_ILi192EEENS7_ILi128EEENS7_ILi96EEEEEELi96ENS_6half_tEfNS_4arch4Sm90ELb0ELb1ELb1ELb1ELb0ELb0ELb0ELb0ELb1ELb1ELb1ELb0EEENS1_21CollectiveEpilogueFwdINS6_IJSA_SC_SB_EEES9_SE_SG_Li384ELb1ELb1ELb1ELb0EEENS1_36VarlenDynamicPersistentTileSchedulerILi192ELi128ELi384ELi128ELb1ELb1ELb1ELb1ELb0ELb1EEEEEEEEEvNT_6ParamsE,"",@"SHT_CUDA_INFO"
	.sectionflags	@""
	.align	4


	//----- nvinfo : EIATTR_CUDA_API_VERSION
	.align		4
        /*0000*/ 	.byte	0x04, 0x37
        /*0002*/ 	.short	(.L_189 - .L_188)
.L_188:
        /*0004*/ 	.word	0x00000082


	//----- nvinfo : EIATTR_KPARAM_INFO
	.align		4
.L_189:
        /*0008*/ 	.byte	0x04, 0x17
        /*000a*/ 	.short	(.L_191 - .L_190)
.L_190:
        /*000c*/ 	.word	0x00000000
        /*0010*/ 	.short	0x0000
        /*0012*/ 	.short	0x0070
        /*0014*/ 	.byte	0x00, 0xf0, 0x01, 0x2a


	//----- nvinfo : EIATTR_SPARSE_MMA_MASK
	.align		4
.L_191:
        /*0018*/ 	.byte	0x03, 0x50
        /*001a*/ 	.short	0x0000


	//----- nvinfo : EIATTR_MAXREG_COUNT
	.align		4
        /*001c*/ 	.byte	0x03, 0x1b
        /*001e*/ 	.short	0x0080


	//----- nvinfo : EIATTR_NUM_BARRIERS
	.align		4
        /*0020*/ 	.byte	0x02, 0x4c
        /*0022*/ 	.byte	0x10
	.zero		1


	//----- nvinfo : EIATTR_EXTERNS
	.align		4
        /*0024*/ 	.byte	0x04, 0x0f
        /*0026*/ 	.short	(.L_193 - .L_192)


	//   ....[0]....
	.align		4
.L_192:
        /*0028*/ 	.word	index@(__assertfail)


	//----- nvinfo : EIATTR_ANNOTATIONS
	.align		4
.L_193:
        /*002c*/ 	.byte	0x04, 0x55
        /*002e*/ 	.short	(.L_195 - .L_194)


	//   ....[0]....
.L_194:
        /* <DEDUP_REMOVED lines=29> */


	//----- nvinfo : EIATTR_MERCURY_ISA_VERSION
	.align		4
.L_195:
        /*01e8*/ 	.byte	0x03, 0x5f
        /*01ea*/ 	.short	0x0101


	//----- nvinfo : EIATTR_UNUSED_LOAD_BYTE_OFFSET
	.align		4
        /*01ec*/ 	.byte	0x04, 0x44
        /*01ee*/ 	.short	(.L_197 - .L_196)


	//   ....[0]....
.L_196:
        /*01f0*/ 	.word	0x00000a50
        /*01f4*/ 	.word	0x0000fff0


	//   ....[1]....
        /*01f8*/ 	.word	0x00010520
        /*01fc*/ 	.word	0x0000fff0


	//----- nvinfo : EIATTR_INT_WARP_WIDE_INSTR_OFFSETS
	.align		4
.L_197:
        /*0200*/ 	.byte	0x04, 0x31
        /*0202*/ 	.short	(.L_199 - .L_198)


	//   ....[0]....
.L_198:
        /*0204*/ 	.word	0x00000130


	//   ....[1]....
        /*0208*/ 	.word	0x00000170


	//   ....[2]....
        /*020c*/ 	.word	0x000001e0


	//   ....[3]....
        /*0210*/ 	.word	0x00014b30


	//   ....[4]....
        /*0214*/ 	.word	0x00014bc0


	//   ....[5]....
        /*0218*/ 	.word	0x000186f0


	//   ....[6]....
        /*021c*/ 	.word	0x00018780


	//----- nvinfo : EIATTR_COOP_GROUP_MASK_REGIDS
	.align		4
.L_199:
        /*0220*/ 	.byte	0x04, 0x29
        /*0222*/ 	.short	(.L_201 - .L_200)


	//   ....[0]....
.L_200:
        /*0224*/ 	.word	0xffffffff


	//   ....[1]....
        /*0228*/ 	.word	0xffffffff


	//   ....[2]....
        /*022c*/ 	.word	0xffffffff


	//   ....[3]....
        /*0230*/ 	.word	0xffffffff


	//   ....[4]....
        /*0234*/ 	.word	0xffffffff


	//   ....[5]....
        /*0238*/ 	.word	0xffffffff


	//   ....[6]....
        /*023c*/ 	.word	0xffffffff


	//   ....[7]....
        /*0240*/ 	.word	0xffffffff


	//   ....[8]....
        /*0244*/ 	.word	0xffffffff


	//   ....[9]....
        /*0248*/ 	.word	0xffffffff


	//   ....[10]....
        /*024c*/ 	.word	0xffffffff


	//   ....[11]....
        /*0250*/ 	.word	0xffffffff


	//   ....[12]....
        /*0254*/ 	.word	0xffffffff


	//   ....[13]....
        /*0258*/ 	.word	0xffffffff


	//   ....[14]....
        /*025c*/ 	.word	0xffffffff


	//   ....[15]....
        /*0260*/ 	.word	0xffffffff


	//   ....[16]....
        /*0264*/ 	.word	0xffffffff


	//   ....[17]....
        /*0268*/ 	.word	0xffffffff


	//   ....[18]....
        /*026c*/ 	.word	0xffffffff


	//   ....[19]....
        /*0270*/ 	.word	0xffffffff


	//   ....[20]....
        /*0274*/ 	.word	0xffffffff


	//   ....[21]....
        /*0278*/ 	.word	0xffffffff


	//   ....[22]....
        /*027c*/ 	.word	0xffffffff


	//   ....[23]....
        /*0280*/ 	.word	0xffffffff


	//   ....[24]....
        /*0284*/ 	.word	0xffffffff


	//   ....[25]....
        /*0288*/ 	.word	0xffffffff


	//   ....[26]....
        /*028c*/ 	.word	0xffffffff


	//   ....[27]....
        /*0290*/ 	.word	0xffffffff


	//   ....[28]....
        /*0294*/ 	.word	0xffffffff


	//   ....[29]....
        /*0298*/ 	.word	0xffffffff


	//   ....[30]....
        /*029c*/ 	.word	0xffffffff


	//   ....[31]....
        /*02a0*/ 	.word	0xffffffff


	//   ....[32]....
        /*02a4*/ 	.word	0xffffffff


	//   ....[33]....
        /*02a8*/ 	.word	0xffffffff


	//   ....[34]....
        /*02ac*/ 	.word	0xffffffff


	//   ....[35]....
        /*02b0*/ 	.word	0xffffffff


	//   ....[36]....
        /*02b4*/ 	.word	0xffffffff


	//   ....[37]....
        /*02b8*/ 	.word	0xffffffff


	//   ....[38]....
        /*02bc*/ 	.word	0xffffffff


	//   ....[39]....
        /*02c0*/ 	.word	0xffffffff


	//   ....[40]....
        /*02c4*/ 	.word	0xffffffff


	//   ....[41]....
        /*02c8*/ 	.word	0xffffffff


	//   ....[42]....
        /*02cc*/ 	.word	0xffffffff


	//   ....[43]....
        /*02d0*/ 	.word	0xffffffff


	//   ....[44]....
        /*02d4*/ 	.word	0xffffffff


	//   ....[45]....
        /*02d8*/ 	.word	0xffffffff


	//   ....[46]....
        /*02dc*/ 	.word	0xffffffff


	//   ....[47]....
        /*02e0*/ 	.word	0xffffffff


	//   ....[48]....
        /*02e4*/ 	.word	0xffffffff


	//   ....[49]....
        /*02e8*/ 	.word	0xffffffff


	//   ....[50]....
        /*02ec*/ 	.word	0xffffffff


	//   ....[51]....
        /*02f0*/ 	.word	0xffffffff


	//   ....[52]....
        /*02f4*/ 	.word	0xffffffff


	//   ....[53]....
        /*02f8*/ 	.word	0xffffffff


	//   ....[54]....
        /*02fc*/ 	.word	0xffffffff


	//   ....[55]....
        /*0300*/ 	.word	0xffffffff


	//   ....[56]....
        /*0304*/ 	.word	0xffffffff


	//   ....[57]....
        /*0308*/ 	.word	0xffffffff


	//   ....[58]....
        /*030c*/ 	.word	0xffffffff


	//   ....[59]....
        /*0310*/ 	.word	0xffffffff


	//   ....[60]....
        /*0314*/ 	.word	0xffffffff


	//   ....[61]....
        /*0318*/ 	.word	0xffffffff


	//   ....[62]....
        /*031c*/ 	.word	0xffffffff


	//   ....[63]....
        /*0320*/ 	.word	0xffffffff


	//   ....[64]....
        /*0324*/ 	.word	0xffffffff


	//   ....[65]....
        /*0328*/ 	.word	0xffffffff


	//   ....[66]....
        /*032c*/ 	.word	0xffffffff


	//   ....[67]....
        /*0330*/ 	.word	0xffffffff


	//   ....[68]....
        /*0334*/ 	.word	0xffffffff


	//   ....[69]....
        /*0338*/ 	.word	0xffffffff


	//   ....[70]....
        /*033c*/ 	.word	0xffffffff


	//   ....[71]....
        /*0340*/ 	.word	0xffffffff


	//   ....[72]....
        /*0344*/ 	.word	0xffffffff


	//   ....[73]....
        /*0348*/ 	.word	0xffffffff


	//   ....[74]....
        /*034c*/ 	.word	0xffffffff


	//   ....[75]....
        /*0350*/ 	.word	0xffffffff


	//   ....[76]....
        /*0354*/ 	.word	0xffffffff


	//   ....[77]....
        /*0358*/ 	.word	0xffffffff


	//   ....[78]....
        /*035c*/ 	.word	0xffffffff


	//   ....[79]....
        /*0360*/ 	.word	0xffffffff


	//   ....[80]....
        /*0364*/ 	.word	0xffffffff


	//   ....[81]....
        /*0368*/ 	.word	0xffffffff


	//   ....[82]....
        /*036c*/ 	.word	0xffffffff


	//   ....[83]....
        /*0370*/ 	.word	0xffffffff


	//   ....[84]....
        /*0374*/ 	.word	0xffffffff


	//   ....[85]....
        /*0378*/ 	.word	0xffffffff


	//   ....[86]....
        /*037c*/ 	.word	0xffffffff


	//   ....[87]....
        /*0380*/ 	.word	0xffffffff


	//   ....[88]....
        /*0384*/ 	.word	0xffffffff


	//   ....[89]....
        /*0388*/ 	.word	0xffffffff


	//   ....[90]....
        /*038c*/ 	.word	0xffffffff


	//   ....[91]....
        /*0390*/ 	.word	0xffffffff


	//   ....[92]....
        /*0394*/ 	.word	0xffffffff


	//   ....[93]....
        /*0398*/ 	.word	0xffffffff


	//   ....[94]....
        /*039c*/ 	.word	0xffffffff


	//   ....[95]....
        /*03a0*/ 	.word	0xffffffff


	//   ....[96]....
        /*03a4*/ 	.word	0xffffffff


	//   ....[97]....
        /*03a8*/ 	.word	0xffffffff


	//   ....[98]....
        /*03ac*/ 	.word	0xffffffff


	//   ....[99]....
        /*03b0*/ 	.word	0xffffffff


	//   ....[100]....
        /*03b4*/ 	.word	0xffffffff


	//   ....[101]....
        /*03b8*/ 	.word	0xffffffff


	//   ....[102]....
        /*03bc*/ 	.word	0xffffffff


	//   ....[103]....
        /*03c0*/ 	.word	0x0500000f


	//   ....[104]....
        /*03c4*/ 	.word	0x0500000f


	//   ....[105]....
        /*03c8*/ 	.word	0x0500000f


	//   ....[106]....
        /*03cc*/ 	.word	0x0500000f


	//   ....[107]....
        /*03d0*/ 	.word	0x0500000f


	//   ....[108]....
        /*03d4*/ 	.word	0x0500000f


	//   ....[109]....
        /*03d8*/ 	.word	0x0500000f


	//   ....[110]....
        /*03dc*/ 	.word	0x0500000f


	//   ....[111]....
        /*03e0*/ 	.word	0x0500000f


	//   ....[112]....
        /*03e4*/ 	.word	0x0500000f


	//   ....[113]....
        /*03e8*/ 	.word	0x0500000f


	//   ....[114]....
        /*03ec*/ 	.word	0x0500000f


	//   ....[115]....
        /*03f0*/ 	.word	0x0500000f


	//   ....[116]....
        /*03f4*/ 	.word	0x0500000f


	//   ....[117]....
        /*03f8*/ 	.word	0x0500000f


	//   ....[118]....
        /*03fc*/ 	.word	0x0500000f


	//   ....[119]....
        /*0400*/ 	.word	0x0500000f


	//   ....[120]....
        /*0404*/ 	.word	0x0500000f


	//   ....[121]....
        /*0408*/ 	.word	0x0500000f


	//   ....[122]....
        /*040c*/ 	.word	0x0500000f


	//   ....[123]....
        /*0410*/ 	.word	0x0500000f


	//   ....[124]....
        /*0414*/ 	.word	0x0500000f


	//   ....[125]....
        /*0418*/ 	.word	0x0500000f


	//   ....[126]....
        /*041c*/ 	.word	0x0500000f


	//   ....[127]....
        /*0420*/ 	.word	0x0500000f


	//   ....[128]....
        /*0424*/ 	.word	0x0500000f


	//   ....[129]....
        /*0428*/ 	.word	0x0500000f


	//   ....[130]....
        /*042c*/ 	.word	0x0500000f


	//   ....[131]....
        /*0430*/ 	.word	0x0500000f


	//   ....[132]....
        /*0434*/ 	.word	0x0500000f


	//   ....[133]....
        /*0438*/ 	.word	0x0500000f


	//   ....[134]....
        /*043c*/ 	.word	0x0500000f


	//----- nvinfo : EIATTR_COOP_GROUP_INSTR_OFFSETS
	.align		4
.L_201:
        /*0440*/ 	.byte	0x04, 0x28
        /*0442*/ 	.short	(.L_203 - .L_202)


	//   ....[0]....
.L_202:
        /*0444*/ 	.word	0x00000070


	//   ....[1]....
        /*0448*/ 	.word	0x00000140


	//   ....[2]....
        /*044c*/ 	.word	0x00000190


	//   ....[3]....
        /*0450*/ 	.word	0x000003c0


	//   ....[4]....
        /*0454*/ 	.word	0x00000520


	//   ....[5]....
        /*0458*/ 	.word	0x00000640


	//   ....[6]....
        /*045c*/ 	.word	0x000007a0


	//   ....[7]....
        /*0460*/ 	.word	0x00001ef0


	//   ....[8]....
        /*0464*/ 	.word	0x00002a10


	//   ....[9]....
        /*0468*/ 	.word	0x000030e0


	//   ....[10]....
        /*046c*/ 	.word	0x00004590


	//   ....[11]....
        /*0470*/ 	.word	0x00004630


	//   ....[12]....
        /*0474*/ 	.word	0x00004d90


	//   ....[13]....
        /*0478*/ 	.word	0x00004e00


	//   ....[14]....
        /*047c*/ 	.word	0x000059d0


	//   ....[15]....
        /*0480*/ 	.word	0x00006df0


	//   ....[16]....
        /*0484*/ 	.word	0x000070b0


	//   ....[17]....
        /*0488*/ 	.word	0x00007c90


	//   ....[18]....
        /*048c*/ 	.word	0x00007d90


	//   ....[19]....
        /*0490*/ 	.word	0x00008820


	//   ....[20]....
        /*0494*/ 	.word	0x00008890


	//   ....[21]....
        /*0498*/ 	.word	0x00009620


	//   ....[22]....
        /*049c*/ 	.word	0x0000a6e0


	//   ....[23]....
        /*04a0*/ 	.word	0x0000a750


	//   ....[24]....
        /*04a4*/ 	.word	0x0000b010


	//   ....[25]....
        /*04a8*/ 	.word	0x0000b070


	//   ....[26]....
        /*04ac*/ 	.word	0x0000c190


	//   ....[27]....
        /*04b0*/ 	.word	0x0000d2b0


	//   ....[28]....
        /*04b4*/ 	.word	0x0000d560


	//   ....[29]....
        /*04b8*/ 	.word	0x0000e130


	//   ....[30]....
        /*04bc*/ 	.word	0x0000e230


	//   ....[31]....
        /*04c0*/ 	.word	0x0000ed60


	//   ....[32]....
        /*04c4*/ 	.word	0x0000ed80


	//   ....[33]....
        /*04c8*/ 	.word	0x0000fac0


	//   ....[34]....
        /*04cc*/ 	.word	0x0000fbd0


	//   ....[35]....
        /*04d0*/ 	.word	0x0000fc30


	//   ....[36]....
        /*04d4*/ 	.word	0x0000fd40


	//   ....[37]....
        /*04d8*/ 	.word	0x0000fd60


	//   ....[38]....
        /*04dc*/ 	.word	0x00010f50


	//   ....[39]....
        /*04e0*/ 	.word	0x00010f60


	//   ....[40]....
        /*04e4*/ 	.word	0x00010f70


	//   ....[41]....
        /*04e8*/ 	.word	0x00010f80


	//   ....[42]....
        /*04ec*/ 	.word	0x00011590


	//   ....[43]....
        /*04f0*/ 	.word	0x000115b0


	//   ....[44]....
        /*04f4*/ 	.word	0x000116e0


	//   ....[45]....
        /*04f8*/ 	.word	0x00011700


	//   ....[46]....
        /*04fc*/ 	.word	0x00011b80


	//   ....[47]....
        /*0500*/ 	.word	0x00011b90


	//   ....[48]....
        /*0504*/ 	.word	0x00011ee0


	//   ....[49]....
        /*0508*/ 	.word	0x00011ef0


	//   ....[50]....
        /*050c*/ 	.word	0x00012b30


	//   ....[51]....
        /*0510*/ 	.word	0x00012b40


	//   ....[52]....
        /*0514*/ 	.word	0x00012c40


	//   ....[53]....
        /*0518*/ 	.word	0x00012c60


	//   ....[54]....
        /*051c*/ 	.word	0x00012df0


	//   ....[55]....
        /*0520*/ 	.word	0x00013010


	//   ....[56]....
        /*0524*/ 	.word	0x00013040


	//   ....[57]....
        /*0528*/ 	.word	0x00013070


	//   ....[58]....
        /*052c*/ 	.word	0x000130a0


	//   ....[59]....
        /*0530*/ 	.word	0x000130d0


	//   ....[60]....
        /*0534*/ 	.word	0x00013100


	//   ....[61]....
        /*0538*/ 	.word	0x00013290


	//   ....[62]....
        /*053c*/ 	.word	0x000132c0


	//   ....[63]....
        /*0540*/ 	.word	0x000132f0


	//   ....[64]....
        /*0544*/ 	.word	0x00013320


	//   ....[65]....
        /*0548*/ 	.word	0x00013350


	//   ....[66]....
        /*054c*/ 	.word	0x00013380


	//   ....[67]....
        /*0550*/ 	.word	0x00013410


	//   ....[68]....
        /*0554*/ 	.word	0x00013440


	//   ....[69]....
        /*0558*/ 	.word	0x00013450


	//   ....[70]....
        /*055c*/ 	.word	0x00013490


	//   ....[71]....
        /*0560*/ 	.word	0x000150b0


	//   ....[72]....
        /*0564*/ 	.word	0x00015d60


	//   ....[73]....
        /*0568*/ 	.word	0x00015d80


	//   ....[74]....
        /*056c*/ 	.word	0x00015e50


	//   ....[75]....
        /*0570*/ 	.word	0x00015e70


	//   ....[76]....
        /*0574*/ 	.word	0x00015f10


	//   ....[77]....
        /*0578*/ 	.word	0x00015f30


	//   ....[78]....
        /*057c*/ 	.word	0x00015f40


	//   ....[79]....
        /*0580*/ 	.word	0x00015fd0


	//   ....[80]....
        /*0584*/ 	.word	0x00016020


	//   ....[81]....
        /*0588*/ 	.word	0x00016030


	//   ....[82]....
        /*058c*/ 	.word	0x00016060


	//   ....[83]....
        /*0590*/ 	.word	0x00016130


	//   ....[84]....
        /*0594*/ 	.word	0x00018e70


	//   ....[85]....
        /*0598*/ 	.word	0x00018ea0


	//   ....[86]....
        /*059c*/ 	.word	0x00018f00


	//   ....[87]....
        /*05a0*/ 	.word	0x00018f30


	//   ....[88]....
        /*05a4*/ 	.word	0x00018f60


	//   ....[89]....
        /*05a8*/ 	.word	0x00018f90


	//   ....[90]....
        /*05ac*/ 	.word	0x00018fc0


	//   ....[91]....
        /*05b0*/ 	.word	0x00018ff0


	//   ....[92]....
        /*05b4*/ 	.word	0x00019190


	//   ....[93]....
        /*05b8*/ 	.word	0x000191c0


	//   ....[94]....
        /*05bc*/ 	.word	0x000191f0


	//   ....[95]....
        /*05c0*/ 	.word	0x00019220


	//   ....[96]....
        /*05c4*/ 	.word	0x00019250


	//   ....[97]....
        /*05c8*/ 	.word	0x00019280


	//   ....[98]....
        /*05cc*/ 	.word	0x00019340


	//   ....[99]....
        /*05d0*/ 	.word	0x00019360


	//   ....[100]....
        /*05d4*/ 	.word	0x00019380


	//   ....[101]....
        /*05d8*/ 	.word	0x000193e0


	//   ....[102]....
        /*05dc*/ 	.word	0x00019e00


	//   ....[103]....
        /*05e0*/ 	.word	0x0001a460


	//   ....[104]....
        /*05e4*/ 	.word	0x0001a640


	//   ....[105]....
        /*05e8*/ 	.word	0x0001a690


	//   ....[106]....
        /*05ec*/ 	.word	0x0001a6f0


	//   ....[107]....
        /*05f0*/ 	.word	0x0001a800


	//   ....[108]....
        /*05f4*/ 	.word	0x0001a860


	//   ....[109]....
        /*05f8*/ 	.word	0x0001a980


	//   ....[110]....
        /*05fc*/ 	.word	0x0001a9e0


	//   ....[111]....
        /*0600*/ 	.word	0x0001aa80


	//   ....[112]....
        /*0604*/ 	.word	0x0001ab50


	//   ....[113]....
        /*0608*/ 	.word	0x0001ac50


	//   ....[114]....
        /*060c*/ 	.word	0x0001acd0


	//   ....[115]....
        /*0610*/ 	.word	0x0001adc0


	//   ....[116]....
        /*0614*/ 	.word	0x0001b0e0


	//   ....[117]....
        /*0618*/ 	.word	0x0001b180


	//   ....[118]....
        /*061c*/ 	.word	0x0001b2f0


	//   ....[119]....
        /*0620*/ 	.word	0x0001b360


	//   ....[120]....
        /*0624*/ 	.word	0x0001b3d0


	//   ....[121]....
        /*0628*/ 	.word	0x0001b440


	//   ....[122]....
        /*062c*/ 	.word	0x0001b4b0


	//   ....[123]....
        /*0630*/ 	.word	0x0001b530


	//   ....[124]....
        /*0634*/ 	.word	0x0001b5b0


	//   ....[125]....
        /*0638*/ 	.word	0x0001b640


	//   ....[126]....
        /*063c*/ 	.word	0x0001b6b0


	//   ....[127]....
        /*0640*/ 	.word	0x0001b720


	//   ....[128]....
        /*0644*/ 	.word	0x0001b790


	//   ....[129]....
        /*0648*/ 	.word	0x0001b810


	//   ....[130]....
        /*064c*/ 	.word	0x0001b880


	//   ....[131]....
        /*0650*/ 	.word	0x0001b930


	//   ....[132]....
        /*0654*/ 	.word	0x0001b980


	//   ....[133]....
        /*0658*/ 	.word	0x0001ba10


	//   ....[134]....
        /*065c*/ 	.word	0x0001bb40


	//----- nvinfo : EIATTR_REG_RECONFIG
	.align		4
.L_203:
        /*0660*/ 	.byte	0x01, 0x54
	.zero		2


	//----- nvinfo : EIATTR_SYSCALL_OFFSETS
	.align		4
        /*0664*/ 	.byte	0x04, 0x46
        /*0666*/ 	.short	(.L_205 - .L_204)


	//   ....[0]....
.L_204:
        /*0668*/ 	.word	0x000020e0


	//   ....[1]....
        /*066c*/ 	.word	0x00014d20


	//   ....[2]....
        /*0670*/ 	.word	0x00014e70


	//   ....[3]....
        /*0674*/ 	.word	0x00014f60


	//   ....[4]....
        /*0678*/ 	.word	0x00015810


	//----- nvinfo : EIATTR_MBARRIER_INSTR_OFFSETS
	.align		4
.L_205:
        /*067c*/ 	.byte	0x04, 0x39
        /*067e*/ 	.short	(.L_207 - .L_206)


	//   ....[0]....
.L_206:
        /*0680*/ 	.word	0x00000270
        /*0684*/ 	.word	0x000000ff
        /*0688*/ 	.word	0x0002d800
        /*068c*/ 	.short	0x0100
        /*068e*/ 	.byte	0x08
	.zero		1


	//   ....[1]....
        /*0690*/ 	.word	0x00000280
        /*0694*/ 	.word	0x000000ff
        /*0698*/ 	.word	0x0002d820
        /*069c*/ 	.short	0x0100
        /*069e*/ 	.byte	0x08
	.zero		1


	//   ....[2]....
        /*06a0*/ 	.word	0x00000370
        /*06a4*/ 	.word	0x000000ff
        /*06a8*/ 	.word	0x0002d830
        /*06ac*/ 	.short	0x0100
        /*06ae*/ 	.byte	0x08
	.zero		1


	//   ....[3]....
        /*06b0*/ 	.word	0x00000380
        /*06b4*/ 	.word	0x000000ff
        /*06b8*/ 	.word	0x0002d840
        /*06bc*/ 	.short	0x0100
        /*06be*/ 	.byte	0x08
	.zero		1


	//   ....[4]....
        /*06c0*/ 	.word	0x00000390
        /*06c4*/ 	.word	0x000000ff
        /*06c8*/ 	.word	0x0002d838
        /*06cc*/ 	.short	0x0100
        /*06ce*/ 	.byte	0x08
	.zero		1


	//   ....[5]....
        /*06d0*/ 	.word	0x000003a0
        /*06d4*/ 	.word	0x000000ff
        /*06d8*/ 	.word	0x0002d848
        /*06dc*/ 	.short	0x0100
        /*06de*/ 	.byte	0x08
	.zero		1


	//   ....[6]....
        /*06e0*/ 	.word	0x000004d0
        /*06e4*/ 	.word	0x000000ff
        /*06e8*/ 	.word	0x0002d850
        /*06ec*/ 	.short	0x0100
        /*06ee*/ 	.byte	0x08
	.zero		1


	//   ....[7]....
        /*06f0*/ 	.word	0x000004e0
        /*06f4*/ 	.word	0x000000ff
        /*06f8*/ 	.word	0x0002d860
        /*06fc*/ 	.short	0x0100
        /*06fe*/ 	.byte	0x08
	.zero		1


	//   ....[8]....
        /*0700*/ 	.word	0x000004f0
        /*0704*/ 	.word	0x000000ff
        /*0708*/ 	.word	0x0002d858
        /*070c*/ 	.short	0x0100
        /*070e*/ 	.byte	0x08
	.zero		1


	//   ....[9]....
        /*0710*/ 	.word	0x00000500
        /*0714*/ 	.word	0x000000ff
        /*0718*/ 	.word	0x0002d868
        /*071c*/ 	.short	0x0100
        /*071e*/ 	.byte	0x08
	.zero		1


	//   ....[10]....
        /*0720*/ 	.word	0x000005f0
        /*0724*/ 	.word	0x000000ff
        /*0728*/ 	.word	0x0002d870
        /*072c*/ 	.short	0x0100
        /*072e*/ 	.byte	0x06
	.zero		1


	//   ....[11]....
        /*0730*/ 	.word	0x00000600
        /*0734*/ 	.word	0x000000ff
        /*0738*/ 	.word	0x0002d880
        /*073c*/ 	.short	0x0100
        /*073e*/ 	.byte	0x06
	.zero		1


	//   ....[12]....
        /*0740*/ 	.word	0x00000610
        /*0744*/ 	.word	0x000000ff
        /*0748*/ 	.word	0x0002d878
        /*074c*/ 	.short	0x0100
        /*074e*/ 	.byte	0x06
	.zero		1


	//   ....[13]....
        /*0750*/ 	.word	0x00000620
        /*0754*/ 	.word	0x000000ff
        /*0758*/ 	.word	0x0002d888
        /*075c*/ 	.short	0x0100
        /*075e*/ 	.byte	0x06
	.zero		1


	//   ....[14]....
        /*0760*/ 	.word	0x00000750
        /*0764*/ 	.word	0x000000ff
        /*0768*/ 	.word	0x0002d890
        /*076c*/ 	.short	0x0100
        /*076e*/ 	.byte	0x08
	.zero		1


	//   ....[15]....
        /*0770*/ 	.word	0x00000760
        /*0774*/ 	.word	0x000000ff
        /*0778*/ 	.word	0x0002d8a0
        /*077c*/ 	.short	0x0100
        /*077e*/ 	.byte	0x08
	.zero		1


	//   ....[16]....
        /*0780*/ 	.word	0x00000770
        /*0784*/ 	.word	0x000000ff
        /*0788*/ 	.word	0x0002d898
        /*078c*/ 	.short	0x0100
        /*078e*/ 	.byte	0x08
	.zero		1


	//   ....[17]....
        /*0790*/ 	.word	0x00000780
        /*0794*/ 	.word	0x000000ff
        /*0798*/ 	.word	0x0002d8a8
        /*079c*/ 	.short	0x0100
        /*079e*/ 	.byte	0x08
	.zero		1


	//   ....[18]....
        /*07a0*/ 	.word	0x000008b0
        /*07a4*/ 	.word	0x000000ff
        /*07a8*/ 	.word	0x0002d8b0
        /*07ac*/ 	.short	0x0100
        /*07ae*/ 	.byte	0x08
	.zero		1


	//   ....[19]....
        /*07b0*/ 	.word	0x000008c0
        /*07b4*/ 	.word	0x000000ff
        /*07b8*/ 	.word	0x0002d8c0
        /*07bc*/ 	.short	0x0100
        /*07be*/ 	.byte	0x08
	.zero		1


	//   ....[20]....
        /*07c0*/ 	.word	0x000008d0
        /*07c4*/ 	.word	0x000000ff
        /*07c8*/ 	.word	0x0002d8b8
        /*07cc*/ 	.short	0x0100
        /*07ce*/ 	.byte	0x08
	.zero		1


	//   ....[21]....
        /*07d0*/ 	.word	0x000008e0
        /*07d4*/ 	.word	0x000000ff
        /*07d8*/ 	.word	0x0002d8c8
        /*07dc*/ 	.short	0x0100
        /*07de*/ 	.byte	0x08
	.zero		1


	//   ....[22]....
        /*07e0*/ 	.word	0x00002160
        /*07e4*/ 	.word	0x000000ff
        /*07e8*/ 	.word	0x0002d800
        /*07ec*/ 	.short	0x010a
        /*07ee*/ 	.byte	0x2a
	.zero		1


	//   ....[23]....
        /*07f0*/ 	.word	0x000021e0
        /*07f4*/ 	.word	0x0000005a
        /*07f8*/ 	.word	0x0002d830
        /*07fc*/ 	.short	0x010a
        /*07fe*/ 	.byte	0x3f
	.zero		1


	//   ....[24]....
        /*0800*/ 	.word	0x00002240
        /*0804*/ 	.word	0x0000005a
        /*0808*/ 	.word	0x0002d830
        /*080c*/ 	.short	0x010a
        /*080e*/ 	.byte	0x3f
	.zero		1


	//   ....[25]....
        /*0810*/ 	.word	0x00002a90
        /*0814*/ 	.word	0x0000005a
        /*0818*/ 	.word	0x00000000
        /*081c*/ 	.short	0x0101
        /*081e*/ 	.byte	0x3f
	.zero		1


	//   ....[26]....
        /*0820*/ 	.word	0x00005e00
        /*0824*/ 	.word	0x000000ff
        /*0828*/ 	.word	0x0002d830
        /*082c*/ 	.short	0x010a
        /*082e*/ 	.byte	0x06
	.zero		1


	//   ....[27]....
        /*0830*/ 	.word	0x00005e40
        /*0834*/ 	.word	0x000000ff
        /*0838*/ 	.word	0x0002d830
        /*083c*/ 	.short	0x010a
        /*083e*/ 	.byte	0x06
	.zero		1


	//   ....[28]....
        /*0840*/ 	.word	0x000060e0
        /*0844*/ 	.word	0x000000ff
        /*0848*/ 	.word	0x0002d850
        /*084c*/ 	.short	0x010a
        /*084e*/ 	.byte	0x06
	.zero		1


	//   ....[29]....
        /*0850*/ 	.word	0x00006120
        /*0854*/ 	.word	0x000000ff
        /*0858*/ 	.word	0x0002d850
        /*085c*/ 	.short	0x010a
        /*085e*/ 	.byte	0x06
	.zero		1


	//   ....[30]....
        /*0860*/ 	.word	0x00006eb0
        /*0864*/ 	.word	0x0000002a
        /*0868*/ 	.word	0x00000000
        /*086c*/ 	.short	0x0101
        /*086e*/ 	.byte	0x3f
	.zero		1


	//   ....[31]....
        /*0870*/ 	.word	0x00008aa0
        /*0874*/ 	.word	0x00000005
        /*0878*/ 	.word	0x00000000
        /*087c*/ 	.short	0x0101
        /*087e*/ 	.byte	0x3f
	.zero		1


	//   ....[32]....
        /*0880*/ 	.word	0x00009a30
        /*0884*/ 	.word	0x000000ff
        /*0888*/ 	.word	0x0002d830
        /*088c*/ 	.short	0x010a
        /*088e*/ 	.byte	0x06
	.zero		1


	//   ....[33]....
        /*0890*/ 	.word	0x00009a70
        /*0894*/ 	.word	0x000000ff
        /*0898*/ 	.word	0x0002d830
        /*089c*/ 	.short	0x010a
        /*089e*/ 	.byte	0x06
	.zero		1


	//   ....[34]....
        /*08a0*/ 	.word	0x00009d10
        /*08a4*/ 	.word	0x000000ff
        /*08a8*/ 	.word	0x0002d850
        /*08ac*/ 	.short	0x010a
        /*08ae*/ 	.byte	0x06
	.zero		1


	//   ....[35]....
        /*08b0*/ 	.word	0x00009d50
        /*08b4*/ 	.word	0x000000ff
        /*08b8*/ 	.word	0x0002d850
        /*08bc*/ 	.short	0x010a
        /*08be*/ 	.byte	0x06
	.zero		1


	//   ....[36]....
        /*08c0*/ 	.word	0x0000b610
        /*08c4*/ 	.word	0x0000001a
        /*08c8*/ 	.word	0x00000000
        /*08cc*/ 	.short	0x0101
        /*08ce*/ 	.byte	0x3f
	.zero		1


	//   ....[37]....
        /*08d0*/ 	.word	0x0000b7c0
        /*08d4*/ 	.word	0x0000001a
        /*08d8*/ 	.word	0x00000000
        /*08dc*/ 	.short	0x0101
        /*08de*/ 	.byte	0x3f
	.zero		1


	//   ....[38]....
        /*08e0*/ 	.word	0x0000c310
        /*08e4*/ 	.word	0x000000ff
        /*08e8*/ 	.word	0x0002d830
        /*08ec*/ 	.short	0x010a
        /*08ee*/ 	.byte	0x06
	.zero		1


	//   ....[39]....
        /*08f0*/ 	.word	0x0000c350
        /*08f4*/ 	.word	0x000000ff
        /*08f8*/ 	.word	0x0002d830
        /*08fc*/ 	.short	0x010a
        /*08fe*/ 	.byte	0x06
	.zero		1


	//   ....[40]....
        /*0900*/ 	.word	0x0000c5f0
        /*0904*/ 	.word	0x000000ff
        /*0908*/ 	.word	0x0002d850
        /*090c*/ 	.short	0x010a
        /*090e*/ 	.byte	0x06
	.zero		1


	//   ....[41]....
        /*0910*/ 	.word	0x0000c630
        /*0914*/ 	.word	0x000000ff
        /*0918*/ 	.word	0x0002d850
        /*091c*/ 	.short	0x010a
        /*091e*/ 	.byte	0x06
	.zero		1


	//   ....[42]....
        /*0920*/ 	.word	0x0000d360
        /*0924*/ 	.word	0x0000002a
        /*0928*/ 	.word	0x00000000
        /*092c*/ 	.short	0x0101
        /*092e*/ 	.byte	0x3f
	.zero		1


	//   ....[43]....
        /*0930*/ 	.word	0x0000ef70
        /*0934*/ 	.word	0x0000000d
        /*0938*/ 	.word	0x00000000
        /*093c*/ 	.short	0x0101
        /*093e*/ 	.byte	0x3f
	.zero		1


	//   ....[44]....
        /*0940*/ 	.word	0x0000fb40
        /*0944*/ 	.word	0x000000ff
        /*0948*/ 	.word	0x0002d850
        /*094c*/ 	.short	0x010a
        /*094e*/ 	.byte	0x09
	.zero		1


	//   ....[45]....
        /*0950*/ 	.word	0x0000fb80
        /*0954*/ 	.word	0x000000ff
        /*0958*/ 	.word	0x0002d850
        /*095c*/ 	.short	0x010a
        /*095e*/ 	.byte	0x09
	.zero		1


	//   ....[46]....
        /*0960*/ 	.word	0x000101c0
        /*0964*/ 	.word	0x00000004
        /*0968*/ 	.word	0x00000000
        /*096c*/ 	.short	0x0101
        /*096e*/ 	.byte	0x3f
	.zero		1


	//   ....[47]....
        /*0970*/ 	.word	0x000115c0
        /*0974*/ 	.word	0x000000ff
        /*0978*/ 	.word	0x00000000
        /*097c*/ 	.short	0x0101
        /*097e*/ 	.byte	0x04
	.zero		1


	//   ....[48]....
        /*0980*/ 	.word	0x00011a90
        /*0984*/ 	.word	0x000000ff
        /*0988*/ 	.word	0x00000000
        /*098c*/ 	.short	0x0101
        /*098e*/ 	.byte	0x04
	.zero		1


	//   ....[49]....
        /*0990*/ 	.word	0x000152d0
        /*0994*/ 	.word	0x00000000
        /*0998*/ 	.word	0x0002d840
        /*099c*/ 	.short	0x010a
        /*099e*/ 	.byte	0x3f
	.zero		1


	//   ....[50]....
        /*09a0*/ 	.word	0x00016200
        /*09a4*/ 	.word	0x00000011
        /*09a8*/ 	.word	0x0002d800
        /*09ac*/ 	.short	0x0107
        /*09ae*/ 	.byte	0x3f
	.zero		1


	//   ....[51]....
        /*09b0*/ 	.word	0x000162f0
        /*09b4*/ 	.word	0x00000011
        /*09b8*/ 	.word	0x0002d800
        /*09bc*/ 	.short	0x0101
        /*09be*/ 	.byte	0x3f
	.zero		1


	//   ....[52]....
        /*09c0*/ 	.word	0x00016310
        /*09c4*/ 	.word	0x00000011
        /*09c8*/ 	.word	0x0002d820
        /*09cc*/ 	.short	0x010a
        /*09ce*/ 	.byte	0x3f
	.zero		1


	//   ....[53]....
        /*09d0*/ 	.word	0x000166f0
        /*09d4*/ 	.word	0x00000003
        /*09d8*/ 	.word	0x0002d840
        /*09dc*/ 	.short	0x010a
        /*09de*/ 	.byte	0x3f
	.zero		1


	//   ....[54]....
        /*09e0*/ 	.word	0x00016b70
        /*09e4*/ 	.word	0x00000003
        /*09e8*/ 	.word	0x00000060
        /*09ec*/ 	.short	0x010a
        /*09ee*/ 	.byte	0x3f
	.zero		1


	//   ....[55]....
        /*09f0*/ 	.word	0x00017290
        /*09f4*/ 	.word	0x00000003
        /*09f8*/ 	.word	0x0002d840
        /*09fc*/ 	.short	0x010a
        /*09fe*/ 	.byte	0x3f
	.zero		1


	//   ....[56]....
        /*0a00*/ 	.word	0x00017710
        /*0a04*/ 	.word	0x0000000c
        /*0a08*/ 	.word	0x00000060
        /*0a0c*/ 	.short	0x010a
        /*0a0e*/ 	.byte	0x3f
	.zero		1


	//   ....[57]....
        /*0a10*/ 	.word	0x00017d80
        /*0a14*/ 	.word	0x00000002
        /*0a18*/ 	.word	0x0002d840
        /*0a1c*/ 	.short	0x010a
        /*0a1e*/ 	.byte	0x3f
	.zero		1


	//   ....[58]....
        /*0a20*/ 	.word	0x00018210
        /*0a24*/ 	.word	0x00000007
        /*0a28*/ 	.word	0x00000060
        /*0a2c*/ 	.short	0x010a
        /*0a2e*/ 	.byte	0x3f
	.zero		1


	//   ....[59]....
        /*0a30*/ 	.word	0x00018830
        /*0a34*/ 	.word	0x00000003
        /*0a38*/ 	.word	0x0002d860
        /*0a3c*/ 	.short	0x010a
        /*0a3e*/ 	.byte	0x3f
	.zero		1


	//   ....[60]....
        /*0a40*/ 	.word	0x00019d80
        /*0a44*/ 	.word	0x00000009
        /*0a48*/ 	.word	0x0002d820
        /*0a4c*/ 	.short	0x010a
        /*0a4e*/ 	.byte	0x3f
	.zero		1


	//   ....[61]....
        /*0a50*/ 	.word	0x00019f20
        /*0a54*/ 	.word	0x00000007
        /*0a58*/ 	.word	0x00000000
        /*0a5c*/ 	.short	0x010a
        /*0a5e*/ 	.byte	0x3f
	.zero		1


	//   ....[62]....
        /*0a60*/ 	.word	0x00019f90
        /*0a64*/ 	.word	0x00000003
        /*0a68*/ 	.word	0x00000000
        /*0a6c*/ 	.short	0x010a
        /*0a6e*/ 	.byte	0x3f
	.zero		1


	//   ....[63]....
        /*0a70*/ 	.word	0x00019ff0
        /*0a74*/ 	.word	0x00000005
        /*0a78*/ 	.word	0x00000000
        /*0a7c*/ 	.short	0x010a
        /*0a7e*/ 	.byte	0x3f
	.zero		1


	//   ....[64]....
        /*0a80*/ 	.word	0x0001a020
        /*0a84*/ 	.word	0x00000003
        /*0a88*/ 	.word	0x00000000
        /*0a8c*/ 	.short	0x010a
        /*0a8e*/ 	.byte	0x3f
	.zero		1


	//   ....[65]....
        /*0a90*/ 	.word	0x0001a090
        /*0a94*/ 	.word	0x00000003
        /*0a98*/ 	.word	0x0002d800
        /*0a9c*/ 	.short	0x010a
        /*0a9e*/ 	.byte	0x3f
	.zero		1


	//   ....[66]....
        /*0aa0*/ 	.word	0x0001a0e0
        /*0aa4*/ 	.word	0x0000005a
        /*0aa8*/ 	.word	0x0002d830
        /*0aac*/ 	.short	0x010a
        /*0aae*/ 	.byte	0x3f
	.zero		1


	//   ....[67]....
        /*0ab0*/ 	.word	0x0001a140
        /*0ab4*/ 	.word	0x00000005
        /*0ab8*/ 	.word	0x0002d830
        /*0abc*/ 	.short	0x010a
        /*0abe*/ 	.byte	0x3f
	.zero		1


	//   ....[68]....
        /*0ac0*/ 	.word	0x0001a1a0
        /*0ac4*/ 	.word	0x00000005
        /*0ac8*/ 	.word	0x0002d850
        /*0acc*/ 	.short	0x010a
        /*0ace*/ 	.byte	0x3f
	.zero		1


	//   ....[69]....
        /*0ad0*/ 	.word	0x0001a200
        /*0ad4*/ 	.word	0x00000007
        /*0ad8*/ 	.word	0x0002d830
        /*0adc*/ 	.short	0x010a
        /*0ade*/ 	.byte	0x3f
	.zero		1


	//   ....[70]....
        /*0ae0*/ 	.word	0x0001a260
        /*0ae4*/ 	.word	0x00000007
        /*0ae8*/ 	.word	0x0002d850
        /*0aec*/ 	.short	0x010a
        /*0aee*/ 	.byte	0x3f
	.zero		1


	//   ....[71]....
        /*0af0*/ 	.word	0x0001a2c0
        /*0af4*/ 	.word	0x00000007
        /*0af8*/ 	.word	0x0002d830
        /*0afc*/ 	.short	0x010a
        /*0afe*/ 	.byte	0x3f
	.zero		1


	//   ....[72]....
        /*0b00*/ 	.word	0x0001a320
        /*0b04*/ 	.word	0x00000007
        /*0b08*/ 	.word	0x0002d850
        /*0b0c*/ 	.short	0x010a
        /*0b0e*/ 	.byte	0x3f
	.zero		1


	//   ....[73]....
        /*0b10*/ 	.word	0x0001a380
        /*0b14*/ 	.word	0x00000005
        /*0b18*/ 	.word	0x0002d850
        /*0b1c*/ 	.short	0x010a
        /*0b1e*/ 	.byte	0x3f
	.zero		1


	//   ....[74]....
        /*0b20*/ 	.word	0x0001a520
        /*0b24*/ 	.word	0x00000000
        /*0b28*/ 	.word	0x0002d840
        /*0b2c*/ 	.short	0x010a
        /*0b2e*/ 	.byte	0x3f
	.zero		1


	//   ....[75]....
        /*0b30*/ 	.word	0x0001ae00
        /*0b34*/ 	.word	0x00000011
        /*0b38*/ 	.word	0x0002d820
        /*0b3c*/ 	.short	0x010a
        /*0b3e*/ 	.byte	0x3f
	.zero		1


	//   ....[76]....
        /*0b40*/ 	.word	0x0001ae50
        /*0b44*/ 	.word	0x00000003
        /*0b48*/ 	.word	0x0002d840
        /*0b4c*/ 	.short	0x010a
        /*0b4e*/ 	.byte	0x3f
	.zero		1


	//   ....[77]....
        /*0b50*/ 	.word	0x0001aea0
        /*0b54*/ 	.word	0x00000003
        /*0b58*/ 	.word	0x00000060
        /*0b5c*/ 	.short	0x010a
        /*0b5e*/ 	.byte	0x3f
	.zero		1


	//   ....[78]....
        /*0b60*/ 	.word	0x0001aef0
        /*0b64*/ 	.word	0x00000003
        /*0b68*/ 	.word	0x0002d840
        /*0b6c*/ 	.short	0x010a
        /*0b6e*/ 	.byte	0x3f
	.zero		1


	//   ....[79]....
        /*0b70*/ 	.word	0x0001af40
        /*0b74*/ 	.word	0x0000000c
        /*0b78*/ 	.word	0x00000060
        /*0b7c*/ 	.short	0x010a
        /*0b7e*/ 	.byte	0x3f
	.zero		1


	//   ....[80]....
        /*0b80*/ 	.word	0x0001af90
        /*0b84*/ 	.word	0x00000002
        /*0b88*/ 	.word	0x0002d840
        /*0b8c*/ 	.short	0x010a
        /*0b8e*/ 	.byte	0x3f
	.zero		1


	//   ....[81]....
        /*0b90*/ 	.word	0x0001afe0
        /*0b94*/ 	.word	0x00000007
        /*0b98*/ 	.word	0x00000060
        /*0b9c*/ 	.short	0x010a
        /*0b9e*/ 	.byte	0x3f
	.zero		1


	//   ....[82]....
        /*0ba0*/ 	.word	0x0001b030
        /*0ba4*/ 	.word	0x00000003
        /*0ba8*/ 	.word	0x0002d860
        /*0bac*/ 	.short	0x010a
        /*0bae*/ 	.byte	0x3f
	.zero		1


	//   ....[83]....
        /*0bb0*/ 	.word	0x0001ba60
        /*0bb4*/ 	.word	0x00000009
        /*0bb8*/ 	.word	0x0002d820
        /*0bbc*/ 	.short	0x010a
        /*0bbe*/ 	.byte	0x3f
	.zero		1


	//   ....[84]....
        /*0bc0*/ 	.word	0x0001bc00
        /*0bc4*/ 	.word	0x00000007
        /*0bc8*/ 	.word	0x00000000
        /*0bcc*/ 	.short	0x010a
        /*0bce*/ 	.byte	0x3f
	.zero		1


	//   ....[85]....
        /*0bd0*/ 	.word	0x0001bc50
        /*0bd4*/ 	.word	0x00000003
        /*0bd8*/ 	.word	0x00000000
        /*0bdc*/ 	.short	0x010a
        /*0bde*/ 	.byte	0x3f
	.zero		1


	//   ....[86]....
        /*0be0*/ 	.word	0x0001bca0
        /*0be4*/ 	.word	0x00000005
        /*0be8*/ 	.word	0x00000000
        /*0bec*/ 	.short	0x010a
        /*0bee*/ 	.byte	0x3f
	.zero		1


	//----- nvinfo : EIATTR_NUM_MBARRIERS
	.align		4
.L_207:
        /*0bf0*/ 	.byte	0x03, 0x38
        /*0bf2*/ 	.short	0x0016


	//----- nvinfo : EIATTR_EXIT_INSTR_OFFSETS
	.align		4
        /*0bf4*/ 	.byte	0x04, 0x1c
        /*0bf6*/ 	.short	(.L_209 - .L_208)


	//   ....[0]....
.L_208:
        /*0bf8*/ 	.word	0x00000a80


	//   ....[1]....
        /*0bfc*/ 	.word	0x00012d90


	//   ....[2]....
        /*0c00*/ 	.word	0x0001a070


	//----- nvinfo : EIATTR_MAX_THREADS
	.align		4
.L_209:
        /*0c04*/ 	.byte	0x04, 0x05
        /*0c06*/ 	.short	(.L_211 - .L_210)
.L_210:
        /*0c08*/ 	.word	0x00000200
        /*0c0c*/ 	.word	0x00000001
        /*0c10*/ 	.word	0x00000001


	//----- nvinfo : EIATTR_CRS_STACK_SIZE
	.align		4
.L_211:
        /*0c14*/ 	.byte	0x04, 0x1e
        /*0c16*/ 	.short	(.L_213 - .L_212)
.L_212:
        /*0c18*/ 	.word	0x00000000


	//----- nvinfo : EIATTR_CBANK_PARAM_SIZE
	.align		4
.L_213:
        /*0c1c*/ 	.byte	0x03, 0x19
        /*0c1e*/ 	.short	0x0af0


	//----- nvinfo : EIATTR_PARAM_CBANK
	.align		4
        /*0c20*/ 	.byte	0x04, 0x0a
        /*0c22*/ 	.short	(.L_215 - .L_214)
	.align		4
.L_214:
        /*0c24*/ 	.word	index@(.nv.constant0._ZN7cutlass13device_kernelIN5flash11enable_sm90INS1_16FlashAttnFwdSm90INS1_25CollectiveMainloopFwdSm90ILi2EN4cute5tupleIJNS5_1CILi1EEES8_S8_EEENS6_IJNS7_ILi192EEENS7_ILi128EEENS7_ILi96EEEEEELi96ENS_6half_tEfNS_4arch4Sm90ELb0ELb1ELb1ELb1ELb0ELb0ELb0ELb0ELb1ELb1ELb1ELb0EEENS1_21CollectiveEpilogueFwdINS6_IJSA_SC_SB_EEES9_SE_SG_Li384ELb1ELb1ELb1ELb0EEENS1_36VarlenDynamicPersistentTileSchedulerILi192ELi128ELi384ELi128ELb1ELb1ELb1ELb1ELb0ELb1EEEEEEEEEvNT_6ParamsE)
        /*0c28*/ 	.short	0x0210
        /*0c2a*/ 	.short	0x0af0


	//----- nvinfo : EIATTR_SW_WAR
	.align		4
.L_215:
        /*0c2c*/ 	.byte	0x04, 0x36
        /*0c2e*/ 	.short	(.L_217 - .L_216)
.L_216:
        /*0c30*/ 	.word	0x00000008
.L_217:


//--------------------- .nv.info._ZN7cutlass13device_kernelIN5flash11enable_sm90INS1_16FlashAttnFwdSm90INS1_25CollectiveMainloopFwdSm90ILi2EN4cute5tupleIJNS5_1CILi1EEES8_S8_EEENS6_IJNS7_ILi192EEENS7_ILi128EEENS7_ILi96EEEEEELi96ENS_6half_tEfNS_4arch4Sm90ELb0ELb1ELb1ELb1ELb0ELb1ELb0ELb0ELb1ELb1ELb1ELb0EEENS1_21CollectiveEpilogueFwdINS6_IJSA_SC_SB_EEES9_SE_SG_Li384ELb1ELb1ELb1ELb0EEENS1_36VarlenDynamicPersistentTileSchedulerILi192ELi128ELi384ELi128ELb1ELb1ELb1ELb1ELb0ELb1EEEEEEEEEvNT_6ParamsE --------------------------
	.section	.nv.info._ZN7cutlass13device_kernelIN5flash11enable_sm90INS1_16FlashAttnFwdSm90INS1_25CollectiveMainloopFwdSm90ILi2EN4cute5tupleIJNS5_1CILi1EEES8_S8_EEENS6_IJNS7_ILi192EEENS7_ILi128EEENS7_ILi96EEEEEELi96ENS_6half_tEfNS_4arch4Sm90ELb0ELb1ELb1ELb1ELb0ELb1ELb0ELb0ELb1ELb1ELb1ELb0EEENS1_21CollectiveEpilogueFwdINS6_IJSA_SC_SB_EEES9_SE_SG_Li384ELb1ELb1ELb1ELb0EEENS1_36VarlenDynamicPersistentTileSchedulerILi192ELi128ELi384ELi128ELb1ELb1ELb1ELb1ELb0ELb1EEEEEEEEEvNT_6ParamsE,"",@"SHT_CUDA_INFO"
	.sectionflags	@""
	.align	4


	//----- nvinfo : EIATTR_CUDA_API_VERSION
	.align		4
        /*0000*/ 	.byte	0x04, 0x37
        /*0002*/ 	.short	(.L_219 - .L_218)
.L_218:
        /*0004*/ 	.word	0x00000082


	//----- nvinfo : EIATTR_KPARAM_INFO
	.align		4
.L_219:
        /*0008*/ 	.byte	0x04, 0x17
        /*000a*/ 	.short	(.L_221 - .L_220)
.L_220:
        /*000c*/ 	.word	0x00000000
        /*0010*/ 	.short	0x0000
        /*0012*/ 	.short	0x0070
        /*0014*/ 	.byte	0x00, 0xf0, 0x01, 0x2a


	//----- nvinfo : EIATTR_SPARSE_MMA_MASK
	.align		4
.L_221:
        /*0018*/ 	.byte	0x03, 0x50
        /*001a*/ 	.short	0x0000


	//----- nvinfo : EIATTR_MAXREG_COUNT
	.align		4
        /*001c*/ 	.byte	0x03, 0x1b
        /*001e*/ 	.short	0x0080


	//----- nvinfo : EIATTR_NUM_BARRIERS
	.align		4
        /*0020*/ 	.byte	0x02, 0x4c
        /*0022*/ 	.byte	0x10
	.zero		1


	//----- nvinfo : EIATTR_EXTERNS
	.align		4
        /*0024*/ 	.byte	0x04, 0x0f
        /*0026*/ 	.short	(.L_223 - .L_222)


	//   ....[0]....
	.align		4
.L_222:
        /*0028*/ 	.word	index@(__assertfail)


	//----- nvinfo : EIATTR_ANNOTATIONS
	.align		4
.L_223:
        /*002c*/ 	.byte	0x04, 0x55
        /*002e*/ 	.short	(.L_225 - .L_224)


	//   ....[0]....
.L_224:
        /* <DEDUP_REMOVED lines=93> */


	//----- nvinfo : EIATTR_MERCURY_ISA_VERSION
	.align		4
.L_225:
        /*05e8*/ 	.byte	0x03, 0x5f
        /*05ea*/ 	.short	0x0101


	//----- nvinfo : EIATTR_UNUSED_LOAD_BYTE_OFFSET
	.align		4
        /*05ec*/ 	.byte	0x04, 0x44
        /*05ee*/ 	.short	(.L_227 - .L_226)


	//   ....[0]....
.L_226:
        /*05f0*/ 	.word	0x00000af0
        /*05f4*/ 	.word	0x0000fff0


	//   ....[1]....
        /*05f8*/ 	.word	0x0001acc0
        /*05fc*/ 	.word	0x0000fff0


	//----- nvinfo : EIATTR_INT_WARP_WIDE_INSTR_OFFSETS
	.align		4
.L_227:
        /*0600*/ 	.byte	0x04, 0x31
        /*0602*/ 	.short	(.L_229 - .L_228)


	//   ....[0]....
.L_228:
        /*0604*/ 	.word	0x00000190


	//   ....[1]....
        /*0608*/ 	.word	0x000001d0


	//   ....[2]....
        /*060c*/ 	.word	0x00000240


	//   ....[3]....
        /*0610*/ 	.word	0x000213a0


	//   ....[4]....
        /*0614*/ 	.word	0x00021430


	//   ....[5]....
        /*0618*/ 	.word	0x00024f10


	//   ....[6]....
        /*061c*/ 	.word	0x00024fa0


	//----- nvinfo : EIATTR_COOP_GROUP_MASK_REGIDS
	.align		4
.L_229:
        /*0620*/ 	.byte	0x04, 0x29
        /*0622*/ 	.short	(.L_231 - .L_230)


	//   ....[0]....
.L_230:
        /*0624*/ 	.word	0xffffffff


	//   ....[1]....
        /*0628*/ 	.word	0xffffffff


	//   ....[2]....
        /*062c*/ 	.word	0xffffffff


	//   ....[3]....
        /*0630*/ 	.word	0xffffffff


	//   ....[4]....
        /*0634*/ 	.word	0xffffffff


	//   ....[5]....
        /*0638*/ 	.word	0xffffffff


	//   ....[6]....
        /*063c*/ 	.word	0xffffffff


	//   ....[7]....
        /*0640*/ 	.word	0xffffffff


	//   ....[8]....
        /*0644*/ 	.word	0xffffffff


	//   ....[9]....
        /*0648*/ 	.word	0xffffffff


	//   ....[10]....
        /*064c*/ 	.word	0xffffffff


	//   ....[11]....
        /*0650*/ 	.word	0xffffffff


	//   ....[12]....
        /*0654*/ 	.word	0xffffffff


	//   ....[13]....
        /*0658*/ 	.word	0xffffffff


	//   ....[14]....
        /*065c*/ 	.word	0xffffffff


	//   ....[15]....
        /*0660*/ 	.word	0xffffffff


	//   ....[16]....
        /*0664*/ 	.word	0xffffffff


	//   ....[17]....
        /*0668*/ 	.word	0xffffffff


	//   ....[18]....
        /*066c*/ 	.word	0xffffffff


	//   ....[19]....
        /*0670*/ 	.word	0xffffffff


	//   ....[20]....
        /*0674*/ 	.word	0xffffffff


	//   ....[21]....
        /*0678*/ 	.word	0xffffffff


	//   ....[22]....
        /*067c*/ 	.word	0xffffffff


	//   ....[23]....
        /*0680*/ 	.word	0xffffffff


	//   ....[24]....
        /*0684*/ 	.word	0xffffffff


	//   ....[25]....
        /*0688*/ 	.word	0xffffffff


	//   ....[26]....
        /*068c*/ 	.word	0xffffffff


	//   ....[27]....
        /*0690*/ 	.word	0xffffffff


	//   ....[28]....
        /*0694*/ 	.word	0xffffffff


	//   ....[29]....
        /*0698*/ 	.word	0xffffffff


	//   ....[30]....
        /*069c*/ 	.word	0xffffffff


	//   ....[31]....
        /*06a0*/ 	.word	0xffffffff


	//   ....[32]....
        /*06a4*/ 	.word	0xffffffff


	//   ....[33]....
        /*06a8*/ 	.word	0xffffffff


	//   ....[34]....
        /*06ac*/ 	.word	0xffffffff


	//   ....[35]....
        /*06b0*/ 	.word	0xffffffff


	//   ....[36]....
        /*06b4*/ 	.word	0xffffffff


	//   ....[37]....
        /*06b8*/ 	.word	0xffffffff


	//   ....[38]....
        /*06bc*/ 	.word	0xffffffff


	//   ....[39]....
        /*06c0*/ 	.word	0xffffffff


	//   ....[40]....
        /*06c4*/ 	.word	0xffffffff


	//   ....[41]....
        /*06c8*/ 	.word	0xffffffff


	//   ....[42]....
        /*06cc*/ 	.word	0xffffffff


	//   ....[43]....
        /*06d0*/ 	.word	0xffffffff


	//   ....[44]....
        /*06d4*/ 	.word	0xffffffff


	//   ....[45]....
        /*06d8*/ 	.word	0xffffffff


	//   ....[46]....
        /*06dc*/ 	.word	0xffffffff


	//   ....[47]....
        /*06e0*/ 	.word	0xffffffff


	//   ....[48]....
        /*06e4*/ 	.word	0xffffffff


	//   ....[49]....
        /*06e8*/ 	.word	0xffffffff


	//   ....[50]....
        /*06ec*/ 	.word	0xffffffff


	//   ....[51]....
        /*06f0*/ 	.word	0xffffffff


	//   ....[52]....
        /*06f4*/ 	.word	0xffffffff


	//   ....[53]....
        /*06f8*/ 	.word	0xffffffff


	//   ....[54]....
        /*06fc*/ 	.word	0xffffffff


	//   ....[55]....
        /*0700*/ 	.word	0xffffffff


	//   ....[56]....
        /*0704*/ 	.word	0xffffffff


	//   ....[57]....
        /*0708*/ 	.word	0xffffffff


	//   ....[58]....
        /*070c*/ 	.word	0xffffffff


	//   ....[59]....
        /*0710*/ 	.word	0xffffffff


	//   ....[60]....
        /*0714*/ 	.word	0xffffffff


	//   ....[61]....
        /*0718*/ 	.word	0xffffffff


	//   ....[62]....
        /*071c*/ 	.word	0xffffffff


	//   ....[63]....
        /*0720*/ 	.word	0xffffffff


	//   ....[64]....
        /*0724*/ 	.word	0xffffffff


	//   ....[65]....
        /*0728*/ 	.word	0xffffffff


	//   ....[66]....
        /*072c*/ 	.word	0xffffffff


	//   ....[67]....
        /*0730*/ 	.word	0xffffffff


	//   ....[68]....
        /*0734*/ 	.word	0xffffffff


	//   ....[69]....
        /*0738*/ 	.word	0xffffffff


	//   ....[70]....
        /*073c*/ 	.word	0xffffffff


	//   ....[71]....
        /*0740*/ 	.word	0xffffffff


	//   ....[72]....
        /*0744*/ 	.word	0xffffffff


	//   ....[73]....
        /*0748*/ 	.word	0xffffffff


	//   ....[74]....
        /*074c*/ 	.word	0xffffffff


	//   ....[75]....
        /*0750*/ 	.word	0xffffffff


	//   ....[76]....
        /*0754*/ 	.word	0xffffffff


	//   ....[77]....
        /*0758*/ 	.word	0xffffffff


	//   ....[78]....
        /*075c*/ 	.word	0xffffffff


	//   ....[79]....
        /*0760*/ 	.word	0xffffffff


	//   ....[80]....
        /*0764*/ 	.word	0xffffffff


	//   ....[81]....
        /*0768*/ 	.word	0xffffffff


	//   ....[82]....
        /*076c*/ 	.word	0xffffffff


	//   ....[83]....
        /*0770*/ 	.word	0xffffffff


	//   ....[84]....
        /*0774*/ 	.word	0xffffffff


	//   ....[85]....
        /*0778*/ 	.word	0xffffffff


	//   ....[86]....
        /*077c*/ 	.word	0xffffffff


	//   ....[87]....
        /*0780*/ 	.word	0xffffffff


	//   ....[88]....
        /*0784*/ 	.word	0xffffffff


	//   ....[89]....
        /*0788*/ 	.word	0xffffffff


	//   ....[90]....
        /*078c*/ 	.word	0xffffffff


	//   ....[91]....
        /*0790*/ 	.word	0xffffffff


	//   ....[92]....
        /*0794*/ 	.word	0xffffffff


	//   ....[93]....
        /*0798*/ 	.word	0xffffffff


	//   ....[94]....
        /*079c*/ 	.word	0xffffffff


	//   ....[95]....
        /*07a0*/ 	.word	0xffffffff


	//   ....[96]....
        /*07a4*/ 	.word	0xffffffff


	//   ....[97]....
        /*07a8*/ 	.word	0xffffffff


	//   ....[98]....
        /*07ac*/ 	.word	0xffffffff


	//   ....[99]....
        /*07b0*/ 	.word	0xffffffff


	//   ....[100]....
        /*07b4*/ 	.word	0xffffffff


	//   ....[101]....
        /*07b8*/ 	.word	0xffffffff


	//   ....[102]....
        /*07bc*/ 	.word	0xffffffff


	//   ....[103]....
        /*07c0*/ 	.word	0xffffffff


	//   ....[104]....
        /*07c4*/ 	.word	0xffffffff


	//   ....[105]....
        /*07c8*/ 	.word	0xffffffff


	//   ....[106]....
        /*07cc*/ 	.word	0xffffffff


	//   ....[107]....
        /*07d0*/ 	.word	0xffffffff


	//   ....[108]....
        /*07d4*/ 	.word	0xffffffff


	//   ....[109]....
        /*07d8*/ 	.word	0xffffffff


	//   ....[110]....
        /*07dc*/ 	.word	0xffffffff


	//   ....[111]....
        /*07e0*/ 	.word	0xffffffff


	//   ....[112]....
        /*07e4*/ 	.word	0x0500000f


	//   ....[113]....
        /*07e8*/ 	.word	0x0500000f


	//   ....[114]....
        /*07ec*/ 	.word	0x0500000f


	//   ....[115]....
        /*07f0*/ 	.word	0x0500000f


	//   ....[116]....
        /*07f4*/ 	.word	0x0500000f


	//   ....[117]....
        /*07f8*/ 	.word	0x0500000f


	//   ....[118]....
        /*07fc*/ 	.word	0x0500000f


	//   ....[119]....
        /*0800*/ 	.word	0x0500000f


	//   ....[120]....
        /*0804*/ 	.word	0x0500000f


	//   ....[121]....
        /*0808*/ 	.word	0x0500000f


	//   ....[122]....
        /*080c*/ 	.word	0x0500000f


	//   ....[123]....
        /*0810*/ 	.word	0x0500000f


	//   ....[124]....
        /*0814*/ 	.word	0x0500000f


	//   ....[125]....
        /*0818*/ 	.word	0x0500000f


	//   ....[126]....
        /*081c*/ 	.word	0x0500000f


	//   ....[127]....
        /*0820*/ 	.word	0x0500000f


	//   ....[128]....
        /*0824*/ 	.word	0x0500000f


	//   ....[129]....
        /*0828*/ 	.word	0x0500000f


	//   ....[130]....
        /*082c*/ 	.word	0x0500000f


	//   ....[131]....
        /*0830*/ 	.word	0x0500000f


	//   ....[132]....
        /*0834*/ 	.word	0x0500000f


	//   ....[133]....
        /*0838*/ 	.word	0x0500000f


	//   ....[134]....
        /*083c*/ 	.word	0x0500000f


	//   ....[135]....
        /*0840*/ 	.word	0x0500000f


	//   ....[136]....
        /*0844*/ 	.word	0x0500000f


	//   ....[137]....
        /*0848*/ 	.word	0x0500000f


	//   ....[138]....
        /*084c*/ 	.word	0x0500000f


	//   ....[139]....
        /*0850*/ 	.word	0x0500000f


	//   ....[140]....
        /*0854*/ 	.word	0x0500000f


	//   ....[141]....
        /*0858*/ 	.word	0x0500000f


	//   ....[142]....
        /*085c*/ 	.word	0x0500000f


	//   ....[143]....
        /*0860*/ 	.word	0x0500000f


	//   ....[144]....
        /*0864*/ 	.word	0x0500000f


	//   ....[145]....
        /*0868*/ 	.word	0x0500000f


	//   ....[146]....
        /*086c*/ 	.word	0x0500000f


	//   ....[147]....
        /*0870*/ 	.word	0x0500000f


	//   ....[148]....
        /*0874*/ 	.word	0x0500000f


	//   ....[149]....
        /*0878*/ 	.word	0x0500000f


	//   ....[150]....
        /*087c*/ 	.word	0x0500000f


	//   ....[151]....
        /*0880*/ 	.word	0x0500000f


	//   ....[152]....
        /*0884*/ 	.word	0x0500000f


	//   ....[153]....
        /*0888*/ 	.word	0x0500000f


	//   ....[154]....
        /*088c*/ 	.word	0x0500000f


	//   ....[155]....
        /*0890*/ 	.word	0x0500000f


	//   ....[156]....
        /*0894*/ 	.word	0x0500000f


	//   ....[157]....
        /*0898*/ 	.word	0x0500000f


	//   ....[158]....
        /*089c*/ 	.word	0x0500000f


	//   ....[159]....
        /*08a0*/ 	.word	0x0500000f


	//   ....[160]....
        /*08a4*/ 	.word	0x0500000f


	//   ....[161]....
        /*08a8*/ 	.word	0x0500000f


	//   ....[162]....
        /*08ac*/ 	.word	0x0500000f


	//   ....[163]....
        /*08b0*/ 	.word	0x0500000f


	//   ....[164]....
        /*08b4*/ 	.word	0x0500000f


	//   ....[165]....
        /*08b8*/ 	.word	0x0500000f


	//----- nvinfo : EIATTR_COOP_GROUP_INSTR_OFFSETS
	.align		4
.L_231:
        /*08bc*/ 	.byte	0x04, 0x28
        /*08be*/ 	.short	(.L_233 - .L_232)


	//   ....[0]....
.L_232:
        /*08c0*/ 	.word	0x00000070


	//   ....[1]....
        /*08c4*/ 	.word	0x000001a0


	//   ....[2]....
        /*08c8*/ 	.word	0x000001f0


	//   ....[3]....
        /*08cc*/ 	.word	0x00000420


	//   ....[4]....
        /*08d0*/ 	.word	0x00000580


	//   ....[5]....
        /*08d4*/ 	.word	0x000006a0


	//   ....[6]....
        /*08d8*/ 	.word	0x00000800


	//   ....[7]....
        /*08dc*/ 	.word	0x00007a80


	//   ....[8]....
        /*08e0*/ 	.word	0x00008210


	//   ....[9]....
        /*08e4*/ 	.word	0x00008220


	//   ....[10]....
        /*08e8*/ 	.word	0x00008230


	//   ....[11]....
        /*08ec*/ 	.word	0x00008240


	//   ....[12]....
        /*08f0*/ 	.word	0x00009fa0


	//   ....[13]....
        /*08f4*/ 	.word	0x00009fb0


	//   ....[14]....
        /*08f8*/ 	.word	0x00009fc0


	//   ....[15]....
        /*08fc*/ 	.word	0x00009fd0


	//   ....[16]....
        /*0900*/ 	.word	0x0000c4a0


	//   ....[17]....
        /*0904*/ 	.word	0x0000cce0


	//   ....[18]....
        /*0908*/ 	.word	0x0000dfc0


	//   ....[19]....
        /*090c*/ 	.word	0x0000e060


	//   ....[20]....
        /*0910*/ 	.word	0x0000e940


	//   ....[21]....
        /*0914*/ 	.word	0x0000e9b0


	//   ....[22]....
        /*0918*/ 	.word	0x0000f610


	//   ....[23]....
        /*091c*/ 	.word	0x00010400


	//   ....[24]....
        /*0920*/ 	.word	0x00010fd0


	//   ....[25]....
        /*0924*/ 	.word	0x000119e0


	//   ....[26]....
        /*0928*/ 	.word	0x00011a00


	//   ....[27]....
        /*092c*/ 	.word	0x000126b0


	//   ....[28]....
        /*0930*/ 	.word	0x000126e0


	//   ....[29]....
        /*0934*/ 	.word	0x00013560


	//   ....[30]....
        /*0938*/ 	.word	0x000147e0


	//   ....[31]....
        /*093c*/ 	.word	0x00014840


	//   ....[32]....
        /*0940*/ 	.word	0x00014f50


	//   ....[33]....
        /*0944*/ 	.word	0x00014f70


	//   ....[34]....
        /*0948*/ 	.word	0x000163f0


	//   ....[35]....
        /*094c*/ 	.word	0x00016b50


	//   ....[36]....
        /*0950*/ 	.word	0x00017ab0


	//   ....[37]....
        /*0954*/ 	.word	0x000184b0


	//   ....[38]....
        /*0958*/ 	.word	0x000184d0


	//   ....[39]....
        /*095c*/ 	.word	0x00019240


	//   ....[40]....
        /*0960*/ 	.word	0x00019260


	//   ....[41]....
        /*0964*/ 	.word	0x0001a030


	//   ....[42]....
        /*0968*/ 	.word	0x0001a240


	//   ....[43]....
        /*096c*/ 	.word	0x0001a270


	//   ....[44]....
        /*0970*/ 	.word	0x0001a780


	//   ....[45]....
        /*0974*/ 	.word	0x0001a7c0


	//   ....[46]....
        /*0978*/ 	.word	0x0001b670


	//   ....[47]....
        /*097c*/ 	.word	0x0001b690


	//   ....[48]....
        /*0980*/ 	.word	0x0001b6a0


	//   ....[49]....
        /*0984*/ 	.word	0x0001b6b0


	//   ....[50]....
        /*0988*/ 	.word	0x0001bd60


	//   ....[51]....
        /*098c*/ 	.word	0x0001bd70


	//   ....[52]....
        /*0990*/ 	.word	0x0001bec0


	//   ....[53]....
        /*0994*/ 	.word	0x0001bed0


	//   ....[54]....
        /*0998*/ 	.word	0x0001c2c0


	//   ....[55]....
        /*099c*/ 	.word	0x0001c2d0


	//   ....[56]....
        /*09a0*/ 	.word	0x0001c830


	//   ....[57]....
        /*09a4*/ 	.word	0x0001c840


	//   ....[58]....
        /*09a8*/ 	.word	0x0001d660


	//   ....[59]....
        /*09ac*/ 	.word	0x0001d670


	//   ....[60]....
        /*09b0*/ 	.word	0x0001d7d0


	//   ....[61]....
        /*09b4*/ 	.word	0x0001d7e0


	//   ....[62]....
        /*09b8*/ 	.word	0x0001d990


	//   ....[63]....
        /*09bc*/ 	.word	0x0001db90


	//   ....[64]....
        /*09c0*/ 	.word	0x0001dbc0


	//   ....[65]....
        /*09c4*/ 	.word	0x0001dbf0


	//   ....[66]....
        /*09c8*/ 	.word	0x0001dc20


	//   ....[67]....
        /*09cc*/ 	.word	0x0001dc50


	//   ....[68]....
        /*09d0*/ 	.word	0x0001dc80


	//   ....[69]....
        /*09d4*/ 	.word	0x0001de10


	//   ....[70]....
        /*09d8*/ 	.word	0x0001de40


	//   ....[71]....
        /*09dc*/ 	.word	0x0001de70


	//   ....[72]....
        /*09e0*/ 	.word	0x0001dea0


	//   ....[73]....
        /*09e4*/ 	.word	0x0001ded0


	//   ....[74]....
        /*09e8*/ 	.word	0x0001df00


	//   ....[75]....
        /*09ec*/ 	.word	0x0001df90


	//   ....[76]....
        /*09f0*/ 	.word	0x0001dfc0


	//   ....[77]....
        /*09f4*/ 	.word	0x0001dfd0


	//   ....[78]....
        /*09f8*/ 	.word	0x0001e010


	//   ....[79]....
        /*09fc*/ 	.word	0x0001f820


	//   ....[80]....
        /*0a00*/ 	.word	0x00021930


	//   ....[81]....
        /*0a04*/ 	.word	0x000225b0


	//   ....[82]....
        /*0a08*/ 	.word	0x000225d0


	//   ....[83]....
        /*0a0c*/ 	.word	0x00022670


	//   ....[84]....
        /*0a10*/ 	.word	0x00022690


	//   ....[85]....
        /*0a14*/ 	.word	0x00022730


	//   ....[86]....
        /*0a18*/ 	.word	0x00022750


	//   ....[87]....
        /*0a1c*/ 	.word	0x00022760


	//   ....[88]....
        /*0a20*/ 	.word	0x000227f0


	//   ....[89]....
        /*0a24*/ 	.word	0x00022810


	//   ....[90]....
        /*0a28*/ 	.word	0x00022880


	//   ....[91]....
        /*0a2c*/ 	.word	0x000228c0


	//   ....[92]....
        /*0a30*/ 	.word	0x00022930


	//   ....[93]....
        /*0a34*/ 	.word	0x00025670


	//   ....[94]....
        /*0a38*/ 	.word	0x000256a0


	//   ....[95]....
        /*0a3c*/ 	.word	0x00025700


	//   ....[96]....
        /*0a40*/ 	.word	0x00025730


	//   ....[97]....
        /*0a44*/ 	.word	0x00025760


	//   ....[98]....
        /*0a48*/ 	.word	0x00025790


	//   ....[99]....
        /*0a4c*/ 	.word	0x000257c0


	//   ....[100]....
        /*0a50*/ 	.word	0x000257f0


	//   ....[101]....
        /*0a54*/ 	.word	0x00025990


	//   ....[102]....
        /*0a58*/ 	.word	0x000259c0


	//   ....[103]....
        /*0a5c*/ 	.word	0x000259f0


	//   ....[104]....
        /*0a60*/ 	.word	0x00025a20


	//   ....[105]....
        /*0a64*/ 	.word	0x00025a50


	//   ....[106]....
        /*0a68*/ 	.word	0x00025a80


	//   ....[107]....
        /*0a6c*/ 	.word	0x00025b40


	//   ....[108]....
        /*0a70*/ 	.word	0x00025b60


	//   ....[109]....
        /*0a74*/ 	.word	0x00025b80


	//   ....[110]....
        /*0a78*/ 	.word	0x00025be0


	//   ....[111]....
        /*0a7c*/ 	.word	0x00026610


	//   ....[112]....
        /*0a80*/ 	.word	0x00026a10


	//   ....[113]....
        /*0a84*/ 	.word	0x00026ab0


	//   ....[114]....
        /*0a88*/ 	.word	0x00026b40


	//   ....[115]....
        /*0a8c*/ 	.word	0x00026b90


	//   ....[116]....
        /*0a90*/ 	.word	0x00026be0


	//   ....[117]....
        /*0a94*/ 	.word	0x00026cc0


	//   ....[118]....
        /*0a98*/ 	.word	0x00026d50


	//   ....[119]....
        /*0a9c*/ 	.word	0x00026da0


	//   ....[120]....
        /*0aa0*/ 	.word	0x00026df0


	//   ....[121]....
        /*0aa4*/ 	.word	0x00027150


	//   ....[122]....
        /*0aa8*/ 	.word	0x000271a0


	//   ....[123]....
        /*0aac*/ 	.word	0x00027230


	//   ....[124]....
        /*0ab0*/ 	.word	0x000272c0


	//   ....[125]....
        /*0ab4*/ 	.word	0x00027340


	//   ....[126]....
        /*0ab8*/ 	.word	0x00027390


	//   ....[127]....
        /*0abc*/ 	.word	0x00027420


	//   ....[128]....
        /*0ac0*/ 	.word	0x000274b0


	//   ....[129]....
        /*0ac4*/ 	.word	0x00027530


	//   ....[130]....
        /*0ac8*/ 	.word	0x00027580


	//   ....[131]....
        /*0acc*/ 	.word	0x00027610


	//   ....[132]....
        /*0ad0*/ 	.word	0x000276a0


	//   ....[133]....
        /*0ad4*/ 	.word	0x00027760


	//   ....[134]....
        /*0ad8*/ 	.word	0x00027a40


	//   ....[135]....
        /*0adc*/ 	.word	0x00027c00


	//   ....[136]....
        /*0ae0*/ 	.word	0x00027c50


	//   ....[137]....
        /*0ae4*/ 	.word	0x00027cb0


	//   ....[138]....
        /*0ae8*/ 	.word	0x00027d90


	//   ....[139]....
        /*0aec*/ 	.word	0x00027df0


	//   ....[140]....
        /*0af0*/ 	.word	0x00027f10


	//   ....[141]....
        /*0af4*/ 	.word	0x00027f70


	//   ....[142]....
        /*0af8*/ 	.word	0x00028010


	//   ....[143]....
        /*0afc*/ 	.word	0x000280e0


	//   ....[144]....
        /*0b00*/ 	.word	0x00028160


	//   ....[145]....
        /*0b04*/ 	.word	0x00028220


	//   ....[146]....
        /*0b08*/ 	.word	0x000282a0


	//   ....[147]....
        /*0b0c*/ 	.word	0x00028650


	//   ....[148]....
        /*0b10*/ 	.word	0x000286f0


	//   ....[149]....
        /*0b14*/ 	.word	0x00028860


	//   ....[150]....
        /*0b18*/ 	.word	0x000288d0


	//   ....[151]....
        /*0b1c*/ 	.word	0x00028940


	//   ....[152]....
        /*0b20*/ 	.word	0x000289b0


	//   ....[153]....
        /*0b24*/ 	.word	0x00028a20


	//   ....[154]....
        /*0b28*/ 	.word	0x00028aa0


	//   ....[155]....
        /*0b2c*/ 	.word	0x00028b20


	//   ....[156]....
        /*0b30*/ 	.word	0x00028bb0


	//   ....[157]....
        /*0b34*/ 	.word	0x00028c20


	//   ....[158]....
        /*0b38*/ 	.word	0x00028c90


	//   ....[159]....
        /*0b3c*/ 	.word	0x00028d00


	//   ....[160]....
        /*0b40*/ 	.word	0x00028d80


	//   ....[161]....
        /*0b44*/ 	.word	0x00028df0


	//   ....[162]....
        /*0b48*/ 	.word	0x00028ea0


	//   ....[163]....
        /*0b4c*/ 	.word	0x00028ef0


	//   ....[164]....
        /*0b50*/ 	.word	0x00028f80


	//   ....[165]....
        /*0b54*/ 	.word	0x000290b0


	//----- nvinfo : EIATTR_REG_RECONFIG
	.align		4
.L_233:
        /*0b58*/ 	.byte	0x01, 0x54
	.zero		2


	//----- nvinfo : EIATTR_SYSCALL_OFFSETS
	.align		4
        /*0b5c*/ 	.byte	0x04, 0x46
        /*0b5e*/ 	.short	(.L_235 - .L_234)


	//   ....[0]....
.L_234:
        /*0b60*/ 	.word	0x000021b0


	//   ....[1]....
        /*0b64*/ 	.word	0x00002300


	//   ....[2]....
        /*0b68*/ 	.word	0x00007ca0


	//   ....[3]....
        /*0b6c*/ 	.word	0x00007fc0


	//   ....[4]....
        /*0b70*/ 	.word	0x00021590


	//   ....[5]....
        /*0b74*/ 	.word	0x000216e0


	//   ....[6]....
        /*0b78*/ 	.word	0x000217d0


	//   ....[7]....
        /*0b7c*/ 	.word	0x00022060


	//----- nvinfo : EIATTR_MBARRIER_INSTR_OFFSETS
	.align		4
.L_235:
        /*0b80*/ 	.byte	0x04, 0x39
        /*0b82*/ 	.short	(.L_237 - .L_236)


	//   ....[0]....
.L_236:
        /*0b84*/ 	.word	0x000002d0
        /*0b88*/ 	.word	0x000000ff
        /*0b8c*/ 	.word	0x0002d800
        /*0b90*/ 	.short	0x0100
        /*0b92*/ 	.byte	0x08
	.zero		1


	//   ....[1]....
        /*0b94*/ 	.word	0x000002e0
        /*0b98*/ 	.word	0x000000ff
        /*0b9c*/ 	.word	0x0002d820
        /*0ba0*/ 	.short	0x0100
        /*0ba2*/ 	.byte	0x08
	.zero		1


	//   ....[2]....
        /*0ba4*/ 	.word	0x000003d0
        /*0ba8*/ 	.word	0x000000ff
        /*0bac*/ 	.word	0x0002d830
        /*0bb0*/ 	.short	0x0100
        /*0bb2*/ 	.byte	0x08
	.zero		1


	//   ....[3]....
        /*0bb4*/ 	.word	0x000003e0
        /*0bb8*/ 	.word	0x000000ff
        /*0bbc*/ 	.word	0x0002d840
        /*0bc0*/ 	.short	0x0100
        /*0bc2*/ 	.byte	0x08
	.zero		1


	//   ....[4]....
        /*0bc4*/ 	.word	0x000003f0
        /*0bc8*/ 	.word	0x000000ff
        /*0bcc*/ 	.word	0x0002d838
        /*0bd0*/ 	.short	0x0100
        /*0bd2*/ 	.byte	0x08
	.zero		1


	//   ....[5]....
        /*0bd4*/ 	.word	0x00000400
        /*0bd8*/ 	.word	0x000000ff
        /*0bdc*/ 	.word	0x0002d848
        /*0be0*/ 	.short	0x0100
        /*0be2*/ 	.byte	0x08
	.zero		1


	//   ....[6]....
        /*0be4*/ 	.word	0x00000530
        /*0be8*/ 	.word	0x000000ff
        /*0bec*/ 	.word	0x0002d850
        /*0bf0*/ 	.short	0x0100
        /*0bf2*/ 	.byte	0x08
	.zero		1


	//   ....[7]....
        /*0bf4*/ 	.word	0x00000540
        /*0bf8*/ 	.word	0x000000ff
        /*0bfc*/ 	.word	0x0002d860
        /*0c00*/ 	.short	0x0100
        /*0c02*/ 	.byte	0x08
	.zero		1


	//   ....[8]....
        /*0c04*/ 	.word	0x00000550
        /*0c08*/ 	.word	0x000000ff
        /*0c0c*/ 	.word	0x0002d858
        /*0c10*/ 	.short	0x0100
        /*0c12*/ 	.byte	0x08
	.zero		1


	//   ....[9]....
        /*0c14*/ 	.word	0x00000560
        /*0c18*/ 	.word	0x000000ff
        /*0c1c*/ 	.word	0x0002d868
        /*0c20*/ 	.short	0x0100
        /*0c22*/ 	.byte	0x08
	.zero		1


	//   ....[10]....
        /*0c24*/ 	.word	0x00000650
        /*0c28*/ 	.word	0x000000ff
        /*0c2c*/ 	.word	0x0002d870
        /*0c30*/ 	.short	0x0100
        /*0c32*/ 	.byte	0x06
	.zero		1


	//   ....[11]....
        /*0c34*/ 	.word	0x00000660
        /*0c38*/ 	.word	0x000000ff
        /*0c3c*/ 	.word	0x0002d880
        /*0c40*/ 	.short	0x0100
        /*0c42*/ 	.byte	0x06
	.zero		1


	//   ....[12]....
        /*0c44*/ 	.word	0x00000670
        /*0c48*/ 	.word	0x000000ff
        /*0c4c*/ 	.word	0x0002d878
        /*0c50*/ 	.short	0x0100
        /*0c52*/ 	.byte	0x06
	.zero		1


	//   ....[13]....
        /*0c54*/ 	.word	0x00000680
        /*0c58*/ 	.word	0x000000ff
        /*0c5c*/ 	.word	0x0002d888
        /*0c60*/ 	.short	0x0100
        /*0c62*/ 	.byte	0x06
	.zero		1


	//   ....[14]....
        /*0c64*/ 	.word	0x000007b0
        /*0c68*/ 	.word	0x000000ff
        /*0c6c*/ 	.word	0x0002d890
        /*0c70*/ 	.short	0x0100
        /*0c72*/ 	.byte	0x08
	.zero		1


	//   ....[15]....
        /*0c74*/ 	.word	0x000007c0
        /*0c78*/ 	.word	0x000000ff
        /*0c7c*/ 	.word	0x0002d8a0
        /*0c80*/ 	.short	0x0100
        /*0c82*/ 	.byte	0x08
	.zero		1


	//   ....[16]....
        /*0c84*/ 	.word	0x000007d0
        /*0c88*/ 	.word	0x000000ff
        /*0c8c*/ 	.word	0x0002d898
        /*0c90*/ 	.short	0x0100
        /*0c92*/ 	.byte	0x08
	.zero		1


	//   ....[17]....
        /*0c94*/ 	.word	0x000007e0
        /*0c98*/ 	.word	0x000000ff
        /*0c9c*/ 	.word	0x0002d8a8
        /*0ca0*/ 	.short	0x0100
        /*0ca2*/ 	.byte	0x08
	.zero		1


	//   ....[18]....
        /*0ca4*/ 	.word	0x00000910
        /*0ca8*/ 	.word	0x000000ff
        /*0cac*/ 	.word	0x0002d8b0
        /*0cb0*/ 	.short	0x0100
        /*0cb2*/ 	.byte	0x08
	.zero		1


	//   ....[19]....
        /*0cb4*/ 	.word	0x00000920
        /*0cb8*/ 	.word	0x000000ff
        /*0cbc*/ 	.word	0x0002d8c0
        /*0cc0*/ 	.short	0x0100
        /*0cc2*/ 	.byte	0x08
	.zero		1


	//   ....[20]....
        /*0cc4*/ 	.word	0x00000930
        /*0cc8*/ 	.word	0x000000ff
        /*0ccc*/ 	.word	0x0002d8b8
        /*0cd0*/ 	.short	0x0100
        /*0cd2*/ 	.byte	0x08
	.zero		1


	//   ....[21]....
        /*0cd4*/ 	.word	0x00000940
        /*0cd8*/ 	.word	0x000000ff
        /*0cdc*/ 	.word	0x0002d8c8
        /*0ce0*/ 	.short	0x0100
        /*0ce2*/ 	.byte	0x08
	.zero		1


	//   ....[22]....
        /*0ce4*/ 	.word	0x000036d0
        /*0ce8*/ 	.word	0x0000000e
        /*0cec*/ 	.word	0x0002d890
        /*0cf0*/ 	.short	0x010a
        /*0cf2*/ 	.byte	0x3f
	.zero		1


	//   ....[23]....
        /*0cf4*/ 	.word	0x000050e0
        /*0cf8*/ 	.word	0x0000000e
        /*0cfc*/ 	.word	0x0002d890
        /*0d00*/ 	.short	0x010a
        /*0d02*/ 	.byte	0x3f
	.zero		1


	//   ....[24]....
        /*0d04*/ 	.word	0x00006ae0
        /*0d08*/ 	.word	0x0000000e
        /*0d0c*/ 	.word	0x0002d890
        /*0d10*/ 	.short	0x010a
        /*0d12*/ 	.byte	0x3f
	.zero		1


	//   ....[25]....
        /*0d14*/ 	.word	0x00006d50
        /*0d18*/ 	.word	0x0000001c
        /*0d1c*/ 	.word	0x00000000
        /*0d20*/ 	.short	0x0101
        /*0d22*/ 	.byte	0x3f
	.zero		1


	//   ....[26]....
        /*0d24*/ 	.word	0x00006d90
        /*0d28*/ 	.word	0x0000000e
        /*0d2c*/ 	.word	0x0002d8b0
        /*0d30*/ 	.short	0x010a
        /*0d32*/ 	.byte	0x3f
	.zero		1


	//   ....[27]....
        /*0d34*/ 	.word	0x000070d0
        /*0d38*/ 	.word	0x0000000e
        /*0d3c*/ 	.word	0x00000000
        /*0d40*/ 	.short	0x0101
        /*0d42*/ 	.byte	0x3f
	.zero		1


	//   ....[28]....
        /*0d44*/ 	.word	0x00007d40
        /*0d48*/ 	.word	0x00000002
        /*0d4c*/ 	.word	0x0002d800
        /*0d50*/ 	.short	0x010a
        /*0d52*/ 	.byte	0x3f
	.zero		1


	//   ....[29]....
        /*0d54*/ 	.word	0x00007d90
        /*0d58*/ 	.word	0x00000002
        /*0d5c*/ 	.word	0x0002d800
        /*0d60*/ 	.short	0x010a
        /*0d62*/ 	.byte	0x3f
	.zero		1


	//   ....[30]....
        /*0d64*/ 	.word	0x00008960
        /*0d68*/ 	.word	0x00000002
        /*0d6c*/ 	.word	0x0002d800
        /*0d70*/ 	.short	0x010a
        /*0d72*/ 	.byte	0x3f
	.zero		1


	//   ....[31]....
        /*0d74*/ 	.word	0x0000a4b0
        /*0d78*/ 	.word	0x00000002
        /*0d7c*/ 	.word	0x0002d800
        /*0d80*/ 	.short	0x010a
        /*0d82*/ 	.byte	0x3f
	.zero		1


	//   ....[32]....
        /*0d84*/ 	.word	0x0000bc80
        /*0d88*/ 	.word	0x00000000
        /*0d8c*/ 	.word	0x0002d830
        /*0d90*/ 	.short	0x010a
        /*0d92*/ 	.byte	0x3f
	.zero		1


	//   ....[33]....
        /*0d94*/ 	.word	0x0000bcf0
        /*0d98*/ 	.word	0x00000000
        /*0d9c*/ 	.word	0x0002d830
        /*0da0*/ 	.short	0x010a
        /*0da2*/ 	.byte	0x3f
	.zero		1


	//   ....[34]....
        /*0da4*/ 	.word	0x0000c270
        /*0da8*/ 	.word	0x00000000
        /*0dac*/ 	.word	0x00000000
        /*0db0*/ 	.short	0x0101
        /*0db2*/ 	.byte	0x3f
	.zero		1


	//   ....[35]....
        /*0db4*/ 	.word	0x0000fb00
        /*0db8*/ 	.word	0x0000000b
        /*0dbc*/ 	.word	0x0002d830
        /*0dc0*/ 	.short	0x010a
        /*0dc2*/ 	.byte	0x3f
	.zero		1


	//   ....[36]....
        /*0dc4*/ 	.word	0x0000fb50
        /*0dc8*/ 	.word	0x0000000b
        /*0dcc*/ 	.word	0x0002d830
        /*0dd0*/ 	.short	0x010a
        /*0dd2*/ 	.byte	0x3f
	.zero		1


	//   ....[37]....
        /*0dd4*/ 	.word	0x0000ff70
        /*0dd8*/ 	.word	0x0000000b
        /*0ddc*/ 	.word	0x0002d850
        /*0de0*/ 	.short	0x010a
        /*0de2*/ 	.byte	0x3f
	.zero		1


	//   ....[38]....
        /*0de4*/ 	.word	0x0000ffb0
        /*0de8*/ 	.word	0x0000000b
        /*0dec*/ 	.word	0x0002d850
        /*0df0*/ 	.short	0x010a
        /*0df2*/ 	.byte	0x3f
	.zero		1


	//   ....[39]....
        /*0df4*/ 	.word	0x00010e40
        /*0df8*/ 	.word	0x00000032
        /*0dfc*/ 	.word	0x00000000
        /*0e00*/ 	.short	0x0101
        /*0e02*/ 	.byte	0x3f
	.zero		1


	//   ....[40]....
        /*0e04*/ 	.word	0x000117d0
        /*0e08*/ 	.word	0x0000000a
        /*0e0c*/ 	.word	0x00000000
        /*0e10*/ 	.short	0x0101
        /*0e12*/ 	.byte	0x3f
	.zero		1


	//   ....[41]....
        /*0e14*/ 	.word	0x00013950
        /*0e18*/ 	.word	0x0000000c
        /*0e1c*/ 	.word	0x0002d830
        /*0e20*/ 	.short	0x010a
        /*0e22*/ 	.byte	0x3f
	.zero		1


	//   ....[42]....
        /*0e24*/ 	.word	0x000139a0
        /*0e28*/ 	.word	0x0000000c
        /*0e2c*/ 	.word	0x0002d830
        /*0e30*/ 	.short	0x010a
        /*0e32*/ 	.byte	0x3f
	.zero		1


	//   ....[43]....
        /*0e34*/ 	.word	0x00013dc0
        /*0e38*/ 	.word	0x0000000d
        /*0e3c*/ 	.word	0x0002d850
        /*0e40*/ 	.short	0x010a
        /*0e42*/ 	.byte	0x3f
	.zero		1


	//   ....[44]....
        /*0e44*/ 	.word	0x00013e00
        /*0e48*/ 	.word	0x0000000d
        /*0e4c*/ 	.word	0x0002d850
        /*0e50*/ 	.short	0x010a
        /*0e52*/ 	.byte	0x3f
	.zero		1


	//   ....[45]....
        /*0e54*/ 	.word	0x000156b0
        /*0e58*/ 	.word	0x0000001b
        /*0e5c*/ 	.word	0x00000000
        /*0e60*/ 	.short	0x0101
        /*0e62*/ 	.byte	0x3f
	.zero		1


	//   ....[46]....
        /*0e64*/ 	.word	0x000156d0
        /*0e68*/ 	.word	0x0000000a
        /*0e6c*/ 	.word	0x00000000
        /*0e70*/ 	.short	0x0101
        /*0e72*/ 	.byte	0x3f
	.zero		1


	//   ....[47]....
        /*0e74*/ 	.word	0x00016550
        /*0e78*/ 	.word	0x0000000c
        /*0e7c*/ 	.word	0x0002d830
        /*0e80*/ 	.short	0x010a
        /*0e82*/ 	.byte	0x3f
	.zero		1


	//   ....[48]....
        /*0e84*/ 	.word	0x000165a0
        /*0e88*/ 	.word	0x0000000c
        /*0e8c*/ 	.word	0x0002d830
        /*0e90*/ 	.short	0x010a
        /*0e92*/ 	.byte	0x3f
	.zero		1


	//   ....[49]....
        /*0e94*/ 	.word	0x000169c0
        /*0e98*/ 	.word	0x0000000d
        /*0e9c*/ 	.word	0x0002d850
        /*0ea0*/ 	.short	0x010a
        /*0ea2*/ 	.byte	0x3f
	.zero		1


	//   ....[50]....
        /*0ea4*/ 	.word	0x00016a00
        /*0ea8*/ 	.word	0x0000000d
        /*0eac*/ 	.word	0x0002d850
        /*0eb0*/ 	.short	0x010a
        /*0eb2*/ 	.byte	0x3f
	.zero		1


	//   ....[51]....
        /*0eb4*/ 	.word	0x00017920
        /*0eb8*/ 	.word	0x00000032
        /*0ebc*/ 	.word	0x00000000
        /*0ec0*/ 	.short	0x0101
        /*0ec2*/ 	.byte	0x3f
	.zero		1


	//   ....[52]....
        /*0ec4*/ 	.word	0x000182a0
        /*0ec8*/ 	.word	0x0000000b
        /*0ecc*/ 	.word	0x00000000
        /*0ed0*/ 	.short	0x0101
        /*0ed2*/ 	.byte	0x3f
	.zero		1


	//   ....[53]....
        /*0ed4*/ 	.word	0x0001a0b0
        /*0ed8*/ 	.word	0x00000000
        /*0edc*/ 	.word	0x0002d850
        /*0ee0*/ 	.short	0x010a
        /*0ee2*/ 	.byte	0x3f
	.zero		1


	//   ....[54]....
        /*0ee4*/ 	.word	0x0001a160
        /*0ee8*/ 	.word	0x00000000
        /*0eec*/ 	.word	0x0002d850
        /*0ef0*/ 	.short	0x010a
        /*0ef2*/ 	.byte	0x3f
	.zero		1


	//   ....[55]....
        /*0ef4*/ 	.word	0x0001a940
        /*0ef8*/ 	.word	0x00000009
        /*0efc*/ 	.word	0x00000000
        /*0f00*/ 	.short	0x0101
        /*0f02*/ 	.byte	0x3f
	.zero		1


	//   ....[56]....
        /*0f04*/ 	.word	0x0001bcc0
        /*0f08*/ 	.word	0x00000000
        /*0f0c*/ 	.word	0x00000000
        /*0f10*/ 	.short	0x0101
        /*0f12*/ 	.byte	0x3f
	.zero		1


	//   ....[57]....
        /*0f14*/ 	.word	0x0001c210
        /*0f18*/ 	.word	0x0000000a
        /*0f1c*/ 	.word	0x00000000
        /*0f20*/ 	.short	0x0101
        /*0f22*/ 	.byte	0x3f
	.zero		1


	//   ....[58]....
        /*0f24*/ 	.word	0x0001f900
        /*0f28*/ 	.word	0x00000011
        /*0f2c*/ 	.word	0x0002d820
        /*0f30*/ 	.short	0x010a
        /*0f32*/ 	.byte	0x3f
	.zero		1


	//   ....[59]....
        /*0f34*/ 	.word	0x0001f9c0
        /*0f38*/ 	.word	0x0000000b
        /*0f3c*/ 	.word	0x0002d8a0
        /*0f40*/ 	.short	0x010a
        /*0f42*/ 	.byte	0x3f
	.zero		1


	//   ....[60]....
        /*0f44*/ 	.word	0x0001fdf0
        /*0f48*/ 	.word	0x0000000b
        /*0f4c*/ 	.word	0x0002d8c0
        /*0f50*/ 	.short	0x010a
        /*0f52*/ 	.byte	0x3f
	.zero		1


	//   ....[61]....
        /*0f54*/ 	.word	0x00020350
        /*0f58*/ 	.word	0x0000000a
        /*0f5c*/ 	.word	0x0002d8a0
        /*0f60*/ 	.short	0x010a
        /*0f62*/ 	.byte	0x3f
	.zero		1


	//   ....[62]....
        /*0f64*/ 	.word	0x00020770
        /*0f68*/ 	.word	0x0000000a
        /*0f6c*/ 	.word	0x0002d8c0
        /*0f70*/ 	.short	0x010a
        /*0f72*/ 	.byte	0x3f
	.zero		1


	//   ....[63]....
        /*0f74*/ 	.word	0x00021b40
        /*0f78*/ 	.word	0x00000000
        /*0f7c*/ 	.word	0x0002d840
        /*0f80*/ 	.short	0x010a
        /*0f82*/ 	.byte	0x3f
	.zero		1


	//   ....[64]....
        /*0f84*/ 	.word	0x00022a00
        /*0f88*/ 	.word	0x00000011
        /*0f8c*/ 	.word	0x0002d800
        /*0f90*/ 	.short	0x0107
        /*0f92*/ 	.byte	0x3f
	.zero		1


	//   ....[65]....
        /*0f94*/ 	.word	0x00022af0
        /*0f98*/ 	.word	0x00000011
        /*0f9c*/ 	.word	0x0002d800
        /*0fa0*/ 	.short	0x0101
        /*0fa2*/ 	.byte	0x3f
	.zero		1


	//   ....[66]....
        /*0fa4*/ 	.word	0x00022b10
        /*0fa8*/ 	.word	0x00000011
        /*0fac*/ 	.word	0x0002d820
        /*0fb0*/ 	.short	0x010a
        /*0fb2*/ 	.byte	0x3f
	.zero		1


	//   ....[67]....
        /*0fb4*/ 	.word	0x00022f00
        /*0fb8*/ 	.word	0x00000003
        /*0fbc*/ 	.word	0x0002d840
        /*0fc0*/ 	.short	0x010a
        /*0fc2*/ 	.byte	0x3f
	.zero		1


	//   ....[68]....
        /*0fc4*/ 	.word	0x00023380
        /*0fc8*/ 	.word	0x00000003
        /*0fcc*/ 	.word	0x00000060
        /*0fd0*/ 	.short	0x010a
        /*0fd2*/ 	.byte	0x3f
	.zero		1


	//   ....[69]....
        /*0fd4*/ 	.word	0x00023aa0
        /*0fd8*/ 	.word	0x00000003
        /*0fdc*/ 	.word	0x0002d840
        /*0fe0*/ 	.short	0x010a
        /*0fe2*/ 	.byte	0x3f
	.zero		1


	//   ....[70]....
        /*0fe4*/ 	.word	0x00023f20
        /*0fe8*/ 	.word	0x0000000b
        /*0fec*/ 	.word	0x00000060
        /*0ff0*/ 	.short	0x010a
        /*0ff2*/ 	.byte	0x3f
	.zero		1


	//   ....[71]....
        /*0ff4*/ 	.word	0x00024590
        /*0ff8*/ 	.word	0x00000002
        /*0ffc*/ 	.word	0x0002d840
        /*1000*/ 	.short	0x010a
        /*1002*/ 	.byte	0x3f
	.zero		1


	//   ....[72]....
        /*1004*/ 	.word	0x00024a20
        /*1008*/ 	.word	0x00000007
        /*100c*/ 	.word	0x00000060
        /*1010*/ 	.short	0x010a
        /*1012*/ 	.byte	0x3f
	.zero		1


	//   ....[73]....
        /*1014*/ 	.word	0x00025040
        /*1018*/ 	.word	0x00000003
        /*101c*/ 	.word	0x0002d860
        /*1020*/ 	.short	0x010a
        /*1022*/ 	.byte	0x3f
	.zero		1


	//   ....[74]....
        /*1024*/ 	.word	0x00026590
        /*1028*/ 	.word	0x00000009
        /*102c*/ 	.word	0x0002d820
        /*1030*/ 	.short	0x010a
        /*1032*/ 	.byte	0x3f
	.zero		1


	//   ....[75]....
        /*1034*/ 	.word	0x00026720
        /*1038*/ 	.word	0x00000007
        /*103c*/ 	.word	0x00000000
        /*1040*/ 	.short	0x010a
        /*1042*/ 	.byte	0x3f
	.zero		1


	//   ....[76]....
        /*1044*/ 	.word	0x00026790
        /*1048*/ 	.word	0x00000003
        /*104c*/ 	.word	0x00000000
        /*1050*/ 	.short	0x010a
        /*1052*/ 	.byte	0x3f
	.zero		1


	//   ....[77]....
        /*1054*/ 	.word	0x000267f0
        /*1058*/ 	.word	0x00000005
        /*105c*/ 	.word	0x00000000
        /*1060*/ 	.short	0x010a
        /*1062*/ 	.byte	0x3f
	.zero		1


	//   ....[78]....
        /*1064*/ 	.word	0x00026820
        /*1068*/ 	.word	0x00000003
        /*106c*/ 	.word	0x00000000
        /*1070*/ 	.short	0x010a
        /*1072*/ 	.byte	0x3f
	.zero		1


	//   ....[79]....
        /*1074*/ 	.word	0x00026880
        /*1078*/ 	.word	0x0000000e
        /*107c*/ 	.word	0x0002d890
        /*1080*/ 	.short	0x010a
        /*1082*/ 	.byte	0x3f
	.zero		1


	//   ....[80]....
        /*1084*/ 	.word	0x000268d0
        /*1088*/ 	.word	0x0000000e
        /*108c*/ 	.word	0x0002d890
        /*1090*/ 	.short	0x010a
        /*1092*/ 	.byte	0x3f
	.zero		1


	//   ....[81]....
        /*1094*/ 	.word	0x00026920
        /*1098*/ 	.word	0x0000000e
        /*109c*/ 	.word	0x0002d890
        /*10a0*/ 	.short	0x010a
        /*10a2*/ 	.byte	0x3f
	.zero		1


	//   ....[82]....
        /*10a4*/ 	.word	0x00026970
        /*10a8*/ 	.word	0x0000000e
        /*10ac*/ 	.word	0x0002d8b0
        /*10b0*/ 	.short	0x010a
        /*10b2*/ 	.byte	0x3f
	.zero		1


	//   ....[83]....
        /*10b4*/ 	.word	0x00026c20
        /*10b8*/ 	.word	0x00000002
        /*10bc*/ 	.word	0x0002d800
        /*10c0*/ 	.short	0x010a
        /*10c2*/ 	.byte	0x3f
	.zero		1


	//   ....[84]....
        /*10c4*/ 	.word	0x00026e30
        /*10c8*/ 	.word	0x00000002
        /*10cc*/ 	.word	0x0002d800
        /*10d0*/ 	.short	0x010a
        /*10d2*/ 	.byte	0x3f
	.zero		1


	//   ....[85]....
        /*10d4*/ 	.word	0x00026e80
        /*10d8*/ 	.word	0x00000000
        /*10dc*/ 	.word	0x0002d830
        /*10e0*/ 	.short	0x010a
        /*10e2*/ 	.byte	0x3f
	.zero		1


	//   ....[86]....
        /*10e4*/ 	.word	0x00026ed0
        /*10e8*/ 	.word	0x0000000b
        /*10ec*/ 	.word	0x0002d830
        /*10f0*/ 	.short	0x010a
        /*10f2*/ 	.byte	0x3f
	.zero		1


	//   ....[87]....
        /*10f4*/ 	.word	0x00026f20
        /*10f8*/ 	.word	0x0000000b
        /*10fc*/ 	.word	0x0002d850
        /*1100*/ 	.short	0x010a
        /*1102*/ 	.byte	0x3f
	.zero		1


	//   ....[88]....
        /*1104*/ 	.word	0x00026f70
        /*1108*/ 	.word	0x0000000c
        /*110c*/ 	.word	0x0002d830
        /*1110*/ 	.short	0x010a
        /*1112*/ 	.byte	0x3f
	.zero		1


	//   ....[89]....
        /*1114*/ 	.word	0x00026fc0
        /*1118*/ 	.word	0x0000000d
        /*111c*/ 	.word	0x0002d850
        /*1120*/ 	.short	0x010a
        /*1122*/ 	.byte	0x3f
	.zero		1


	//   ....[90]....
        /*1124*/ 	.word	0x00027010
        /*1128*/ 	.word	0x0000000c
        /*112c*/ 	.word	0x0002d830
        /*1130*/ 	.short	0x010a
        /*1132*/ 	.byte	0x3f
	.zero		1


	//   ....[91]....
        /*1134*/ 	.word	0x00027060
        /*1138*/ 	.word	0x0000000d
        /*113c*/ 	.word	0x0002d850
        /*1140*/ 	.short	0x010a
        /*1142*/ 	.byte	0x3f
	.zero		1


	//   ....[92]....
        /*1144*/ 	.word	0x000270b0
        /*1148*/ 	.word	0x00000000
        /*114c*/ 	.word	0x0002d850
        /*1150*/ 	.short	0x010a
        /*1152*/ 	.byte	0x3f
	.zero		1


	//   ....[93]....
        /*1154*/ 	.word	0x00027820
        /*1158*/ 	.word	0x00000011
        /*115c*/ 	.word	0x0002d820
        /*1160*/ 	.short	0x010a
        /*1162*/ 	.byte	0x3f
	.zero		1


	//   ....[94]....
        /*1164*/ 	.word	0x00027870
        /*1168*/ 	.word	0x0000000b
        /*116c*/ 	.word	0x0002d8a0
        /*1170*/ 	.short	0x010a
        /*1172*/ 	.byte	0x3f
	.zero		1


	//   ....[95]....
        /*1174*/ 	.word	0x000278c0
        /*1178*/ 	.word	0x0000000b
        /*117c*/ 	.word	0x0002d8c0
        /*1180*/ 	.short	0x010a
        /*1182*/ 	.byte	0x3f
	.zero		1


	//   ....[96]....
        /*1184*/ 	.word	0x00027910
        /*1188*/ 	.word	0x0000000a
        /*118c*/ 	.word	0x0002d8a0
        /*1190*/ 	.short	0x010a
        /*1192*/ 	.byte	0x3f
	.zero		1


	//   ....[97]....
        /*1194*/ 	.word	0x00027960
        /*1198*/ 	.word	0x0000000a
        /*119c*/ 	.word	0x0002d8c0
        /*11a0*/ 	.short	0x010a
        /*11a2*/ 	.byte	0x3f
	.zero		1


	//   ....[98]....
        /*11a4*/ 	.word	0x00027b00
        /*11a8*/ 	.word	0x00000000
        /*11ac*/ 	.word	0x0002d840
        /*11b0*/ 	.short	0x010a
        /*11b2*/ 	.byte	0x3f
	.zero		1


	//   ....[99]....
        /*11b4*/ 	.word	0x00028370
        /*11b8*/ 	.word	0x00000011
        /*11bc*/ 	.word	0x0002d820
        /*11c0*/ 	.short	0x010a
        /*11c2*/ 	.byte	0x3f
	.zero		1


	//   ....[100]....
        /*11c4*/ 	.word	0x000283c0
        /*11c8*/ 	.word	0x00000003
        /*11cc*/ 	.word	0x0002d840
        /*11d0*/ 	.short	0x010a
        /*11d2*/ 	.byte	0x3f
	.zero		1


	//   ....[101]....
        /*11d4*/ 	.word	0x00028410
        /*11d8*/ 	.word	0x00000003
        /*11dc*/ 	.word	0x00000060
        /*11e0*/ 	.short	0x010a
        /*11e2*/ 	.byte	0x3f
	.zero		1


	//   ....[102]....
        /*11e4*/ 	.word	0x00028460
        /*11e8*/ 	.word	0x00000003
        /*11ec*/ 	.word	0x0002d840
        /*11f0*/ 	.short	0x010a
        /*11f2*/ 	.byte	0x3f
	.zero		1


	//   ....[103]....
        /*11f4*/ 	.word	0x000284b0
        /*11f8*/ 	.word	0x0000000b
        /*11fc*/ 	.word	0x00000060
        /*1200*/ 	.short	0x010a
        /*1202*/ 	.byte	0x3f
	.zero		1


	//   ....[104]....
        /*1204*/ 	.word	0x00028500
        /*1208*/ 	.word	0x00000002
        /*120c*/ 	.word	0x0002d840
        /*1210*/ 	.short	0x010a
        /*1212*/ 	.byte	0x3f
	.zero		1


	//   ....[105]....
        /*1214*/ 	.word	0x00028550
        /*1218*/ 	.word	0x00000007
        /*121c*/ 	.word	0x00000060
        /*1220*/ 	.short	0x010a
        /*1222*/ 	.byte	0x3f
	.zero		1


	//   ....[106]....
        /*1224*/ 	.word	0x000285a0
        /*1228*/ 	.word	0x00000003
        /*122c*/ 	.word	0x0002d860
        /*1230*/ 	.short	0x010a
        /*1232*/ 	.byte	0x3f
	.zero		1


	//   ....[107]....
        /*1234*/ 	.word	0x00028fd0
        /*1238*/ 	.word	0x00000009
        /*123c*/ 	.word	0x0002d820
        /*1240*/ 	.short	0x010a
        /*1242*/ 	.byte	0x3f
	.zero		1


	//   ....[108]....
        /*1244*/ 	.word	0x00029170
        /*1248*/ 	.word	0x00000007
        /*124c*/ 	.word	0x00000000
        /*1250*/ 	.short	0x010a
        /*1252*/ 	.byte	0x3f
	.zero		1


	//   ....[109]....
        /*1254*/ 	.word	0x000291c0
        /*1258*/ 	.word	0x00000003
        /*125c*/ 	.word	0x00000000
        /*1260*/ 	.short	0x010a
        /*1262*/ 	.byte	0x3f
	.zero		1


	//   ....[110]....
        /*1264*/ 	.word	0x00029210
        /*1268*/ 	.word	0x00000005
        /*126c*/ 	.word	0x00000000
        /*1270*/ 	.short	0x010a
        /*1272*/ 	.byte	0x3f
	.zero		1


	//----- nvinfo : EIATTR_NUM_MBARRIERS
	.align		4
.L_237:
        /*1274*/ 	.byte	0x03, 0x38
        /*1276*/ 	.short	0x0016


	//----- nvinfo : EIATTR_EXIT_INSTR_OFFSETS
	.align		4
        /*1278*/ 	.byte	0x04, 0x1c
        /*127a*/ 	.short	(.L_239 - .L_238)


	//   ....[0]....
.L_238:
        /*127c*/ 	.word	0x00026870


	//----- nvinfo : EIATTR_MAX_THREADS
	.align		4
.L_239:
        /*1280*/ 	.byte	0x04, 0x05
        /*1282*/ 	.short	(.L_241 - .L_240)
.L_240:
        /*1284*/ 	.word	0x00000200
        /*1288*/ 	.word	0x00000001
        /*128c*/ 	.word	0x00000001


	//----- nvinfo : EIATTR_CRS_STACK_SIZE
	.align		4
.L_241:
        /*1290*/ 	.byte	0x04, 0x1e
        /*1292*/ 	.short	(.L_243 - .L_242)
.L_242:
        /*1294*/ 	.word	0x00000000


	//----- nvinfo : EIATTR_CBANK_PARAM_SIZE
	.align		4
.L_243:
        /*1298*/ 	.byte	0x03, 0x19
        /*129a*/ 	.short	0x0af0


	//----- nvinfo : EIATTR_PARAM_CBANK
	.align		4
        /*129c*/ 	.byte	0x04, 0x0a
        /*129e*/ 	.short	(.L_245 - .L_244)
	.align		4
.L_244:
        /*12a0*/ 	.word	index@(.nv.constant0._ZN7cutlass13device_kernelIN5flash11enable_sm90INS1_16FlashAttnFwdSm90INS1_25CollectiveMainloopFwdSm90ILi2EN4cute5tupleIJNS5_1CILi1EEES8_S8_EEENS6_IJNS7_ILi192EEENS7_ILi128EEENS7_ILi96EEEEEELi96ENS_6half_tEfNS_4arch4Sm90ELb0ELb1ELb1ELb1ELb0ELb1ELb0ELb0ELb1ELb1ELb1ELb0EEENS1_21CollectiveEpilogueFwdINS6_IJSA_SC_SB_EEES9_SE_SG_Li384ELb1ELb1ELb1ELb0EEENS1_36VarlenDynamicPersistentTileSchedulerILi192ELi128ELi384ELi128ELb1ELb1ELb1ELb1ELb0ELb1EEEEEEEEEvNT_6ParamsE)
        /*12a4*/ 	.short	0x0210
        /*12a6*/ 	.short	0x0af0


	//----- nvinfo : EIATTR_SW_WAR
	.align		4
.L_245:
        /*12a8*/ 	.byte	0x04, 0x36
        /*12aa*/ 	.short	(.L_247 - .L_246)
.L_246:
        /*12ac*/ 	.word	0x00000008
.L_247:


//--------------------- .nv.info._ZN7cutlass13device_kernelIN5flash11enable_sm90INS1_16FlashAttnFwdSm90INS1_25CollectiveMainloopFwdSm90ILi2EN4cute5tupleIJNS5_1CILi1EEES8_S8_EEENS6_IJNS7_ILi192EEENS7_ILi144EEENS7_ILi96EEEEEELi96ENS_6half_tEfNS_4arch4Sm90ELb1ELb0ELb1ELb0ELb0ELb0ELb0ELb0ELb1ELb1ELb1ELb0EEENS1_21CollectiveEpilogueFwdINS6_IJSA_SC_SB_EEES9_SE_SG_Li384ELb0ELb1ELb1ELb0EEENS1_19SingleTileSchedulerILb0ELb1ELb1ELi192EEEEEEEEEvNT_6ParamsE --------------------------
	.section	.nv.info._ZN7cutlass13device_kernelIN5flash11enable_sm90INS1_16FlashAttnFwdSm90INS1_25CollectiveMainloopFwdSm90ILi2EN4cute5tupleIJNS5_1CILi1EEES8_S8_EEENS6_IJNS7_ILi192EEENS7_ILi144EEENS7_ILi96EEEEEELi96ENS_6half_tEfNS_4arch4Sm90ELb1ELb0ELb1ELb0ELb0ELb0ELb0ELb0ELb1ELb1ELb1ELb0EEENS1_21CollectiveEpilogueFwdINS6_IJSA_SC_SB_EEES9_SE_SG_Li384ELb0ELb1ELb1ELb0EEENS1_19SingleTileSchedulerILb0ELb1ELb1ELi192EEEEEEEEEvNT_6ParamsE,"",@"SHT_CUDA_INFO"
	.sectionflags	@""
	.align	4


	//----- nvinfo : EIATTR_CUDA_API_VERSION
	.align		4
        /*0000*/ 	.byte	0x04, 0x37
        /*0002*/ 	.short	(.L_249 - .L_248)
.L_248:
        /*0004*/ 	.word	0x00000082


	//----- nvinfo : EIATTR_KPARAM_INFO
	.align		4
.L_249:
        /*0008*/ 	.byte	0x04, 0x17
        /*000a*/ 	.short	(.L_251 - .L_250)
.L_250:
        /*000c*/ 	.word	0x00000000
        /*0010*/ 	.short	0x0000
        /*0012*/ 	.short	0x0070
        /*0014*/ 	.byte	0x00, 0xf0, 0x01, 0x28


	//----- nvinfo : EIATTR_SPARSE_MMA_MASK
	.align		4
.L_251:
        /*0018*/ 	.byte	0x03, 0x50
        /*001a*/ 	.short	0x0000


	//----- nvinfo : EIATTR_MAXREG_COUNT
	.align		4
        /*001c*/ 	.byte	0x03, 0x1b
        /*001e*/ 	.short	0x0080


	//----- nvinfo : EIATTR_NUM_BARRIERS
	.align		4
        /*0020*/ 	.byte	0x02, 0x4c
        /*0022*/ 	.byte	0x10
	.zero		1


	//----- nvinfo : EIATTR_EXTERNS
	.align		4
        /*0024*/ 	.byte	0x04, 0x0f
        /*0026*/ 	.short	(.L_253 - .L_252)


	//   ....[0]....
	.align		4
.L_252:
        /*0028*/ 	.word	index@(__assertfail)


	//----- nvinfo : EIATTR_ANNOTATIONS
	.align		4
.L_253:
        /*002c*/ 	.byte	0x04, 0x55
        /*002e*/ 	.short	(.L_255 - .L_254)


	//   ....[0]....
.L_254:
        /*0030*/ 	.word	0x00000001
        /*0034*/ 	.byte	0x90, 0x0a, 0x00, 0x00, 0x01, 0x00, 0x00, 0x00, 0x00, 0xf0, 0x00, 0x00, 0x01, 0x00, 0x00, 0x00
        /*0044*/ 	.byte	0xe0, 0x02, 0x01, 0x00


	//----- nvinfo : EIATTR_MERCURY_ISA_VERSION
	.align		4
.L_255:
        /*0048*/ 	.byte	0x03, 0x5f
        /*004a*/ 	.short	0x0101


	//----- nvinfo : EIATTR_INT_WARP_WIDE_INSTR_OFFSETS
	.align		4
        /*004c*/ 	.byte	0x04, 0x31
        /*004e*/ 	.short	(.L_257 - .L_256)


	//   ....[0]....
.L_256:
        /*0050*/ 	.word	0x00000120


	//   ....[1]....
        /*0054*/ 	.word	0x000001c0


	//   ....[2]....
        /*0058*/ 	.word	0x00000230


	//----- nvinfo : EIATTR_COOP_GROUP_MASK_REGIDS
	.align		4
.L_257:
        /*005c*/ 	.byte	0x04, 0x29
        /*005e*/ 	.short	(.L_259 - .L_258)


	//   ....[0]....
.L_258:
        /*0060*/ 	.word	0xffffffff


	//   ....[1]....
        /*0064*/ 	.word	0xffffffff


	//   ....[2]....
        /*0068*/ 	.word	0xffffffff


	//   ....[3]....
        /*006c*/ 	.word	0xffffffff


	//   ....[4]....
        /*0070*/ 	.word	0xffffffff


	//   ....[5]....
        /*0074*/ 	.word	0xffffffff


	//   ....[6]....
        /*0078*/ 	.word	0xffffffff


	//   ....[7]....
        /*007c*/ 	.word	0xffffffff


	//   ....[8]....
        /*0080*/ 	.word	0xffffffff


	//   ....[9]....
        /*0084*/ 	.word	0xffffffff


	//   ....[10]....
        /*0088*/ 	.word	0xffffffff


	//   ....[11]....
        /*008c*/ 	.word	0xffffffff


	//   ....[12]....
        /*0090*/ 	.word	0xffffffff


	//   ....[13]....
        /*0094*/ 	.word	0xffffffff


	//   ....[14]....
        /*0098*/ 	.word	0xffffffff


	//   ....[15]....
        /*009c*/ 	.word	0xffffffff


	//   ....[16]....
        /*00a0*/ 	.word	0xffffffff


	//   ....[17]....
        /*00a4*/ 	.word	0xffffffff


	//   ....[18]....
        /*00a8*/ 	.word	0xffffffff


	//   ....[19]....
        /*00ac*/ 	.word	0xffffffff


	//   ....[20]....
        /*00b0*/ 	.word	0xffffffff


	//   ....[21]....
        /*00b4*/ 	.word	0xffffffff


	//   ....[22]....
        /*00b8*/ 	.word	0xffffffff


	//   ....[23]....
        /*00bc*/ 	.word	0xffffffff


	//   ....[24]....
        /*00c0*/ 	.word	0xffffffff


	//   ....[25]....
        /*00c4*/ 	.word	0xffffffff


	//   ....[26]....
        /*00c8*/ 	.word	0xffffffff


	//   ....[27]....
        /*00cc*/ 	.word	0xffffffff


	//   ....[28]....
        /*00d0*/ 	.word	0xffffffff


	//   ....[29]....
        /*00d4*/ 	.word	0xffffffff


	//   ....[30]....
        /*00d8*/ 	.word	0xffffffff


	//   ....[31]....
        /*00dc*/ 	.word	0xffffffff


	//   ....[32]....
        /*00e0*/ 	.word	0xffffffff


	//   ....[33]....
        /*00e4*/ 	.word	0xffffffff


	//   ....[34]....
        /*00e8*/ 	.word	0xffffffff


	//   ....[35]....
        /*00ec*/ 	.word	0xffffffff


	//   ....[36]....
        /*00f0*/ 	.word	0xffffffff


	//   ....[37]....
        /*00f4*/ 	.word	0xffffffff


	//   ....[38]....
        /*00f8*/ 	.word	0xffffffff


	//   ....[39]....
        /*00fc*/ 	.word	0xffffffff


	//   ....[40]....
        /*0100*/ 	.word	0xffffffff


	//   ....[41]....
        /*0104*/ 	.word	0xffffffff


	//   ....[42]....
        /*0108*/ 	.word	0xffffffff


	//   ....[43]....
        /*010c*/ 	.word	0xffffffff


	//   ....[44]....
        /*0110*/ 	.word	0xffffffff


	//   ....[45]....
        /*0114*/ 	.word	0xffffffff


	//   ....[46]....
        /*0118*/ 	.word	0xffffffff


	//   ....[47]....
        /*011c*/ 	.word	0xffffffff


	//   ....[48]....
        /*0120*/ 	.word	0xffffffff


	//   ....[49]....
        /*0124*/ 	.word	0xffffffff


	//   ....[50]....
        /*0128*/ 	.word	0xffffffff


	//   ....[51]....
        /*012c*/ 	.word	0xffffffff


	//   ....[52]....
        /*0130*/ 	.word	0xffffffff


	//   ....[53]....
        /*0134*/ 	.word	0xffffffff


	//   ....[54]....
        /*0138*/ 	.word	0x0500000f


	//   ....[55]....
        /*013c*/ 	.word	0x0500000f


	//   ....[56]....
        /*0140*/ 	.word	0x0500000f


	//   ....[57]....
        /*0144*/ 	.word	0x0500000f


	//   ....[58]....
        /*0148*/ 	.word	0x0500000f


	//   ....[59]....
        /*014c*/ 	.word	0x0500000f


	//   ....[60]....
        /*0150*/ 	.word	0x0500000f


	//   ....[61]....
        /*0154*/ 	.word	0x0500000f


	//   ....[62]....
        /*0158*/ 	.word	0x0500000f


	//   ....[63]....
        /*015c*/ 	.word	0x0500000f


	//   ....[64]....
        /*0160*/ 	.word	0x0500000f


	//   ....[65]....
        /*0164*/ 	.word	0x0500000f


	//   ....[66]....
        /*0168*/ 	.word	0x0500000f


	//   ....[67]....
        /*016c*/ 	.word	0x0500000f


	//----- nvinfo : EIATTR_COOP_GROUP_INSTR_OFFSETS
	.align		4
.L_259:
        /*0170*/ 	.byte	0x04, 0x28
        /*0172*/ 	.short	(.L_261 - .L_260)


	//   ....[0]....
.L_260:
        /*0174*/ 	.word	0x00000060


	//   ....[1]....
        /*0178*/ 	.word	0x00000130


	//   ....[2]....
        /*017c*/ 	.word	0x000001e0


	//   ....[3]....
        /*0180*/ 	.word	0x000003a0


	//   ....[4]....
        /*0184*/ 	.word	0x00000500


	//   ....[5]....
        /*0188*/ 	.word	0x00000620


	//   ....[6]....
        /*018c*/ 	.word	0x00000780


	//   ....[7]....
        /*0190*/ 	.word	0x00001110


	//   ....[8]....
        /*0194*/ 	.word	0x00002e20


	//   ....[9]....
        /*0198*/ 	.word	0x00003af0


	//   ....[10]....
        /*019c*/ 	.word	0x00003b50


	//   ....[11]....
        /*01a0*/ 	.word	0x00003c00


	//   ....[12]....
        /*01a4*/ 	.word	0x000046c0


	//   ....[13]....
        /*01a8*/ 	.word	0x00004720


	//   ....[14]....
        /*01ac*/ 	.word	0x00005850


	//   ....[15]....
        /*01b0*/ 	.word	0x000073e0


	//   ....[16]....
        /*01b4*/ 	.word	0x00007580


	//   ....[17]....
        /*01b8*/ 	.word	0x00008210


	//   ....[18]....
        /*01bc*/ 	.word	0x000082e0


	//   ....[19]....
        /*01c0*/ 	.word	0x00008fb0


	//   ....[20]....
        /*01c4*/ 	.word	0x000090a0


	//   ....[21]....
        /*01c8*/ 	.word	0x0000a300


	//   ....[22]....
        /*01cc*/ 	.word	0x0000c9b0


	//   ....[23]....
        /*01d0*/ 	.word	0x0000ca90


	//   ....[24]....
        /*01d4*/ 	.word	0x0000d290


	//   ....[25]....
        /*01d8*/ 	.word	0x0000d320


	//   ....[26]....
        /*01dc*/ 	.word	0x0000e5f0


	//   ....[27]....
        /*01e0*/ 	.word	0x0000e710


	//   ....[28]....
        /*01e4*/ 	.word	0x0000e740


	//   ....[29]....
        /*01e8*/ 	.word	0x0000e860


	//   ....[30]....
        /*01ec*/ 	.word	0x0000e870


	//   ....[31]....
        /*01f0*/ 	.word	0x0000f770


	//   ....[32]....
        /*01f4*/ 	.word	0x0000f780


	//   ....[33]....
        /*01f8*/ 	.word	0x0000f790


	//   ....[34]....
        /*01fc*/ 	.word	0x0000f7a0


	//   ....[35]....
        /*0200*/ 	.word	0x0000f850


	//   ....[36]....
        /*0204*/ 	.word	0x0000f860


	//   ....[37]....
        /*0208*/ 	.word	0x0000fd50


	//   ....[38]....
        /*020c*/ 	.word	0x0000fd60


	//   ....[39]....
        /*0210*/ 	.word	0x00010620


	//   ....[40]....
        /*0214*/ 	.word	0x00011100


	//   ....[41]....
        /*0218*/ 	.word	0x00011c30


	//   ....[42]....
        /*021c*/ 	.word	0x00011c70


	//   ....[43]....
        /*0220*/ 	.word	0x00011c90


	//   ....[44]....
        /*0224*/ 	.word	0x00011ca0


	//   ....[45]....
        /*0228*/ 	.word	0x00011cc0


	//   ....[46]....
        /*022c*/ 	.word	0x00011d70


	//   ....[47]....
        /*0230*/ 	.word	0x00011da0


	//   ....[48]....
        /*0234*/ 	.word	0x00011e10


	//   ....[49]....
        /*0238*/ 	.word	0x00011e40


	//   ....[50]....
        /*023c*/ 	.word	0x00011e60


	//   ....[51]....
        /*0240*/ 	.word	0x00011ec0


	//   ....[52]....
        /*0244*/ 	.word	0x00011ed0


	//   ....[53]....
        /*0248*/ 	.word	0x00014480


	//   ....[54]....
        /*024c*/ 	.word	0x000149d0


	//   ....[55]....
        /*0250*/ 	.word	0x00014b60


	//   ....[56]....
        /*0254*/ 	.word	0x00014bb0


	//   ....[57]....
        /*0258*/ 	.word	0x00014ce0


	//   ....[58]....
        /*025c*/ 	.word	0x00014d50


	//   ....[59]....
        /*0260*/ 	.word	0x00014e40


	//   ....[60]....
        /*0264*/ 	.word	0x00014ea0


	//   ....[61]....
        /*0268*/ 	.word	0x00014f90


	//   ....[62]....
        /*026c*/ 	.word	0x00015010


	//   ....[63]....
        /*0270*/ 	.word	0x00015120


	//   ....[64]....
        /*0274*/ 	.word	0x00015170


	//   ....[65]....
        /*0278*/ 	.word	0x00015290


	//   ....[66]....
        /*027c*/ 	.word	0x000152e0


	//   ....[67]....
        /*0280*/ 	.word	0x000156e0


	//----- nvinfo : EIATTR_REG_RECONFIG
	.align		4
.L_261:
        /*0284*/ 	.byte	0x01, 0x54
	.zero		2


	//----- nvinfo : EIATTR_SYSCALL_OFFSETS
	.align		4
        /*0288*/ 	.byte	0x04, 0x46
        /*028a*/ 	.short	(.L_263 - .L_262)


	//   ....[0]....
.L_262:
        /*028c*/ 	.word	0x00001330


	//   ....[1]....
        /*0290*/ 	.word	0x00010db0


	//   ....[2]....
        /*0294*/ 	.word	0x00010ef0


	//   ....[3]....
        /*0298*/ 	.word	0x00010fe0


	//   ....[4]....
        /*029c*/ 	.word	0x00011750


	//----- nvinfo : EIATTR_MBARRIER_INSTR_OFFSETS
	.align		4
.L_263:
        /*02a0*/ 	.byte	0x04, 0x39
        /*02a2*/ 	.short	(.L_265 - .L_264)


	//   ....[0]....
.L_264:
        /*02a4*/ 	.word	0x00000250
        /*02a8*/ 	.word	0x000000ff
        /*02ac*/ 	.word	0x00031c00
        /*02b0*/ 	.short	0x0100
        /*02b2*/ 	.byte	0x08
	.zero		1


	//   ....[1]....
        /*02b4*/ 	.word	0x00000260
        /*02b8*/ 	.word	0x000000ff
        /*02bc*/ 	.word	0x00031c20
        /*02c0*/ 	.short	0x0100
        /*02c2*/ 	.byte	0x08
	.zero		1


	//   ....[2]....
        /*02c4*/ 	.word	0x00000350
        /*02c8*/ 	.word	0x000000ff
        /*02cc*/ 	.word	0x00031c30
        /*02d0*/ 	.short	0x0100
        /*02d2*/ 	.byte	0x08
	.zero		1


	//   ....[3]....
        /*02d4*/ 	.word	0x00000360
        /*02d8*/ 	.word	0x000000ff
        /*02dc*/ 	.word	0x00031c40
        /*02e0*/ 	.short	0x0100
        /*02e2*/ 	.byte	0x08
	.zero		1


	//   ....[4]....
        /*02e4*/ 	.word	0x00000370
        /*02e8*/ 	.word	0x000000ff
        /*02ec*/ 	.word	0x00031c38
        /*02f0*/ 	.short	0x0100
        /*02f2*/ 	.byte	0x08
	.zero		1


	//   ....[5]....
        /*02f4*/ 	.word	0x00000380
        /*02f8*/ 	.word	0x000000ff
        /*02fc*/ 	.word	0x00031c48
        /*0300*/ 	.short	0x0100
        /*0302*/ 	.byte	0x08
	.zero		1


	//   ....[6]....
        /*0304*/ 	.word	0x000004b0
        /*0308*/ 	.word	0x000000ff
        /*030c*/ 	.word	0x00031c50
        /*0310*/ 	.short	0x0100
        /*0312*/ 	.byte	0x08
	.zero		1


	//   ....[7]....
        /*0314*/ 	.word	0x000004c0
        /*0318*/ 	.word	0x000000ff
        /*031c*/ 	.word	0x00031c60
        /*0320*/ 	.short	0x0100
        /*0322*/ 	.byte	0x08
	.zero		1


	//   ....[8]....
        /*0324*/ 	.word	0x000004d0
        /*0328*/ 	.word	0x000000ff
        /*032c*/ 	.word	0x00031c58
        /*0330*/ 	.short	0x0100
        /*0332*/ 	.byte	0x08
	.zero		1


	//   ....[9]....
        /*0334*/ 	.word	0x000004e0
        /*0338*/ 	.word	0x000000ff
        /*033c*/ 	.word	0x00031c68
        /*0340*/ 	.short	0x0100
        /*0342*/ 	.byte	0x08
	.zero		1


	//   ....[10]....
        /*0344*/ 	.word	0x000005d0
        /*0348*/ 	.word	0x000000ff
        /*034c*/ 	.word	0x00031c70
        /*0350*/ 	.short	0x0100
        /*0352*/ 	.byte	0x06
	.zero		1


	//   ....[11]....
        /*0354*/ 	.word	0x000005e0
        /*0358*/ 	.word	0x000000ff
        /*035c*/ 	.word	0x00031c80
        /*0360*/ 	.short	0x0100
        /*0362*/ 	.byte	0x06
	.zero		1


	//   ....[12]....
        /*0364*/ 	.word	0x000005f0
        /*0368*/ 	.word	0x000000ff
        /*036c*/ 	.word	0x00031c78
        /*0370*/ 	.short	0x0100
        /*0372*/ 	.byte	0x06
	.zero		1


	//   ....[13]....
        /*0374*/ 	.word	0x00000600
        /*0378*/ 	.word	0x000000ff
        /*037c*/ 	.word	0x00031c88
        /*0380*/ 	.short	0x0100
        /*0382*/ 	.byte	0x06
	.zero		1


	//   ....[14]....
        /*0384*/ 	.word	0x00000730
        /*0388*/ 	.word	0x000000ff
        /*038c*/ 	.word	0x00031c90
        /*0390*/ 	.short	0x0100
        /*0392*/ 	.byte	0x08
	.zero		1


	//   ....[15]....
        /*0394*/ 	.word	0x00000740
        /*0398*/ 	.word	0x000000ff
        /*039c*/ 	.word	0x00031ca0
        /*03a0*/ 	.short	0x0100
        /*03a2*/ 	.byte	0x08
	.zero		1


	//   ....[16]....
        /*03a4*/ 	.word	0x00000750
        /*03a8*/ 	.word	0x000000ff
        /*03ac*/ 	.word	0x00031c98
        /*03b0*/ 	.short	0x0100
        /*03b2*/ 	.byte	0x08
	.zero		1


	//   ....[17]....
        /*03b4*/ 	.word	0x00000760
        /*03b8*/ 	.word	0x000000ff
        /*03bc*/ 	.word	0x00031ca8
        /*03c0*/ 	.short	0x0100
        /*03c2*/ 	.byte	0x08
	.zero		1


	//   ....[18]....
        /*03c4*/ 	.word	0x00000890
        /*03c8*/ 	.word	0x000000ff
        /*03cc*/ 	.word	0x00031cb0
        /*03d0*/ 	.short	0x0100
        /*03d2*/ 	.byte	0x08
	.zero		1


	//   ....[19]....
        /*03d4*/ 	.word	0x000008a0
        /*03d8*/ 	.word	0x000000ff
        /*03dc*/ 	.word	0x00031cc0
        /*03e0*/ 	.short	0x0100
        /*03e2*/ 	.byte	0x08
	.zero		1


	//   ....[20]....
        /*03e4*/ 	.word	0x000008b0
        /*03e8*/ 	.word	0x000000ff
        /*03ec*/ 	.word	0x00031cb8
        /*03f0*/ 	.short	0x0100
        /*03f2*/ 	.byte	0x08
	.zero		1


	//   ....[21]....
        /*03f4*/ 	.word	0x000008c0
        /*03f8*/ 	.word	0x000000ff
        /*03fc*/ 	.word	0x00031cc8
        /*0400*/ 	.short	0x0100
        /*0402*/ 	.byte	0x08
	.zero		1


	//   ....[22]....
        /*0404*/ 	.word	0x00001360
        /*0408*/ 	.word	0x000000ff
        /*040c*/ 	.word	0x00031c00
        /*0410*/ 	.short	0x010a
        /*0412*/ 	.byte	0x3c
	.zero		1


	//   ....[23]....
        /*0414*/ 	.word	0x000013b0
        /*0418*/ 	.word	0x000000ff
        /*041c*/ 	.word	0x00031c30
        /*0420*/ 	.short	0x010a
        /*0422*/ 	.byte	0x3c
	.zero		1


	//   ....[24]....
        /*0424*/ 	.word	0x00001420
        /*0428*/ 	.word	0x000000ff
        /*042c*/ 	.word	0x00031c30
        /*0430*/ 	.short	0x010a
        /*0432*/ 	.byte	0x3c
	.zero		1


	//   ....[25]....
        /*0434*/ 	.word	0x00004b00
        /*0438*/ 	.word	0x00000000
        /*043c*/ 	.word	0x00000000
        /*0440*/ 	.short	0x0101
        /*0442*/ 	.byte	0x3f
	.zero		1


	//   ....[26]....
        /*0444*/ 	.word	0x000059b0
        /*0448*/ 	.word	0x000000ff
        /*044c*/ 	.word	0x00031c30
        /*0450*/ 	.short	0x010a
        /*0452*/ 	.byte	0x07
	.zero		1


	//   ....[27]....
        /*0454*/ 	.word	0x000059f0
        /*0458*/ 	.word	0x000000ff
        /*045c*/ 	.word	0x00031c30
        /*0460*/ 	.short	0x010a
        /*0462*/ 	.byte	0x07
	.zero		1


	//   ....[28]....
        /*0464*/ 	.word	0x00007070
        /*0468*/ 	.word	0x000000ff
        /*046c*/ 	.word	0x00031c50
        /*0470*/ 	.short	0x010a
        /*0472*/ 	.byte	0x07
	.zero		1


	//   ....[29]....
        /*0474*/ 	.word	0x000070b0
        /*0478*/ 	.word	0x000000ff
        /*047c*/ 	.word	0x00031c50
        /*0480*/ 	.short	0x010a
        /*0482*/ 	.byte	0x07
	.zero		1


	//   ....[30]....
        /*0484*/ 	.word	0x00009600
        /*0488*/ 	.word	0x0000004f
        /*048c*/ 	.word	0x00000000
        /*0490*/ 	.short	0x0101
        /*0492*/ 	.byte	0x3f
	.zero		1


	//   ....[31]....
        /*0494*/ 	.word	0x00009690
        /*0498*/ 	.word	0x00000069
        /*049c*/ 	.word	0x00000000
        /*04a0*/ 	.short	0x0101
        /*04a2*/ 	.byte	0x3f
	.zero		1


	//   ....[32]....
        /*04a4*/ 	.word	0x0000a6d0
        /*04a8*/ 	.word	0x000000ff
        /*04ac*/ 	.word	0x00031c30
        /*04b0*/ 	.short	0x010a
        /*04b2*/ 	.byte	0x06
	.zero		1


	//   ....[33]....
        /*04b4*/ 	.word	0x0000a710
        /*04b8*/ 	.word	0x000000ff
        /*04bc*/ 	.word	0x00031c30
        /*04c0*/ 	.short	0x010a
        /*04c2*/ 	.byte	0x06
	.zero		1


	//   ....[34]....
        /*04c4*/ 	.word	0x0000bde0
        /*04c8*/ 	.word	0x000000ff
        /*04cc*/ 	.word	0x00031c50
        /*04d0*/ 	.short	0x010a
        /*04d2*/ 	.byte	0x06
	.zero		1


	//   ....[35]....
        /*04d4*/ 	.word	0x0000be20
        /*04d8*/ 	.word	0x000000ff
        /*04dc*/ 	.word	0x00031c50
        /*04e0*/ 	.short	0x010a
        /*04e2*/ 	.byte	0x06
	.zero		1


	//   ....[36]....
        /*04e4*/ 	.word	0x0000d8f0
        /*04e8*/ 	.word	0x00000077
        /*04ec*/ 	.word	0x00000000
        /*04f0*/ 	.short	0x0101
        /*04f2*/ 	.byte	0x3f
	.zero		1


	//   ....[37]....
        /*04f4*/ 	.word	0x0000d9b0
        /*04f8*/ 	.word	0x00000077
        /*04fc*/ 	.word	0x00000000
        /*0500*/ 	.short	0x0101
        /*0502*/ 	.byte	0x3f
	.zero		1


	//   ....[38]....
        /*0504*/ 	.word	0x0000e660
        /*0508*/ 	.word	0x000000ff
        /*050c*/ 	.word	0x00031c50
        /*0510*/ 	.short	0x010a
        /*0512*/ 	.byte	0x0a
	.zero		1


	//   ....[39]....
        /*0514*/ 	.word	0x0000e6a0
        /*0518*/ 	.word	0x000000ff
        /*051c*/ 	.word	0x00031c50
        /*0520*/ 	.short	0x010a
        /*0522*/ 	.byte	0x0a
	.zero		1


	//   ....[40]....
        /*0524*/ 	.word	0x0000ece0
        /*0528*/ 	.word	0x00000009
        /*052c*/ 	.word	0x00000000
        /*0530*/ 	.short	0x0101
        /*0532*/ 	.byte	0x3f
	.zero		1


	//   ....[41]....
        /*0534*/ 	.word	0x0000f870
        /*0538*/ 	.word	0x000000ff
        /*053c*/ 	.word	0x00000000
        /*0540*/ 	.short	0x0101
        /*0542*/ 	.byte	0x04
	.zero		1


	//   ....[42]....
        /*0544*/ 	.word	0x00011300
        /*0548*/ 	.word	0x000000ff
        /*054c*/ 	.word	0x00031c40
        /*0550*/ 	.short	0x010a
        /*0552*/ 	.byte	0x26
	.zero		1


	//   ....[43]....
        /*0554*/ 	.word	0x000120d0
        /*0558*/ 	.word	0x000000ff
        /*055c*/ 	.word	0x00031c00
        /*0560*/ 	.short	0x0107
        /*0562*/ 	.byte	0x26
	.zero		1


	//   ....[44]....
        /*0564*/ 	.word	0x00012120
        /*0568*/ 	.word	0x000000ff
        /*056c*/ 	.word	0x00031c00
        /*0570*/ 	.short	0x0101
        /*0572*/ 	.byte	0x26
	.zero		1


	//   ....[45]....
        /*0574*/ 	.word	0x00012150
        /*0578*/ 	.word	0x000000ff
        /*057c*/ 	.word	0x00031c20
        /*0580*/ 	.short	0x010a
        /*0582*/ 	.byte	0x26
	.zero		1


	//   ....[46]....
        /*0584*/ 	.word	0x000124a0
        /*0588*/ 	.word	0x000000ff
        /*058c*/ 	.word	0x00031c48
        /*0590*/ 	.short	0x010a
        /*0592*/ 	.byte	0x26
	.zero		1


	//   ....[47]....
        /*0594*/ 	.word	0x00012870
        /*0598*/ 	.word	0x000000ff
        /*059c*/ 	.word	0x00031c60
        /*05a0*/ 	.short	0x010a
        /*05a2*/ 	.byte	0x26
	.zero		1


	//   ....[48]....
        /*05a4*/ 	.word	0x00012e00
        /*05a8*/ 	.word	0x000000ff
        /*05ac*/ 	.word	0x00031c40
        /*05b0*/ 	.short	0x010a
        /*05b2*/ 	.byte	0x26
	.zero		1


	//   ....[49]....
        /*05b4*/ 	.word	0x000131e0
        /*05b8*/ 	.word	0x000000ff
        /*05bc*/ 	.word	0x00031c68
        /*05c0*/ 	.short	0x010a
        /*05c2*/ 	.byte	0x26
	.zero		1


	//   ....[50]....
        /*05c4*/ 	.word	0x000137b0
        /*05c8*/ 	.word	0x000000ff
        /*05cc*/ 	.word	0x00031c48
        /*05d0*/ 	.short	0x010a
        /*05d2*/ 	.byte	0x26
	.zero		1


	//   ....[51]....
        /*05d4*/ 	.word	0x00013b70
        /*05d8*/ 	.word	0x000000ff
        /*05dc*/ 	.word	0x00031c60
        /*05e0*/ 	.short	0x010a
        /*05e2*/ 	.byte	0x26
	.zero		1


	//   ....[52]....
        /*05e4*/ 	.word	0x00013fb0
        /*05e8*/ 	.word	0x00000003
        /*05ec*/ 	.word	0x00031c60
        /*05f0*/ 	.short	0x010a
        /*05f2*/ 	.byte	0x3f
	.zero		1


	//   ....[53]....
        /*05f4*/ 	.word	0x00014410
        /*05f8*/ 	.word	0x00000007
        /*05fc*/ 	.word	0x00031c20
        /*0600*/ 	.short	0x010a
        /*0602*/ 	.byte	0x3f
	.zero		1


	//   ....[54]....
        /*0604*/ 	.word	0x00014580
        /*0608*/ 	.word	0x00000005
        /*060c*/ 	.word	0x00000000
        /*0610*/ 	.short	0x010a
        /*0612*/ 	.byte	0x3f
	.zero		1


	//   ....[55]....
        /*0614*/ 	.word	0x000145f0
        /*0618*/ 	.word	0x00000003
        /*061c*/ 	.word	0x00000000
        /*0620*/ 	.short	0x010a
        /*0622*/ 	.byte	0x3f
	.zero		1


	//   ....[56]....
        /*0624*/ 	.word	0x00014650
        /*0628*/ 	.word	0x00000005
        /*062c*/ 	.word	0x00000000
        /*0630*/ 	.short	0x010a
        /*0632*/ 	.byte	0x3f
	.zero		1


	//   ....[57]....
        /*0634*/ 	.word	0x00014680
        /*0638*/ 	.word	0x00000003
        /*063c*/ 	.word	0x00000000
        /*0640*/ 	.short	0x010a
        /*0642*/ 	.byte	0x3f
	.zero		1


	//   ....[58]....
        /*0644*/ 	.word	0x000146f0
        /*0648*/ 	.word	0x00000003
        /*064c*/ 	.word	0x00031c00
        /*0650*/ 	.short	0x010a
        /*0652*/ 	.byte	0x3f
	.zero		1


	//   ....[59]....
        /*0654*/ 	.word	0x00014750
        /*0658*/ 	.word	0x00000005
        /*065c*/ 	.word	0x00031c30
        /*0660*/ 	.short	0x010a
        /*0662*/ 	.byte	0x3f
	.zero		1


	//   ....[60]....
        /*0664*/ 	.word	0x000147b0
        /*0668*/ 	.word	0x0000000f
        /*066c*/ 	.word	0x00031c30
        /*0670*/ 	.short	0x010a
        /*0672*/ 	.byte	0x3f
	.zero		1


	//   ....[61]....
        /*0674*/ 	.word	0x00014810
        /*0678*/ 	.word	0x0000000e
        /*067c*/ 	.word	0x00031c50
        /*0680*/ 	.short	0x010a
        /*0682*/ 	.byte	0x3f
	.zero		1


	//   ....[62]....
        /*0684*/ 	.word	0x00014870
        /*0688*/ 	.word	0x0000000c
        /*068c*/ 	.word	0x00031c30
        /*0690*/ 	.short	0x010a
        /*0692*/ 	.byte	0x3f
	.zero		1


	//   ....[63]....
        /*0694*/ 	.word	0x000148d0
        /*0698*/ 	.word	0x0000000b
        /*069c*/ 	.word	0x00031c50
        /*06a0*/ 	.short	0x010a
        /*06a2*/ 	.byte	0x3f
	.zero		1


	//   ....[64]....
        /*06a4*/ 	.word	0x00014930
        /*06a8*/ 	.word	0x00000003
        /*06ac*/ 	.word	0x00031c50
        /*06b0*/ 	.short	0x010a
        /*06b2*/ 	.byte	0x3f
	.zero		1


	//   ....[65]....
        /*06b4*/ 	.word	0x00014a90
        /*06b8*/ 	.word	0x00000003
        /*06bc*/ 	.word	0x00031c40
        /*06c0*/ 	.short	0x010a
        /*06c2*/ 	.byte	0x3f
	.zero		1


	//   ....[66]....
        /*06c4*/ 	.word	0x00015320
        /*06c8*/ 	.word	0x00000003
        /*06cc*/ 	.word	0x00031c20
        /*06d0*/ 	.short	0x010a
        /*06d2*/ 	.byte	0x3f
	.zero		1


	//   ....[67]....
        /*06d4*/ 	.word	0x00015380
        /*06d8*/ 	.word	0x00000003
        /*06dc*/ 	.word	0x00031c48
        /*06e0*/ 	.short	0x010a
        /*06e2*/ 	.byte	0x3f
	.zero		1


	//   ....[68]....
        /*06e4*/ 	.word	0x000153e0
        /*06e8*/ 	.word	0x00000003
        /*06ec*/ 	.word	0x00031c60
        /*06f0*/ 	.short	0x010a
        /*06f2*/ 	.byte	0x3f
	.zero		1


	//   ....[69]....
        /*06f4*/ 	.word	0x00015440
        /*06f8*/ 	.word	0x00000003
        /*06fc*/ 	.word	0x00031c40
        /*0700*/ 	.short	0x010a
        /*0702*/ 	.byte	0x3f
	.zero		1


	//   ....[70]....
        /*0704*/ 	.word	0x000154a0
        /*0708*/ 	.word	0x00000003
        /*070c*/ 	.word	0x00031c68
        /*0710*/ 	.short	0x010a
        /*0712*/ 	.byte	0x3f
	.zero		1


	//   ....[71]....
        /*0714*/ 	.word	0x00015500
        /*0718*/ 	.word	0x00000002
        /*071c*/ 	.word	0x00031c48
        /*0720*/ 	.short	0x010a
        /*0722*/ 	.byte	0x3f
	.zero		1


	//   ....[72]....
        /*0724*/ 	.word	0x00015560
        /*0728*/ 	.word	0x00000002
        /*072c*/ 	.word	0x00031c60
        /*0730*/ 	.short	0x010a
        /*0732*/ 	.byte	0x3f
	.zero		1


	//   ....[73]....
        /*0734*/ 	.word	0x000155b0
        /*0738*/ 	.word	0x00000003
        /*073c*/ 	.word	0x00031c60
        /*0740*/ 	.short	0x010a
        /*0742*/ 	.byte	0x3f
	.zero		1


	//   ....[74]....
        /*0744*/ 	.word	0x00015600
        /*0748*/ 	.word	0x00000007
        /*074c*/ 	.word	0x00031c20
        /*0750*/ 	.short	0x010a
        /*0752*/ 	.byte	0x3f
	.zero		1


	//   ....[75]....
        /*0754*/ 	.word	0x000157a0
        /*0758*/ 	.word	0x00000005
        /*075c*/ 	.word	0x00000000
        /*0760*/ 	.short	0x010a
        /*0762*/ 	.byte	0x3f
	.zero		1


	//   ....[76]....
        /*0764*/ 	.word	0x000157f0
        /*0768*/ 	.word	0x00000003
        /*076c*/ 	.word	0x00000000
        /*0770*/ 	.short	0x010a
        /*0772*/ 	.byte	0x3f
	.zero		1


	//   ....[77]....
        /*0774*/ 	.word	0x00015840
        /*0778*/ 	.word	0x00000005
        /*077c*/ 	.word	0x00000000
        /*0780*/ 	.short	0x010a
        /*0782*/ 	.byte	0x3f
	.zero		1


	//----- nvinfo : EIATTR_NUM_MBARRIERS
	.align		4
.L_265:
        /*0784*/ 	.byte	0x03, 0x38
        /*0786*/ 	.short	0x0016


	//----- nvinfo : EIATTR_EXIT_INSTR_OFFSETS
	.align		4
        /*0788*/ 	.byte	0x04, 0x1c
        /*078a*/ 	.short	(.L_267 - .L_266)


	//   ....[0]....
.L_266:
        /*078c*/ 	.word	0x000146d0


	//----- nvinfo : EIATTR_MAX_THREADS
	.align		4
.L_267:
        /*0790*/ 	.byte	0x04, 0x05
        /*0792*/ 	.short	(.L_269 - .L_268)
.L_268:
        /*0794*/ 	.word	0x00000200
        /*0798*/ 	.word	0x00000001
        /*079c*/ 	.word	0x00000001


	//----- nvinfo : EIATTR_CRS_STACK_SIZE
	.align		4
.L_269:
        /*07a0*/ 	.byte	0x04, 0x1e
        /*07a2*/ 	.short	(.L_271 - .L_270)
.L_270:
        /*07a4*/ 	.word	0x00000000


	//----- nvinfo : EIATTR_CBANK_PARAM_SIZE
	.align		4
.L_271:
        /*07a8*/ 	.byte	0x03, 0x19
        /*07aa*/ 	.short	0x0a70


	//----- nvinfo : EIATTR_PARAM_CBANK
	.align		4
        /*07ac*/ 	.byte	0x04, 0x0a
        /*07ae*/ 	.short	(.L_273 - .L_272)
	.align		4
.L_272:
        /*07b0*/ 	.word	index@(.nv.constant0._ZN7cutlass13device_kernelIN5flash11enable_sm90INS1_16FlashAttnFwdSm90INS1_25CollectiveMainloopFwdSm90ILi2EN4cute5tupleIJNS5_1CILi1EEES8_S8_EEENS6_IJNS7_ILi192EEENS7_ILi144EEENS7_ILi96EEEEEELi96ENS_6half_tEfNS_4arch4Sm90ELb1ELb0ELb1ELb0ELb0ELb0ELb0ELb0ELb1ELb1ELb1ELb0EEENS1_21CollectiveEpilogueFwdINS6_IJSA_SC_SB_EEES9_SE_SG_Li384ELb0ELb1ELb1ELb0EEENS1_19SingleTileSchedulerILb0ELb1ELb1ELi192EEEEEEEEEvNT_6ParamsE)
        /*07b4*/ 	.short	0x0210
        /*07b6*/ 	.short	0x0a70


	//----- nvinfo : EIATTR_SW_WAR
	.align		4
.L_273:
        /*07b8*/ 	.byte	0x04, 0x36
        /*07ba*/ 	.short	(.L_275 - .L_274)
.L_274:
        /*07bc*/ 	.word	0x00000008
.L_275:


//--------------------- .nv.info._ZN7cutlass13device_kernelIN5flash11enable_sm90INS1_16FlashAttnFwdSm90INS1_25CollectiveMainloopFwdSm90ILi2EN4cute5tupleIJNS5_1CILi1EEES8_S8_EEENS6_IJNS7_ILi192EEENS7_ILi144EEENS7_ILi96EEEEEELi96ENS_6half_tEfNS_4arch4Sm90ELb1ELb0ELb1ELb1ELb0ELb0ELb0ELb0ELb1ELb1ELb1ELb0EEENS1_21CollectiveEpilogueFwdINS6_IJSA_SC_SB_EEES9_SE_SG_Li384ELb1ELb1ELb1ELb0EEENS1_36VarlenDynamicPersistentTileSchedulerILi192ELi144ELi384ELi128ELb1ELb1ELb1ELb1ELb1ELb1EEEEEEEEEvNT_6ParamsE --------------------------
	.section	.nv.info._ZN7cutlass13device_kernelIN5flash11enable_sm90INS1_16FlashAttnFwdSm90INS1_25CollectiveMainloopFwdSm90ILi2EN4cute5tupleIJNS5_1CILi1EEES8_S8_EEENS6_IJNS7_ILi192EEENS7_ILi144EEENS7_ILi96EEEEEELi96ENS_6half_tEfNS_4arch4Sm90ELb1ELb0ELb1ELb1ELb0ELb0ELb0ELb0ELb1ELb1ELb1ELb0EEENS1_21CollectiveEpilogueFwdINS6_IJSA_SC_SB_EEES9_SE_SG_Li384ELb1ELb1ELb1ELb0EEENS1_36VarlenDynamicPersistentTileSchedulerILi192ELi144ELi384ELi128ELb1ELb1ELb1ELb1ELb1ELb1EEEEEEEEEvNT_6ParamsE,"",@"SHT_CUDA_INFO"
	.sectionflags	@""
	.align	4


	//----- nvinfo : EIATTR_CUDA_API_VERSION
	.align		4
        /*0000*/ 	.byte	0x04, 0x37
        /*0002*/ 	.short	(.L_277 - .L_276)
.L_276:
        /*0004*/ 	.word	0x00000082


	//----- nvinfo : EIATTR_KPARAM_INFO
	.align		4
.L_277:
        /*0008*/ 	.byte	0x04, 0x17
        /*000a*/ 	.short	(.L_279 - .L_278)
.L_278:
        /*000c*/ 	.word	0x00000000
        /*0010*/ 	.short	0x0000
        /*0012*/ 	.short	0x0070
        /*0014*/ 	.byte	0x00, 0xf0, 0x01, 0x2a


	//----- nvinfo : EIATTR_SPARSE_MMA_MASK
	.align		4
.L_279:
        /*0018*/ 	.byte	0x03, 0x50
        /*001a*/ 	.short	0x0000


	//----- nvinfo : EIATTR_MAXREG_COUNT
	.align		4
        /*001c*/ 	.byte	0x03, 0x1b
        /*001e*/ 	.short	0x0080


	//----- nvinfo : EIATTR_NUM_BARRIERS
	.align		4
        /*0020*/ 	.byte	0x02, 0x4c
        /*0022*/ 	.byte	0x10
	.zero		1


	//----- nvinfo : EIATTR_EXTERNS
	.align		4
        /*0024*/ 	.byte	0x04, 0x0f
        /*0026*/ 	.short	(.L_281 - .L_280)


	//   ....[0]....
	.align		4
.L_280:
        /*0028*/ 	.word	index@(__assertfail)


	//----- nvinfo : EIATTR_ANNOTATIONS
	.align		4
.L_281:
        /*002c*/ 	.byte	0x04, 0x55
        /*002e*/ 	.short	(.L_283 - .L_282)


	//   ....[0]....
.L_282:
        /* <DEDUP_REMOVED lines=33> */


	//----- nvinfo : EIATTR_MERCURY_ISA_VERSION
	.align		4
.L_283:
        /*0228*/ 	.byte	0x03, 0x5f
        /*022a*/ 	.short	0x0101


	//----- nvinfo : EIATTR_UNUSED_LOAD_BYTE_OFFSET
	.align		4
        /*022c*/ 	.byte	0x04, 0x44
        /*022e*/ 	.short	(.L_285 - .L_284)


	//   ....[0]....
.L_284:
        /*0230*/ 	.word	0x00000a60
        /*0234*/ 	.word	0x0000fff0


	//   ....[1]....
        /*0238*/ 	.word	0x0000fad0
        /*023c*/ 	.word	0x0000fff0


	//----- nvinfo : EIATTR_INT_WARP_WIDE_INSTR_OFFSETS
	.align		4
.L_285:
        /*0240*/ 	.byte	0x04, 0x31
        /*0242*/ 	.short	(.L_287 - .L_286)


	//   ....[0]....
.L_286:
        /*0244*/ 	.word	0x00000130


	//   ....[1]....
        /*0248*/ 	.word	0x00000170


	//   ....[2]....
        /*024c*/ 	.word	0x000001e0


	//   ....[3]....
        /*0250*/ 	.word	0x00014290


	//   ....[4]....
        /*0254*/ 	.word	0x00014330


	//   ....[5]....
        /*0258*/ 	.word	0x00017e60


	//   ....[6]....
        /*025c*/ 	.word	0x00017f00


	//----- nvinfo : EIATTR_COOP_GROUP_MASK_REGIDS
	.align		4
.L_287:
        /*0260*/ 	.byte	0x04, 0x29
        /*0262*/ 	.short	(.L_289 - .L_288)


	//   ....[0]....
.L_288:
        /*0264*/ 	.word	0xffffffff


	//   ....[1]....
        /*0268*/ 	.word	0xffffffff


	//   ....[2]....
        /*026c*/ 	.word	0xffffffff


	//   ....[3]....
        /*0270*/ 	.word	0xffffffff


	//   ....[4]....
        /*0274*/ 	.word	0xffffffff


	//   ....[5]....
        /*0278*/ 	.word	0xffffffff


	//   ....[6]....
        /*027c*/ 	.word	0xffffffff


	//   ....[7]....
        /*0280*/ 	.word	0xffffffff


	//   ....[8]....
        /*0284*/ 	.word	0xffffffff


	//   ....[9]....
        /*0288*/ 	.word	0xffffffff


	//   ....[10]....
        /*028c*/ 	.word	0xffffffff


	//   ....[11]....
        /*0290*/ 	.word	0xffffffff


	//   ....[12]....
        /*0294*/ 	.word	0xffffffff


	//   ....[13]....
        /*0298*/ 	.word	0xffffffff


	//   ....[14]....
        /*029c*/ 	.word	0xffffffff


	//   ....[15]....
        /*02a0*/ 	.word	0xffffffff


	//   ....[16]....
        /*02a4*/ 	.word	0xffffffff


	//   ....[17]....
        /*02a8*/ 	.word	0xffffffff


	//   ....[18]....
        /*02ac*/ 	.word	0xffffffff


	//   ....[19]....
        /*02b0*/ 	.word	0xffffffff


	//   ....[20]....
        /*02b4*/ 	.word	0xffffffff


	//   ....[21]....
        /*02b8*/ 	.word	0xffffffff


	//   ....[22]....
        /*02bc*/ 	.word	0xffffffff


	//   ....[23]....
        /*02c0*/ 	.word	0xffffffff


	//   ....[24]....
        /*02c4*/ 	.word	0xffffffff


	//   ....[25]....
        /*02c8*/ 	.word	0xffffffff


	//   ....[26]....
        /*02cc*/ 	.word	0xffffffff


	//   ....[27]....
        /*02d0*/ 	.word	0xffffffff


	//   ....[28]....
        /*02d4*/ 	.word	0xffffffff


	//   ....[29]....
        /*02d8*/ 	.word	0xffffffff


	//   ....[30]....
        /*02dc*/ 	.word	0xffffffff


	//   ....[31]....
        /*02e0*/ 	.word	0xffffffff


	//   ....[32]....
        /*02e4*/ 	.word	0xffffffff


	//   ....[33]....
        /*02e8*/ 	.word	0xffffffff


	//   ....[34]....
        /*02ec*/ 	.word	0xffffffff


	//   ....[35]....
        /*02f0*/ 	.word	0xffffffff


	//   ....[36]....
        /*02f4*/ 	.word	0xffffffff


	//   ....[37]....
        /*02f8*/ 	.word	0xffffffff


	//   ....[38]....
        /*02fc*/ 	.word	0xffffffff


	//   ....[39]....
        /*0300*/ 	.word	0xffffffff


	//   ....[40]....
        /*0304*/ 	.word	0xffffffff


	//   ....[41]....
        /*0308*/ 	.word	0xffffffff


	//   ....[42]....
        /*030c*/ 	.word	0xffffffff


	//   ....[43]....
        /*0310*/ 	.word	0xffffffff


	//   ....[44]....
        /*0314*/ 	.word	0xffffffff


	//   ....[45]....
        /*0318*/ 	.word	0xffffffff


	//   ....[46]....
        /*031c*/ 	.word	0xffffffff


	//   ....[47]....
        /*0320*/ 	.word	0xffffffff


	//   ....[48]....
        /*0324*/ 	.word	0xffffffff


	//   ....[49]....
        /*0328*/ 	.word	0xffffffff


	//   ....[50]....
        /*032c*/ 	.word	0xffffffff


	//   ....[51]....
        /*0330*/ 	.word	0xffffffff


	//   ....[52]....
        /*0334*/ 	.word	0xffffffff


	//   ....[53]....
        /*0338*/ 	.word	0xffffffff


	//   ....[54]....
        /*033c*/ 	.word	0xffffffff


	//   ....[55]....
        /*0340*/ 	.word	0xffffffff


	//   ....[56]....
        /*0344*/ 	.word	0xffffffff


	//   ....[57]....
        /*0348*/ 	.word	0xffffffff


	//   ....[58]....
        /*034c*/ 	.word	0xffffffff


	//   ....[59]....
        /*0350*/ 	.word	0xffffffff


	//   ....[60]....
        /*0354*/ 	.word	0xffffffff


	//   ....[61]....
        /*0358*/ 	.word	0xffffffff


	//   ....[62]....
        /*035c*/ 	.word	0xffffffff


	//   ....[63]....
        /*0360*/ 	.word	0xffffffff


	//   ....[64]....
        /*0364*/ 	.word	0xffffffff


	//   ....[65]....
        /*0368*/ 	.word	0xffffffff


	//   ....[66]....
        /*036c*/ 	.word	0xffffffff


	//   ....[67]....
        /*0370*/ 	.word	0xffffffff


	//   ....[68]....
        /*0374*/ 	.word	0xffffffff


	//   ....[69]....
        /*0378*/ 	.word	0xffffffff


	//   ....[70]....
        /*037c*/ 	.word	0xffffffff


	//   ....[71]....
        /*0380*/ 	.word	0xffffffff


	//   ....[72]....
        /*0384*/ 	.word	0xffffffff


	//   ....[73]....
        /*0388*/ 	.word	0xffffffff


	//   ....[74]....
        /*038c*/ 	.word	0xffffffff


	//   ....[75]....
        /*0390*/ 	.word	0xffffffff


	//   ....[76]....
        /*0394*/ 	.word	0xffffffff


	//   ....[77]....
        /*0398*/ 	.word	0xffffffff


	//   ....[78]....
        /*039c*/ 	.word	0xffffffff


	//   ....[79]....
        /*03a0*/ 	.word	0xffffffff


	//   ....[80]....
        /*03a4*/ 	.word	0xffffffff


	//   ....[81]....
        /*03a8*/ 	.word	0xffffffff


	//   ....[82]....
        /*03ac*/ 	.word	0xffffffff


	//   ....[83]....
        /*03b0*/ 	.word	0xffffffff


	//   ....[84]....
        /*03b4*/ 	.word	0xffffffff


	//   ....[85]....
        /*03b8*/ 	.word	0xffffffff


	//   ....[86]....
        /*03bc*/ 	.word	0xffffffff


	//   ....[87]....
        /*03c0*/ 	.word	0xffffffff


	//   ....[88]....
        /*03c4*/ 	.word	0xffffffff


	//   ....[89]....
        /*03c8*/ 	.word	0xffffffff


	//   ....[90]....
        /*03cc*/ 	.word	0xffffffff


	//   ....[91]....
        /*03d0*/ 	.word	0xffffffff


	//   ....[92]....
        /*03d4*/ 	.word	0xffffffff


	//   ....[93]....
        /*03d8*/ 	.word	0xffffffff


	//   ....[94]....
        /*03dc*/ 	.word	0xffffffff


	//   ....[95]....
        /*03e0*/ 	.word	0xffffffff


	//   ....[96]....
        /*03e4*/ 	.word	0x0500000f


	//   ....[97]....
        /*03e8*/ 	.word	0x0500000f


	//   ....[98]....
        /*03ec*/ 	.word	0x0500000f


	//   ....[99]....
        /*03f0*/ 	.word	0x0500000f


	//   ....[100]....
        /*03f4*/ 	.word	0x0500000f


	//   ....[101]....
        /*03f8*/ 	.word	0x0500000f


	//   ....[102]....
        /*03fc*/ 	.word	0x0500000f


	//   ....[103]....
        /*0400*/ 	.word	0x0500000f


	//   ....[104]....
        /*0404*/ 	.word	0x0500000f


	//   ....[105]....
        /*0408*/ 	.word	0x0500000f


	//   ....[106]....
        /*040c*/ 	.word	0x0500000f


	//   ....[107]....
        /*0410*/ 	.word	0x0500000f


	//   ....[108]....
        /*0414*/ 	.word	0x0500000f


	//   ....[109]....
        /*0418*/ 	.word	0x0500000f


	//   ....[110]....
        /*041c*/ 	.word	0x0500000f


	//   ....[111]....
        /*0420*/ 	.word	0x0500000f


	//   ....[112]....
        /*0424*/ 	.word	0x0500000f


	//   ....[113]....
        /*0428*/ 	.word	0x0500000f


	//   ....[114]....
        /*042c*/ 	.word	0x0500000f


	//   ....[115]....
        /*0430*/ 	.word	0x0500000f


	//   ....[116]....
        /*0434*/ 	.word	0x0500000f


	//   ....[117]....
        /*0438*/ 	.word	0x0500000f


	//   ....[118]....
        /*043c*/ 	.word	0x0500000f


	//   ....[119]....
        /*0440*/ 	.word	0x0500000f


	//   ....[120]....
        /*0444*/ 	.word	0x0500000f


	//   ....[121]....
        /*0448*/ 	.word	0x0500000f


	//   ....[122]....
        /*044c*/ 	.word	0x0500000f


	//   ....[123]....
        /*0450*/ 	.word	0x0500000f


	//   ....[124]....
        /*0454*/ 	.word	0x0500000f


	//   ....[125]....
        /*0458*/ 	.word	0x0500000f


	//   ....[126]....
        /*045c*/ 	.word	0x0500000f


	//   ....[127]....
        /*0460*/ 	.word	0x0500000f


	//----- nvinfo : EIATTR_COOP_GROUP_INSTR_OFFSETS
	.align		4
.L_289:
        /*0464*/ 	.byte	0x04, 0x28
        /*0466*/ 	.short	(.L_291 - .L_290)


	//   ....[0]....
.L_290:
        /*0468*/ 	.word	0x00000070


	//   ....[1]....
        /*046c*/ 	.word	0x00000140


	//   ....[2]....
        /*0470*/ 	.word	0x00000190


	//   ....[3]....
        /*0474*/ 	.word	0x000003c0


	//   ....[4]....
        /*0478*/ 	.word	0x00000520


	//   ....[5]....
        /*047c*/ 	.word	0x00000640


	//   ....[6]....
        /*0480*/ 	.word	0x000007a0


	//   ....[7]....
        /*0484*/ 	.word	0x00001d70


	//   ....[8]....
        /*0488*/ 	.word	0x00003be0


	//   ....[9]....
        /*048c*/ 	.word	0x00003c40


	//   ....[10]....
        /*0490*/ 	.word	0x00004870


	//   ....[11]....
        /*0494*/ 	.word	0x00004900


	//   ....[12]....
        /*0498*/ 	.word	0x000053c0


	//   ....[13]....
        /*049c*/ 	.word	0x00005470


	//   ....[14]....
        /*04a0*/ 	.word	0x00006340


	//   ....[15]....
        /*04a4*/ 	.word	0x00007e10


	//   ....[16]....
        /*04a8*/ 	.word	0x00007fb0


	//   ....[17]....
        /*04ac*/ 	.word	0x00009460


	//   ....[18]....
        /*04b0*/ 	.word	0x000094f0


	//   ....[19]....
        /*04b4*/ 	.word	0x00009da0


	//   ....[20]....
        /*04b8*/ 	.word	0x00009df0


	//   ....[21]....
        /*04bc*/ 	.word	0x0000aec0


	//   ....[22]....
        /*04c0*/ 	.word	0x0000d2b0


	//   ....[23]....
        /*04c4*/ 	.word	0x0000d310


	//   ....[24]....
        /*04c8*/ 	.word	0x0000dc40


	//   ....[25]....
        /*04cc*/ 	.word	0x0000dd10


	//   ....[26]....
        /*04d0*/ 	.word	0x0000efc0


	//   ....[27]....
        /*04d4*/ 	.word	0x0000f0f0


	//   ....[28]....
        /*04d8*/ 	.word	0x0000f320


	//   ....[29]....
        /*04dc*/ 	.word	0x0000f360


	//   ....[30]....
        /*04e0*/ 	.word	0x0000f370


	//   ....[31]....
        /*04e4*/ 	.word	0x000105a0


	//   ....[32]....
        /*04e8*/ 	.word	0x000105b0


	//   ....[33]....
        /*04ec*/ 	.word	0x000105c0


	//   ....[34]....
        /*04f0*/ 	.word	0x00010610


	//   ....[35]....
        /*04f4*/ 	.word	0x00010d10


	//   ....[36]....
        /*04f8*/ 	.word	0x00010d40


	//   ....[37]....
        /*04fc*/ 	.word	0x00010e70


	//   ....[38]....
        /*0500*/ 	.word	0x00010e90


	//   ....[39]....
        /*0504*/ 	.word	0x000113d0


	//   ....[40]....
        /*0508*/ 	.word	0x000113f0


	//   ....[41]....
        /*050c*/ 	.word	0x00011740


	//   ....[42]....
        /*0510*/ 	.word	0x00011750


	//   ....[43]....
        /*0514*/ 	.word	0x00012510


	//   ....[44]....
        /*0518*/ 	.word	0x00012520


	//   ....[45]....
        /*051c*/ 	.word	0x00012630


	//   ....[46]....
        /*0520*/ 	.word	0x00012650


	//   ....[47]....
        /*0524*/ 	.word	0x000127e0


	//   ....[48]....
        /*0528*/ 	.word	0x000129f0


	//   ....[49]....
        /*052c*/ 	.word	0x00012a20


	//   ....[50]....
        /*0530*/ 	.word	0x00012a50


	//   ....[51]....
        /*0534*/ 	.word	0x00012a80


	//   ....[52]....
        /*0538*/ 	.word	0x00012ab0


	//   ....[53]....
        /*053c*/ 	.word	0x00012ae0


	//   ....[54]....
        /*0540*/ 	.word	0x00012c80


	//   ....[55]....
        /*0544*/ 	.word	0x00012cb0


	//   ....[56]....
        /*0548*/ 	.word	0x00012ce0


	//   ....[57]....
        /*054c*/ 	.word	0x00012d10


	//   ....[58]....
        /*0550*/ 	.word	0x00012d40


	//   ....[59]....
        /*0554*/ 	.word	0x00012d70


	//   ....[60]....
        /*0558*/ 	.word	0x00012e00


	//   ....[61]....
        /*055c*/ 	.word	0x00012e30


	//   ....[62]....
        /*0560*/ 	.word	0x00012e40


	//   ....[63]....
        /*0564*/ 	.word	0x00012e80


	//   ....[64]....
        /*0568*/ 	.word	0x00014850


	//   ....[65]....
        /*056c*/ 	.word	0x000154f0


	//   ....[66]....
        /*0570*/ 	.word	0x00015510


	//   ....[67]....
        /*0574*/ 	.word	0x000155d0


	//   ....[68]....
        /*0578*/ 	.word	0x000155f0


	//   ....[69]....
        /*057c*/ 	.word	0x00015690


	//   ....[70]....
        /*0580*/ 	.word	0x000156b0


	//   ....[71]....
        /*0584*/ 	.word	0x000156c0


	//   ....[72]....
        /*0588*/ 	.word	0x00015750


	//   ....[73]....
        /*058c*/ 	.word	0x000157a0


	//   ....[74]....
        /*0590*/ 	.word	0x000157b0


	//   ....[75]....
        /*0594*/ 	.word	0x000157e0


	//   ....[76]....
        /*0598*/ 	.word	0x00015890


	//   ....[77]....
        /*059c*/ 	.word	0x000185e0


	//   ....[78]....
        /*05a0*/ 	.word	0x00018610


	//   ....[79]....
        /*05a4*/ 	.word	0x00018670


	//   ....[80]....
        /*05a8*/ 	.word	0x000186a0


	//   ....[81]....
        /*05ac*/ 	.word	0x000186d0


	//   ....[82]....
        /*05b0*/ 	.word	0x00018700


	//   ....[83]....
        /*05b4*/ 	.word	0x00018730


	//   ....[84]....
        /*05b8*/ 	.word	0x00018760


	//   ....[85]....
        /*05bc*/ 	.word	0x00018910


	//   ....[86]....
        /*05c0*/ 	.word	0x00018940


	//   ....[87]....
        /*05c4*/ 	.word	0x00018970


	//   ....[88]....
        /*05c8*/ 	.word	0x000189a0


	//   ....[89]....
        /*05cc*/ 	.word	0x000189d0


	//   ....[90]....
        /*05d0*/ 	.word	0x00018a00


	//   ....[91]....
        /*05d4*/ 	.word	0x00018ac0


	//   ....[92]....
        /*05d8*/ 	.word	0x00018ae0


	//   ....[93]....
        /*05dc*/ 	.word	0x00018b00


	//   ....[94]....
        /*05e0*/ 	.word	0x00018b60


	//   ....[95]....
        /*05e4*/ 	.word	0x00019590


	//   ....[96]....
        /*05e8*/ 	.word	0x00019b50


	//   ....[97]....
        /*05ec*/ 	.word	0x00019d00


	//   ....[98]....
        /*05f0*/ 	.word	0x00019d50


	//   ....[99]....
        /*05f4*/ 	.word	0x00019e80


	//   ....[100]....
        /*05f8*/ 	.word	0x00019ed0


	//   ....[101]....
        /*05fc*/ 	.word	0x00019ff0


	//   ....[102]....
        /*0600*/ 	.word	0x0001a060


	//   ....[103]....
        /*0604*/ 	.word	0x0001a180


	//   ....[104]....
        /*0608*/ 	.word	0x0001a1f0


	//   ....[105]....
        /*060c*/ 	.word	0x0001a2e0


	//   ....[106]....
        /*0610*/ 	.word	0x0001a350


	//   ....[107]....
        /*0614*/ 	.word	0x0001a460


	//   ....[108]....
        /*0618*/ 	.word	0x0001a4b0


	//   ....[109]....
        /*061c*/ 	.word	0x0001a7d0


	//   ....[110]....
        /*0620*/ 	.word	0x0001a870


	//   ....[111]....
        /*0624*/ 	.word	0x0001a9f0


	//   ....[112]....
        /*0628*/ 	.word	0x0001aa60


	//   ....[113]....
        /*062c*/ 	.word	0x0001aad0


	//   ....[114]....
        /*0630*/ 	.word	0x0001ab40


	//   ....[115]....
        /*0634*/ 	.word	0x0001abb0


	//   ....[116]....
        /*0638*/ 	.word	0x0001ac30


	//   ....[117]....
        /*063c*/ 	.word	0x0001acb0


	//   ....[118]....
        /*0640*/ 	.word	0x0001ad40


	//   ....[119]....
        /*0644*/ 	.word	0x0001adb0


	//   ....[120]....
        /*0648*/ 	.word	0x0001ae20


	//   ....[121]....
        /*064c*/ 	.word	0x0001ae90


	//   ....[122]....
        /*0650*/ 	.word	0x0001af10


	//   ....[123]....
        /*0654*/ 	.word	0x0001af80


	//   ....[124]....
        /*0658*/ 	.word	0x0001b030


	//   ....[125]....
        /*065c*/ 	.word	0x0001b080


	//   ....[126]....
        /*0660*/ 	.word	0x0001b110


	//   ....[127]....
        /*0664*/ 	.word	0x0001b240


	//----- nvinfo : EIATTR_REG_RECONFIG
	.align		4
.L_291:
        /*0668*/ 	.byte	0x01, 0x54
	.zero		2


	//----- nvinfo : EIATTR_SYSCALL_OFFSETS
	.align		4
        /*066c*/ 	.byte	0x04, 0x46
        /*066e*/ 	.short	(.L_293 - .L_292)


	//   ....[0]....
.L_292:
        /*0670*/ 	.word	0x00001f40


	//   ....[1]....
        /*0674*/ 	.word	0x00014490


	//   ....[2]....
        /*0678*/ 	.word	0x000145e0


	//   ....[3]....
        /*067c*/ 	.word	0x000146e0


	//   ....[4]....
        /*0680*/ 	.word	0x00014fa0


	//----- nvinfo : EIATTR_MBARRIER_INSTR_OFFSETS
	.align		4
.L_293:
        /*0684*/ 	.byte	0x04, 0x39
        /*0686*/ 	.short	(.L_295 - .L_294)


	//   ....[0]....
.L_294:
        /*0688*/ 	.word	0x00000270
        /*068c*/ 	.word	0x000000ff
        /*0690*/ 	.word	0x00031c00
        /*0694*/ 	.short	0x0100
        /*0696*/ 	.byte	0x08
	.zero		1


	//   ....[1]....
        /*0698*/ 	.word	0x00000280
        /*069c*/ 	.word	0x000000ff
        /*06a0*/ 	.word	0x00031c20
        /*06a4*/ 	.short	0x0100
        /*06a6*/ 	.byte	0x08
	.zero		1


	//   ....[2]....
        /*06a8*/ 	.word	0x00000370
        /*06ac*/ 	.word	0x000000ff
        /*06b0*/ 	.word	0x00031c30
        /*06b4*/ 	.short	0x0100
        /*06b6*/ 	.byte	0x08
	.zero		1


	//   ....[3]....
        /*06b8*/ 	.word	0x00000380
        /*06bc*/ 	.word	0x000000ff
        /*06c0*/ 	.word	0x00031c40
        /*06c4*/ 	.short	0x0100
        /*06c6*/ 	.byte	0x08
	.zero		1


	//   ....[4]....
        /*06c8*/ 	.word	0x00000390
        /*06cc*/ 	.word	0x000000ff
        /*06d0*/ 	.word	0x00031c38
        /*06d4*/ 	.short	0x0100
        /*06d6*/ 	.byte	0x08
	.zero		1


	//   ....[5]....
        /*06d8*/ 	.word	0x000003a0
        /*06dc*/ 	.word	0x000000ff
        /*06e0*/ 	.word	0x00031c48
        /*06e4*/ 	.short	0x0100
        /*06e6*/ 	.byte	0x08
	.zero		1


	//   ....[6]....
        /*06e8*/ 	.word	0x000004d0
        /*06ec*/ 	.word	0x000000ff
        /*06f0*/ 	.word	0x00031c50
        /*06f4*/ 	.short	0x0100
        /*06f6*/ 	.byte	0x08
	.zero		1


	//   ....[7]....
        /*06f8*/ 	.word	0x000004e0
        /*06fc*/ 	.word	0x000000ff
        /*0700*/ 	.word	0x00031c60
        /*0704*/ 	.short	0x0100
        /*0706*/ 	.byte	0x08
	.zero		1


	//   ....[8]....
        /*0708*/ 	.word	0x000004f0
        /*070c*/ 	.word	0x000000ff
        /*0710*/ 	.word	0x00031c58
        /*0714*/ 	.short	0x0100
        /*0716*/ 	.byte	0x08
	.zero		1


	//   ....[9]....
        /*0718*/ 	.word	0x00000500
        /*071c*/ 	.word	0x000000ff
        /*0720*/ 	.word	0x00031c68
        /*0724*/ 	.short	0x0100
        /*0726*/ 	.byte	0x08
	.zero		1


	//   ....[10]....
        /*0728*/ 	.word	0x000005f0
        /*072c*/ 	.word	0x000000ff
        /*0730*/ 	.word	0x00031c70
        /*0734*/ 	.short	0x0100
        /*0736*/ 	.byte	0x06
	.zero		1


	//   ....[11]....
        /*0738*/ 	.word	0x00000600
        /*073c*/ 	.word	0x000000ff
        /*0740*/ 	.word	0x00031c80
        /*0744*/ 	.short	0x0100
        /*0746*/ 	.byte	0x06
	.zero		1


	//   ....[12]....
        /*0748*/ 	.word	0x00000610
        /*074c*/ 	.word	0x000000ff
        /*0750*/ 	.word	0x00031c78
        /*0754*/ 	.short	0x0100
        /*0756*/ 	.byte	0x06
	.zero		1


	//   ....[13]....
        /*0758*/ 	.word	0x00000620
        /*075c*/ 	.word	0x000000ff
        /*0760*/ 	.word	0x00031c88
        /*0764*/ 	.short	0x0100
        /*0766*/ 	.byte	0x06
	.zero		1


	//   ....[14]....
        /*0768*/ 	.word	0x00000750
        /*076c*/ 	.word	0x000000ff
        /*0770*/ 	.word	0x00031c90
        /*0774*/ 	.short	0x0100
        /*0776*/ 	.byte	0x08
	.zero		1


	//   ....[15]....
        /*0778*/ 	.word	0x00000760
        /*077c*/ 	.word	0x000000ff
        /*0780*/ 	.word	0x00031ca0
        /*0784*/ 	.short	0x0100
        /*0786*/ 	.byte	0x08
	.zero		1


	//   ....[16]....
        /*0788*/ 	.word	0x00000770
        /*078c*/ 	.word	0x000000ff
        /*0790*/ 	.word	0x00031c98
        /*0794*/ 	.short	0x0100
        /*0796*/ 	.byte	0x08
	.zero		1


	//   ....[17]....
        /*0798*/ 	.word	0x00000780
        /*079c*/ 	.word	0x000000ff
        /*07a0*/ 	.word	0x00031ca8
        /*07a4*/ 	.short	0x0100
        /*07a6*/ 	.byte	0x08
	.zero		1


	//   ....[18]....
        /*07a8*/ 	.word	0x000008b0
        /*07ac*/ 	.word	0x000000ff
        /*07b0*/ 	.word	0x00031cb0
        /*07b4*/ 	.short	0x0100
        /*07b6*/ 	.byte	0x08
	.zero		1


	//   ....[19]....
        /*07b8*/ 	.word	0x000008c0
        /*07bc*/ 	.word	0x000000ff
        /*07c0*/ 	.word	0x00031cc0
        /*07c4*/ 	.short	0x0100
        /*07c6*/ 	.byte	0x08
	.zero		1


	//   ....[20]....
        /*07c8*/ 	.word	0x000008d0
        /*07cc*/ 	.word	0x000000ff
        /*07d0*/ 	.word	0x00031cb8
        /*07d4*/ 	.short	0x0100
        /*07d6*/ 	.byte	0x08
	.zero		1


	//   ....[21]....
        /*07d8*/ 	.word	0x000008e0
        /*07dc*/ 	.word	0x000000ff
        /*07e0*/ 	.word	0x00031cc8
        /*07e4*/ 	.short	0x0100
        /*07e6*/ 	.byte	0x08
	.zero		1


	//   ....[22]....
        /*07e8*/ 	.word	0x00002000
        /*07ec*/ 	.word	0x000000ff
        /*07f0*/ 	.word	0x00031c00
        /*07f4*/ 	.short	0x010a
        /*07f6*/ 	.byte	0x25
	.zero		1


	//   ....[23]....
        /*07f8*/ 	.word	0x00002080
        /*07fc*/ 	.word	0x00000000
        /*0800*/ 	.word	0x00031c30
        /*0804*/ 	.short	0x010a
        /*0806*/ 	.byte	0x3f
	.zero		1


	//   ....[24]....
        /*0808*/ 	.word	0x000020e0
        /*080c*/ 	.word	0x00000000
        /*0810*/ 	.word	0x00031c30
        /*0814*/ 	.short	0x010a
        /*0816*/ 	.byte	0x3f
	.zero		1


	//   ....[25]....
        /*0818*/ 	.word	0x00005620
        /*081c*/ 	.word	0x00000004
        /*0820*/ 	.word	0x00000000
        /*0824*/ 	.short	0x0101
        /*0826*/ 	.byte	0x3f
	.zero		1


	//   ....[26]....
        /*0828*/ 	.word	0x00006490
        /*082c*/ 	.word	0x000000ff
        /*0830*/ 	.word	0x00031c30
        /*0834*/ 	.short	0x010a
        /*0836*/ 	.byte	0x04
	.zero		1


	//   ....[27]....
        /*0838*/ 	.word	0x000064d0
        /*083c*/ 	.word	0x000000ff
        /*0840*/ 	.word	0x00031c30
        /*0844*/ 	.short	0x010a
        /*0846*/ 	.byte	0x04
	.zero		1


	//   ....[28]....
        /*0848*/ 	.word	0x00007b70
        /*084c*/ 	.word	0x000000ff
        /*0850*/ 	.word	0x00031c50
        /*0854*/ 	.short	0x010a
        /*0856*/ 	.byte	0x04
	.zero		1


	//   ....[29]....
        /*0858*/ 	.word	0x00007bb0
        /*085c*/ 	.word	0x000000ff
        /*0860*/ 	.word	0x00031c50
        /*0864*/ 	.short	0x010a
        /*0866*/ 	.byte	0x04
	.zero		1


	//   ....[30]....
        /*0868*/ 	.word	0x0000a0e0
        /*086c*/ 	.word	0x00000050
        /*0870*/ 	.word	0x00000000
        /*0874*/ 	.short	0x0101
        /*0876*/ 	.byte	0x3f
	.zero		1


	//   ....[31]....
        /*0878*/ 	.word	0x0000a2b0
        /*087c*/ 	.word	0x00000050
        /*0880*/ 	.word	0x00000000
        /*0884*/ 	.short	0x0101
        /*0886*/ 	.byte	0x3f
	.zero		1


	//   ....[32]....
        /*0888*/ 	.word	0x0000b050
        /*088c*/ 	.word	0x000000ff
        /*0890*/ 	.word	0x00031c30
        /*0894*/ 	.short	0x010a
        /*0896*/ 	.byte	0x04
	.zero		1


	//   ....[33]....
        /*0898*/ 	.word	0x0000b090
        /*089c*/ 	.word	0x000000ff
        /*08a0*/ 	.word	0x00031c30
        /*08a4*/ 	.short	0x010a
        /*08a6*/ 	.byte	0x04
	.zero		1


	//   ....[34]....
        /*08a8*/ 	.word	0x0000c730
        /*08ac*/ 	.word	0x000000ff
        /*08b0*/ 	.word	0x00031c50
        /*08b4*/ 	.short	0x010a
        /*08b6*/ 	.byte	0x04
	.zero		1


	//   ....[35]....
        /*08b8*/ 	.word	0x0000c770
        /*08bc*/ 	.word	0x000000ff
        /*08c0*/ 	.word	0x00031c50
        /*08c4*/ 	.short	0x010a
        /*08c6*/ 	.byte	0x04
	.zero		1


	//   ....[36]....
        /*08c8*/ 	.word	0x0000e4f0
        /*08cc*/ 	.word	0x00000007
        /*08d0*/ 	.word	0x00000000
        /*08d4*/ 	.short	0x0101
        /*08d6*/ 	.byte	0x3f
	.zero		1


	//   ....[37]....
        /*08d8*/ 	.word	0x0000e6a0
        /*08dc*/ 	.word	0x00000007
        /*08e0*/ 	.word	0x00000000
        /*08e4*/ 	.short	0x0101
        /*08e6*/ 	.byte	0x3f
	.zero		1


	//   ....[38]....
        /*08e8*/ 	.word	0x0000f040
        /*08ec*/ 	.word	0x000000ff
        /*08f0*/ 	.word	0x00031c50
        /*08f4*/ 	.short	0x010a
        /*08f6*/ 	.byte	0x06
	.zero		1


	//   ....[39]....
        /*08f8*/ 	.word	0x0000f080
        /*08fc*/ 	.word	0x000000ff
        /*0900*/ 	.word	0x00031c50
        /*0904*/ 	.short	0x010a
        /*0906*/ 	.byte	0x06
	.zero		1


	//   ....[40]....
        /*0908*/ 	.word	0x0000f770
        /*090c*/ 	.word	0x00000006
        /*0910*/ 	.word	0x00000000
        /*0914*/ 	.short	0x0101
        /*0916*/ 	.byte	0x3f
	.zero		1


	//   ....[41]....
        /*0918*/ 	.word	0x00010d30
        /*091c*/ 	.word	0x000000ff
        /*0920*/ 	.word	0x00000000
        /*0924*/ 	.short	0x0101
        /*0926*/ 	.byte	0x04
	.zero		1


	//   ....[42]....
        /*0928*/ 	.word	0x00011380
        /*092c*/ 	.word	0x000000ff
        /*0930*/ 	.word	0x00000000
        /*0934*/ 	.short	0x0101
        /*0936*/ 	.byte	0x04
	.zero		1


	//   ....[43]....
        /*0938*/ 	.word	0x00014a70
        /*093c*/ 	.word	0x00000000
        /*0940*/ 	.word	0x00031c40
        /*0944*/ 	.short	0x010a
        /*0946*/ 	.byte	0x3f
	.zero		1


	//   ....[44]....
        /*0948*/ 	.word	0x00015970
        /*094c*/ 	.word	0x00000011
        /*0950*/ 	.word	0x00031c00
        /*0954*/ 	.short	0x0107
        /*0956*/ 	.byte	0x3f
	.zero		1


	//   ....[45]....
        /*0958*/ 	.word	0x00015a60
        /*095c*/ 	.word	0x00000011
        /*0960*/ 	.word	0x00031c00
        /*0964*/ 	.short	0x0101
        /*0966*/ 	.byte	0x3f
	.zero		1


	//   ....[46]....
        /*0968*/ 	.word	0x00015a80
        /*096c*/ 	.word	0x00000011
        /*0970*/ 	.word	0x00031c20
        /*0974*/ 	.short	0x010a
        /*0976*/ 	.byte	0x3f
	.zero		1


	//   ....[47]....
        /*0978*/ 	.word	0x00015e20
        /*097c*/ 	.word	0x00000003
        /*0980*/ 	.word	0x00031c40
        /*0984*/ 	.short	0x010a
        /*0986*/ 	.byte	0x3f
	.zero		1


	//   ....[48]....
        /*0988*/ 	.word	0x000162a0
        /*098c*/ 	.word	0x00000003
        /*0990*/ 	.word	0x00000060
        /*0994*/ 	.short	0x010a
        /*0996*/ 	.byte	0x3f
	.zero		1


	//   ....[49]....
        /*0998*/ 	.word	0x000169e0
        /*099c*/ 	.word	0x00000003
        /*09a0*/ 	.word	0x00031c40
        /*09a4*/ 	.short	0x010a
        /*09a6*/ 	.byte	0x3f
	.zero		1


	//   ....[50]....
        /*09a8*/ 	.word	0x00016e60
        /*09ac*/ 	.word	0x0000000c
        /*09b0*/ 	.word	0x00000060
        /*09b4*/ 	.short	0x010a
        /*09b6*/ 	.byte	0x3f
	.zero		1


	//   ....[51]....
        /*09b8*/ 	.word	0x000174e0
        /*09bc*/ 	.word	0x00000002
        /*09c0*/ 	.word	0x00031c40
        /*09c4*/ 	.short	0x010a
        /*09c6*/ 	.byte	0x3f
	.zero		1


	//   ....[52]....
        /*09c8*/ 	.word	0x00017970
        /*09cc*/ 	.word	0x00000007
        /*09d0*/ 	.word	0x00000060
        /*09d4*/ 	.short	0x010a
        /*09d6*/ 	.byte	0x3f
	.zero		1


	//   ....[53]....
        /*09d8*/ 	.word	0x00017fa0
        /*09dc*/ 	.word	0x00000003
        /*09e0*/ 	.word	0x00031c60
        /*09e4*/ 	.short	0x010a
        /*09e6*/ 	.byte	0x3f
	.zero		1


	//   ....[54]....
        /*09e8*/ 	.word	0x00019510
        /*09ec*/ 	.word	0x00000009
        /*09f0*/ 	.word	0x00031c20
        /*09f4*/ 	.short	0x010a
        /*09f6*/ 	.byte	0x3f
	.zero		1


	//   ....[55]....
        /*09f8*/ 	.word	0x000196d0
        /*09fc*/ 	.word	0x00000007
        /*0a00*/ 	.word	0x00000000
        /*0a04*/ 	.short	0x010a
        /*0a06*/ 	.byte	0x3f
	.zero		1


	//   ....[56]....
        /*0a08*/ 	.word	0x00019740
        /*0a0c*/ 	.word	0x00000003
        /*0a10*/ 	.word	0x00000000
        /*0a14*/ 	.short	0x010a
        /*0a16*/ 	.byte	0x3f
	.zero		1


	//   ....[57]....
        /*0a18*/ 	.word	0x000197a0
        /*0a1c*/ 	.word	0x00000005
        /*0a20*/ 	.word	0x00000000
        /*0a24*/ 	.short	0x010a
        /*0a26*/ 	.byte	0x3f
	.zero		1


	//   ....[58]....
        /*0a28*/ 	.word	0x000197d0
        /*0a2c*/ 	.word	0x00000003
        /*0a30*/ 	.word	0x00000000
        /*0a34*/ 	.short	0x010a
        /*0a36*/ 	.byte	0x3f
	.zero		1


	//   ....[59]....
        /*0a38*/ 	.word	0x00019840
        /*0a3c*/ 	.word	0x00000003
        /*0a40*/ 	.word	0x00031c00
        /*0a44*/ 	.short	0x010a
        /*0a46*/ 	.byte	0x3f
	.zero		1


	//   ....[60]....
        /*0a48*/ 	.word	0x00019890
        /*0a4c*/ 	.word	0x00000000
        /*0a50*/ 	.word	0x00031c30
        /*0a54*/ 	.short	0x010a
        /*0a56*/ 	.byte	0x3f
	.zero		1


	//   ....[61]....
        /*0a58*/ 	.word	0x000198f0
        /*0a5c*/ 	.word	0x00000008
        /*0a60*/ 	.word	0x00031c30
        /*0a64*/ 	.short	0x010a
        /*0a66*/ 	.byte	0x3f
	.zero		1


	//   ....[62]....
        /*0a68*/ 	.word	0x00019950
        /*0a6c*/ 	.word	0x00000008
        /*0a70*/ 	.word	0x00031c50
        /*0a74*/ 	.short	0x010a
        /*0a76*/ 	.byte	0x3f
	.zero		1


	//   ....[63]....
        /*0a78*/ 	.word	0x000199b0
        /*0a7c*/ 	.word	0x00000007
        /*0a80*/ 	.word	0x00031c30
        /*0a84*/ 	.short	0x010a
        /*0a86*/ 	.byte	0x3f
	.zero		1


	//   ....[64]....
        /*0a88*/ 	.word	0x00019a10
        /*0a8c*/ 	.word	0x00000007
        /*0a90*/ 	.word	0x00031c50
        /*0a94*/ 	.short	0x010a
        /*0a96*/ 	.byte	0x3f
	.zero		1


	//   ....[65]....
        /*0a98*/ 	.word	0x00019a70
        /*0a9c*/ 	.word	0x00000005
        /*0aa0*/ 	.word	0x00031c50
        /*0aa4*/ 	.short	0x010a
        /*0aa6*/ 	.byte	0x3f
	.zero		1


	//   ....[66]....
        /*0aa8*/ 	.word	0x00019c10
        /*0aac*/ 	.word	0x00000000
        /*0ab0*/ 	.word	0x00031c40
        /*0ab4*/ 	.short	0x010a
        /*0ab6*/ 	.byte	0x3f
	.zero		1


	//   ....[67]....
        /*0ab8*/ 	.word	0x0001a4f0
        /*0abc*/ 	.word	0x00000011
        /*0ac0*/ 	.word	0x00031c20
        /*0ac4*/ 	.short	0x010a
        /*0ac6*/ 	.byte	0x3f
	.zero		1


	//   ....[68]....
        /*0ac8*/ 	.word	0x0001a540
        /*0acc*/ 	.word	0x00000003
        /*0ad0*/ 	.word	0x00031c40
        /*0ad4*/ 	.short	0x010a
        /*0ad6*/ 	.byte	0x3f
	.zero		1


	//   ....[69]....
        /*0ad8*/ 	.word	0x0001a590
        /*0adc*/ 	.word	0x00000003
        /*0ae0*/ 	.word	0x00000060
        /*0ae4*/ 	.short	0x010a
        /*0ae6*/ 	.byte	0x3f
	.zero		1


	//   ....[70]....
        /*0ae8*/ 	.word	0x0001a5e0
        /*0aec*/ 	.word	0x00000003
        /*0af0*/ 	.word	0x00031c40
        /*0af4*/ 	.short	0x010a
        /*0af6*/ 	.byte	0x3f
	.zero		1


	//   ....[71]....
        /*0af8*/ 	.word	0x0001a630
        /*0afc*/ 	.word	0x0000000c
        /*0b00*/ 	.word	0x00000060
        /*0b04*/ 	.short	0x010a
        /*0b06*/ 	.byte	0x3f
	.zero		1


	//   ....[72]....
        /*0b08*/ 	.word	0x0001a680
        /*0b0c*/ 	.word	0x00000002
        /*0b10*/ 	.word	0x00031c40
        /*0b14*/ 	.short	0x010a
        /*0b16*/ 	.byte	0x3f
	.zero		1


	//   ....[73]....
        /*0b18*/ 	.word	0x0001a6d0
        /*0b1c*/ 	.word	0x00000007
        /*0b20*/ 	.word	0x00000060
        /*0b24*/ 	.short	0x010a
        /*0b26*/ 	.byte	0x3f
	.zero		1


	//   ....[74]....
        /*0b28*/ 	.word	0x0001a720
        /*0b2c*/ 	.word	0x00000003
        /*0b30*/ 	.word	0x00031c60
        /*0b34*/ 	.short	0x010a
        /*0b36*/ 	.byte	0x3f
	.zero		1


	//   ....[75]....
        /*0b38*/ 	.word	0x0001b160
        /*0b3c*/ 	.word	0x00000009
        /*0b40*/ 	.word	0x00031c20
        /*0b44*/ 	.short	0x010a
        /*0b46*/ 	.byte	0x3f
	.zero		1


	//   ....[76]....
        /*0b48*/ 	.word	0x0001b300
        /*0b4c*/ 	.word	0x00000007
        /*0b50*/ 	.word	0x00000000
        /*0b54*/ 	.short	0x010a
        /*0b56*/ 	.byte	0x3f
	.zero		1


	//   ....[77]....
        /*0b58*/ 	.word	0x0001b350
        /*0b5c*/ 	.word	0x00000003
        /*0b60*/ 	.word	0x00000000
        /*0b64*/ 	.short	0x010a
        /*0b66*/ 	.byte	0x3f
	.zero		1


	//   ....[78]....
        /*0b68*/ 	.word	0x0001b3a0
        /*0b6c*/ 	.word	0x00000005
        /*0b70*/ 	.word	0x00000000
        /*0b74*/ 	.short	0x010a
        /*0b76*/ 	.byte	0x3f
	.zero		1


	//----- nvinfo : EIATTR_NUM_MBARRIERS
	.align		4
.L_295:
        /*0b78*/ 	.byte	0x03, 0x38
        /*0b7a*/ 	.short	0x0016


	//----- nvinfo : EIATTR_EXIT_INSTR_OFFSETS
	.align		4
        /*0b7c*/ 	.byte	0x04, 0x1c
        /*0b7e*/ 	.short	(.L_297 - .L_296)


	//   ....[0]....
.L_296:
        /*0b80*/ 	.word	0x00000a90


	//   ....[1]....
        /*0b84*/ 	.word	0x00012780


	//   ....[2]....
        /*0b88*/ 	.word	0x00019820


	//----- nvinfo : EIATTR_MAX_THREADS
	.align		4
.L_297:
        /*0b8c*/ 	.byte	0x04, 0x05
        /*0b8e*/ 	.short	(.L_299 - .L_298)
.L_298:
        /*0b90*/ 	.word	0x00000200
        /*0b94*/ 	.word	0x00000001
        /*0b98*/ 	.word	0x00000001


	//----- nvinfo : EIATTR_CRS_STACK_SIZE
	.align		4
.L_299:
        /*0b9c*/ 	.byte	0x04, 0x1e
        /*0b9e*/ 	.short	(.L_301 - .L_300)
.L_300:
        /*0ba0*/ 	.word	0x00000000


	//----- nvinfo : EIATTR_CBANK_PARAM_SIZE
	.align		4
.L_301:
        /*0ba4*/ 	.byte	0x03, 0x19
        /*0ba6*/ 	.short	0x0af0


	//----- nvinfo : EIATTR_PARAM_CBANK
	.align		4
        /*0ba8*/ 	.byte	0x04, 0x0a
        /*0baa*/ 	.short	(.L_303 - .L_302)
	.align		4
.L_302:
        /*0bac*/ 	.word	index@(.nv.constant0._ZN7cutlass13device_kernelIN5flash11enable_sm90INS1_16FlashAttnFwdSm90INS1_25CollectiveMainloopFwdSm90ILi2EN4cute5tupleIJNS5_1CILi1EEES8_S8_EEENS6_IJNS7_ILi192EEENS7_ILi144EEENS7_ILi96EEEEEELi96ENS_6half_tEfNS_4arch4Sm90ELb1ELb0ELb1ELb1ELb0ELb0ELb0ELb0ELb1ELb1ELb1ELb0EEENS1_21CollectiveEpilogueFwdINS6_IJSA_SC_SB_EEES9_SE_SG_Li384ELb1ELb1ELb1ELb0EEENS1_36VarlenDynamicPersistentTileSchedulerILi192ELi144ELi384ELi128ELb1ELb1ELb1ELb1ELb1ELb1EEEEEEEEEvNT_6ParamsE)
        /*0bb0*/ 	.short	0x0210
        /*0bb2*/ 	.short	0x0af0


	//----- nvinfo : EIATTR_SW_WAR
	.align		4
.L_303:
        /*0bb4*/ 	.byte	0x04, 0x36
        /*0bb6*/ 	.short	(.L_305 - .L_304)
.L_304:
        /*0bb8*/ 	.word	0x00000008
.L_305:


//--------------------- .nv.info._ZN7cutlass13device_kernelIN5flash11enable_sm90INS1_16FlashAttnFwdSm90INS1_25CollectiveMainloopFwdSm90ILi2EN4cute5tupleIJNS5_1CILi1EEES8_S8_EEENS6_IJNS7_ILi192EEENS7_ILi144EEENS7_ILi96EEEEEELi96ENS_6half_tEfNS_4arch4Sm90ELb1ELb0ELb1ELb1ELb0ELb1ELb0ELb0ELb1ELb1ELb1ELb0EEENS1_21CollectiveEpilogueFwdINS6_IJSA_SC_SB_EEES9_SE_SG_Li384ELb1ELb1ELb1ELb0EEENS1_36VarlenDynamicPersistentTileSchedulerILi192ELi144ELi384ELi128ELb1ELb1ELb1ELb1ELb1ELb1EEEEEEEEEvNT_6ParamsE --------------------------
	.section	.nv.info._ZN7cutlass13device_kernelIN5flash11enable_sm90INS1_16FlashAttnFwdSm90INS1_25CollectiveMainloopFwdSm90ILi2EN4cute5tupleIJNS5_1CILi1EEES8_S8_EEENS6_IJNS7_ILi192EEENS7_ILi144EEENS7_ILi96EEEEEELi96ENS_6half_tEfNS_4arch4Sm90ELb1ELb0ELb1ELb1ELb0ELb1ELb0ELb0ELb1ELb1ELb1ELb0EEENS1_21CollectiveEpilogueFwdINS6_IJSA_SC_SB_EEES9_SE_SG_Li384ELb1ELb1ELb1ELb0EEENS1_36VarlenDynamicPersistentTileSchedulerILi192ELi144ELi384ELi128ELb1ELb1ELb1ELb1ELb1ELb1EEEEEEEEEvNT_6ParamsE,"",@"SHT_CUDA_INFO"
	.sectionflags	@""
	.align	4


	//----- nvinfo : EIATTR_CUDA_API_VERSION
	.align		4
        /*0000*/ 	.byte	0x04, 0x37
        /*0002*/ 	.short	(.L_307 - .L_306)
.L_306:
        /*0004*/ 	.word	0x00000082


	//----- nvinfo : EIATTR_KPARAM_INFO
	.align		4
.L_307:
        /*0008*/ 	.byte	0x04, 0x17
        /*000a*/ 	.short	(.L_309 - .L_308)
.L_308:
        /*000c*/ 	.word	0x00000000
        /*0010*/ 	.short	0x0000
        /*0012*/ 	.short	0x0070
        /*0014*/ 	.byte	0x00, 0xf0, 0x01, 0x2a


	//----- nvinfo : EIATTR_SPARSE_MMA_MASK
	.align		4
.L_309:
        /*0018*/ 	.byte	0x03, 0x50
        /*001a*/ 	.short	0x0000


	//----- nvinfo : EIATTR_MAXREG_COUNT
	.align		4
        /*001c*/ 	.byte	0x03, 0x1b
        /*001e*/ 	.short	0x0080


	//----- nvinfo : EIATTR_NUM_BARRIERS
	.align		4
        /*0020*/ 	.byte	0x02, 0x4c
        /*0022*/ 	.byte	0x10
	.zero		1


	//----- nvinfo : EIATTR_EXTERNS
	.align		4
        /*0024*/ 	.byte	0x04, 0x0f
        /*0026*/ 	.short	(.L_311 - .L_310)


	//   ....[0]....
	.align		4
.L_310:
        /*0028*/ 	.word	index@(__assertfail)


	//----- nvinfo : EIATTR_ANNOTATIONS
	.align		4
.L_311:
        /*002c*/ 	.byte	0x04, 0x55
        /*002e*/ 	.short	(.L_313 - .L_312)


	//   ....[0]....
.L_312:
        /* <DEDUP_REMOVED lines=157> */


	//----- nvinfo : EIATTR_MERCURY_ISA_VERSION
	.align		4
.L_313:
        /*09e8*/ 	.byte	0x03, 0x5f
        /*09ea*/ 	.short	0x0101


	//----- nvinfo : EIATTR_UNUSED_LOAD_BYTE_OFFSET
	.align		4
        /*09ec*/ 	.byte	0x04, 0x44
        /*09ee*/ 	.short	(.L_315 - .L_314)


	//   ....[0]....
.L_314:
        /*09f0*/ 	.word	0x00000ac0
        /*09f4*/ 	.word	0x0000fff0


	//   ....[1]....
        /*09f8*/ 	.word	0x0001c220
        /*09fc*/ 	.word	0x0000fff0


	//----- nvinfo : EIATTR_INT_WARP_WIDE_INSTR_OFFSETS
	.align		4
.L_315:
        /*0a00*/ 	.byte	0x04, 0x31
        /*0a02*/ 	.short	(.L_317 - .L_316)


	//   ....[0]....
.L_316:
        /*0a04*/ 	.word	0x00000180


	//   ....[1]....
        /*0a08*/ 	.word	0x00000220


	//   ....[2]....
        /*0a0c*/ 	.word	0x00000290


	//   ....[3]....
        /*0a10*/ 	.word	0x00022360


	//   ....[4]....
        /*0a14*/ 	.word	0x00022400


	//   ....[5]....
        /*0a18*/ 	.word	0x00025f70


	//   ....[6]....
        /*0a1c*/ 	.word	0x00026010


	//----- nvinfo : EIATTR_COOP_GROUP_MASK_REGIDS
	.align		4
.L_317:
        /*0a20*/ 	.byte	0x04, 0x29
        /*0a22*/ 	.short	(.L_319 - .L_318)


	//   ....[0]....
.L_318:
        /*0a24*/ 	.word	0xffffffff


	//   ....[1]....
        /*0a28*/ 	.word	0xffffffff


	//   ....[2]....
        /*0a2c*/ 	.word	0xffffffff


	//   ....[3]....
        /*0a30*/ 	.word	0xffffffff


	//   ....[4]....
        /*0a34*/ 	.word	0xffffffff


	//   ....[5]....
        /*0a38*/ 	.word	0xffffffff


	//   ....[6]....
        /*0a3c*/ 	.word	0xffffffff


	//   ....[7]....
        /*0a40*/ 	.word	0xffffffff


	//   ....[8]....
        /*0a44*/ 	.word	0xffffffff


	//   ....[9]....
        /*0a48*/ 	.word	0xffffffff


	//   ....[10]....
        /*0a4c*/ 	.word	0xffffffff


	//   ....[11]....
        /*0a50*/ 	.word	0xffffffff


	//   ....[12]....
        /*0a54*/ 	.word	0xffffffff


	//   ....[13]....
        /*0a58*/ 	.word	0xffffffff


	//   ....[14]....
        /*0a5c*/ 	.word	0xffffffff


	//   ....[15]....
        /*0a60*/ 	.word	0xffffffff


	//   ....[16]....
        /*0a64*/ 	.word	0xffffffff


	//   ....[17]....
        /*0a68*/ 	.word	0xffffffff


	//   ....[18]....
        /*0a6c*/ 	.word	0xffffffff


	//   ....[19]....
        /*0a70*/ 	.word	0xffffffff


	//   ....[20]....
        /*0a74*/ 	.word	0xffffffff


	//   ....[21]....
        /*0a78*/ 	.word	0xffffffff


	//   ....[22]....
        /*0a7c*/ 	.word	0xffffffff


	//   ....[23]....
        /*0a80*/ 	.word	0xffffffff


	//   ....[24]....
        /*0a84*/ 	.word	0xffffffff


	//   ....[25]....
        /*0a88*/ 	.word	0xffffffff


	//   ....[26]....
        /*0a8c*/ 	.word	0xffffffff


	//   ....[27]....
        /*0a90*/ 	.word	0xffffffff


	//   ....[28]....
        /*0a94*/ 	.word	0xffffffff


	//   ....[29]....
        /*0a98*/ 	.word	0xffffffff


	//   ....[30]....
        /*0a9c*/ 	.word	0xffffffff


	//   ....[31]....
        /*0aa0*/ 	.word	0xffffffff


	//   ....[32]....
        /*0aa4*/ 	.word	0xffffffff


	//   ....[33]....
        /*0aa8*/ 	.word	0xffffffff


	//   ....[34]....
        /*0aac*/ 	.word	0xffffffff


	//   ....[35]....
        /*0ab0*/ 	.word	0xffffffff


	//   ....[36]....
        /*0ab4*/ 	.word	0xffffffff


	//   ....[37]....
        /*0ab8*/ 	.word	0xffffffff


	//   ....[38]....
        /*0abc*/ 	.word	0xffffffff


	//   ....[39]....
        /*0ac0*/ 	.word	0xffffffff


	//   ....[40]....
        /*0ac4*/ 	.word	0xffffffff


	//   ....[41]....
        /*0ac8*/ 	.word	0xffffffff


	//   ....[42]....
        /*0acc*/ 	.word	0xffffffff


	//   ....[43]....
        /*0ad0*/ 	.word	0xffffffff


	//   ....[44]....
        /*0ad4*/ 	.word	0xffffffff


	//   ....[45]....
        /*0ad8*/ 	.word	0xffffffff


	//   ....[46]....
        /*0adc*/ 	.word	0xffffffff


	//   ....[47]....
        /*0ae0*/ 	.word	0xffffffff


	//   ....[48]....
        /*0ae4*/ 	.word	0xffffffff


	//   ....[49]....
        /*0ae8*/ 	.word	0xffffffff


	//   ....[50]....
        /*0aec*/ 	.word	0xffffffff


	//   ....[51]....
        /*0af0*/ 	.word	0xffffffff


	//   ....[52]....
        /*0af4*/ 	.word	0xffffffff


	//   ....[53]....
        /*0af8*/ 	.word	0xffffffff


	//   ....[54]....
        /*0afc*/ 	.word	0xffffffff


	//   ....[55]....
        /*0b00*/ 	.word	0xffffffff


	//   ....[56]....
        /*0b04*/ 	.word	0xffffffff


	//   ....[57]....
        /*0b08*/ 	.word	0xffffffff


	//   ....[58]....
        /*0b0c*/ 	.word	0xffffffff


	//   ....[59]....
        /*0b10*/ 	.word	0xffffffff


	//   ....[60]....
        /*0b14*/ 	.word	0xffffffff


	//   ....[61]....
        /*0b18*/ 	.word	0xffffffff


	//   ....[62]....
        /*0b1c*/ 	.word	0xffffffff


	//   ....[63]....
        /*0b20*/ 	.word	0xffffffff


	//   ....[64]....
        /*0b24*/ 	.word	0xffffffff


	//   ....[65]....
        /*0b28*/ 	.word	0xffffffff


	//   ....[66]....
        /*0b2c*/ 	.word	0xffffffff


	//   ....[67]....
        /*0b30*/ 	.word	0xffffffff


	//   ....[68]....
        /*0b34*/ 	.word	0xffffffff


	//   ....[69]....
        /*0b38*/ 	.word	0xffffffff


	//   ....[70]....
        /*0b3c*/ 	.word	0xffffffff


	//   ....[71]....
        /*0b40*/ 	.word	0xffffffff


	//   ....[72]....
        /*0b44*/ 	.word	0xffffffff


	//   ....[73]....
        /*0b48*/ 	.word	0xffffffff


	//   ....[74]....
        /*0b4c*/ 	.word	0xffffffff


	//   ....[75]....
        /*0b50*/ 	.word	0xffffffff


	//   ....[76]....
        /*0b54*/ 	.word	0xffffffff


	//   ....[77]....
        /*0b58*/ 	.word	0xffffffff


	//   ....[78]....
        /*0b5c*/ 	.word	0xffffffff


	//   ....[79]....
        /*0b60*/ 	.word	0xffffffff


	//   ....[80]....
        /*0b64*/ 	.word	0xffffffff


	//   ....[81]....
        /*0b68*/ 	.word	0xffffffff


	//   ....[82]....
        /*0b6c*/ 	.word	0xffffffff


	//   ....[83]....
        /*0b70*/ 	.word	0xffffffff


	//   ....[84]....
        /*0b74*/ 	.word	0xffffffff


	//   ....[85]....
        /*0b78*/ 	.word	0xffffffff


	//   ....[86]....
        /*0b7c*/ 	.word	0xffffffff


	//   ....[87]....
        /*0b80*/ 	.word	0xffffffff


	//   ....[88]....
        /*0b84*/ 	.word	0xffffffff


	//   ....[89]....
        /*0b88*/ 	.word	0xffffffff


	//   ....[90]....
        /*0b8c*/ 	.word	0xffffffff


	//   ....[91]....
        /*0b90*/ 	.word	0xffffffff


	//   ....[92]....
        /*0b94*/ 	.word	0xffffffff


	//   ....[93]....
        /*0b98*/ 	.word	0xffffffff


	//   ....[94]....
        /*0b9c*/ 	.word	0xffffffff


	//   ....[95]....
        /*0ba0*/ 	.word	0xffffffff


	//   ....[96]....
        /*0ba4*/ 	.word	0xffffffff


	//   ....[97]....
        /*0ba8*/ 	.word	0xffffffff


	//   ....[98]....
        /*0bac*/ 	.word	0xffffffff


	//   ....[99]....
        /*0bb0*/ 	.word	0xffffffff


	//   ....[100]....
        /*0bb4*/ 	.word	0xffffffff


	//   ....[101]....
        /*0bb8*/ 	.word	0xffffffff


	//   ....[102]....
        /*0bbc*/ 	.word	0xffffffff


	//   ....[103]....
        /*0bc0*/ 	.word	0xffffffff


	//   ....[104]....
        /*0bc4*/ 	.word	0xffffffff


	//   ....[105]....
        /*0bc8*/ 	.word	0x0500000f


	//   ....[106]....
        /*0bcc*/ 	.word	0x0500000f


	//   ....[107]....
        /*0bd0*/ 	.word	0x0500000f


	//   ....[108]....
        /*0bd4*/ 	.word	0x0500000f


	//   ....[109]....
        /*0bd8*/ 	.word	0x0500000f


	//   ....[110]....
        /*0bdc*/ 	.word	0x0500000f


	//   ....[111]....
        /*0be0*/ 	.word	0x0500000f


	//   ....[112]....
        /*0be4*/ 	.word	0x0500000f


	//   ....[113]....
        /*0be8*/ 	.word	0x0500000f


	//   ....[114]....
        /*0bec*/ 	.word	0x0500000f


	//   ....[115]....
        /*0bf0*/ 	.word	0x0500000f


	//   ....[116]....
        /*0bf4*/ 	.word	0x0500000f


	//   ....[117]....
        /*0bf8*/ 	.word	0x0500000f


	//   ....[118]....
        /*0bfc*/ 	.word	0x0500000f


	//   ....[119]....
        /*0c00*/ 	.word	0x0500000f


	//   ....[120]....
        /*0c04*/ 	.word	0x0500000f


	//   ....[121]....
        /*0c08*/ 	.word	0x0500000f


	//   ....[122]....
        /*0c0c*/ 	.word	0x0500000f


	//   ....[123]....
        /*0c10*/ 	.word	0x0500000f


	//   ....[124]....
        /*0c14*/ 	.word	0x0500000f


	//   ....[125]....
        /*0c18*/ 	.word	0x0500000f


	//   ....[126]....
        /*0c1c*/ 	.word	0x0500000f


	//   ....[127]....
        /*0c20*/ 	.word	0x0500000f


	//   ....[128]....
        /*0c24*/ 	.word	0x0500000f


	//   ....[129]....
        /*0c28*/ 	.word	0x0500000f


	//   ....[130]....
        /*0c2c*/ 	.word	0x0500000f


	//   ....[131]....
        /*0c30*/ 	.word	0x0500000f


	//   ....[132]....
        /*0c34*/ 	.word	0x0500000f


	//   ....[133]....
        /*0c38*/ 	.word	0x0500000f


	//   ....[134]....
        /*0c3c*/ 	.word	0x0500000f


	//   ....[135]....
        /*0c40*/ 	.word	0x0500000f


	//   ....[136]....
        /*0c44*/ 	.word	0x0500000f


	//   ....[137]....
        /*0c48*/ 	.word	0x0500000f


	//   ....[138]....
        /*0c4c*/ 	.word	0x0500000f


	//   ....[139]....
        /*0c50*/ 	.word	0x0500000f


	//   ....[140]....
        /*0c54*/ 	.word	0x0500000f


	//   ....[141]....
        /*0c58*/ 	.word	0x0500000f


	//   ....[142]....
        /*0c5c*/ 	.word	0x0500000f


	//   ....[143]....
        /*0c60*/ 	.word	0x0500000f


	//   ....[144]....
        /*0c64*/ 	.word	0x0500000f


	//   ....[145]....
        /*0c68*/ 	.word	0x0500000f


	//   ....[146]....
        /*0c6c*/ 	.word	0x0500000f


	//   ....[147]....
        /*0c70*/ 	.word	0x0500000f


	//   ....[148]....
        /*0c74*/ 	.word	0x0500000f


	//   ....[149]....
        /*0c78*/ 	.word	0x0500000f


	//   ....[150]....
        /*0c7c*/ 	.word	0x0500000f


	//   ....[151]....
        /*0c80*/ 	.word	0x0500000f


	//   ....[152]....
        /*0c84*/ 	.word	0x0500000f


	//   ....[153]....
        /*0c88*/ 	.word	0x0500000f


	//   ....[154]....
        /*0c8c*/ 	.word	0x0500000f


	//   ....[155]....
        /*0c90*/ 	.word	0x0500000f


	//   ....[156]....
        /*0c94*/ 	.word	0x0500000f


	//   ....[157]....
        /*0c98*/ 	.word	0x0500000f


	//   ....[158]....
        /*0c9c*/ 	.word	0x0500000f


	//----- nvinfo : EIATTR_COOP_GROUP_INSTR_OFFSETS
	.align		4
.L_319:
        /*0ca0*/ 	.byte	0x04, 0x28
        /*0ca2*/ 	.short	(.L_321 - .L_320)


	//   ....[0]....
.L_320:
        /*0ca4*/ 	.word	0x00000060


	//   ....[1]....
        /*0ca8*/ 	.word	0x00000190


	//   ....[2]....
        /*0cac*/ 	.word	0x00000240


	//   ....[3]....
        /*0cb0*/ 	.word	0x00000400


	//   ....[4]....
        /*0cb4*/ 	.word	0x00000560


	//   ....[5]....
        /*0cb8*/ 	.word	0x00000680


	//   ....[6]....
        /*0cbc*/ 	.word	0x000007e0


	//   ....[7]....
        /*0cc0*/ 	.word	0x00007700


	//   ....[8]....
        /*0cc4*/ 	.word	0x00007e40


	//   ....[9]....
        /*0cc8*/ 	.word	0x00007e50


	//   ....[10]....
        /*0ccc*/ 	.word	0x00007e60


	//   ....[11]....
        /*0cd0*/ 	.word	0x00007e70


	//   ....[12]....
        /*0cd4*/ 	.word	0x00009bf0


	//   ....[13]....
        /*0cd8*/ 	.word	0x00009c00


	//   ....[14]....
        /*0cdc*/ 	.word	0x00009c10


	//   ....[15]....
        /*0ce0*/ 	.word	0x00009c20


	//   ....[16]....
        /*0ce4*/ 	.word	0x0000de00


	//   ....[17]....
        /*0ce8*/ 	.word	0x0000e8f0


	//   ....[18]....
        /*0cec*/ 	.word	0x0000e900


	//   ....[19]....
        /*0cf0*/ 	.word	0x0000e920


	//   ....[20]....
        /*0cf4*/ 	.word	0x0000f380


	//   ....[21]....
        /*0cf8*/ 	.word	0x0000f3c0


	//   ....[22]....
        /*0cfc*/ 	.word	0x000105f0


	//   ....[23]....
        /*0d00*/ 	.word	0x000131b0


	//   ....[24]....
        /*0d04*/ 	.word	0x00013650


	//   ....[25]....
        /*0d08*/ 	.word	0x000142c0


	//   ....[26]....
        /*0d0c*/ 	.word	0x000142e0


	//   ....[27]....
        /*0d10*/ 	.word	0x00014970


	//   ....[28]....
        /*0d14*/ 	.word	0x00014990


	//   ....[29]....
        /*0d18*/ 	.word	0x00016270


	//   ....[30]....
        /*0d1c*/ 	.word	0x00019130


	//   ....[31]....
        /*0d20*/ 	.word	0x000191b0


	//   ....[32]....
        /*0d24*/ 	.word	0x00019b90


	//   ....[33]....
        /*0d28*/ 	.word	0x00019bb0


	//   ....[34]....
        /*0d2c*/ 	.word	0x0001b4b0


	//   ....[35]....
        /*0d30*/ 	.word	0x0001bc10


	//   ....[36]....
        /*0d34*/ 	.word	0x0001bc40


	//   ....[37]....
        /*0d38*/ 	.word	0x0001bc80


	//   ....[38]....
        /*0d3c*/ 	.word	0x0001bc90


	//   ....[39]....
        /*0d40*/ 	.word	0x0001cc10


	//   ....[40]....
        /*0d44*/ 	.word	0x0001cc30


	//   ....[41]....
        /*0d48*/ 	.word	0x0001cc40


	//   ....[42]....
        /*0d4c*/ 	.word	0x0001cc50


	//   ....[43]....
        /*0d50*/ 	.word	0x0001d310


	//   ....[44]....
        /*0d54*/ 	.word	0x0001d320


	//   ....[45]....
        /*0d58*/ 	.word	0x0001d480


	//   ....[46]....
        /*0d5c*/ 	.word	0x0001d490


	//   ....[47]....
        /*0d60*/ 	.word	0x0001d8a0


	//   ....[48]....
        /*0d64*/ 	.word	0x0001d8b0


	//   ....[49]....
        /*0d68*/ 	.word	0x0001ddb0


	//   ....[50]....
        /*0d6c*/ 	.word	0x0001ddc0


	//   ....[51]....
        /*0d70*/ 	.word	0x0001ebd0


	//   ....[52]....
        /*0d74*/ 	.word	0x0001ebe0


	//   ....[53]....
        /*0d78*/ 	.word	0x0001ed50


	//   ....[54]....
        /*0d7c*/ 	.word	0x0001ed60


	//   ....[55]....
        /*0d80*/ 	.word	0x0001ef20


	//   ....[56]....
        /*0d84*/ 	.word	0x0001f150


	//   ....[57]....
        /*0d88*/ 	.word	0x0001f180


	//   ....[58]....
        /*0d8c*/ 	.word	0x0001f1b0


	//   ....[59]....
        /*0d90*/ 	.word	0x0001f1e0


	//   ....[60]....
        /*0d94*/ 	.word	0x0001f210


	//   ....[61]....
        /*0d98*/ 	.word	0x0001f240


	//   ....[62]....
        /*0d9c*/ 	.word	0x0001f3e0


	//   ....[63]....
        /*0da0*/ 	.word	0x0001f410


	//   ....[64]....
        /*0da4*/ 	.word	0x0001f440


	//   ....[65]....
        /*0da8*/ 	.word	0x0001f470


	//   ....[66]....
        /*0dac*/ 	.word	0x0001f4a0


	//   ....[67]....
        /*0db0*/ 	.word	0x0001f4d0


	//   ....[68]....
        /*0db4*/ 	.word	0x0001f560


	//   ....[69]....
        /*0db8*/ 	.word	0x0001f590


	//   ....[70]....
        /*0dbc*/ 	.word	0x0001f5a0


	//   ....[71]....
        /*0dc0*/ 	.word	0x0001f5e0


	//   ....[72]....
        /*0dc4*/ 	.word	0x00020b50


	//   ....[73]....
        /*0dc8*/ 	.word	0x00022920


	//   ....[74]....
        /*0dcc*/ 	.word	0x00023600


	//   ....[75]....
        /*0dd0*/ 	.word	0x00023620


	//   ....[76]....
        /*0dd4*/ 	.word	0x000236b0


	//   ....[77]....
        /*0dd8*/ 	.word	0x000236d0


	//   ....[78]....
        /*0ddc*/ 	.word	0x00023770


	//   ....[79]....
        /*0de0*/ 	.word	0x00023790


	//   ....[80]....
        /*0de4*/ 	.word	0x000237a0


	//   ....[81]....
        /*0de8*/ 	.word	0x00023830


	//   ....[82]....
        /*0dec*/ 	.word	0x00023850


	//   ....[83]....
        /*0df0*/ 	.word	0x000238c0


	//   ....[84]....
        /*0df4*/ 	.word	0x00023900


	//   ....[85]....
        /*0df8*/ 	.word	0x00023970


	//   ....[86]....
        /*0dfc*/ 	.word	0x00026710


	//   ....[87]....
        /*0e00*/ 	.word	0x00026740


	//   ....[88]....
        /*0e04*/ 	.word	0x000267a0


	//   ....[89]....
        /*0e08*/ 	.word	0x000267d0


	//   ....[90]....
        /*0e0c*/ 	.word	0x00026800


	//   ....[91]....
        /*0e10*/ 	.word	0x00026830


	//   ....[92]....
        /*0e14*/ 	.word	0x00026860


	//   ....[93]....
        /*0e18*/ 	.word	0x00026890


	//   ....[94]....
        /*0e1c*/ 	.word	0x00026a40


	//   ....[95]....
        /*0e20*/ 	.word	0x00026a70


	//   ....[96]....
        /*0e24*/ 	.word	0x00026aa0


	//   ....[97]....
        /*0e28*/ 	.word	0x00026ad0


	//   ....[98]....
        /*0e2c*/ 	.word	0x00026b00


	//   ....[99]....
        /*0e30*/ 	.word	0x00026b30


	//   ....[100]....
        /*0e34*/ 	.word	0x00026bf0


	//   ....[101]....
        /*0e38*/ 	.word	0x00026c10


	//   ....[102]....
        /*0e3c*/ 	.word	0x00026c30


	//   ....[103]....
        /*0e40*/ 	.word	0x00026c90


	//   ....[104]....
        /*0e44*/ 	.word	0x000276c0


	//   ....[105]....
        /*0e48*/ 	.word	0x00027ac0


	//   ....[106]....
        /*0e4c*/ 	.word	0x00027b60


	//   ....[107]....
        /*0e50*/ 	.word	0x00027bf0


	//   ....[108]....
        /*0e54*/ 	.word	0x00027c40


	//   ....[109]....
        /*0e58*/ 	.word	0x00027c90


	//   ....[110]....
        /*0e5c*/ 	.word	0x00027d70


	//   ....[111]....
        /*0e60*/ 	.word	0x00027e00


	//   ....[112]....
        /*0e64*/ 	.word	0x00027e60


	//   ....[113]....
        /*0e68*/ 	.word	0x00027ec0


	//   ....[114]....
        /*0e6c*/ 	.word	0x00028170


	//   ....[115]....
        /*0e70*/ 	.word	0x000281c0


	//   ....[116]....
        /*0e74*/ 	.word	0x00028250


	//   ....[117]....
        /*0e78*/ 	.word	0x000282e0


	//   ....[118]....
        /*0e7c*/ 	.word	0x00028360


	//   ....[119]....
        /*0e80*/ 	.word	0x000283b0


	//   ....[120]....
        /*0e84*/ 	.word	0x00028440


	//   ....[121]....
        /*0e88*/ 	.word	0x000284d0


	//   ....[122]....
        /*0e8c*/ 	.word	0x00028550


	//   ....[123]....
        /*0e90*/ 	.word	0x000285a0


	//   ....[124]....
        /*0e94*/ 	.word	0x00028630


	//   ....[125]....
        /*0e98*/ 	.word	0x000286c0


	//   ....[126]....
        /*0e9c*/ 	.word	0x00028780


	//   ....[127]....
        /*0ea0*/ 	.word	0x00028a60


	//   ....[128]....
        /*0ea4*/ 	.word	0x00028c10


	//   ....[129]....
        /*0ea8*/ 	.word	0x00028c60


	//   ....[130]....
        /*0eac*/ 	.word	0x00028d60


	//   ....[131]....
        /*0eb0*/ 	.word	0x00028db0


	//   ....[132]....
        /*0eb4*/ 	.word	0x00028ed0


	//   ....[133]....
        /*0eb8*/ 	.word	0x00028f40


	//   ....[134]....
        /*0ebc*/ 	.word	0x00029060


	//   ....[135]....
        /*0ec0*/ 	.word	0x000290d0


	//   ....[136]....
        /*0ec4*/ 	.word	0x000291c0


	//   ....[137]....
        /*0ec8*/ 	.word	0x00029230


	//   ....[138]....
        /*0ecc*/ 	.word	0x00029340


	//   ....[139]....
        /*0ed0*/ 	.word	0x00029390


	//   ....[140]....
        /*0ed4*/ 	.word	0x000296b0


	//   ....[141]....
        /*0ed8*/ 	.word	0x00029750


	//   ....[142]....
        /*0edc*/ 	.word	0x000298d0


	//   ....[143]....
        /*0ee0*/ 	.word	0x00029940


	//   ....[144]....
        /*0ee4*/ 	.word	0x000299b0


	//   ....[145]....
        /*0ee8*/ 	.word	0x00029a20


	//   ....[146]....
        /*0eec*/ 	.word	0x00029a90


	//   ....[147]....
        /*0ef0*/ 	.word	0x00029b10


	//   ....[148]....
        /*0ef4*/ 	.word	0x00029b90


	//   ....[149]....
        /*0ef8*/ 	.word	0x00029c20


	//   ....[150]....
        /*0efc*/ 	.word	0x00029c90


	//   ....[151]....
        /*0f00*/ 	.word	0x00029d00


	//   ....[152]....
        /*0f04*/ 	.word	0x00029d70


	//   ....[153]....
        /*0f08*/ 	.word	0x00029df0


	//   ....[154]....
        /*0f0c*/ 	.word	0x00029e60


	//   ....[155]....
        /*0f10*/ 	.word	0x00029f10


	//   ....[156]....
        /*0f14*/ 	.word	0x00029f60


	//   ....[157]....
        /*0f18*/ 	.word	0x00029ff0


	//   ....[158]....
        /*0f1c*/ 	.word	0x0002a120


	//----- nvinfo : EIATTR_REG_RECONFIG
	.align		4
.L_321:
        /*0f20*/ 	.byte	0x01, 0x54
	.zero		2


	//----- nvinfo : EIATTR_SYSCALL_OFFSETS
	.align		4
        /*0f24*/ 	.byte	0x04, 0x46
        /*0f26*/ 	.short	(.L_323 - .L_322)


	//   ....[0]....
.L_322:
        /*0f28*/ 	.word	0x00001f40


	//   ....[1]....
        /*0f2c*/ 	.word	0x00002090


	//   ....[2]....
        /*0f30*/ 	.word	0x000078d0


	//   ....[3]....
        /*0f34*/ 	.word	0x00007bf0


	//   ....[4]....
        /*0f38*/ 	.word	0x00022560


	//   ....[5]....
        /*0f3c*/ 	.word	0x000226b0


	//   ....[6]....
        /*0f40*/ 	.word	0x000227b0


	//   ....[7]....
        /*0f44*/ 	.word	0x000230b0


	//----- nvinfo : EIATTR_MBARRIER_INSTR_OFFSETS
	.align		4
.L_323:
        /*0f48*/ 	.byte	0x04, 0x39
        /*0f4a*/ 	.short	(.L_325 - .L_324)


	//   ....[0]....
.L_324:
        /*0f4c*/ 	.word	0x000002b0
        /*0f50*/ 	.word	0x000000ff
        /*0f54*/ 	.word	0x00031c00
        /*0f58*/ 	.short	0x0100
        /*0f5a*/ 	.byte	0x08
	.zero		1


	//   ....[1]....
        /*0f5c*/ 	.word	0x000002c0
        /*0f60*/ 	.word	0x000000ff
        /*0f64*/ 	.word	0x00031c20
        /*0f68*/ 	.short	0x0100
        /*0f6a*/ 	.byte	0x08
	.zero		1


	//   ....[2]....
        /*0f6c*/ 	.word	0x000003b0
        /*0f70*/ 	.word	0x000000ff
        /*0f74*/ 	.word	0x00031c30
        /*0f78*/ 	.short	0x0100
        /*0f7a*/ 	.byte	0x08
	.zero		1


	//   ....[3]....
        /*0f7c*/ 	.word	0x000003c0
        /*0f80*/ 	.word	0x000000ff
        /*0f84*/ 	.word	0x00031c40
        /*0f88*/ 	.short	0x0100
        /*0f8a*/ 	.byte	0x08
	.zero		1


	//   ....[4]....
        /*0f8c*/ 	.word	0x000003d0
        /*0f90*/ 	.word	0x000000ff
        /*0f94*/ 	.word	0x00031c38
        /*0f98*/ 	.short	0x0100
        /*0f9a*/ 	.byte	0x08
	.zero		1


	//   ....[5]....
        /*0f9c*/ 	.word	0x000003e0
        /*0fa0*/ 	.word	0x000000ff
        /*0fa4*/ 	.word	0x00031c48
        /*0fa8*/ 	.short	0x0100
        /*0faa*/ 	.byte	0x08
	.zero		1


	//   ....[6]....
        /*0fac*/ 	.word	0x00000510
        /*0fb0*/ 	.word	0x000000ff
        /*0fb4*/ 	.word	0x00031c50
        /*0fb8*/ 	.short	0x0100
        /*0fba*/ 	.byte	0x08
	.zero		1


	//   ....[7]....
        /*0fbc*/ 	.word	0x00000520
        /*0fc0*/ 	.word	0x000000ff
        /*0fc4*/ 	.word	0x00031c60
        /*0fc8*/ 	.short	0x0100
        /*0fca*/ 	.byte	0x08
	.zero		1


	//   ....[8]....
        /*0fcc*/ 	.word	0x00000530
        /*0fd0*/ 	.word	0x000000ff
        /*0fd4*/ 	.word	0x00031c58
        /*0fd8*/ 	.short	0x0100
        /*0fda*/ 	.byte	0x08
	.zero		1


	//   ....[9]....
        /*0fdc*/ 	.word	0x00000540
        /*0fe0*/ 	.word	0x000000ff
        /*0fe4*/ 	.word	0x00031c68
        /*0fe8*/ 	.short	0x0100
        /*0fea*/ 	.byte	0x08
	.zero		1


	//   ....[10]....
        /*0fec*/ 	.word	0x00000630
        /*0ff0*/ 	.word	0x000000ff
        /*0ff4*/ 	.word	0x00031c70
        /*0ff8*/ 	.short	0x0100
        /*0ffa*/ 	.byte	0x06
	.zero		1


	//   ....[11]....
        /*0ffc*/ 	.word	0x00000640
        /*1000*/ 	.word	0x000000ff
        /*1004*/ 	.word	0x00031c80
        /*1008*/ 	.short	0x0100
        /*100a*/ 	.byte	0x06
	.zero		1


	//   ....[12]....
        /*100c*/ 	.word	0x00000650
        /*1010*/ 	.word	0x000000ff
        /*1014*/ 	.word	0x00031c78
        /*1018*/ 	.short	0x0100
        /*101a*/ 	.byte	0x06
	.zero		1


	//   ....[13]....
        /*101c*/ 	.word	0x00000660
        /*1020*/ 	.word	0x000000ff
        /*1024*/ 	.word	0x00031c88
        /*1028*/ 	.short	0x0100
        /*102a*/ 	.byte	0x06
	.zero		1


	//   ....[14]....
        /*102c*/ 	.word	0x00000790
        /*1030*/ 	.word	0x000000ff
        /*1034*/ 	.word	0x00031c90
        /*1038*/ 	.short	0x0100
        /*103a*/ 	.byte	0x08
	.zero		1


	//   ....[15]....
        /*103c*/ 	.word	0x000007a0
        /*1040*/ 	.word	0x000000ff
        /*1044*/ 	.word	0x00031ca0
        /*1048*/ 	.short	0x0100
        /*104a*/ 	.byte	0x08
	.zero		1


	//   ....[16]....
        /*104c*/ 	.word	0x000007b0
        /*1050*/ 	.word	0x000000ff
        /*1054*/ 	.word	0x00031c98
        /*1058*/ 	.short	0x0100
        /*105a*/ 	.byte	0x08
	.zero		1


	//   ....[17]....
        /*105c*/ 	.word	0x000007c0
        /*1060*/ 	.word	0x000000ff
        /*1064*/ 	.word	0x00031ca8
        /*1068*/ 	.short	0x0100
        /*106a*/ 	.byte	0x08
	.zero		1


	//   ....[18]....
        /*106c*/ 	.word	0x000008f0
        /*1070*/ 	.word	0x000000ff
        /*1074*/ 	.word	0x00031cb0
        /*1078*/ 	.short	0x0100
        /*107a*/ 	.byte	0x08
	.zero		1


	//   ....[19]....
        /*107c*/ 	.word	0x00000900
        /*1080*/ 	.word	0x000000ff
        /*1084*/ 	.word	0x00031cc0
        /*1088*/ 	.short	0x0100
        /*108a*/ 	.byte	0x08
	.zero		1


	//   ....[20]....
        /*108c*/ 	.word	0x00000910
        /*1090*/ 	.word	0x000000ff
        /*1094*/ 	.word	0x00031cb8
        /*1098*/ 	.short	0x0100
        /*109a*/ 	.byte	0x08
	.zero		1


	//   ....[21]....
        /*109c*/ 	.word	0x00000920
        /*10a0*/ 	.word	0x000000ff
        /*10a4*/ 	.word	0x00031cc8
        /*10a8*/ 	.short	0x0100
        /*10aa*/ 	.byte	0x08
	.zero		1


	//   ....[22]....
        /*10ac*/ 	.word	0x00003550
        /*10b0*/ 	.word	0x0000001a
        /*10b4*/ 	.word	0x00031c90
        /*10b8*/ 	.short	0x010a
        /*10ba*/ 	.byte	0x3f
	.zero		1


	//   ....[23]....
        /*10bc*/ 	.word	0x00004ff0
        /*10c0*/ 	.word	0x0000001a
        /*10c4*/ 	.word	0x00031c90
        /*10c8*/ 	.short	0x010a
        /*10ca*/ 	.byte	0x3f
	.zero		1


	//   ....[24]....
        /*10cc*/ 	.word	0x00006a70
        /*10d0*/ 	.word	0x0000001a
        /*10d4*/ 	.word	0x00031c90
        /*10d8*/ 	.short	0x010a
        /*10da*/ 	.byte	0x3f
	.zero		1


	//   ....[25]....
        /*10dc*/ 	.word	0x00006ce0
        /*10e0*/ 	.word	0x00000024
        /*10e4*/ 	.word	0x00000000
        /*10e8*/ 	.short	0x0101
        /*10ea*/ 	.byte	0x3f
	.zero		1


	//   ....[26]....
        /*10ec*/ 	.word	0x00006d20
        /*10f0*/ 	.word	0x0000001a
        /*10f4*/ 	.word	0x00031cb0
        /*10f8*/ 	.short	0x010a
        /*10fa*/ 	.byte	0x3f
	.zero		1


	//   ....[27]....
        /*10fc*/ 	.word	0x00007060
        /*1100*/ 	.word	0x0000001a
        /*1104*/ 	.word	0x00000000
        /*1108*/ 	.short	0x0101
        /*110a*/ 	.byte	0x3f
	.zero		1


	//   ....[28]....
        /*110c*/ 	.word	0x00007970
        /*1110*/ 	.word	0x00000010
        /*1114*/ 	.word	0x00031c00
        /*1118*/ 	.short	0x010a
        /*111a*/ 	.byte	0x3f
	.zero		1


	//   ....[29]....
        /*111c*/ 	.word	0x000079c0
        /*1120*/ 	.word	0x00000010
        /*1124*/ 	.word	0x00031c00
        /*1128*/ 	.short	0x010a
        /*112a*/ 	.byte	0x3f
	.zero		1


	//   ....[30]....
        /*112c*/ 	.word	0x000085c0
        /*1130*/ 	.word	0x00000010
        /*1134*/ 	.word	0x00031c00
        /*1138*/ 	.short	0x010a
        /*113a*/ 	.byte	0x3f
	.zero		1


	//   ....[31]....
        /*113c*/ 	.word	0x0000a160
        /*1140*/ 	.word	0x00000010
        /*1144*/ 	.word	0x00031c00
        /*1148*/ 	.short	0x010a
        /*114a*/ 	.byte	0x3f
	.zero		1


	//   ....[32]....
        /*114c*/ 	.word	0x0000b970
        /*1150*/ 	.word	0x00000000
        /*1154*/ 	.word	0x00031c30
        /*1158*/ 	.short	0x010a
        /*115a*/ 	.byte	0x3f
	.zero		1


	//   ....[33]....
        /*115c*/ 	.word	0x0000b9e0
        /*1160*/ 	.word	0x00000000
        /*1164*/ 	.word	0x00031c30
        /*1168*/ 	.short	0x010a
        /*116a*/ 	.byte	0x3f
	.zero		1


	//   ....[34]....
        /*116c*/ 	.word	0x0000f700
        /*1170*/ 	.word	0x00000018
        /*1174*/ 	.word	0x00000000
        /*1178*/ 	.short	0x0101
        /*117a*/ 	.byte	0x3f
	.zero		1


	//   ....[35]....
        /*117c*/ 	.word	0x00010750
        /*1180*/ 	.word	0x00000014
        /*1184*/ 	.word	0x00031c30
        /*1188*/ 	.short	0x010a
        /*118a*/ 	.byte	0x3f
	.zero		1


	//   ....[36]....
        /*118c*/ 	.word	0x000107a0
        /*1190*/ 	.word	0x00000014
        /*1194*/ 	.word	0x00031c30
        /*1198*/ 	.short	0x010a
        /*119a*/ 	.byte	0x3f
	.zero		1


	//   ....[37]....
        /*119c*/ 	.word	0x00012c00
        /*11a0*/ 	.word	0x00000015
        /*11a4*/ 	.word	0x00031c50
        /*11a8*/ 	.short	0x010a
        /*11aa*/ 	.byte	0x3f
	.zero		1


	//   ....[38]....
        /*11ac*/ 	.word	0x00012c50
        /*11b0*/ 	.word	0x00000015
        /*11b4*/ 	.word	0x00031c50
        /*11b8*/ 	.short	0x010a
        /*11ba*/ 	.byte	0x3f
	.zero		1


	//   ....[39]....
        /*11bc*/ 	.word	0x000156a0
        /*11c0*/ 	.word	0x00000071
        /*11c4*/ 	.word	0x00000000
        /*11c8*/ 	.short	0x0101
        /*11ca*/ 	.byte	0x3f
	.zero		1


	//   ....[40]....
        /*11cc*/ 	.word	0x000156e0
        /*11d0*/ 	.word	0x00000070
        /*11d4*/ 	.word	0x00000000
        /*11d8*/ 	.short	0x0101
        /*11da*/ 	.byte	0x3f
	.zero		1


	//   ....[41]....
        /*11dc*/ 	.word	0x00016400
        /*11e0*/ 	.word	0x00000014
        /*11e4*/ 	.word	0x00031c30
        /*11e8*/ 	.short	0x010a
        /*11ea*/ 	.byte	0x3f
	.zero		1


	//   ....[42]....
        /*11ec*/ 	.word	0x00016450
        /*11f0*/ 	.word	0x00000014
        /*11f4*/ 	.word	0x00031c30
        /*11f8*/ 	.short	0x010a
        /*11fa*/ 	.byte	0x3f
	.zero		1


	//   ....[43]....
        /*11fc*/ 	.word	0x00018890
        /*1200*/ 	.word	0x00000015
        /*1204*/ 	.word	0x00031c50
        /*1208*/ 	.short	0x010a
        /*120a*/ 	.byte	0x3f
	.zero		1


	//   ....[44]....
        /*120c*/ 	.word	0x000188e0
        /*1210*/ 	.word	0x00000015
        /*1214*/ 	.word	0x00031c50
        /*1218*/ 	.short	0x010a
        /*121a*/ 	.byte	0x3f
	.zero		1


	//   ....[45]....
        /*121c*/ 	.word	0x0001a550
        /*1220*/ 	.word	0x00000070
        /*1224*/ 	.word	0x00000000
        /*1228*/ 	.short	0x0101
        /*122a*/ 	.byte	0x3f
	.zero		1


	//   ....[46]....
        /*122c*/ 	.word	0x0001a560
        /*1230*/ 	.word	0x0000006e
        /*1234*/ 	.word	0x00000000
        /*1238*/ 	.short	0x0101
        /*123a*/ 	.byte	0x3f
	.zero		1


	//   ....[47]....
        /*123c*/ 	.word	0x0001b540
        /*1240*/ 	.word	0x00000000
        /*1244*/ 	.word	0x00031c50
        /*1248*/ 	.short	0x010a
        /*124a*/ 	.byte	0x3f
	.zero		1


	//   ....[48]....
        /*124c*/ 	.word	0x0001b5f0
        /*1250*/ 	.word	0x00000000
        /*1254*/ 	.word	0x00031c50
        /*1258*/ 	.short	0x010a
        /*125a*/ 	.byte	0x3f
	.zero		1


	//   ....[49]....
        /*125c*/ 	.word	0x0001be70
        /*1260*/ 	.word	0x00000004
        /*1264*/ 	.word	0x00000000
        /*1268*/ 	.short	0x0101
        /*126a*/ 	.byte	0x3f
	.zero		1


	//   ....[50]....
        /*126c*/ 	.word	0x0001d250
        /*1270*/ 	.word	0x00000000
        /*1274*/ 	.word	0x00000000
        /*1278*/ 	.short	0x0101
        /*127a*/ 	.byte	0x3f
	.zero		1


	//   ....[51]....
        /*127c*/ 	.word	0x0001d7a0
        /*1280*/ 	.word	0x00000004
        /*1284*/ 	.word	0x00000000
        /*1288*/ 	.short	0x0101
        /*128a*/ 	.byte	0x3f
	.zero		1


	//   ....[52]....
        /*128c*/ 	.word	0x00020c30
        /*1290*/ 	.word	0x00000010
        /*1294*/ 	.word	0x00031c20
        /*1298*/ 	.short	0x010a
        /*129a*/ 	.byte	0x3f
	.zero		1


	//   ....[53]....
        /*129c*/ 	.word	0x00020cf0
        /*12a0*/ 	.word	0x00000009
        /*12a4*/ 	.word	0x00031ca0
        /*12a8*/ 	.short	0x010a
        /*12aa*/ 	.byte	0x3f
	.zero		1


	//   ....[54]....
        /*12ac*/ 	.word	0x00021120
        /*12b0*/ 	.word	0x00000009
        /*12b4*/ 	.word	0x00031cc0
        /*12b8*/ 	.short	0x010a
        /*12ba*/ 	.byte	0x3f
	.zero		1


	//   ....[55]....
        /*12bc*/ 	.word	0x00021680
        /*12c0*/ 	.word	0x00000009
        /*12c4*/ 	.word	0x00031ca0
        /*12c8*/ 	.short	0x010a
        /*12ca*/ 	.byte	0x3f
	.zero		1


	//   ....[56]....
        /*12cc*/ 	.word	0x00021aa0
        /*12d0*/ 	.word	0x00000009
        /*12d4*/ 	.word	0x00031cc0
        /*12d8*/ 	.short	0x010a
        /*12da*/ 	.byte	0x3f
	.zero		1


	//   ....[57]....
        /*12dc*/ 	.word	0x00022b60
        /*12e0*/ 	.word	0x00000000
        /*12e4*/ 	.word	0x00031c40
        /*12e8*/ 	.short	0x010a
        /*12ea*/ 	.byte	0x3f
	.zero		1


	//   ....[58]....
        /*12ec*/ 	.word	0x00023a40
        /*12f0*/ 	.word	0x00000010
        /*12f4*/ 	.word	0x00031c00
        /*12f8*/ 	.short	0x0107
        /*12fa*/ 	.byte	0x3f
	.zero		1


	//   ....[59]....
        /*12fc*/ 	.word	0x00023b40
        /*1300*/ 	.word	0x00000010
        /*1304*/ 	.word	0x00031c00
        /*1308*/ 	.short	0x0101
        /*130a*/ 	.byte	0x3f
	.zero		1


	//   ....[60]....
        /*130c*/ 	.word	0x00023b60
        /*1310*/ 	.word	0x00000010
        /*1314*/ 	.word	0x00031c20
        /*1318*/ 	.short	0x010a
        /*131a*/ 	.byte	0x3f
	.zero		1


	//   ....[61]....
        /*131c*/ 	.word	0x00023f10
        /*1320*/ 	.word	0x00000003
        /*1324*/ 	.word	0x00031c40
        /*1328*/ 	.short	0x010a
        /*132a*/ 	.byte	0x3f
	.zero		1


	//   ....[62]....
        /*132c*/ 	.word	0x00024390
        /*1330*/ 	.word	0x00000003
        /*1334*/ 	.word	0x00000060
        /*1338*/ 	.short	0x010a
        /*133a*/ 	.byte	0x3f
	.zero		1


	//   ....[63]....
        /*133c*/ 	.word	0x00024ae0
        /*1340*/ 	.word	0x00000003
        /*1344*/ 	.word	0x00031c40
        /*1348*/ 	.short	0x010a
        /*134a*/ 	.byte	0x3f
	.zero		1


	//   ....[64]....
        /*134c*/ 	.word	0x00024f60
        /*1350*/ 	.word	0x0000000b
        /*1354*/ 	.word	0x00000060
        /*1358*/ 	.short	0x010a
        /*135a*/ 	.byte	0x3f
	.zero		1


	//   ....[65]....
        /*135c*/ 	.word	0x000255f0
        /*1360*/ 	.word	0x00000002
        /*1364*/ 	.word	0x00031c40
        /*1368*/ 	.short	0x010a
        /*136a*/ 	.byte	0x3f
	.zero		1


	//   ....[66]....
        /*136c*/ 	.word	0x00025a80
        /*1370*/ 	.word	0x00000007
        /*1374*/ 	.word	0x00000060
        /*1378*/ 	.short	0x010a
        /*137a*/ 	.byte	0x3f
	.zero		1


	//   ....[67]....
        /*137c*/ 	.word	0x000260c0
        /*1380*/ 	.word	0x00000003
        /*1384*/ 	.word	0x00031c60
        /*1388*/ 	.short	0x010a
        /*138a*/ 	.byte	0x3f
	.zero		1


	//   ....[68]....
        /*138c*/ 	.word	0x00027640
        /*1390*/ 	.word	0x00000009
        /*1394*/ 	.word	0x00031c20
        /*1398*/ 	.short	0x010a
        /*139a*/ 	.byte	0x3f
	.zero		1


	//   ....[69]....
        /*139c*/ 	.word	0x000277d0
        /*13a0*/ 	.word	0x00000007
        /*13a4*/ 	.word	0x00000000
        /*13a8*/ 	.short	0x010a
        /*13aa*/ 	.byte	0x3f
	.zero		1


	//   ....[70]....
        /*13ac*/ 	.word	0x00027840
        /*13b0*/ 	.word	0x00000003
        /*13b4*/ 	.word	0x00000000
        /*13b8*/ 	.short	0x010a
        /*13ba*/ 	.byte	0x3f
	.zero		1


	//   ....[71]....
        /*13bc*/ 	.word	0x000278a0
        /*13c0*/ 	.word	0x00000005
        /*13c4*/ 	.word	0x00000000
        /*13c8*/ 	.short	0x010a
        /*13ca*/ 	.byte	0x3f
	.zero		1


	//   ....[72]....
        /*13cc*/ 	.word	0x000278d0
        /*13d0*/ 	.word	0x00000003
        /*13d4*/ 	.word	0x00000000
        /*13d8*/ 	.short	0x010a
        /*13da*/ 	.byte	0x3f
	.zero		1


	//   ....[73]....
        /*13dc*/ 	.word	0x00027930
        /*13e0*/ 	.word	0x0000001a
        /*13e4*/ 	.word	0x00031c90
        /*13e8*/ 	.short	0x010a
        /*13ea*/ 	.byte	0x3f
	.zero		1


	//   ....[74]....
        /*13ec*/ 	.word	0x00027980
        /*13f0*/ 	.word	0x0000001a
        /*13f4*/ 	.word	0x00031c90
        /*13f8*/ 	.short	0x010a
        /*13fa*/ 	.byte	0x3f
	.zero		1


	//   ....[75]....
        /*13fc*/ 	.word	0x000279d0
        /*1400*/ 	.word	0x0000001a
        /*1404*/ 	.word	0x00031c90
        /*1408*/ 	.short	0x010a
        /*140a*/ 	.byte	0x3f
	.zero		1


	//   ....[76]....
        /*140c*/ 	.word	0x00027a20
        /*1410*/ 	.word	0x0000001a
        /*1414*/ 	.word	0x00031cb0
        /*1418*/ 	.short	0x010a
        /*141a*/ 	.byte	0x3f
	.zero		1


	//   ....[77]....
        /*141c*/ 	.word	0x00027cd0
        /*1420*/ 	.word	0x00000010
        /*1424*/ 	.word	0x00031c00
        /*1428*/ 	.short	0x010a
        /*142a*/ 	.byte	0x3f
	.zero		1


	//   ....[78]....
        /*142c*/ 	.word	0x00027ef0
        /*1430*/ 	.word	0x00000010
        /*1434*/ 	.word	0x00031c00
        /*1438*/ 	.short	0x010a
        /*143a*/ 	.byte	0x3f
	.zero		1


	//   ....[79]....
        /*143c*/ 	.word	0x00027f40
        /*1440*/ 	.word	0x00000000
        /*1444*/ 	.word	0x00031c30
        /*1448*/ 	.short	0x010a
        /*144a*/ 	.byte	0x3f
	.zero		1


	//   ....[80]....
        /*144c*/ 	.word	0x00027f90
        /*1450*/ 	.word	0x00000014
        /*1454*/ 	.word	0x00031c30
        /*1458*/ 	.short	0x010a
        /*145a*/ 	.byte	0x3f
	.zero		1


	//   ....[81]....
        /*145c*/ 	.word	0x00027fe0
        /*1460*/ 	.word	0x00000015
        /*1464*/ 	.word	0x00031c50
        /*1468*/ 	.short	0x010a
        /*146a*/ 	.byte	0x3f
	.zero		1


	//   ....[82]....
        /*146c*/ 	.word	0x00028030
        /*1470*/ 	.word	0x00000014
        /*1474*/ 	.word	0x00031c30
        /*1478*/ 	.short	0x010a
        /*147a*/ 	.byte	0x3f
	.zero		1


	//   ....[83]....
        /*147c*/ 	.word	0x00028080
        /*1480*/ 	.word	0x00000015
        /*1484*/ 	.word	0x00031c50
        /*1488*/ 	.short	0x010a
        /*148a*/ 	.byte	0x3f
	.zero		1


	//   ....[84]....
        /*148c*/ 	.word	0x000280d0
        /*1490*/ 	.word	0x00000000
        /*1494*/ 	.word	0x00031c50
        /*1498*/ 	.short	0x010a
        /*149a*/ 	.byte	0x3f
	.zero		1


	//   ....[85]....
        /*149c*/ 	.word	0x00028840
        /*14a0*/ 	.word	0x00000010
        /*14a4*/ 	.word	0x00031c20
        /*14a8*/ 	.short	0x010a
        /*14aa*/ 	.byte	0x3f
	.zero		1


	//   ....[86]....
        /*14ac*/ 	.word	0x00028890
        /*14b0*/ 	.word	0x00000009
        /*14b4*/ 	.word	0x00031ca0
        /*14b8*/ 	.short	0x010a
        /*14ba*/ 	.byte	0x3f
	.zero		1


	//   ....[87]....
        /*14bc*/ 	.word	0x000288e0
        /*14c0*/ 	.word	0x00000009
        /*14c4*/ 	.word	0x00031cc0
        /*14c8*/ 	.short	0x010a
        /*14ca*/ 	.byte	0x3f
	.zero		1


	//   ....[88]....
        /*14cc*/ 	.word	0x00028930
        /*14d0*/ 	.word	0x00000009
        /*14d4*/ 	.word	0x00031ca0
        /*14d8*/ 	.short	0x010a
        /*14da*/ 	.byte	0x3f
	.zero		1


	//   ....[89]....
        /*14dc*/ 	.word	0x00028980
        /*14e0*/ 	.word	0x00000009
        /*14e4*/ 	.word	0x00031cc0
        /*14e8*/ 	.short	0x010a
        /*14ea*/ 	.byte	0x3f
	.zero		1


	//   ....[90]....
        /*14ec*/ 	.word	0x00028b20
        /*14f0*/ 	.word	0x00000000
        /*14f4*/ 	.word	0x00031c40
        /*14f8*/ 	.short	0x010a
        /*14fa*/ 	.byte	0x3f
	.zero		1


	//   ....[91]....
        /*14fc*/ 	.word	0x000293d0
        /*1500*/ 	.word	0x00000010
        /*1504*/ 	.word	0x00031c20
        /*1508*/ 	.short	0x010a
        /*150a*/ 	.byte	0x3f
	.zero		1


	//   ....[92]....
        /*150c*/ 	.word	0x00029420
        /*1510*/ 	.word	0x00000003
        /*1514*/ 	.word	0x00031c40
        /*1518*/ 	.short	0x010a
        /*151a*/ 	.byte	0x3f
	.zero		1


	//   ....[93]....
        /*151c*/ 	.word	0x00029470
        /*1520*/ 	.word	0x00000003
        /*1524*/ 	.word	0x00000060
        /*1528*/ 	.short	0x010a
        /*152a*/ 	.byte	0x3f
	.zero		1


	//   ....[94]....
        /*152c*/ 	.word	0x000294c0
        /*1530*/ 	.word	0x00000003
        /*1534*/ 	.word	0x00031c40
        /*1538*/ 	.short	0x010a
        /*153a*/ 	.byte	0x3f
	.zero		1


	//   ....[95]....
        /*153c*/ 	.word	0x00029510
        /*1540*/ 	.word	0x0000000b
        /*1544*/ 	.word	0x00000060
        /*1548*/ 	.short	0x010a
        /*154a*/ 	.byte	0x3f
	.zero		1


	//   ....[96]....
        /*154c*/ 	.word	0x00029560
        /*1550*/ 	.word	0x00000002
        /*1554*/ 	.word	0x00031c40
        /*1558*/ 	.short	0x010a
        /*155a*/ 	.byte	0x3f
	.zero		1


	//   ....[97]....
        /*155c*/ 	.word	0x000295b0
        /*1560*/ 	.word	0x00000007
        /*1564*/ 	.word	0x00000060
        /*1568*/ 	.short	0x010a
        /*156a*/ 	.byte	0x3f
	.zero		1


	//   ....[98]....
        /*156c*/ 	.word	0x00029600
        /*1570*/ 	.word	0x00000003
        /*1574*/ 	.word	0x00031c60
        /*1578*/ 	.short	0x010a
        /*157a*/ 	.byte	0x3f
	.zero		1


	//   ....[99]....
        /*157c*/ 	.word	0x0002a040
        /*1580*/ 	.word	0x00000009
        /*1584*/ 	.word	0x00031c20
        /*1588*/ 	.short	0x010a
        /*158a*/ 	.byte	0x3f
	.zero		1


	//   ....[100]....
        /*158c*/ 	.word	0x0002a1e0
        /*1590*/ 	.word	0x00000007
        /*1594*/ 	.word	0x00000000
        /*1598*/ 	.short	0x010a
        /*159a*/ 	.byte	0x3f
	.zero		1


	//   ....[101]....
        /*159c*/ 	.word	0x0002a230
        /*15a0*/ 	.word	0x00000003
        /*15a4*/ 	.word	0x00000000
        /*15a8*/ 	.short	0x010a
        /*15aa*/ 	.byte	0x3f
	.zero		1


	//   ....[102]....
        /*15ac*/ 	.word	0x0002a280
        /*15b0*/ 	.word	0x00000005
        /*15b4*/ 	.word	0x00000000
        /*15b8*/ 	.short	0x010a
        /*15ba*/ 	.byte	0x3f
	.zero		1


	//----- nvinfo : EIATTR_NUM_MBARRIERS
	.align		4
.L_325:
        /*15bc*/ 	.byte	0x03, 0x38
        /*15be*/ 	.short	0x0016


	//----- nvinfo : EIATTR_EXIT_INSTR_OFFSETS
	.align		4
        /*15c0*/ 	.byte	0x04, 0x1c
        /*15c2*/ 	.short	(.L_327 - .L_326)


	//   ....[0]....
.L_326:
        /*15c4*/ 	.word	0x00027920


	//----- nvinfo : EIATTR_MAX_THREADS
	.align		4
.L_327:
        /*15c8*/ 	.byte	0x04, 0x05
        /*15ca*/ 	.short	(.L_329 - .L_328)
.L_328:
        /*15cc*/ 	.word	0x00000200
        /*15d0*/ 	.word	0x00000001
        /*15d4*/ 	.word	0x00000001


	//----- nvinfo : EIATTR_CRS_STACK_SIZE
	.align		4
.L_329:
        /*15d8*/ 	.byte	0x04, 0x1e
        /*15da*/ 	.short	(.L_331 - .L_330)
.L_330:
        /*15dc*/ 	.word	0x00000000


	//----- nvinfo : EIATTR_CBANK_PARAM_SIZE
	.align		4
.L_331:
        /*15e0*/ 	.byte	0x03, 0x19
        /*15e2*/ 	.short	0x0af0


	//----- nvinfo : EIATTR_PARAM_CBANK
	.align		4
        /*15e4*/ 	.byte	0x04, 0x0a
        /*15e6*/ 	.short	(.L_333 - .L_332)
	.align		4
.L_332:
        /*15e8*/ 	.word	index@(.nv.constant0._ZN7cutlass13device_kernelIN5flash11enable_sm90INS1_16FlashAttnFwdSm90INS1_25CollectiveMainloopFwdSm90ILi2EN4cute5tupleIJNS5_1CILi1EEES8_S8_EEENS6_IJNS7_ILi192EEENS7_ILi144EEENS7_ILi96EEEEEELi96ENS_6half_tEfNS_4arch4Sm90ELb1ELb0ELb1ELb1ELb0ELb1ELb0ELb0ELb1ELb1ELb1ELb0EEENS1_21CollectiveEpilogueFwdINS6_IJSA_SC_SB_EEES9_SE_SG_Li384ELb1ELb1ELb1ELb0EEENS1_36VarlenDynamicPersistentTileSchedulerILi192ELi144ELi384ELi128ELb1ELb1ELb1ELb1ELb1ELb1EEEEEEEEEvNT_6ParamsE)
        /*15ec*/ 	.short	0x0210
        /*15ee*/ 	.short	0x0af0


	//----- nvinfo : EIATTR_SW_WAR
	.align		4
.L_333:
        /*15f0*/ 	.byte	0x04, 0x36
        /*15f2*/ 	.short	(.L_335 - .L_334)
.L_334:
        /*15f4*/ 	.word	0x00000008
.L_335:


//--------------------- .nv.callgraph             --------------------------
	.section	.nv.callgraph,"",@"SHT_CUDA_CALLGRAPH"
	.align	4
	.sectionentsize	8
	.align		4
        /*0000*/ 	.word	0x00000000
	.align		4
        /*0004*/ 	.word	0xffffffff
	.align		4
        /*0008*/ 	.word	index@(_ZN7cutlass13device_kernelIN5flash11enable_sm90INS1_16FlashAttnFwdSm90INS1_25CollectiveMainloopFwdSm90ILi2EN4cute5tupleIJNS5_1CILi1EEES8_S8_EEENS6_IJNS7_ILi192EEENS7_ILi144EEENS7_ILi96EEEEEELi96ENS_6half_tEfNS_4arch4Sm90ELb0ELb0ELb1ELb0ELb0ELb0ELb0ELb0ELb1ELb1ELb1ELb0EEENS1_21CollectiveEpilogueFwdINS6_IJSA_SC_SB_EEES9_SE_SG_Li384ELb0ELb1ELb1ELb0EEENS1_19SingleTileSchedulerILb0ELb1ELb1ELi192EEEEEEEEEvNT_6ParamsE)
	.align		4
        /*000c*/ 	.word	index@(__assertfail)
	.align		4
        /*0010*/ 	.word	index@(_ZN7cutlass13device_kernelIN5flash11enable_sm90INS1_16FlashAttnFwdSm90INS1_25CollectiveMainloopFwdSm90ILi2EN4cute5tupleIJNS5_1CILi1EEES8_S8_EEENS6_IJNS7_ILi192EEENS7_ILi144EEENS7_ILi96EEEEEELi96ENS_6half_tEfNS_4arch4Sm90ELb0ELb0ELb1ELb1ELb0ELb0ELb0ELb0ELb1ELb1ELb1ELb0EEENS1_21CollectiveEpilogueFwdINS6_IJSA_SC_SB_EEES9_SE_SG_Li384ELb1ELb1ELb1ELb0EEENS1_36VarlenDynamicPersistentTileSchedulerILi192ELi144ELi384ELi128ELb1ELb1ELb1ELb0ELb1ELb1EEEEEEEEEvNT_6ParamsE)
	.align		4
        /*0014*/ 	.word	index@(__assertfail)
	.align		4
        /*0018*/ 	.word	index@(_ZN7cutlass13device_kernelIN5flash11enable_sm90INS1_16FlashAttnFwdSm90INS1_25CollectiveMainloopFwdSm90ILi2EN4cute5tupleIJNS5_1CILi1EEES8_S8_EEENS6_IJNS7_ILi192EEENS7_ILi144EEENS7_ILi96EEEEEELi96ENS_6half_tEfNS_4arch4Sm90ELb0ELb0ELb1ELb1ELb0ELb1ELb0ELb0ELb1ELb1ELb1ELb0EEENS1_21CollectiveEpilogueFwdINS6_IJSA_SC_SB_EEES9_SE_SG_Li384ELb1ELb1ELb1ELb0EEENS1_36VarlenDynamicPersistentTileSchedulerILi192ELi144ELi384ELi128ELb1ELb1ELb1ELb0ELb1ELb1EEEEEEEEEvNT_6ParamsE)
	.align		4
        /*001c*/ 	.word	index@(__assertfail)
	.align		4
        /*0020*/ 	.word	index@(_ZN7cutlass13device_kernelIN5flash11enable_sm90INS1_16FlashAttnFwdSm90INS1_25CollectiveMainloopFwdSm90ILi2EN4cute5tupleIJNS5_1CILi1EEES8_S8_EEENS6_IJNS7_ILi192EEENS7_ILi128EEENS7_ILi96EEEEEELi96ENS_6half_tEfNS_4arch4Sm90ELb0ELb1ELb1ELb0ELb0ELb0ELb0ELb0ELb1ELb1ELb1ELb0EEENS1_21CollectiveEpilogueFwdINS6_IJSA_SC_SB_EEES9_SE_SG_Li384ELb0ELb1ELb1ELb0EEENS1_19SingleTileSchedulerILb0ELb1ELb1ELi192EEEEEEEEEvNT_6ParamsE)
	.align		4
        /*0024*/ 	.word	index@(__assertfail)
	.align		4
        /*0028*/ 	.word	index@(_ZN7cutlass13device_kernelIN5flash11enable_sm90INS1_16FlashAttnFwdSm90INS1_25CollectiveMainloopFwdSm90ILi2EN4cute5tupleIJNS5_1CILi1EEES8_S8_EEENS6_IJNS7_ILi192EEENS7_ILi128EEENS7_ILi96EEEEEELi96ENS_6half_tEfNS_4arch4Sm90ELb0ELb1ELb1ELb1ELb0ELb0ELb0ELb0ELb1ELb1ELb1ELb0EEENS1_21CollectiveEpilogueFwdINS6_IJSA_SC_SB_EEES9_SE_SG_Li384ELb1ELb1ELb1ELb0EEENS1_36VarlenDynamicPersistentTileSchedulerILi192ELi128ELi384ELi128ELb1ELb1ELb1ELb1ELb0ELb1EEEEEEEEEvNT_6ParamsE)
	.align		4
        /*002c*/ 	.word	index@(__assertfail)
	.align		4
        /*0030*/ 	.word	index@(_ZN7cutlass13device_kernelIN5flash11enable_sm90INS1_16FlashAttnFwdSm90INS1_25CollectiveMainloopFwdSm90ILi2EN4cute5tupleIJNS5_1CILi1EEES8_S8_EEENS6_IJNS7_ILi192EEENS7_ILi128EEENS7_ILi96EEEEEELi96ENS_6half_tEfNS_4arch4Sm90ELb0ELb1ELb1ELb1ELb0ELb1ELb0ELb0ELb1ELb1ELb1ELb0EEENS1_21CollectiveEpilogueFwdINS6_IJSA_SC_SB_EEES9_SE_SG_Li384ELb1ELb1ELb1ELb0EEENS1_36VarlenDynamicPersistentTileSchedulerILi192ELi128ELi384ELi128ELb1ELb1ELb1ELb1ELb0ELb1EEEEEEEEEvNT_6ParamsE)
	.align		4
        /*0034*/ 	.word	index@(__assertfail)
	.align		4
        /*0038*/ 	.word	index@(_ZN7cutlass13device_kernelIN5flash11enable_sm90INS1_16FlashAttnFwdSm90INS1_25CollectiveMainloopFwdSm90ILi2EN4cute5tupleIJNS5_1CILi1EEES8_S8_EEENS6_IJNS7_ILi192EEENS7_ILi144EEENS7_ILi96EEEEEELi96ENS_6half_tEfNS_4arch4Sm90ELb1ELb0ELb1ELb0ELb0ELb0ELb0ELb0ELb1ELb1ELb1ELb0EEENS1_21CollectiveEpilogueFwdINS6_IJSA_SC_SB_EEES9_SE_SG_Li384ELb0ELb1ELb1ELb0EEENS1_19SingleTileSchedulerILb0ELb1ELb1ELi192EEEEEEEEEvNT_6ParamsE)
	.align		4
        /*003c*/ 	.word	index@(__assertfail)
	.align		4
        /*0040*/ 	.word	index@(_ZN7cutlass13device_kernelIN5flash11enable_sm90INS1_16FlashAttnFwdSm90INS1_25CollectiveMainloopFwdSm90ILi2EN4cute5tupleIJNS5_1CILi1EEES8_S8_EEENS6_IJNS7_ILi192EEENS7_ILi144EEENS7_ILi96EEEEEELi96ENS_6half_tEfNS_4arch4Sm90ELb1ELb0ELb1ELb1ELb0ELb0ELb0ELb0ELb1ELb1ELb1ELb0EEENS1_21CollectiveEpilogueFwdINS6_IJSA_SC_SB_EEES9_SE_SG_Li384ELb1ELb1ELb1ELb0EEENS1_36VarlenDynamicPersistentTileSchedulerILi192ELi144ELi384ELi128ELb1ELb1ELb1ELb1ELb1ELb1EEEEEEEEEvNT_6ParamsE)
	.align		4
        /*0044*/ 	.word	index@(__assertfail)
	.align		4
        /*0048*/ 	.word	index@(_ZN7cutlass13device_kernelIN5flash11enable_sm90INS1_16FlashAttnFwdSm90INS1_25CollectiveMainloopFwdSm90ILi2EN4cute5tupleIJNS5_1CILi1EEES8_S8_EEENS6_IJNS7_ILi192EEENS7_ILi144EEENS7_ILi96EEEEEELi96ENS_6half_tEfNS_4arch4Sm90ELb1ELb0ELb1ELb1ELb0ELb1ELb0ELb0ELb1ELb1ELb1ELb0EEENS1_21CollectiveEpilogueFwdINS6_IJSA_SC_SB_EEES9_SE_SG_Li384ELb1ELb1ELb1ELb0EEENS1_36VarlenDynamicPersistentTileSchedulerILi192ELi144ELi384ELi128ELb1ELb1ELb1ELb1ELb1ELb1EEEEEEEEEvNT_6ParamsE)
	.align		4
        /*004c*/ 	.word	index@(__assertfail)
	.align		4
        /*0050*/ 	.word	0x00000000
	.align		4
        /*0054*/ 	.word	0xfffffffe
	.align		4
        /*0058*/ 	.word	0x00000000
	.align		4
        /*005c*/ 	.word	0xfffffffd
	.align		4
        /*0060*/ 	.word	0x00000000
	.align		4
        /*0064*/ 	.word	0xfffffffc


//--------------------- .nv.constant4             --------------------------
	.section	.nv.constant4,"a",@progbits
	.align	8
	.align		8
.nv.constant4:
        /*0000*/ 	.dword	__assertfail
	.align		8
        /*0008*/ 	.dword	__unnamed_1
	.align		8
        /*0010*/ 	.dword	__unnamed_2
	.align		8
        /*0018*/ 	.dword	__unnamed_3
	.align		8
        /*0020*/ 	.dword	__unnamed_4
	.align		8
        /*0028*/ 	.dword	__unnamed_5
	.align		8
        /*0030*/ 	.dword	__unnamed_6
	.align		8
        /*0038*/ 	.dword	__unnamed_7
	.align		8
        /*0040*/ 	.dword	__unnamed_8
	.align		8
        /*0048*/ 	.dword	__unnamed_9
	.align		8
        /*0050*/ 	.dword	_ZN79_INTERNAL_cad70125_43_flash_fwd_hdim96_fp16_split_softcap_sm90_cu_677d2eb9_33844cuda3std3__45__cpo5beginE
	.align		8
        /*0058*/ 	.dword	_ZN79_INTERNAL_cad70125_43_flash_fwd_hdim96_fp16_split_softcap_sm90_cu_677d2eb9_33844cuda3std3__45__cpo3endE
	.align		8
        /*0060*/ 	.dword	_ZN79_INTERNAL_cad70125_43_flash_fwd_hdim96_fp16_split_softcap_sm90_cu_677d2eb9_33844cuda3std3__45__cpo6cbeginE
	.align		8
        /*0068*/ 	.dword	_ZN79_INTERNAL_cad70125_43_flash_fwd_hdim96_fp16_split_softcap_sm90_cu_677d2eb9_33844cuda3std3__45__cpo4cendE
	.align		8
        /*0070*/ 	.dword	_ZN79_INTERNAL_cad70125_43_flash_fwd_hdim96_fp16_split_softcap_sm90_cu_677d2eb9_33844cuda3std3__481_GLOBAL__N__cad70125_43_flash_fwd_hdim96_fp16_split_softcap_sm90_cu_677d2eb9_33846ignoreE
	.align		8
        /*0078*/ 	.dword	_ZN79_INTERNAL_cad70125_43_flash_fwd_hdim96_fp16_split_softcap_sm90_cu_677d2eb9_33844cuda3std3__419piecewise_constructE
	.align		8
        /*0080*/ 	.dword	_ZN79_INTERNAL_cad70125_43_flash_fwd_hdim96_fp16_split_softcap_sm90_cu_677d2eb9_33844cuda3std3__48in_placeE
	.align		8
        /*0088*/ 	.dword	_ZN79_INTERNAL_cad70125_43_flash_fwd_hdim96_fp16_split_softcap_sm90_cu_677d2eb9_33844cuda3std6ranges3__45__cpo4swapE
	.align		8
        /*0090*/ 	.dword	_ZN79_INTERNAL_cad70125_43_flash_fwd_hdim96_fp16_split_softcap_sm90_cu_677d2eb9_33844cuda3std6ranges3__45__cpo9iter_moveE
	.align		8
        /*0098*/ 	.dword	_ZN79_INTERNAL_cad70125_43_flash_fwd_hdim96_fp16_split_softcap_sm90_cu_677d2eb9_33844cute7productE
	.align		8
        /*00a0*/ 	.dword	_ZN79_INTERNAL_cad70125_43_flash_fwd_hdim96_fp16_split_softcap_sm90_cu_677d2eb9_33844cute1_E
	.align		8
        /*00a8*/ 	.dword	$str$20
	.align		8
        /*00b0*/ 	.dword	$str$21


//--------------------- .text._ZN7cutlass13device_kernelIN5flash11enable_sm90INS1_16FlashAttnFwdSm90INS1_25CollectiveMainloopFwdSm90ILi2EN4cute5tupleIJNS5_1CILi1EEES8_S8_EEENS6_IJNS7_ILi192EEENS7_ILi144EEENS7_ILi96EEEEEELi96ENS_6half_tEfNS_4arch4Sm90ELb0ELb0ELb1ELb0ELb0ELb0ELb0ELb0ELb1ELb1ELb1ELb0EEENS1_21CollectiveEpilogueFwdINS6_IJSA_SC_SB_EEES9_SE_SG_Li384ELb0ELb1ELb1ELb0EEENS1_19SingleTileSchedulerILb0ELb1ELb1ELi192EEEEEEEEEvNT_6ParamsE --------------------------
	.section	.text._ZN7cutlass13device_kernelIN5flash11enable_sm90INS1_16FlashAttnFwdSm90INS1_25CollectiveMainloopFwdSm90ILi2EN4cute5tupleIJNS5_1CILi1EEES8_S8_EEENS6_IJNS7_ILi192EEENS7_ILi144EEENS7_ILi96EEEEEELi96ENS_6half_tEfNS_4arch4Sm90ELb0ELb0ELb1ELb0ELb0ELb0ELb0ELb0ELb1ELb1ELb1ELb0EEENS1_21CollectiveEpilogueFwdINS6_IJSA_SC_SB_EEES9_SE_SG_Li384ELb0ELb1ELb1ELb0EEENS1_19SingleTileSchedulerILb0ELb1ELb1ELi192EEEEEEEEEvNT_6ParamsE,"ax",@progbits
	.align	128
.text._ZN7cutlass13device_kernelIN5flash11enable_sm90INS1_16FlashAttnFwdSm90INS1_25CollectiveMainloopFwdSm90ILi2EN4cute5tupleIJNS5_1CILi1EEES8_S8_EEENS6_IJNS7_ILi192EEENS7_ILi144EEENS7_ILi96EEEEEELi96ENS_6half_tEfNS_4arch4Sm90ELb0ELb0ELb1ELb0ELb0ELb0ELb0ELb0ELb1ELb1ELb1ELb0EEENS1_21CollectiveEpilogueFwdINS6_IJSA_SC_SB_EEES9_SE_SG_Li384ELb0ELb1ELb1ELb0EEENS1_19SingleTileSchedulerILb0ELb1ELb1ELi192EEEEEEEEEvNT_6ParamsE:
        .type           _ZN7cutlass13device_kernelIN5flash11enable_sm90INS1_16FlashAttnFwdSm90INS1_25CollectiveMainloopFwdSm90ILi2EN4cute5tupleIJNS5_1CILi1EEES8_S8_EEENS6_IJNS7_ILi192EEENS7_ILi144EEENS7_ILi96EEEEEELi96ENS_6half_tEfNS_4arch4Sm90ELb0ELb0ELb1ELb0ELb0ELb0ELb0ELb0ELb1ELb1ELb1ELb0EEENS1_21CollectiveEpilogueFwdINS6_IJSA_SC_SB_EEES9_SE_SG_Li384ELb0ELb1ELb1ELb0EEENS1_19SingleTileSchedulerILb0ELb1ELb1ELi192EEEEEEEEEvNT_6ParamsE,@function
        .size           _ZN7cutlass13device_kernelIN5flash11enable_sm90INS1_16FlashAttnFwdSm90INS1_25CollectiveMainloopFwdSm90ILi2EN4cute5tupleIJNS5_1CILi1EEES8_S8_EEENS6_IJNS7_ILi192EEENS7_ILi144EEENS7_ILi96EEEEEELi96ENS_6half_tEfNS_4arch4Sm90ELb0ELb0ELb1ELb0ELb0ELb0ELb0ELb0ELb1ELb1ELb1ELb0EEENS1_21CollectiveEpilogueFwdINS6_IJSA_SC_SB_EEES9_SE_SG_Li384ELb0ELb1ELb1ELb0EEENS1_19SingleTileSchedulerILb0ELb1ELb1ELi192EEEEEEEEEvNT_6ParamsE,(.L_x_2776 - _ZN7cutlass13device_kernelIN5flash11enable_sm90INS1_16FlashAttnFwdSm90INS1_25CollectiveMainloopFwdSm90ILi2EN4cute5tupleIJNS5_1CILi1EEES8_S8_EEENS6_IJNS7_ILi192EEENS7_ILi144EEENS7_ILi96EEEEEELi96ENS_6half_tEfNS_4arch4Sm90ELb0ELb0ELb1ELb0ELb0ELb0ELb0ELb0ELb1ELb1ELb1ELb0EEENS1_21CollectiveEpilogueFwdINS6_IJSA_SC_SB_EEES9_SE_SG_Li384ELb0ELb1ELb1ELb0EEENS1_19SingleTileSchedulerILb0ELb1ELb1ELi192EEEEEEEEEvNT_6ParamsE)
        .other          _ZN7cutlass13device_kernelIN5flash11enable_sm90INS1_16FlashAttnFwdSm90INS1_25CollectiveMainloopFwdSm90ILi2EN4cute5tupleIJNS5_1CILi1EEES8_S8_EEENS6_IJNS7_ILi192EEENS7_ILi144EEENS7_ILi96EEEEEELi96ENS_6half_tEfNS_4arch4Sm90ELb0ELb0ELb1ELb0ELb0ELb0ELb0ELb0ELb1ELb1ELb1ELb0EEENS1_21CollectiveEpilogueFwdINS6_IJSA_SC_SB_EEES9_SE_SG_Li384ELb0ELb1ELb1ELb0EEENS1_19SingleTileSchedulerILb0ELb1ELb1ELi192EEEEEEEEEvNT_6ParamsE,@"STO_CUDA_ENTRY STV_DEFAULT"
_ZN7cutlass13device_kernelIN5flash11enable_sm90INS1_16FlashAttnFwdSm90INS1_25CollectiveMainloopFwdSm90ILi2EN4cute5tupleIJNS5_1CILi1EEES8_S8_EEENS6_IJNS7_ILi192EEENS7_ILi144EEENS7_ILi96EEEEEELi96ENS_6half_tEfNS_4arch4Sm90ELb0ELb0ELb1ELb0ELb0ELb0ELb0ELb0ELb1ELb1ELb1ELb0EEENS1_21CollectiveEpilogueFwdINS6_IJSA_SC_SB_EEES9_SE_SG_Li384ELb0ELb1ELb1ELb0EEENS1_19SingleTileSchedulerILb0ELb1ELb1ELi192EEEEEEEEEvNT_6ParamsE:
[----:B------:R-:W0:Y:S01]  /*0000*/  LDC R1, c[0x0][0x28] ;  /* 0x00000a00ff017b82 */ /* 0x000e220000000800 */
[----:B------:R-:W1:Y:S01]  /*0010*/  S2R R4, SR_TID.X ;  /* 0x0000000000047919 */ /* 0x000e620000002100 */
[----:B------:R-:W-:Y:S01]  /*0020*/  ELECT P0, URZ, PT ;  /* 0x00000000003f782f */ /* 0x000fe20003800000 */
[----:B------:R-:W-:Y:S01]  /*0030*/  BSSY B0, `(.L_x_0) ;  /* 0x000000d000007945 */ /* 0x000fe20003800000 */
[----:B-1----:R-:W-:-:S05]  /*0040*/  SHF.R.U32.HI R0, RZ, 0x5, R4 ;  /* 0x00000005ff007819 */ /* 0x002fca0000011604 */
[----:B------:R-:W1:Y:S02]  /*0050*/  SHFL.IDX PT, R2, R0, RZ, 0x1f ;  /* 0x00001fff00027589 */ /* 0x000e6400000e0000 */
[----:B-1----:R-:W-:-:S13]  /*0060*/  ISETP.EQ.AND P0, PT, R2, RZ, P0 ;  /* 0x000000ff0200720c */ /* 0x002fda0000702270 */
[----:B0-----:R-:W-:Y:S05]  /*0070*/  @!P0 BRA `(.L_x_1) ;  /* 0x0000000000208947 */ /* 0x001fea0003800000 */
[----:B------:R-:W-:Y:S02]  /*0080*/  ULDC.64 UR4, c[0x0][0x198] ;  /* 0x0000660000047ab9 */ /* 0x000fe40000000a00 */
[----:B------:R-:W-:Y:S02]  /*0090*/  UIADD3 UR6, UP0, UR4, 0x370, URZ ;  /* 0x0000037004067890 */ /* 0x000fe4000ff1e03f */
[----:B------:R-:W-:Y:S02]  /*00a0*/  UIADD3 UR4, UP1, UR4, 0x470, URZ ;  /* 0x0000047004047890 */ /* 0x000fe4000ff3e03f */
[----:B------:R-:W-:Y:S02]  /*00b0*/  UIADD3.X UR7, URZ, UR5, URZ, UP0, !UPT ;  /* 0x000000053f077290 */ /* 0x000fe400087fe43f */
[----:B------:R-:W-:-:S07]  /*00c0*/  UIADD3.X UR5, URZ, UR5, URZ, UP1, !UPT ;  /* 0x000000053f057290 */ /* 0x000fce0008ffe43f */
[----:B------:R0:W-:Y:S02]  /*00d0*/  UTMACCTL.PF [UR6] ;  /* 0x00000000060079b9 */ /* 0x0001e40008040000 */
[----:B------:R0:W-:Y:S02]  /*00e0*/  UTMACCTL.PF [UR4] ;  /* 0x00000000040079b9 */ /* 0x0001e40008040000 */
[----:B0-----:R-:W-:Y:S01]  /*00f0*/  NOP ;  /* 0x0000000000007918 */ /* 0x001fe20000000000 */
.L_x_1:
[----:B------:R-:W-:Y:S05]  /*0100*/  BSYNC B0 ;  /* 0x0000000000007941 */ /* 0x000fea0003800000 */
.L_x_0:
[----:B------:R-:W-:Y:S01]  /*0110*/  VOTEU.ANY UP0, P0 ;  /* 0x00000000003f7886 */ /* 0x000fe20000000100 */
[----:B------:R-:W0:Y:S01]  /*0120*/  SHFL.IDX PT, R2, R0, RZ, 0x1f ;  /* 0x00001fff00027589 */ /* 0x000e2200000e0000 */
[----:B------:R-:W-:Y:S01]  /*0130*/  UMOV UR4, 0x80 ;  /* 0x0000008000047882 */ /* 0x000fe20000000000 */
[----:B------:R-:W-:Y:S01]  /*0140*/  UMOV UR7, 0x180 ;  /* 0x0000018000077882 */ /* 0x000fe20000000000 */
[----:B------:R-:W-:Y:S01]  /*0150*/  SHF.R.U32.HI R3, RZ, 0x7, R4 ;  /* 0x00000007ff037819 */ /* 0x000fe20000011604 */
[----:B------:R-:W1:Y:S01]  /*0160*/  @UP0 S2UR UR8, SR_CgaCtaId ;  /* 0x00000000000809c3 */ /* 0x000e620000008800 */
[----:B------:R-:W-:Y:S01]  /*0170*/  @UP0 UMOV UR6, 0x400 ;  /* 0x0000040000060882 */ /* 0x000fe20000000000 */
[----:B------:R-:W-:-:S04]  /*0180*/  @UP0 UIADD3 UR4, -UR4, 0x100000, URZ ;  /* 0x0010000004040890 */ /* 0x000fc8000fffe13f */
[----:B------:R-:W-:Y:S02]  /*0190*/  @UP0 USHF.L.U32 UR5, UR4, 0xb, URZ ;  /* 0x0000000b04050899 */ /* 0x000fe4000800063f */
[----:B------:R-:W-:Y:S01]  /*01a0*/  @UP0 USHF.L.U32 UR4, UR4, 0x1, URZ ;  /* 0x0000000104040899 */ /* 0x000fe2000800063f */
[----:B------:R-:W-:Y:S01]  /*01b0*/  VOTEU.ANY UP1, P0 ;  /* 0x00000000003f7886 */ /* 0x000fe20000020100 */
[----:B0-----:R-:W-:Y:S02]  /*01c0*/  ISETP.NE.AND P1, PT, R2, RZ, PT ;  /* 0x000000ff0200720c */ /* 0x001fe40003f25270 */
[----:B------:R0:W2:Y:S01]  /*01d0*/  SHFL.IDX PT, R2, R3, RZ, 0x1f ;  /* 0x00001fff03027589 */ /* 0x0000a200000e0000 */
[----:B-1----:R-:W-:Y:S02]  /*01e0*/  @UP0 ULEA UR8, UR8, UR6, 0x18 ;  /* 0x0000000608080291 */ /* 0x002fe4000f8ec03f */
[----:B------:R-:W-:-:S04]  /*01f0*/  @UP0 UIADD3 UR6, -UR7, 0x100000, URZ ;  /* 0x0010000007060890 */ /* 0x000fc8000fffe13f */
[----:B------:R-:W-:Y:S02]  /*0200*/  @UP0 USHF.L.U32 UR7, UR6, 0xb, URZ ;  /* 0x0000000b06070899 */ /* 0x000fe4000800063f */
[----:B------:R-:W-:Y:S01]  /*0210*/  @UP0 USHF.L.U32 UR6, UR6, 0x1, URZ ;  /* 0x0000000106060899 */ /* 0x000fe2000800063f */
[----:B------:R-:W-:Y:S01]  /*0220*/  VOTEU.ANY UP0, P0 ;  /* 0x00000000003f7886 */ /* 0x000fe20000000100 */
[----:B------:R-:W1:Y:S04]  /*0230*/  FENCE.VIEW.ASYNC.S ;  /* 0x00000000000073c6 */ /* 0x000e680000000000 */
[----:B-1----:R0:W1:Y:S06]  /*0240*/  @UP0 SYNCS.EXCH.64 URZ, [UR8+0x31c00], UR4 ;  /* 0x031c0004083f05b2 */ /* 0x00206c0008000100 */
[----:B------:R0:W3:Y:S02]  /*0250*/  @UP1 SYNCS.EXCH.64 URZ, [UR8+0x31c20], UR6 ;  /* 0x031c2006083f15b2 */ /* 0x0000e40008000100 */
[----:B0-----:R-:W-:Y:S05]  /*0260*/  @P1 BRA `(.L_x_2) ;  /* 0x0000000000481947 */ /* 0x001fea0003800000 */
[----:B------:R-:W0:Y:S01]  /*0270*/  S2UR UR5, SR_CgaCtaId ;  /* 0x00000000000579c3 */ /* 0x000e220000008800 */
[----:B------:R-:W-:Y:S01]  /*0280*/  UMOV UR4, 0x400 ;  /* 0x0000040000047882 */ /* 0x000fe20000000000 */
[----:B------:R-:W-:Y:S01]  /*0290*/  UMOV UR6, 0x1 ;  /* 0x0000000100067882 */ /* 0x000fe20000000000 */
[----:B------:R-:W-:Y:S01]  /*02a0*/  UMOV UR7, 0x3 ;  /* 0x0000000300077882 */ /* 0x000fe20000000000 */
[----:B------:R-:W-:Y:S01]  /*02b0*/  ELECT P0, URZ, PT ;  /* 0x00000000003f782f */ /* 0x000fe20003800000 */
[----:B0-----:R-:W-:Y:S02]  /*02c0*/  ULEA UR8, UR5, UR4, 0x18 ;  /* 0x0000000405087291 */ /* 0x001fe4000f8ec03f */
[----:B------:R-:W-:-:S04]  /*02d0*/  UIADD3 UR4, -UR6, 0x100000, URZ ;  /* 0x0010000006047890 */ /* 0x000fc8000fffe13f */
[----:B------:R-:W-:Y:S02]  /*02e0*/  USHF.L.U32 UR5, UR4, 0xb, URZ ;  /* 0x0000000b04057899 */ /* 0x000fe4000800063f */
[----:B------:R-:W-:Y:S02]  /*02f0*/  USHF.L.U32 UR4, UR4, 0x1, URZ ;  /* 0x0000000104047899 */ /* 0x000fe4000800063f */
[----:B------:R-:W-:-:S04]  /*0300*/  UIADD3 UR6, -UR7, 0x100000, URZ ;  /* 0x0010000007067890 */ /* 0x000fc8000fffe13f */
[----:B------:R-:W-:Y:S02]  /*0310*/  USHF.L.U32 UR7, UR6, 0xb, URZ ;  /* 0x0000000b06077899 */ /* 0x000fe4000800063f */
[----:B------:R-:W-:Y:S01]  /*0320*/  USHF.L.U32 UR6, UR6, 0x1, URZ ;  /* 0x0000000106067899 */ /* 0x000fe2000800063f */
[----:B------:R-:W0:Y:S03]  /*0330*/  FENCE.VIEW.ASYNC.S ;  /* 0x00000000000073c6 */ /* 0x000e260000000000 */
[----:B0-----:R0:W4:Y:S08]  /*0340*/  SYNCS.EXCH.64 URZ, [UR8+0x31c30], UR4 ;  /* 0x031c3004083f75b2 */ /* 0x0011300008000100 */
[----:B------:R0:W0:Y:S01]  /*0350*/  SYNCS.EXCH.64 URZ, [UR8+0x31c40], UR6 ;  /* 0x031c4006083f75b2 */ /* 0x0000220008000100 */
[----:B------:R0:W0:Y:S01]  /*0360*/  SYNCS.EXCH.64 URZ, [UR8+0x31c38], UR4 ;  /* 0x031c3804083f75b2 */ /* 0x0000220008000100 */
[----:B------:R0:W0:Y:S01]  /*0370*/  SYNCS.EXCH.64 URZ, [UR8+0x31c48], UR6 ;  /* 0x031c4806083f75b2 */ /* 0x0000220008000100 */
[----:B------:R-:W-:Y:S01]  /*0380*/  NOP ;  /* 0x0000000000007918 */ /* 0x000fe20000000000 */
.L_x_2:
[----:B------:R-:W5:Y:S01]  /*0390*/  SHFL.IDX PT, R3, R0, RZ, 0x1f ;  /* 0x00001fff00037589 */ /* 0x000f6200000e0000 */
[----:B------:R-:W-:Y:S01]  /*03a0*/  NOP ;  /* 0x0000000000007918 */ /* 0x000fe20000000000 */
[----:B-----5:R-:W-:-:S13]  /*03b0*/  ISETP.NE.AND P0, PT, R3, RZ, PT ;  /* 0x000000ff0300720c */ /* 0x020fda0003f05270 */
[----:B------:R-:W-:Y:S05]  /*03c0*/  @P0 BRA `(.L_x_3) ;  /* 0x0000000000480947 */ /* 0x000fea0003800000 */
[----:B0-----:R-:W0:Y:S01]  /*03d0*/  S2UR UR5, SR_CgaCtaId ;  /* 0x00000000000579c3 */ /* 0x001e220000008800 */
        /* <DEDUP_REMOVED lines=12> */
[----:B0-----:R0:W0:Y:S08]  /*04a0*/  SYNCS.EXCH.64 URZ, [UR8+0x31c50], UR4 ;  /* 0x031c5004083f75b2 */ /* 0x0010300008000100 */
[----:B------:R0:W0:Y:S01]  /*04b0*/  SYNCS.EXCH.64 URZ, [UR8+0x31c60], UR6 ;  /* 0x031c6006083f75b2 */ /* 0x0000220008000100 */
[----:B------:R0:W0:Y:S01]  /*04c0*/  SYNCS.EXCH.64 URZ, [UR8+0x31c58], UR4 ;  /* 0x031c5804083f75b2 */ /* 0x0000220008000100 */
[----:B------:R0:W0:Y:S01]  /*04d0*/  SYNCS.EXCH.64 URZ, [UR8+0x31c68], UR6 ;  /* 0x031c6806083f75b2 */ /* 0x0000220008000100 */
[----:B------:R-:W-:Y:S01]  /*04e0*/  NOP ;  /* 0x0000000000007918 */ /* 0x000fe20000000000 */
.L_x_3:
[----:B------:R-:W5:Y:S01]  /*04f0*/  SHFL.IDX PT, R3, R0, RZ, 0x1f ;  /* 0x00001fff00037589 */ /* 0x000f6200000e0000 */
[----:B------:R-:W-:Y:S01]  /*0500*/  NOP ;  /* 0x0000000000007918 */ /* 0x000fe20000000000 */
[----:B-----5:R-:W-:-:S13]  /*0510*/  ISETP.NE.AND P0, PT, R3, RZ, PT ;  /* 0x000000ff0300720c */ /* 0x020fda0003f05270 */
[----:B------:R-:W-:Y:S05]  /*0520*/  @P0 BRA `(.L_x_4) ;  /* 0x0000000000380947 */ /* 0x000fea0003800000 */
[----:B0-----:R-:W0:Y:S01]  /*0530*/  S2UR UR5, SR_CgaCtaId ;  /* 0x00000000000579c3 */ /* 0x001e220000008800 */
[----:B------:R-:W-:Y:S01]  /*0540*/  UMOV UR4, 0x400 ;  /* 0x0000040000047882 */ /* 0x000fe20000000000 */
[----:B------:R-:W-:Y:S01]  /*0550*/  UMOV UR7, 0x1 ;  /* 0x0000000100077882 */ /* 0x000fe20000000000 */
[----:B------:R-:W-:Y:S01]  /*0560*/  ELECT P0, URZ, PT ;  /* 0x00000000003f782f */ /* 0x000fe20003800000 */
[----:B0-----:R-:W-:Y:S02]  /*0570*/  ULEA UR6, UR5, UR4, 0x18 ;  /* 0x0000000405067291 */ /* 0x001fe4000f8ec03f */
[----:B------:R-:W-:-:S04]  /*0580*/  UIADD3 UR4, -UR7, 0x100000, URZ ;  /* 0x0010000007047890 */ /* 0x000fc8000fffe13f */
[----:B------:R-:W-:Y:S02]  /*0590*/  USHF.L.U32 UR5, UR4, 0xb, URZ ;  /* 0x0000000b04057899 */ /* 0x000fe4000800063f */
[----:B------:R-:W-:Y:S01]  /*05a0*/  USHF.L.U32 UR4, UR4, 0x1, URZ ;  /* 0x0000000104047899 */ /* 0x000fe2000800063f */
[----:B------:R-:W0:Y:S11]  /*05b0*/  FENCE.VIEW.ASYNC.S ;  /* 0x00000000000073c6 */ /* 0x000e360000000000 */
[----:B0-----:R0:W0:Y:S01]  /*05c0*/  SYNCS.EXCH.64 URZ, [UR6+0x31c70], UR4 ;  /* 0x031c7004063f75b2 */ /* 0x0010220008000100 */
[----:B------:R0:W0:Y:S01]  /*05d0*/  SYNCS.EXCH.64 URZ, [UR6+0x31c80], UR4 ;  /* 0x031c8004063f75b2 */ /* 0x0000220008000100 */
[----:B------:R0:W0:Y:S01]  /*05e0*/  SYNCS.EXCH.64 URZ, [UR6+0x31c78], UR4 ;  /* 0x031c7804063f75b2 */ /* 0x0000220008000100 */
[----:B------:R0:W0:Y:S01]  /*05f0*/  SYNCS.EXCH.64 URZ, [UR6+0x31c88], UR4 ;  /* 0x031c8804063f75b2 */ /* 0x0000220008000100 */
[----:B------:R-:W-:Y:S01]  /*0600*/  NOP ;  /* 0x0000000000007918 */ /* 0x000fe20000000000 */
.L_x_4:
        /* <DEDUP_REMOVED lines=22> */
.L_x_5:
        /* <DEDUP_REMOVED lines=22> */
.L_x_6:
[----:B--2---:R-:W-:Y:S01]  /*08d0*/  ISETP.NE.AND P0, PT, R2, RZ, PT ;  /* 0x000000ff0200720c */ /* 0x004fe20003f05270 */
[----:B------:R-:W-:Y:S01]  /*08e0*/  IMAD.MOV.U32 R27, RZ, RZ, 0x1 ;  /* 0x00000001ff1b7424 */ /* 0x000fe200078e00ff */
[----:B------:R-:W-:Y:S01]  /*08f0*/  NOP ;  /* 0x0000000000007918 */ /* 0x000fe20000000000 */
[----:B------:R-:W-:Y:S01]  /*0900*/  ULDC.64 UR38, c[0x0][0x208] ;  /* 0x0000820000267ab9 */ /* 0x000fe20000000a00 */
[----:B------:R-:W-:Y:S01]  /*0910*/  BSSY B6, `(.L_x_7) ;  /* 0x0000ec9000067945 */ /* 0x000fe20003800000 */
[----:B------:R-:W-:Y:S02]  /*0920*/  LOP3.LUT R28, R4, 0x7f, RZ, 0xc0, !PT ;  /* 0x0000007f041c7812 */ /* 0x000fe400078ec0ff */
[----:B------:R-:W-:Y:S01]  /*0930*/  SEL R27, R27, 0x2, !P0 ;  /* 0x000000021b1b7807 */ /* 0x000fe20004000000 */
[----:B01-34-:R-:W-:Y:S06]  /*0940*/  BAR.SYNC.DEFER_BLOCKING 0x0 ;  /* 0x0000000000007b1d */ /* 0x01bfec0000010000 */
[----:B------:R-:W-:Y:S05]  /*0950*/  @!P0 BRA `(.L_x_8) ;  /* 0x000000ac00388947 */ /* 0x000fea0003800000 */
.L_x_9:
[----:B------:R-:W-:-:S08]  /*0960*/  NOP ;  /* 0x0000000000007918 */ /* 0x000fd00000000000 */
[----:B------:R-:W0:Y:S02]  /*0970*/  USETMAXREG.TRY_ALLOC.CTAPOOL UP0, 0xa0 ;  /* 0x000000a0000079c8 */ /* 0x000e240008000600 */
[----:B0-----:R-:W-:-:S13]  /*0980*/  PLOP3.LUT P0, PT, PT, PT, UP0, 0x80, 0x0 ;  /* 0x000000000000781c */ /* 0x001fda0003f0f008 */
[----:B------:R-:W-:Y:S05]  /*0990*/  @!P0 BRA `(.L_x_9) ;  /* 0xfffffffc00f08947 */ /* 0x000fea000383ffff */
[----:B------:R-:W0:Y:S01]  /*09a0*/  LDC R2, c[0x0][0xc50] ;  /* 0x00031400ff027b82 */ /* 0x000e220000000800 */
[----:B------:R-:W1:Y:S07]  /*09b0*/  S2R R10, SR_TID.X ;  /* 0x00000000000a7919 */ /* 0x000e6e0000002100 */
[----:B------:R-:W2:Y:S08]  /*09c0*/  S2UR UR4, SR_CTAID.Y ;  /* 0x00000000000479c3 */ /* 0x000eb00000002600 */
[----:B------:R-:W3:Y:S08]  /*09d0*/  S2UR UR5, SR_CTAID.Z ;  /* 0x00000000000579c3 */ /* 0x000ef00000002700 */
[----:B------:R-:W-:Y:S06]  /*09e0*/  BAR.ARV 0x8, 0x200 ;  /* 0x0208000000007b1d */ /* 0x000fec0000002000 */
[----:B0-----:R-:W-:Y:S01]  /*09f0*/  ISETP.NE.AND P1, PT, R2, 0x1, PT ;  /* 0x000000010200780c */ /* 0x001fe20003f25270 */
[----:B--2---:R-:W-:Y:S01]  /*0a00*/  IMAD.U32 R145, RZ, RZ, UR4 ;  /* 0x00000004ff917e24 */ /* 0x004fe2000f8e00ff */
[----:B-1----:R-:W-:-:S11]  /*0a10*/  LOP3.LUT R4, R10, 0xffffff80, RZ, 0xc0, !PT ;  /* 0xffffff800a047812 */ /* 0x002fd600078ec0ff */
[----:B------:R-:W0:Y:S01]  /*0a20*/  @P1 LDC R0, c[0x0][0xc54] ;  /* 0x00031500ff001b82 */ /* 0x000e220000000800 */
[----:B------:R-:W-:-:S07]  /*0a30*/  ISETP.NE.AND P0, PT, R4, 0x80, PT ;  /* 0x000000800400780c */ /* 0x000fce0003f05270 */
[----:B------:R-:W1:Y:S08]  /*0a40*/  @P1 LDC R3, c[0x0][0xc58] ;  /* 0x00031600ff031b82 */ /* 0x000e700000000800 */
[----:B------:R-:W-:Y:S06]  /*0a50*/  @!P0 BAR.ARV 0x9, 0x100 ;  /* 0x0244000000008b1d */ /* 0x000fec0000002000 */
[----:B---3--:R-:W-:Y:S01]  /*0a60*/  ISETP.LE.AND P0, PT, RZ, UR5, PT ;  /* 0x00000005ff007c0c */ /* 0x008fe2000bf03270 */
[----:B0-----:R-:W-:-:S05]  /*0a70*/  @P1 IMAD.HI.U32 R0, R0, UR4, RZ ;  /* 0x0000000400001c27 */ /* 0x001fca000f8e00ff */
[----:B-1----:R-:W-:-:S05]  /*0a80*/  @P1 SHF.R.U32.HI R145, RZ, R3, R0 ;  /* 0x00000003ff911219 */ /* 0x002fca0000011600 */
[----:B------:R-:W-:-:S04]  /*0a90*/  IMAD.MOV R3, RZ, RZ, -R145 ;  /* 0x000000ffff037224 */ /* 0x000fc800078e0a91 */
[----:B------:R-:W-:Y:S01]  /*0aa0*/  IMAD R2, R2, R3, UR4 ;  /* 0x0000000402027e24 */ /* 0x000fe2000f8e0203 */
[----:B------:R-:W-:Y:S06]  /*0ab0*/  @!P0 BRA `(.L_x_10) ;  /* 0x000000e800b88947 */ /* 0x000fec0003800000 */
[----:B------:R-:W0:Y:S01]  /*0ac0*/  LDC.64 R4, c[0x0][0x418] ;  /* 0x00010600ff047b82 */ /* 0x000e220000000a00 */
[----:B------:R-:W-:-:S07]  /*0ad0*/  LOP3.LUT R7, R2, 0xffff, RZ, 0xc0, !PT ;  /* 0x0000ffff02077812 */ /* 0x000fce00078ec0ff */
[----:B------:R-:W1:Y:S08]  /*0ae0*/  LDC R18, c[0x0][0x424] ;  /* 0x00010900ff127b82 */ /* 0x000e700000000800 */
[----:B------:R-:W2:Y:S01]  /*0af0*/  LDC R3, c[0x0][0x2f0] ;  /* 0x0000bc00ff037b82 */ /* 0x000ea20000000800 */
[----:B0-----:R-:W-:-:S04]  /*0b00*/  ISETP.NE.U32.AND P0, PT, R4, RZ, PT ;  /* 0x000000ff0400720c */ /* 0x001fc80003f05070 */
[----:B------:R-:W-:-:S04]  /*0b10*/  ISETP.NE.AND.EX P0, PT, R5, RZ, PT, P0 ;  /* 0x000000ff0500720c */ /* 0x000fc80003f05300 */
[----:B-1----:R-:W-:-:S05]  /*0b20*/  SEL R18, R18, 0x1, P0 ;  /* 0x0000000112127807 */ /* 0x002fca0000000000 */
[----:B--2---:R-:W-:-:S04]  /*0b30*/  IMAD R18, R18, R3, RZ ;  /* 0x0000000312127224 */ /* 0x004fc800078e02ff */
[C---:B------:R-:W-:Y:S01]  /*0b40*/  VIADD R0, R18.reuse, 0x8f ;  /* 0x0000008f12007836 */ /* 0x040fe20000000000 */
[----:B------:R-:W-:-:S03]  /*0b50*/  ISETP.GE.AND P0, PT, R18, 0x1, PT ;  /* 0x000000011200780c */ /* 0x000fc60003f06270 */
[----:B------:R-:W-:-:S05]  /*0b60*/  IMAD.HI R0, R0, 0x38e38e39, RZ ;  /* 0x38e38e3900007827 */ /* 0x000fca00078e02ff */
[----:B------:R-:W-:-:S04]  /*0b70*/  SHF.R.U32.HI R3, RZ, 0x1f, R0 ;  /* 0x0000001fff037819 */ /* 0x000fc80000011600 */
[----:B------:R-:W-:Y:S01]  /*0b80*/  LEA.HI.SX32 R17, R0, R3, 0x1b ;  /* 0x0000000300117211 */ /* 0x000fe200078fdaff */
[----:B------:R-:W-:Y:S01]  /*0b90*/  IMAD.MOV.U32 R0, RZ, RZ, RZ ;  /* 0x000000ffff007224 */ /* 0x000fe200078e00ff */
[----:B------:R-:W-:Y:S06]  /*0ba0*/  @!P0 BRA `(.L_x_11) ;  /* 0x0000000000788947 */ /* 0x000fec0003800000 */
[----:B------:R-:W-:-:S04]  /*0bb0*/  SHF.R.U32.HI R0, RZ, 0x10, R2 ;  /* 0x00000010ff007819 */ /* 0x000fc80000011602 */
[----:B------:R-:W-:-:S13]  /*0bc0*/  ISETP.NE.AND P0, PT, R0, RZ, PT ;  /* 0x000000ff0000720c */ /* 0x000fda0003f05270 */
[----:B------:R-:W0:Y:S02]  /*0bd0*/  @!P0 LDC R0, c[0x0][0x9f0] ;  /* 0x00027c00ff008b82 */ /* 0x000e240000000800 */
[-C--:B0-----:R-:W-:Y:S02]  /*0be0*/  IABS R9, R0.reuse ;  /* 0x0000000000097213 */ /* 0x081fe40000000000 */
[----:B------:R-:W-:Y:S02]  /*0bf0*/  IADD3 R5, R17, -0x1, R0 ;  /* 0xffffffff11057810 */ /* 0x000fe40007ffe000 */
[----:B------:R-:W0:Y:S01]  /*0c00*/  I2F.RP R4, R9 ;  /* 0x0000000900047306 */ /* 0x000e220000209400 */
[----:B------:R-:W-:-:S05]  /*0c10*/  IABS R8, R0 ;  /* 0x0000000000087213 */ /* 0x000fca0000000000 */
[----:B------:R-:W-:Y:S02]  /*0c20*/  IMAD.MOV R8, RZ, RZ, -R8 ;  /* 0x000000ffff087224 */ /* 0x000fe400078e0a08 */
[----:B0-----:R-:W0:Y:S02]  /*0c30*/  MUFU.RCP R4, R4 ;  /* 0x0000000400047308 */ /* 0x001e240000001000 */
[----:B0-----:R-:W-:Y:S01]  /*0c40*/  VIADD R2, R4, 0xffffffe ;  /* 0x0ffffffe04027836 */ /* 0x001fe20000000000 */
[----:B------:R-:W-:Y:S02]  /*0c50*/  IABS R4, R5 ;  /* 0x0000000500047213 */ /* 0x000fe40000000000 */
[----:B------:R-:W-:-:S03]  /*0c60*/  LOP3.LUT R5, R5, R0, RZ, 0x3c, !PT ;  /* 0x0000000005057212 */ /* 0x000fc600078e3cff */
[----:B------:R0:W1:Y:S01]  /*0c70*/  F2I.FTZ.U32.TRUNC.NTZ R3, R2 ;  /* 0x0000000200037305 */ /* 0x000062000021f000 */
[----:B------:R-:W-:Y:S01]  /*0c80*/  ISETP.GE.AND P2, PT, R5, RZ, PT ;  /* 0x000000ff0500720c */ /* 0x000fe20003f46270 */
[----:B0-----:R-:W-:Y:S01]  /*0c90*/  IMAD.MOV.U32 R2, RZ, RZ, RZ ;  /* 0x000000ffff027224 */ /* 0x001fe200078e00ff */
[----:B-1----:R-:W-:-:S05]  /*0ca0*/  IADD3 R6, RZ, -R3, RZ ;  /* 0x80000003ff067210 */ /* 0x002fca0007ffe0ff */
[----:B------:R-:W-:-:S04]  /*0cb0*/  IMAD R11, R6, R9, RZ ;  /* 0x00000009060b7224 */ /* 0x000fc800078e02ff */
[----:B------:R-:W-:-:S04]  /*0cc0*/  IMAD.HI.U32 R3, R3, R11, R2 ;  /* 0x0000000b03037227 */ /* 0x000fc800078e0002 */
[----:B------:R-:W-:Y:S02]  /*0cd0*/  IMAD.MOV.U32 R2, RZ, RZ, R8 ;  /* 0x000000ffff027224 */ /* 0x000fe400078e0008 */
[----:B------:R-:W-:-:S04]  /*0ce0*/  IMAD.HI.U32 R3, R3, R4, RZ ;  /* 0x0000000403037227 */ /* 0x000fc800078e00ff */
[----:B------:R-:W-:-:S05]  /*0cf0*/  IMAD R2, R3, R2, R4 ;  /* 0x0000000203027224 */ /* 0x000fca00078e0204 */
[----:B------:R-:W-:-:S13]  /*0d00*/  ISETP.GT.U32.AND P1, PT, R9, R2, PT ;  /* 0x000000020900720c */ /* 0x000fda0003f24070 */
[----:B------:R-:W-:Y:S02]  /*0d10*/  @!P1 IMAD.IADD R2, R2, 0x1, -R9 ;  /* 0x0000000102029824 */ /* 0x000fe400078e0a09 */
[----:B------:R-:W-:Y:S01]  /*0d20*/  @!P1 VIADD R3, R3, 0x1 ;  /* 0x0000000103039836 */ /* 0x000fe20000000000 */
[----:B------:R-:W-:Y:S02]  /*0d30*/  ISETP.NE.AND P1, PT, R0, RZ, PT ;  /* 0x000000ff0000720c */ /* 0x000fe40003f25270 */
[----:B------:R-:W-:-:S13]  /*0d40*/  ISETP.GE.U32.AND P0, PT, R2, R9, PT ;  /* 0x000000090200720c */ /* 0x000fda0003f06070 */
[----:B------:R-:W-:-:S05]  /*0d50*/  @P0 VIADD R3, R3, 0x1 ;  /* 0x0000000103030836 */ /* 0x000fca0000000000 */
[----:B------:R-:W-:Y:S02]  /*0d60*/  @!P2 IADD3 R3, -R3, RZ, RZ ;  /* 0x000000ff0303a210 */ /* 0x000fe40007ffe1ff */
[----:B------:R-:W-:-:S05]  /*0d70*/  @!P1 LOP3.LUT R3, RZ, R0, RZ, 0x33, !PT ;  /* 0x00000000ff039212 */ /* 0x000fca00078e33ff */
[----:B------:R-:W-:-:S07]  /*0d80*/  IMAD.MOV.U32 R0, RZ, RZ, R3 ;  /* 0x000000ffff007224 */ /* 0x000fce00078e0003 */
.L_x_11:
[-C--:B------:R-:W-:Y:S01]  /*0d90*/  IMAD R144, R7, R0.reuse, RZ ;  /* 0x0000000007907224 */ /* 0x080fe200078e02ff */
[----:B------:R-:W-:Y:S01]  /*0da0*/  PLOP3.LUT P0, PT, PT, PT, PT, 0x80, 0x0 ;  /* 0x000000000000781c */ /* 0x000fe20003f0f070 */
[----:B------:R-:W-:Y:S01]  /*0db0*/  VIADD R16, R10, 0xffffff80 ;  /* 0xffffff800a107836 */ /* 0x000fe20000000000 */
[----:B------:R-:W-:Y:S01]  /*0dc0*/  CS2R R70, SRZ ;  /* 0x0000000000467805 */ /* 0x000fe2000001ff00 */
[----:B------:R-:W-:Y:S01]  /*0dd0*/  IMAD.MOV.U32 R19, RZ, RZ, RZ ;  /* 0x000000ffff137224 */ /* 0x000fe200078e00ff */
[----:B------:R-:W-:Y:S01]  /*0de0*/  VIADDMNMX R17, R144, R0, R17, PT ;  /* 0x0000000090117246 */ /* 0x000fe20003800111 */
[----:B------:R-:W-:Y:S01]  /*0df0*/  IMAD.MOV.U32 R0, RZ, RZ, RZ ;  /* 0x000000ffff007224 */ /* 0x000fe200078e00ff */
[----:B------:R-:W-:Y:S02]  /*0e00*/  CS2R R44, SRZ ;  /* 0x00000000002c7805 */ /* 0x000fe4000001ff00 */
[----:B------:R-:W-:Y:S02]  /*0e10*/  CS2R R38, SRZ ;  /* 0x0000000000267805 */ /* 0x000fe4000001ff00 */
[----:B------:R-:W-:-:S02]  /*0e20*/  ISETP.GT.AND P1, PT, R17, R144, PT ;  /* 0x000000901100720c */ /* 0x000fc40003f24270 */
[----:B------:R-:W-:Y:S02]  /*0e30*/  CS2R R32, SRZ ;  /* 0x0000000000207805 */ /* 0x000fe4000001ff00 */
[----:B------:R-:W-:Y:S02]  /*0e40*/  CS2R R34, SRZ ;  /* 0x0000000000227805 */ /* 0x000fe4000001ff00 */
[----:B------:R-:W-:Y:S02]  /*0e50*/  CS2R R20, SRZ ;  /* 0x0000000000147805 */ /* 0x000fe4000001ff00 */
[----:B------:R-:W-:Y:S02]  /*0e60*/  CS2R R22, SRZ ;  /* 0x0000000000167805 */ /* 0x000fe4000001ff00 */
[----:B------:R-:W-:Y:S02]  /*0e70*/  CS2R R10, SRZ ;  /* 0x00000000000a7805 */ /* 0x000fe4000001ff00 */
[----:B------:R-:W-:-:S02]  /*0e80*/  CS2R R12, SRZ ;  /* 0x00000000000c7805 */ /* 0x000fc4000001ff00 */
        /* <DEDUP_REMOVED lines=14> */
[----:B------:R-:W-:Y:S01]  /*0f70*/  CS2R R74, SRZ ;  /* 0x00000000004a7805 */ /* 0x000fe2000001ff00 */
[----:B------:R-:W-:Y:S06]  /*0f80*/  @!P1 BRA `(.L_x_12) ;  /* 0x0000009000509947 */ /* 0x000fec0003800000 */
[----:B------:R-:W-:Y:S01]  /*0f90*/  SHF.R.S32.HI R19, RZ, 0x1f, R16 ;  /* 0x0000001fff137819 */ /* 0x000fe20000011410 */
[----:B------:R-:W0:Y:S01]  /*0fa0*/  S2UR UR6, SR_CgaCtaId ;  /* 0x00000000000679c3 */ /* 0x000e220000008800 */
[----:B------:R-:W-:Y:S02]  /*0fb0*/  UMOV UR37, 0x400 ;  /* 0x0000040000257882 */ /* 0x000fe40000000000 */
[----:B------:R-:W-:-:S04]  /*0fc0*/  LEA.HI R22, R19, R16, RZ, 0x7 ;  /* 0x0000001013167211 */ /* 0x000fc800078f38ff */
[----:B------:R-:W-:-:S06]  /*0fd0*/  SHF.R.S32.HI R0, RZ, 0x7, R22 ;  /* 0x00000007ff007819 */ /* 0x000fcc0000011416 */
[----:B------:R-:W1:Y:S01]  /*0fe0*/  SHFL.IDX PT, R0, R0, RZ, 0x1f ;  /* 0x00001fff00007589 */ /* 0x000e6200000e0000 */
[----:B0-----:R-:W-:-:S04]  /*0ff0*/  ULEA UR37, UR6, UR37, 0x18 ;  /* 0x0000002506257291 */ /* 0x001fc8000f8ec03f */
[----:B------:R-:W-:-:S04]  /*1000*/  UIADD3 UR6, UR37, 0x24300, URZ ;  /* 0x0002430025067890 */ /* 0x000fc8000fffe03f */
[----:B------:R-:W-:Y:S01]  /*1010*/  ULOP3.LUT UP0, URZ, UR6, 0x9f, URZ, 0xc0, !UPT ;  /* 0x0000009f063f7892 */ /* 0x000fe2000f80c03f */
[----:B-1----:R-:W-:-:S05]  /*1020*/  R2UR UR36, R0 ;  /* 0x00000000002472ca */ /* 0x002fca00000e0000 */
[----:B------:R-:W-:-:S08]  /*1030*/  PLOP3.LUT P0, PT, PT, PT, UP0, 0x80, 0x0 ;  /* 0x000000000000781c */ /* 0x000fd00003f0f008 */
[----:B------:R-:W-:-:S04]  /*1040*/  UIMAD.WIDE UR4, UR36, 0x55555556, URZ ;  /* 0x55555556240478a5 */ /* 0x000fc8000f8e023f */
[----:B------:R-:W-:-:S04]  /*1050*/  ULEA.HI UR5, UR5, UR5, URZ, 0x1 ;  /* 0x0000000505057291 */ /* 0x000fc8000f8f083f */
[----:B------:R-:W-:-:S04]  /*1060*/  UIMAD UR41, UR5, -0x3, UR36 ;  /* 0xfffffffd052978a4 */ /* 0x000fc8000f8e0224 */
[----:B------:R-:W-:-:S04]  /*1070*/  ULEA UR4, UR41, UR6, 0xb ;  /* 0x0000000629047291 */ /* 0x000fc8000f8e583f */
[----:B------:R-:W-:-:S04]  /*1080*/  USHF.R.U32.HI UR4, URZ, 0x4, UR4 ;  /* 0x000000043f047899 */ /* 0x000fc80008011604 */
[----:B------:R-:W-:Y:S01]  /*1090*/  ULOP3.LUT UR40, UR4, 0x3fff, URZ, 0xc0, !UPT ;  /* 0x00003fff04287892 */ /* 0x000fe2000f8ec03f */
[----:B------:R-:W-:Y:S11]  /*10a0*/  @!P0 BRA `(.L_x_13) ;  /* 0x0000000000408947 */ /* 0x000ff60003800000 */
[----:B------:R-:W-:Y:S01]  /*10b0*/  MOV R0, 0x0 ;  /* 0x0000000000007802 */ /* 0x000fe20000000f00 */
[----:B------:R-:W-:Y:S01]  /*10c0*/  ULDC.64 UR4, c[0x4][0xa8] ;  /* 0x01002a0000047ab9 */ /* 0x000fe20000000a00 */
[----:B------:R-:W-:Y:S01]  /*10d0*/  ULDC.64 UR6, c[0x4][0x28] ;  /* 0x01000a0000067ab9 */ /* 0x000fe20000000a00 */
[----:B------:R-:W-:Y:S01]  /*10e0*/  IMAD.U32 R4, RZ, RZ, UR4 ;  /* 0x00000004ff047e24 */ /* 0x000fe2000f8e00ff */
[----:B------:R0:W1:Y:S01]  /*10f0*/  LDC.64 R2, c[0x4][R0] ;  /* 0x0100000000027b82 */ /* 0x0000620000000a00 */
[----:B------:R-:W-:Y:S01]  /*1100*/  IMAD.U32 R5, RZ, RZ, UR5 ;  /* 0x00000005ff057e24 */ /* 0x000fe2000f8e00ff */
[----:B------:R-:W-:Y:S01]  /*1110*/  ULDC.64 UR4, c[0x4][0xb0] ;  /* 0x01002c0000047ab9 */ /* 0x000fe20000000a00 */
[----:B------:R-:W-:Y:S01]  /*1120*/  IMAD.U32 R10, RZ, RZ, UR6 ;  /* 0x00000006ff0a7e24 */ /* 0x000fe2000f8e00ff */
[----:B------:R-:W-:Y:S01]  /*1130*/  MOV R6, UR4 ;  /* 0x0000000400067c02 */ /* 0x000fe20008000f00 */
[----:B------:R-:W-:Y:S02]  /*1140*/  IMAD.U32 R7, RZ, RZ, UR5 ;  /* 0x00000005ff077e24 */ /* 0x000fe4000f8e00ff */
[----:B------:R-:W-:-:S02]  /*1150*/  IMAD.U32 R11, RZ, RZ, UR7 ;  /* 0x00000007ff0b7e24 */ /* 0x000fc4000f8e00ff */
[----:B------:R-:W-:Y:S02]  /*1160*/  IMAD.MOV.U32 R8, RZ, RZ, 0x70 ;  /* 0x00000070ff087424 */ /* 0x000fe400078e00ff */
[----:B------:R-:W-:Y:S02]  /*1170*/  IMAD.MOV.U32 R12, RZ, RZ, 0x1 ;  /* 0x00000001ff0c7424 */ /* 0x000fe400078e00ff */
[----:B0-----:R-:W-:-:S07]  /*1180*/  IMAD.MOV.U32 R13, RZ, RZ, RZ ;  /* 0x000000ffff0d7224 */ /* 0x001fce00078e00ff */
[----:B------:R-:W-:-:S07]  /*1190*/  LEPC R20, `(.L_x_13) ;  /* 0x000000001014794e */ /* 0x000fce0000000000 */
[----:B-1----:R-:W-:Y:S05]  /*11a0*/  CALL.ABS.NOINC R2 ;  /* 0x0000000002007343 */ /* 0x002fea0003c00000 */
.L_x_13:
[----:B------:R-:W-:Y:S02]  /*11b0*/  SHF.L.U32 R0, RZ, 0x1f, RZ ;  /* 0x0000001fff007819 */ /* 0x000fe400000006ff */
[----:B------:R-:W-:Y:S02]  /*11c0*/  LOP3.LUT R27, R27, 0x1, RZ, 0xfc, !PT ;  /* 0x000000011b1b7812 */ /* 0x000fe400078efcff */
[----:B------:R-:W0:Y:S02]  /*11d0*/  SYNCS.PHASECHK.TRANS64.TRYWAIT P1, [UR37+0x31c00], R0 ;  /* 0x031c0000ff0075a7 */ /* 0x000e240008020165 */
[----:B------:R-:W-:Y:S01]  /*11e0*/  ISETP.NE.AND P0, PT, R27, 0x3, PT ;  /* 0x000000031b00780c */ /* 0x000fe20003f05270 */
[----:B0-----:R-:W-:-:S12]  /*11f0*/  @!P1 BRA `(.L_x_14) ;  /* 0x000000e000f09947 */ /* 0x001fd80003800000 */
.L_x_125:
[----:B------:R-:W-:Y:S05]  /*1200*/  @!P0 BRA `(.L_x_15) ;  /* 0x0000000000048947 */ /* 0x000fea0003800000 */
[----:B------:R-:W-:Y:S01]  /*1210*/  BPT.TRAP 0x1 ;  /* 0x000000040000795c */ /* 0x000fe20000300000 */
.L_x_15:
[----:B------:R1:W2:Y:S01]  /*1220*/  SYNCS.PHASECHK.TRANS64.TRYWAIT P1, [UR37+0x31c30], R0 ;  /* 0x031c3000ff0075a7 */ /* 0x0002a20008020165 */
[----:B------:R-:W-:Y:S05]  /*1230*/  @!P0 BRA `(.L_x_16) ;  /* 0x0000000000048947 */ /* 0x000fea0003800000 */
[----:B------:R-:W-:Y:S01]  /*1240*/  BPT.TRAP 0x1 ;  /* 0x000000040000795c */ /* 0x000fe20000300000 */
.L_x_16:
[----:B--2---:R-:W-:Y:S05]  /*1250*/  @P1 BRA `(.L_x_17) ;  /* 0x0000000000081947 */ /* 0x004fea0003800000 */
[----:B------:R-:W2:Y:S02]  /*1260*/  SYNCS.PHASECHK.TRANS64.TRYWAIT P1, [UR37+0x31c30], R0 ;  /* 0x031c3000ff0075a7 */ /* 0x000ea40008020165 */
[----:B--2---:R-:W-:Y:S05]  /*1270*/  @!P1 BRA `(.L_x_18) ;  /* 0x000000e000e89947 */ /* 0x004fea0003800000 */
.L_x_17:
[----:B------:R-:W-:Y:S01]  /*1280*/  ULEA UR4, UR41, UR37, 0xc ;  /* 0x0000002529047291 */ /* 0x000fe2000f8e603f */
[----:B------:R-:W-:Y:S01]  /*1290*/  ISETP.NE.AND P1, PT, R28, RZ, PT ;  /* 0x000000ff1c00720c */ /* 0x000fe20003f25270 */
[----:B01----:R-:W-:Y:S02]  /*12a0*/  IMAD.MOV.U32 R0, RZ, RZ, RZ ;  /* 0x000000ffff007224 */ /* 0x003fe400078e00ff */
[----:B------:R-:W-:Y:S01]  /*12b0*/  UIADD3 UR4, UR4, 0xda00, URZ ;  /* 0x0000da0004047890 */ /* 0x000fe2000fffe03f */
[----:B------:R-:W-:Y:S02]  /*12c0*/  IMAD.MOV.U32 R71, RZ, RZ, RZ ;  /* 0x000000ffff477224 */ /* 0x000fe400078e00ff */
[----:B------:R-:W-:Y:S01]  /*12d0*/  IMAD.MOV.U32 R3, RZ, RZ, -0x7fffffe0 ;  /* 0x80000020ff037424 */ /* 0x000fe200078e00ff */
[----:B------:R-:W-:-:S04]  /*12e0*/  USHF.R.U32.HI UR4, URZ, 0x4, UR4 ;  /* 0x000000043f047899 */ /* 0x000fc80008011604 */
[----:B------:R-:W-:-:S06]  /*12f0*/  ULOP3.LUT UR4, UR4, 0x3fff, URZ, 0xc0, !UPT ;  /* 0x00003fff04047892 */ /* 0x000fcc000f8ec03f */
[----:B------:R-:W-:Y:S01]  /*1300*/  MOV R2, UR4 ;  /* 0x0000000400027c02 */ /* 0x000fe20008000f00 */
[----:B------:R-:W-:Y:S05]  /*1310*/  WARPSYNC.ALL ;  /* 0x0000000000007948 */ /* 0x000fea0003800000 */
[----:B------:R-:W-:Y:S01]  /*1320*/  LOP3.LUT R2, R2, 0x10000, RZ, 0xfc, !PT ;  /* 0x0001000002027812 */ /* 0x000fe200078efcff */
[----:B------:R-:W-:-:S03]  /*1330*/  UIADD3 UR4, UR37, 0x16a00, URZ ;  /* 0x00016a0025047890 */ /* 0x000fc6000fffe03f */
[C---:B------:R-:W-:Y:S01]  /*1340*/  R2UR UR8, R2.reuse ;  /* 0x00000000020872ca */ /* 0x040fe200000e0000 */
[----:B------:R-:W-:Y:S01]  /*1350*/  WARPGROUP.ARRIVE ;  /* 0x00000000000079c5 */ /* 0x000fe20000000000 */
[C---:B------:R-:W-:Y:S01]  /*1360*/  R2UR UR9, R3.reuse ;  /* 0x00000000030972ca */ /* 0x040fe200000e0000 */
[----:B------:R-:W-:Y:S01]  /*1370*/  USHF.R.U32.HI UR4, URZ, 0x4, UR4 ;  /* 0x000000043f047899 */ /* 0x000fe20008011604 */
[C---:B------:R-:W-:Y:S01]  /*1380*/  R2UR UR16, R2.reuse ;  /* 0x00000000021072ca */ /* 0x040fe200000e0000 */
[----:B------:R-:W-:Y:S01]  /*1390*/  UMOV UR11, 0x80000020 ;  /* 0x80000020000b7882 */ /* 0x000fe20000000000 */
[C---:B------:R-:W-:Y:S01]  /*13a0*/  R2UR UR17, R3.reuse ;  /* 0x00000000031172ca */ /* 0x040fe200000e0000 */
[----:B------:R-:W-:Y:S01]  /*13b0*/  ULOP3.LUT UR4, UR4, 0x3fff, URZ, 0xc0, !UPT ;  /* 0x00003fff04047892 */ /* 0x000fe2000f8ec03f */
[C---:B------:R-:W-:Y:S01]  /*13c0*/  R2UR UR24, R2.reuse ;  /* 0x00000000021872ca */ /* 0x040fe200000e0000 */
[----:B------:R-:W-:Y:S01]  /*13d0*/  UMOV UR19, 0x80000020 ;  /* 0x8000002000137882 */ /* 0x000fe20000000000 */
[C---:B------:R-:W-:Y:S01]  /*13e0*/  R2UR UR25, R3.reuse ;  /* 0x00000000031972ca */ /* 0x040fe200000e0000 */
[----:B------:R-:W-:Y:S01]  /*13f0*/  ULOP3.LUT UR42, UR4, 0x10000, URZ, 0xfc, !UPT ;  /* 0x00010000042a7892 */ /* 0x000fe2000f8efc3f */
[C---:B------:R-:W-:Y:S01]  /*1400*/  R2UR UR20, R2.reuse ;  /* 0x00000000021472ca */ /* 0x040fe200000e0000 */
[----:B------:R-:W-:Y:S01]  /*1410*/  UMOV UR27, 0x80000020 ;  /* 0x80000020001b7882 */ /* 0x000fe20000000000 */
[C---:B------:R-:W-:Y:S01]  /*1420*/  R2UR UR21, R3.reuse ;  /* 0x00000000031572ca */ /* 0x040fe200000e0000 */
[----:B------:R-:W-:Y:S01]  /*1430*/  UIADD3 UR4, UR42, 0x40, URZ ;  /* 0x000000402a047890 */ /* 0x000fe2000fffe03f */
[C---:B------:R-:W-:Y:S01]  /*1440*/  R2UR UR12, R2.reuse ;  /* 0x00000000020c72ca */ /* 0x040fe200000e0000 */
[----:B------:R-:W-:Y:S01]  /*1450*/  UMOV UR23, 0x80000020 ;  /* 0x8000002000177882 */ /* 0x000fe20000000000 */
[----:B------:R-:W-:Y:S01]  /*1460*/  UMOV UR10, UR42 ;  /* 0x0000002a000a7c82 */ /* 0x000fe20008000000 */
[----:B------:R-:W-:Y:S01]  /*1470*/  R2UR UR13, R3 ;  /* 0x00000000030d72ca */ /* 0x000fe200000e0000 */
[----:B------:R-:W-:Y:S01]  /*1480*/  HGMMA.64x16x16.F32 R96, gdesc[UR8], RZ, !UPT, gsb0 ;  /* 0x00200000086079f0 */ /* 0x000fe2000c0008ff */
[----:B------:R-:W-:Y:S01]  /*1490*/  UIADD3 UR8, UR42, 0x80, URZ ;  /* 0x000000802a087890 */ /* 0x000fe2000fffe03f */
[----:B------:R-:W-:Y:S01]  /*14a0*/  R2UR UR6, R2 ;  /* 0x00000000020672ca */ /* 0x000fe200000e0000 */
[----:B------:R-:W-:Y:S01]  /*14b0*/  UMOV UR18, UR4 ;  /* 0x0000000400127c82 */ /* 0x000fe20008000000 */
[----:B------:R-:W-:Y:S01]  /*14c0*/  UIADD3 UR10, UR42, 0xc0, URZ ;  /* 0x000000c02a0a7890 */ /* 0x000fe2000fffe03f */
[----:B------:R-:W-:Y:S01]  /*14d0*/  P2R R104, PR, RZ, 0x1 ;  /* 0x00000001ff687803 */ /* 0x000fe20000000000 */
[----:B------:R-:W-:-:S02]  /*14e0*/  UIADD3 UR4, UR42, 0x100, URZ ;  /* 0x000001002a047890 */ /* 0x000fc4000fffe03f */
[----:B------:R-:W-:Y:S01]  /*14f0*/  UMOV UR26, UR8 ;  /* 0x00000008001a7c82 */ /* 0x000fe20008000000 */
[----:B------:R-:W-:Y:S01]  /*1500*/  UMOV UR15, 0x80000020 ;  /* 0x80000020000f7882 */ /* 0x000fe20000000000 */
[----:B------:R-:W-:Y:S01]  /*1510*/  UIADD3 UR8, UR42, 0x140, URZ ;  /* 0x000001402a087890 */ /* 0x000fe2000fffe03f */
[----:B------:R-:W-:Y:S02]  /*1520*/  UMOV UR22, UR10 ;  /* 0x0000000a00167c82 */ /* 0x000fe40008000000 */
[----:B------:R-:W-:Y:S01]  /*1530*/  UMOV UR14, UR4 ;  /* 0x00000004000e7c82 */ /* 0x000fe20008000000 */
[----:B------:R-:W-:Y:S02]  /*1540*/  UIADD3 UR10, UR42, 0x180, URZ ;  /* 0x000001802a0a7890 */ /* 0x000fe4000fffe03f */
[----:B------:R-:W-:Y:S02]  /*1550*/  UIADD3 UR4, UR42, 0x1c0, URZ ;  /* 0x000001c02a047890 */ /* 0x000fe4000fffe03f */
[----:B------:R-:W-:Y:S01]  /*1560*/  UIADD3 UR7, UR6, 0x2, URZ ;  /* 0x0000000206077890 */ /* 0x000fe2000fffe03f */
[----:B------:R-:W-:Y:S01]  /*1570*/  UMOV UR5, 0x80000020 ;  /* 0x8000002000057882 */ /* 0x000fe20000000000 */
[----:B------:R-:W-:Y:S01]  /*1580*/  UMOV UR11, 0x80000020 ;  /* 0x80000020000b7882 */ /* 0x000fe20000000000 */
[----:B------:R-:W-:Y:S01]  /*1590*/  UMOV UR9, UR5 ;  /* 0x0000000500097c82 */ /* 0x000fe20008000000 */
[----:B------:R-:W-:-:S02]  /*15a0*/  WARPGROUP.DEPBAR.LE gsb0, 0x0 ;  /* 0x00008000000079c5 */ /* 0x000fc40000010000 */
[----:B------:R-:W-:-:S06]  /*15b0*/  WARPGROUP.ARRIVE ;  /* 0x00000000000079c5 */ /* 0x000fcc0000000000 */
[----:B------:R-:W-:Y:S01]  /*15c0*/  HGMMA.64x16x16.F32 R88, gdesc[UR16], RZ, !UPT, gsb0 ;  /* 0x00200000105879f0 */ /* 0x000fe2000c0008ff */
[----:B------:R-:W-:Y:S01]  /*15d0*/  R2UR UR16, R2 ;  /* 0x00000000021072ca */ /* 0x000fe200000e0000 */
[----:B------:R-:W-:Y:S01]  /*15e0*/  UMOV UR18, UR8 ;  /* 0x0000000800127c82 */ /* 0x000fe20008000000 */
[----:B------:R-:W-:Y:S01]  /*15f0*/  R2UR UR17, R3 ;  /* 0x00000000031172ca */ /* 0x000fe200000e0000 */
[----:B------:R-:W-:Y:S01]  /*1600*/  UMOV UR19, 0x80000020 ;  /* 0x8000002000137882 */ /* 0x000fe20000000000 */
[----:B------:R-:W-:Y:S01]  /*1610*/  UIADD3 UR8, UR42, 0x200, URZ ;  /* 0x000002002a087890 */ /* 0x000fe2000fffe03f */
[----:B------:R-:W-:Y:S02]  /*1620*/  WARPGROUP.DEPBAR.LE gsb0, 0x0 ;  /* 0x00008000000079c5 */ /* 0x000fe40000010000 */
        /* <DEDUP_REMOVED lines=14> */
[----:B------:R-:W-:Y:S01]  /*1710*/  UMOV UR4, UR7 ;  /* 0x0000000700047c82 */ /* 0x000fe20008000000 */
        /* <DEDUP_REMOVED lines=9> */
[----:B------:R-:W-:Y:S02]  /*17b0*/  WARPGROUP.DEPBAR.LE gsb0, 0x0 ;  /* 0x00008000000079c5 */ /* 0x000fe40000010000 */
[----:B------:R-:W-:-:S06]  /*17c0*/  WARPGROUP.ARRIVE ;  /* 0x00000000000079c5 */ /* 0x000fcc0000000000 */
[----:B------:R-:W-:Y:S01]  /*17d0*/  HGMMA.64x16x16.F32 R48, gdesc[UR16], RZ, !UPT, gsb0 ;  /* 0x00200000103079f0 */ /* 0x000fe2000c0008ff */
[----:B------:R-:W-:Y:S02]  /*17e0*/  UIADD3 UR16, UR42, 0x242, URZ ;  /* 0x000002422a107890 */ /* 0x000fe4000fffe03f */
[----:B------:R-:W-:Y:S01]  /*17f0*/  UIADD3 UR18, UR42, 0x480, URZ ;  /* 0x000004802a127890 */ /* 0x000fe2000fffe03f */
[----:B------:R-:W-:Y:S01]  /*1800*/  UMOV UR17, 0x80000020 ;  /* 0x8000002000117882 */ /* 0x000fe20000000000 */
[----:B------:R-:W-:Y:S01]  /*1810*/  UMOV UR19, 0x80000020 ;  /* 0x8000002000137882 */ /* 0x000fe20000000000 */
[----:B------:R-:W-:Y:S02]  /*1820*/  WARPGROUP.DEPBAR.LE gsb0, 0x0 ;  /* 0x00008000000079c5 */ /* 0x000fe40000010000 */
[----:B------:R-:W-:-:S06]  /*1830*/  WARPGROUP.ARRIVE ;  /* 0x00000000000079c5 */ /* 0x000fcc0000000000 */
[----:B------:R-:W-:Y:S01]  /*1840*/  HGMMA.64x16x16.F32 R40, gdesc[UR24], RZ, !UPT, gsb0 ;  /* 0x00200000182879f0 */ /* 0x000fe2000c0008ff */
[----:B------:R-:W-:Y:S01]  /*1850*/  UIADD3 UR26, UR42, 0x682, URZ ;  /* 0x000006822a1a7890 */ /* 0x000fe2000fffe03f */
[----:B------:R-:W-:Y:S01]  /*1860*/  UMOV UR27, 0x80000020 ;  /* 0x80000020001b7882 */ /* 0x000fe20000000000 */
[----:B------:R-:W-:Y:S02]  /*1870*/  WARPGROUP.DEPBAR.LE gsb0, 0x0 ;  /* 0x00008000000079c5 */ /* 0x000fe40000010000 */
[----:B------:R-:W-:-:S06]  /*1880*/  WARPGROUP.ARRIVE ;  /* 0x00000000000079c5 */ /* 0x000fcc0000000000 */
[----:B------:R-:W-:Y:S01]  /*1890*/  HGMMA.64x16x16.F32 R32, gdesc[UR20], RZ, !UPT, gsb0 ;  /* 0x00200000142079f0 */ /* 0x000fe2000c0008ff */
[----:B------:R-:W-:Y:S02]  /*18a0*/  UIADD3 UR20, UR6, 0x602, URZ ;  /* 0x0000060206147890 */ /* 0x000fe4000fffe03f */
[----:B------:R-:W-:Y:S01]  /*18b0*/  UIADD3 UR22, UR42, 0x482, URZ ;  /* 0x000004822a167890 */ /* 0x000fe2000fffe03f */
[----:B------:R-:W-:Y:S01]  /*18c0*/  UMOV UR21, 0x80000020 ;  /* 0x8000002000157882 */ /* 0x000fe20000000000 */
[----:B------:R-:W-:Y:S01]  /*18d0*/  UMOV UR23, 0x80000020 ;  /* 0x8000002000177882 */ /* 0x000fe20000000000 */
[----:B------:R-:W-:Y:S02]  /*18e0*/  UMOV UR25, UR21 ;  /* 0x0000001500197c82 */ /* 0x000fe40008000000 */
[----:B------:R-:W-:Y:S01]  /*18f0*/  UMOV UR24, UR20 ;  /* 0x0000001400187c82 */ /* 0x000fe20008000000 */
[----:B------:R-:W-:Y:S02]  /*1900*/  WARPGROUP.DEPBAR.LE gsb0, 0x0 ;  /* 0x00008000000079c5 */ /* 0x000fe40000010000 */
[----:B------:R-:W-:-:S06]  /*1910*/  WARPGROUP.ARRIVE ;  /* 0x00000000000079c5 */ /* 0x000fcc0000000000 */
[----:B------:R-:W-:Y:S01]  /*1920*/  HGMMA.64x16x16.F32 R24, gdesc[UR12], RZ, !UPT, gsb0 ;  /* 0x002000000c1879f0 */ /* 0x000fe2000c0008ff */
[----:B------:R-:W-:Y:S02]  /*1930*/  UIADD3 UR12, UR42, 0xc2, URZ ;  /* 0x000000c22a0c7890 */ /* 0x000fe4000fffe03f */
[----:B------:R-:W-:Y:S02]  /*1940*/  UIADD3 UR13, UR6, 0x300, URZ ;  /* 0x00000300060d7890 */ /* 0x000fe4000fffe03f */
[----:B------:R-:W-:Y:S01]  /*1950*/  UIADD3 UR14, UR6, 0x302, URZ ;  /* 0x00000302060e7890 */ /* 0x000fe2000fffe03f */
[----:B------:R-:W-:Y:S01]  /*1960*/  UMOV UR15, 0x80000020 ;  /* 0x80000020000f7882 */ /* 0x000fe20000000000 */
[----:B------:R-:W-:Y:S02]  /*1970*/  WARPGROUP.DEPBAR.LE gsb0, 0x0 ;  /* 0x00008000000079c5 */ /* 0x000fe40000010000 */
[----:B------:R-:W-:-:S06]  /*1980*/  WARPGROUP.ARRIVE ;  /* 0x00000000000079c5 */ /* 0x000fcc0000000000 */
[----:B------:R-:W-:Y:S01]  /*1990*/  HGMMA.64x16x16.F32 R96, gdesc[UR8], R96, gsb0 ;  /* 0x00200000086079f0 */ /* 0x000fe20008000860 */
[----:B------:R-:W-:Y:S01]  /*19a0*/  UIADD3 UR10, UR42, 0x42, URZ ;  /* 0x000000422a0a7890 */ /* 0x000fe2000fffe03f */
[----:B------:R-:W-:Y:S01]  /*19b0*/  UMOV UR8, UR4 ;  /* 0x0000000400087c82 */ /* 0x000fe20008000000 */
[----:B------:R-:W-:Y:S01]  /*19c0*/  UMOV UR9, UR5 ;  /* 0x0000000500097c82 */ /* 0x000fe20008000000 */
[----:B------:R-:W-:Y:S01]  /*19d0*/  UMOV UR11, 0x80000020 ;  /* 0x80000020000b7882 */ /* 0x000fe20000000000 */
[----:B------:R-:W-:Y:S02]  /*19e0*/  WARPGROUP.DEPBAR.LE gsb0, 0x0 ;  /* 0x00008000000079c5 */ /* 0x000fe40000010000 */
[----:B------:R-:W-:-:S06]  /*19f0*/  WARPGROUP.ARRIVE ;  /* 0x00000000000079c5 */ /* 0x000fcc0000000000 */
[----:B------:R-:W-:Y:S01]  /*1a00*/  HGMMA.64x16x16.F32 R88, gdesc[UR8], R88, gsb0 ;  /* 0x00200000085879f0 */ /* 0x000fe20008000858 */
[----:B------:R-:W-:Y:S01]  /*1a10*/  UMOV UR8, UR4 ;  /* 0x0000000400087c82 */ /* 0x000fe20008000000 */
[----:B------:R-:W-:Y:S01]  /*1a20*/  UMOV UR9, UR5 ;  /* 0x0000000500097c82 */ /* 0x000fe20008000000 */
[----:B------:R-:W-:Y:S01]  /*1a30*/  UMOV UR10, UR7 ;  /* 0x00000007000a7c82 */ /* 0x000fe20008000000 */
[----:B------:R-:W-:Y:S01]  /*1a40*/  UMOV UR11, 0x80000020 ;  /* 0x80000020000b7882 */ /* 0x000fe20000000000 */
[----:B------:R-:W-:Y:S01]  /*1a50*/  UIADD3 UR7, UR42, 0x102, URZ ;  /* 0x000001022a077890 */ /* 0x000fe2000fffe03f */
        /* <DEDUP_REMOVED lines=52> */
[----:B------:R-:W-:Y:S01]  /*1da0*/  UMOV UR9, 0x80000020 ;  /* 0x8000002000097882 */ /* 0x000fe20000000000 */
[----:B------:R-:W-:Y:S01]  /*1db0*/  UMOV UR10, UR12 ;  /* 0x0000000c000a7c82 */ /* 0x000fe20008000000 */
[----:B------:R-:W-:Y:S01]  /*1dc0*/  UMOV UR11, 0x80000020 ;  /* 0x80000020000b7882 */ /* 0x000fe20000000000 */
[----:B------:R-:W-:Y:S01]  /*1dd0*/  UIADD3 UR12, UR42, 0x300, URZ ;  /* 0x000003002a0c7890 */ /* 0x000fe2000fffe03f */
[----:B------:R-:W-:Y:S01]  /*1de0*/  UMOV UR13, 0x80000020 ;  /* 0x80000020000d7882 */ /* 0x000fe20000000000 */
[----:B------:R-:W-:Y:S02]  /*1df0*/  WARPGROUP.DEPBAR.LE gsb0, 0x0 ;  /* 0x00008000000079c5 */ /* 0x000fe40000010000 */
[----:B------:R-:W-:-:S06]  /*1e00*/  WARPGROUP.ARRIVE ;  /* 0x00000000000079c5 */ /* 0x000fcc0000000000 */
[----:B------:R-:W-:Y:S01]  /*1e10*/  HGMMA.64x16x16.F32 R96, gdesc[UR8], R96, gsb0 ;  /* 0x00200000086079f0 */ /* 0x000fe20008000860 */
[----:B------:R-:W-:Y:S01]  /*1e20*/  UIADD3 UR10, UR42, 0x280, URZ ;  /* 0x000002802a0a7890 */ /* 0x000fe2000fffe03f */
[----:B------:R-:W-:Y:S01]  /*1e30*/  UMOV UR11, 0x80000020 ;  /* 0x80000020000b7882 */ /* 0x000fe20000000000 */
[----:B------:R-:W-:Y:S02]  /*1e40*/  WARPGROUP.DEPBAR.LE gsb0, 0x0 ;  /* 0x00008000000079c5 */ /* 0x000fe40000010000 */
[----:B------:R-:W-:-:S06]  /*1e50*/  WARPGROUP.ARRIVE ;  /* 0x00000000000079c5 */ /* 0x000fcc0000000000 */
[----:B------:R-:W-:Y:S01]  /*1e60*/  HGMMA.64x16x16.F32 R88, gdesc[UR8], R88, gsb0 ;  /* 0x00200000085879f0 */ /* 0x000fe20008000858 */
        /* <DEDUP_REMOVED lines=33> */
[----:B------:R-:W-:Y:S01]  /*2080*/  UMOV UR14, UR16 ;  /* 0x00000010000e7c82 */ /* 0x000fe20008000000 */
[----:B------:R-:W-:Y:S02]  /*2090*/  UIADD3 UR16, UR6, 0x600, URZ ;  /* 0x0000060006107890 */ /* 0x000fe4000fffe03f */
        /* <DEDUP_REMOVED lines=10> */
[----:B------:R-:W-:Y:S02]  /*2140*/  UIADD3 UR10, UR42, 0x302, URZ ;  /* 0x000003022a0a7890 */ /* 0x000fe4000fffe03f */
        /* <DEDUP_REMOVED lines=48> */
[----:B------:R-:W-:Y:S03]  /*2450*/  HGMMA.64x16x16.F32 R24, gdesc[UR12], R24, gsb0 ;  /* 0x002000000c1879f0 */ /* 0x000fe60008000818 */
        /* <DEDUP_REMOVED lines=40> */
[----:B------:R-:W-:Y:S01]  /*26e0*/  ULDC UR7, c[0x0][0x988] ;  /* 0x0002620000077ab9 */ /* 0x000fe20000000800 */
        /* <DEDUP_REMOVED lines=15> */
[----:B------:R-:W-:Y:S01]  /*27e0*/  WARPGROUP.ARRIVE ;  /* 0x00000000000079c5 */ /* 0x000fe20000000000 */
[----:B------:R-:W-:Y:S01]  /*27f0*/  FMUL.FTZ R5, R96, UR6 ;  /* 0x0000000660057c20 */ /* 0x000fe20008410000 */
[----:B------:R-:W-:Y:S01]  /*2800*/  FMUL.FTZ R8, R98, UR6 ;  /* 0x0000000662087c20 */ /* 0x000fe20008410000 */
[----:B------:R-:W-:Y:S01]  /*2810*/  FMUL.FTZ R6, R99, UR6 ;  /* 0x0000000663067c20 */ /* 0x000fe20008410000 */
[----:B------:R-:W-:Y:S01]  /*2820*/  FMUL.FTZ R12, R102, UR6 ;  /* 0x00000006660c7c20 */ /* 0x000fe20008410000 */
[----:B------:R-:W-:Y:S01]  /*2830*/  FMUL.FTZ R10, R103, UR6 ;  /* 0x00000006670a7c20 */ /* 0x000fe20008410000 */
[----:B------:R-:W-:Y:S01]  /*2840*/  HGMMA.64x16x16.F32 R88, gdesc[UR20], R88, gsb0 ;  /* 0x00200000145879f0 */ /* 0x000fe20008000858 */
[----:B------:R-:W-:Y:S01]  /*2850*/  UIADD3 UR22, UR42, 0x502, URZ ;  /* 0x000005022a167890 */ /* 0x000fe2000fffe03f */
[----:B------:R-:W-:Y:S01]  /*2860*/  MUFU.TANH R5, R5 ;  /* 0x0000000500057308 */ /* 0x000fe20000002400 */
[----:B------:R-:W-:Y:S01]  /*2870*/  UMOV UR23, 0x80000020 ;  /* 0x8000002000177882 */ /* 0x000fe20000000000 */
[----:B------:R-:W-:Y:S01]  /*2880*/  FMUL.FTZ R4, R97, UR6 ;  /* 0x0000000661047c20 */ /* 0x000fe20008410000 */
[----:B------:R-:W-:Y:S01]  /*2890*/  FMUL.FTZ R7, R100, UR6 ;  /* 0x0000000664077c20 */ /* 0x000fe20008410000 */
[----:B------:R-:W-:-:S04]  /*28a0*/  FMUL.FTZ R9, R101, UR6 ;  /* 0x0000000665097c20 */ /* 0x000fc80008410000 */
[----:B------:R-:W0:Y:S08]  /*28b0*/  MUFU.TANH R8, R8 ;  /* 0x0000000800087308 */ /* 0x000e300000002400 */
[----:B------:R-:W1:Y:S08]  /*28c0*/  MUFU.TANH R6, R6 ;  /* 0x0000000600067308 */ /* 0x000e700000002400 */
[----:B------:R-:W-:Y:S08]  /*28d0*/  MUFU.TANH R12, R12 ;  /* 0x0000000c000c7308 */ /* 0x000ff00000002400 */
[----:B------:R-:W-:Y:S08]  /*28e0*/  MUFU.TANH R10, R10 ;  /* 0x0000000a000a7308 */ /* 0x000ff00000002400 */
[----:B------:R-:W-:Y:S08]  /*28f0*/  MUFU.TANH R4, R4 ;  /* 0x0000000400047308 */ /* 0x000ff00000002400 */
[----:B------:R-:W-:Y:S01]  /*2900*/  MUFU.TANH R7, R7 ;  /* 0x0000000700077308 */ /* 0x000fe20000002400 */
[----:B------:R-:W-:-:S02]  /*2910*/  WARPGROUP.DEPBAR.LE gsb0, 0x0 ;  /* 0x00008000000079c5 */ /* 0x000fc40000010000 */
        /* <DEDUP_REMOVED lines=8> */
[----:B------:R-:W2:Y:S01]  /*29a0*/  MUFU.TANH R14, R14 ;  /* 0x0000000e000e7308 */ /* 0x000ea20000002400 */
[----:B------:R-:W-:Y:S01]  /*29b0*/  UMOV UR23, 0x80000020 ;  /* 0x8000002000177882 */ /* 0x000fe20000000000 */
[----:B------:R-:W-:Y:S01]  /*29c0*/  FMUL.FTZ R13, R89, UR6 ;  /* 0x00000006590d7c20 */ /* 0x000fe20008410000 */
[----:B------:R-:W-:Y:S01]  /*29d0*/  FMUL.FTZ R21, R93, UR6 ;  /* 0x000000065d157c20 */ /* 0x000fe20008410000 */
[----:B------:R-:W-:-:S04]  /*29e0*/  FMUL.FTZ R15, R92, UR6 ;  /* 0x000000065c0f7c20 */ /* 0x000fc80008410000 */
[----:B------:R-:W3:Y:S08]  /*29f0*/  MUFU.TANH R20, R20 ;  /* 0x0000001400147308 */ /* 0x000ef00000002400 */
[----:B------:R-:W4:Y:S08]  /*2a00*/  MUFU.TANH R66, R66 ;  /* 0x0000004200427308 */ /* 0x000f300000002400 */
[----:B------:R-:W5:Y:S08]  /*2a10*/  MUFU.TANH R9, R9 ;  /* 0x0000000900097308 */ /* 0x000f700000002400 */
[----:B------:R-:W5:Y:S08]  /*2a20*/  MUFU.TANH R23, R23 ;  /* 0x0000001700177308 */ /* 0x000f700000002400 */
[----:B------:R-:W5:Y:S08]  /*2a30*/  MUFU.TANH R11, R11 ;  /* 0x0000000b000b7308 */ /* 0x000f700000002400 */
        /* <DEDUP_REMOVED lines=10> */
[----:B------:R-:W-:Y:S01]  /*2ae0*/  FMUL.FTZ R80, R87, UR6 ;  /* 0x0000000657507c20 */ /* 0x000fe20008410000 */
[----:B------:R-:W-:Y:S01]  /*2af0*/  UMOV UR23, 0x80000020 ;  /* 0x8000002000177882 */ /* 0x000fe20000000000 */
[----:B------:R-:W5:Y:S01]  /*2b00*/  MUFU.TANH R67, R67 ;  /* 0x0000004300437308 */ /* 0x000f620000002400 */
[----:B------:R-:W-:Y:S01]  /*2b10*/  FMUL.FTZ R64, R81, UR6 ;  /* 0x0000000651407c20 */ /* 0x000fe20008410000 */
[----:B------:R-:W-:-:S06]  /*2b20*/  FMUL.FTZ R81, R86, UR6 ;  /* 0x0000000656517c20 */ /* 0x000fcc0008410000 */
[----:B------:R-:W5:Y:S08]  /*2b30*/  MUFU.TANH R69, R69 ;  /* 0x0000004500457308 */ /* 0x000f700000002400 */
[----:B------:R-:W5:Y:S08]  /*2b40*/  MUFU.TANH R15, R15 ;  /* 0x0000000f000f7308 */ /* 0x000f700000002400 */
[----:B------:R-:W5:Y:S08]  /*2b50*/  MUFU.TANH R81, R81 ;  /* 0x0000005100517308 */ /* 0x000f700000002400 */
[----:B------:R-:W5:Y:S08]  /*2b60*/  MUFU.TANH R21, R21 ;  /* 0x0000001500157308 */ /* 0x000f700000002400 */
[----:B------:R-:W5:Y:S01]  /*2b70*/  MUFU.TANH R80, R80 ;  /* 0x0000005000507308 */ /* 0x000f620000002400 */
        /* <DEDUP_REMOVED lines=9> */
[----:B------:R-:W5:Y:S01]  /*2c10*/  MUFU.TANH R65, R65 ;  /* 0x0000004100417308 */ /* 0x000f620000002400 */
[----:B------:R-:W-:Y:S01]  /*2c20*/  UMOV UR23, 0x80000020 ;  /* 0x8000002000177882 */ /* 0x000fe20000000000 */
[----:B------:R-:W-:Y:S01]  /*2c30*/  FMUL.FTZ R78, R78, UR6 ;  /* 0x000000064e4e7c20 */ /* 0x000fe20008410000 */
[----:B------:R-:W-:Y:S01]  /*2c40*/  FMUL.FTZ R79, R79, UR6 ;  /* 0x000000064f4f7c20 */ /* 0x000fe20008410000 */
[----:B------:R-:W-:-:S04]  /*2c50*/  FMUL.FTZ R76, R76, UR6 ;  /* 0x000000064c4c7c20 */ /* 0x000fc80008410000 */
[----:B------:R-:W5:Y:S08]  /*2c60*/  MUFU.TANH R74, R74 ;  /* 0x0000004a004a7308 */ /* 0x000f700000002400 */
        /* <DEDUP_REMOVED lines=16> */
[----:B------:R-:W-:Y:S01]  /*2d70*/  LOP3.LUT R63, R22, 0xffffff80, RZ, 0xc0, !PT ;  /* 0xffffff80163f7812 */ /* 0x000fe200078ec0ff */
[----:B------:R-:W-:Y:S01]  /*2d80*/  FMUL.FTZ R58, R58, UR6 ;  /* 0x000000063a3a7c20 */ /* 0x000fe20008410000 */
[----:B------:R-:W5:Y:S01]  /*2d90*/  MUFU.TANH R79, R79 ;  /* 0x0000004f004f7308 */ /* 0x000f620000002400 */
[----:B------:R-:W-:-:S02]  /*2da0*/  FMUL.FTZ R62, R62, UR6 ;  /* 0x000000063e3e7c20 */ /* 0x000fc40008410000 */
[----:B------:R-:W-:-:S05]  /*2db0*/  IMAD.IADD R77, R16, 0x1, -R63 ;  /* 0x00000001104d7824 */ /* 0x000fca00078e0a3f */
[----:B------:R-:W-:Y:S01]  /*2dc0*/  SHF.R.S32.HI R84, RZ, 0x1f, R77 ;  /* 0x0000001fff547819 */ /* 0x000fe2000001144d */
[----:B------:R-:W5:Y:S03]  /*2dd0*/  MUFU.TANH R82, R82 ;  /* 0x0000005200527308 */ /* 0x000f660000002400 */
[----:B------:R-:W-:-:S04]  /*2de0*/  LEA.HI R84, R84, R77, RZ, 0x2 ;  /* 0x0000004d54547211 */ /* 0x000fc800078f10ff */
[----:B------:R-:W-:Y:S01]  /*2df0*/  LOP3.LUT R84, R84, 0x7ffffffc, RZ, 0xc0, !PT ;  /* 0x7ffffffc54547812 */ /* 0x000fe200078ec0ff */
[----:B------:R-:W5:Y:S04]  /*2e00*/  MUFU.TANH R58, R58 ;  /* 0x0000003a003a7308 */ /* 0x000f680000002400 */
[----:B------:R-:W-:-:S04]  /*2e10*/  IMAD.IADD R84, R77, 0x1, -R84 ;  /* 0x000000014d547824 */ /* 0x000fc800078e0a54 */
[----:B------:R-:W5:Y:S08]  /*2e20*/  MUFU.TANH R72, R72 ;  /* 0x0000004800487308 */ /* 0x000f700000002400 */
[----:B------:R-:W5:Y:S08]  /*2e30*/  MUFU.TANH R57, R57 ;  /* 0x0000003900397308 */ /* 0x000f700000002400 */
[----:B------:R-:W5:Y:S01]  /*2e40*/  MUFU.TANH R76, R76 ;  /* 0x0000004c004c7308 */ /* 0x000f620000002400 */
[----:B------:R-:W-:-:S02]  /*2e50*/  WARPGROUP.DEPBAR.LE gsb0, 0x0 ;  /* 0x00008000000079c5 */ /* 0x000fc40000010000 */
[----:B------:R-:W-:Y:S01]  /*2e60*/  WARPGROUP.ARRIVE ;  /* 0x00000000000079c5 */ /* 0x000fe20000000000 */
[----:B------:R-:W-:Y:S01]  /*2e70*/  FMUL.FTZ R22, R49, UR6 ;  /* 0x0000000631167c20 */ /* 0x000fe20008410000 */
[----:B------:R-:W-:-:S03]  /*2e80*/  IMAD.MOV.U32 R49, RZ, RZ, -0x2 ;  /* 0xfffffffeff317424 */ /* 0x000fc600078e00ff */
[----:B------:R-:W5:Y:S01]  /*2e90*/  MUFU.TANH R62, R62 ;  /* 0x0000003e003e7308 */ /* 0x000f620000002400 */
[----:B------:R-:W-:Y:S01]  /*2ea0*/  FMUL.FTZ R63, R50, UR6 ;  /* 0x00000006323f7c20 */ /* 0x000fe20008410000 */
[----:B------:R-:W-:Y:S01]  /*2eb0*/  FMUL.FTZ R50, R51, UR6 ;  /* 0x0000000633327c20 */ /* 0x000fe20008410000 */
[----:B------:R-:W-:Y:S01]  /*2ec0*/  HGMMA.64x16x16.F32 R40, gdesc[UR20], R40, gsb0 ;  /* 0x00200000142879f0 */ /* 0x000fe20008000828 */
[----:B------:R-:W-:Y:S01]  /*2ed0*/  IMAD R49, R84, R49, 0x90 ;  /* 0x0000009054317424 */ /* 0x000fe200078e0231 */
[----:B------:R-:W-:Y:S01]  /*2ee0*/  UIADD3 UR22, UR42, 0x642, URZ ;  /* 0x000006422a167890 */ /* 0x000fe2000fffe03f */
[----:B------:R-:W-:Y:S01]  /*2ef0*/  FMUL.FTZ R127, R55, UR6 ;  /* 0x00000006377f7c20 */ /* 0x000fe20008410000 */
[----:B------:R-:W-:Y:S01]  /*2f00*/  UMOV UR23, 0x80000020 ;  /* 0x8000002000177882 */ /* 0x000fe20000000000 */
[----:B------:R-:W5:Y:S01]  /*2f10*/  MUFU.TANH R75, R75 ;  /* 0x0000004b004b7308 */ /* 0x000f620000002400 */
[----:B------:R-:W-:Y:S01]  /*2f20*/  IADD3 R18, R18, R49, RZ ;  /* 0x0000003112127210 */ /* 0x000fe20007ffe0ff */
[----:B------:R-:W-:Y:S01]  /*2f30*/  FMUL.FTZ R125, R54, UR6 ;  /* 0x00000006367d7c20 */ /* 0x000fe20008410000 */
[----:B------:R-:W-:Y:S01]  /*2f40*/  FMUL.FTZ R53, R53, UR6 ;  /* 0x0000000635357c20 */ /* 0x000fe20008410000 */
[----:B------:R-:W-:Y:S01]  /*2f50*/  FMUL.FTZ R48, R48, UR6 ;  /* 0x0000000630307c20 */ /* 0x000fe20008410000 */
[----:B------:R-:W-:Y:S01]  /*2f60*/  FMUL.FTZ R52, R52, UR6 ;  /* 0x0000000634347c20 */ /* 0x000fe20008410000 */
[----:B------:R-:W-:-:S02]  /*2f70*/  IMAD R18, R17, -0x90, R18 ;  /* 0xffffff7011127824 */ /* 0x000fc400078e0212 */
[----:B------:R-:W5:Y:S03]  /*2f80*/  MUFU.TANH R61, R61 ;  /* 0x0000003d003d7308 */ /* 0x000f660000002400 */
[C---:B------:R-:W-:Y:S02]  /*2f90*/  ISETP.GT.AND P3, PT, R18.reuse, RZ, PT ;  /* 0x000000ff1200720c */ /* 0x040fe40003f64270 */
[----:B------:R-:W-:Y:S02]  /*2fa0*/  ISETP.GT.AND P6, PT, R18, 0x1, PT ;  /* 0x000000011200780c */ /* 0x000fe40003fc4270 */
[----:B0-----:R-:W-:Y:S01]  /*2fb0*/  FSEL R77, R8, -INF , P3 ;  /* 0xff800000084d7808 */ /* 0x001fe20001800000 */
[----:B------:R-:W0:Y:S01]  /*2fc0*/  MUFU.TANH R83, R83 ;  /* 0x0000005300537308 */ /* 0x000e220000002400 */
[----:B------:R-:W-:Y:S02]  /*2fd0*/  FSEL R5, R5, -INF , P3 ;  /* 0xff80000005057808 */ /* 0x000fe40001800000 */
[----:B------:R-:W-:-:S02]  /*2fe0*/  ISETP.GT.AND P3, PT, R18, 0x11, PT ;  /* 0x000000111200780c */ /* 0x000fc40003f64270 */
[----:B------:R-:W-:Y:S02]  /*2ff0*/  ISETP.GT.AND P5, PT, R18, 0x8, PT ;  /* 0x000000081200780c */ /* 0x000fe40003fa4270 */
[----:B-1----:R-:W-:Y:S01]  /*3000*/  FSEL R6, R6, -INF , P6 ;  /* 0xff80000006067808 */ /* 0x002fe20003000000 */
[----:B------:R-:W1:Y:S01]  /*3010*/  MUFU.TANH R63, R63 ;  /* 0x0000003f003f7308 */ /* 0x000e620000002400 */
[----:B--2---:R-:W-:Y:S02]  /*3020*/  FSEL R95, R14, -INF , P3 ;  /* 0xff8000000e5f7808 */ /* 0x004fe40001800000 */
[----:B------:R-:W-:Y:S02]  /*3030*/  ISETP.GT.AND P4, PT, R18, 0x9, PT ;  /* 0x000000091200780c */ /* 0x000fe40003f84270 */
[----:B------:R-:W-:Y:S02]  /*3040*/  FSEL R85, R12, -INF , P5 ;  /* 0xff8000000c557808 */ /* 0x000fe40002800000 */
[----:B------:R-:W-:Y:S01]  /*3050*/  FMNMX.FTZ R14, R77, R6, !PT ;  /* 0x000000064d0e7209 */ /* 0x000fe20007810000 */
[----:B------:R-:W2:Y:S01]  /*3060*/  MUFU.TANH R56, R56 ;  /* 0x0000003800387308 */ /* 0x000ea20000002400 */
[----:B------:R-:W-:-:S02]  /*3070*/  ISETP.GT.AND P2, PT, R18, 0x10, PT ;  /* 0x000000101200780c */ /* 0x000fc40003f44270 */
[----:B------:R-:W-:Y:S02]  /*3080*/  FSEL R87, R10, -INF , P4 ;  /* 0xff8000000a577808 */ /* 0x000fe40002000000 */
[----:B------:R-:W-:Y:S02]  /*3090*/  FMNMX.FTZ R14, R85, R14, !PT ;  /* 0x0000000e550e7209 */ /* 0x000fe40007810000 */
[----:B---3--:R-:W-:Y:S01]  /*30a0*/  FSEL R93, R20, -INF , P2 ;  /* 0xff800000145d7808 */ /* 0x008fe20001000000 */
[----:B------:R-:W3:Y:S01]  /*30b0*/  MUFU.TANH R50, R50 ;  /* 0x0000003200327308 */ /* 0x000ee20000002400 */
[----:B------:R-:W-:Y:S02]  /*30c0*/  FMNMX.FTZ R20, R87, R14, !PT ;  /* 0x0000000e57147209 */ /* 0x000fe40007810000 */
[----:B------:R-:W-:Y:S02]  /*30d0*/  FSEL R4, R4, -INF , P6 ;  /* 0xff80000004047808 */ /* 0x000fe40003000000 */
[----:B------:R-:W-:Y:S01]  /*30e0*/  ISETP.GT.AND P6, PT, R18, 0x18, PT ;  /* 0x000000181200780c */ /* 0x000fe20003fc4270 */
[----:B------:R-:W-:-:S02]  /*30f0*/  WARPGROUP.DEPBAR.LE gsb0, 0x0 ;  /* 0x00008000000079c5 */ /* 0x000fc40000010000 */
[----:B------:R-:W-:Y:S01]  /*3100*/  WARPGROUP.ARRIVE ;  /* 0x00000000000079c5 */ /* 0x000fe20000000000 */
[----:B------:R-:W-:Y:S01]  /*3110*/  FMNMX.FTZ R20, R93, R20, !PT ;  /* 0x000000145d147209 */ /* 0x000fe20007810000 */
[----:B------:R-:W-:Y:S01]  /*3120*/  FMUL.FTZ R40, R40, UR6 ;  /* 0x0000000628287c20 */ /* 0x000fe20008410000 */
[----:B------:R-:W-:Y:S01]  /*3130*/  FSEL R7, R7, -INF , P5 ;  /* 0xff80000007077808 */ /* 0x000fe20002800000 */
[----:B------:R-:W-:Y:S01]  /*3140*/  FMUL.FTZ R41, R41, UR6 ;  /* 0x0000000629297c20 */ /* 0x000fe20008410000 */
[----:B------:R-:W-:Y:S01]  /*3150*/  ISETP.GT.AND P5, PT, R18, 0x19, PT ;  /* 0x000000191200780c */ /* 0x000fe20003fa4270 */
[----:B------:R-:W-:Y:S01]  /*3160*/  HGMMA.64x16x16.F32 R32, gdesc[UR20], R32, gsb0 ;  /* 0x00200000142079f0 */ /* 0x000fe20008000820 */
[----:B----4-:R-:W-:Y:S01]  /*3170*/  FSEL R97, R66, -INF , P6 ;  /* 0xff80000042617808 */ /* 0x010fe20003000000 */
[----:B------:R4:W-:Y:S01]  /*3180*/  MUFU.TANH R8, R40 ;  /* 0x0000002800087308 */ /* 0x0009e20000002400 */
[----:B------:R-:W-:Y:S01]  /*3190*/  FMNMX.FTZ R20, R95, R20, !PT ;  /* 0x000000145f147209 */ /* 0x000fe20007810000 */
[----:B------:R-:W-:Y:S01]  /*31a0*/  FMUL.FTZ R129, R42, UR6 ;  /* 0x000000062a817c20 */ /* 0x000fe20008410000 */
[----:B-----5:R-:W-:Y:S01]  /*31b0*/  FSEL R9, R9, -INF , P4 ;  /* 0xff80000009097808 */ /* 0x020fe20002000000 */
[----:B------:R-:W-:Y:S01]  /*31c0*/  FMUL.FTZ R131, R43, UR6 ;  /* 0x000000062b837c20 */ /* 0x000fe20008410000 */
[----:B------:R-:W-:Y:S01]  /*31d0*/  ISETP.GT.AND P4, PT, R18, 0x20, PT ;  /* 0x000000201200780c */ /* 0x000fe20003f84270 */
[----:B------:R-:W-:Y:S01]  /*31e0*/  FMUL.FTZ R42, R45, UR6 ;  /* 0x000000062d2a7c20 */ /* 0x000fe20008410000 */
[----:B------:R-:W-:Y:S01]  /*31f0*/  FSEL R99, R23, -INF , P5 ;  /* 0xff80000017637808 */ /* 0x000fe20002800000 */
[----:B------:R5:W-:Y:S01]  /*3200*/  MUFU.TANH R12, R41 ;  /* 0x00000029000c7308 */ /* 0x000be20000002400 */
[----:B------:R-:W-:Y:S01]  /*3210*/  FMNMX.FTZ R20, R97, R20, !PT ;  /* 0x0000001461147209 */ /* 0x000fe20007810000 */
[----:B------:R-:W-:Y:S01]  /*3220*/  FMUL.FTZ R55, R47, UR6 ;  /* 0x000000062f377c20 */ /* 0x000fe20008410000 */
[----:B------:R-:W-:Y:S01]  /*3230*/  FSEL R11, R11, -INF , P2 ;  /* 0xff8000000b0b7808 */ /* 0x000fe20001000000 */
[----:B------:R-:W-:Y:S01]  /*3240*/  FMUL.FTZ R46, R46, UR6 ;  /* 0x000000062e2e7c20 */ /* 0x000fe20008410000 */
[----:B------:R-:W-:Y:S01]  /*3250*/  ISETP.GT.AND P2, PT, R18, 0x21, PT ;  /* 0x000000211200780c */ /* 0x000fe20003f44270 */
[----:B------:R-:W-:Y:S01]  /*3260*/  FMUL.FTZ R44, R44, UR6 ;  /* 0x000000062c2c7c20 */ /* 0x000fe20008410000 */
[----:B------:R-:W-:Y:S01]  /*3270*/  FSEL R101, R67, -INF , P4 ;  /* 0xff80000043657808 */ /* 0x000fe20002000000 */
[----:B------:R0:W-:Y:S01]  /*3280*/  MUFU.TANH R14, R42 ;  /* 0x0000002a000e7308 */ /* 0x0001e20000002400 */
[----:B------:R-:W-:Y:S01]  /*3290*/  FMNMX.FTZ R20, R99, R20, !PT ;  /* 0x0000001463147209 */ /* 0x000fe20007810000 */
[----:B------:R-:W-:Y:S01]  /*32a0*/  IMAD.MOV.U32 R66, RZ, RZ, R71 ;  /* 0x000000ffff427224 */ /* 0x000fe200078e0047 */
[----:B------:R-:W-:-:S02]  /*32b0*/  FSEL R13, R13, -INF , P3 ;  /* 0xff8000000d0d7808 */ /* 0x000fc40001800000 */
[C---:B------:R-:W-:Y:S02]  /*32c0*/  ISETP.GT.AND P3, PT, R18.reuse, 0x28, PT ;  /* 0x000000281200780c */ /* 0x040fe40003f64270 */
[----:B------:R-:W-:Y:S01]  /*32d0*/  FSEL R103, R69, -INF , P2 ;  /* 0xff80000045677808 */ /* 0x000fe20001000000 */
[----:B------:R-:W3:Y:S01]  /*32e0*/  MUFU.TANH R59, R59 ;  /* 0x0000003b003b7308 */ /* 0x000ee20000002400 */
[----:B------:R-:W-:Y:S02]  /*32f0*/  FMNMX.FTZ R20, R101, R20, !PT ;  /* 0x0000001465147209 */ /* 0x000fe40007810000 */
[----:B------:R-:W-:Y:S02]  /*3300*/  FSEL R15, R15, -INF , P6 ;  /* 0xff8000000f0f7808 */ /* 0x000fe40003000000 */
[----:B------:R-:W-:Y:S02]  /*3310*/  ISETP.GT.AND P6, PT, R18, 0x29, PT ;  /* 0x000000291200780c */ /* 0x000fe40003fc4270 */
[----:B------:R-:W-:Y:S01]  /*3320*/  FSEL R81, R81, -INF , P3 ;  /* 0xff80000051517808 */ /* 0x000fe20001800000 */
[----:B------:R-:W3:Y:S01]  /*3330*/  MUFU.TANH R125, R125 ;  /* 0x0000007d007d7308 */ /* 0x000ee20000002400 */
[----:B------:R-:W-:-:S02]  /*3340*/  FMNMX.FTZ R20, R103, R20, !PT ;  /* 0x0000001467147209 */ /* 0x000fc40007810000 */
[----:B------:R-:W-:Y:S02]  /*3350*/  FSEL R21, R21, -INF , P5 ;  /* 0xff80000015157808 */ /* 0x000fe40002800000 */
[----:B------:R-:W-:Y:S02]  /*3360*/  ISETP.GT.AND P5, PT, R18, 0x30, PT ;  /* 0x000000301200780c */ /* 0x000fe40003fa4270 */
[----:B------:R-:W-:Y:S01]  /*3370*/  FSEL R105, R80, -INF , P6 ;  /* 0xff80000050697808 */ /* 0x000fe20003000000 */
[----:B------:R-:W3:Y:S01]  /*3380*/  MUFU.TANH R60, R60 ;  /* 0x0000003c003c7308 */ /* 0x000ee20000002400 */
[----:B----4-:R-:W-:Y:S02]  /*3390*/  FMNMX.FTZ R40, R81, R20, !PT ;  /* 0x0000001451287209 */ /* 0x010fe40007810000 */
[----:B------:R-:W-:Y:S02]  /*33a0*/  FSEL R23, R65, -INF , P4 ;  /* 0xff80000041177808 */ /* 0x000fe40002000000 */
[----:B------:R-:W-:-:S02]  /*33b0*/  ISETP.GT.AND P4, PT, R18, 0x31, PT ;  /* 0x000000311200780c */ /* 0x000fc40003f84270 */
[----:B------:R-:W-:Y:S01]  /*33c0*/  FSEL R107, R74, -INF , P5 ;  /* 0xff8000004a6b7808 */ /* 0x000fe20002800000 */
[----:B------:R4:W-:Y:S01]  /*33d0*/  MUFU.TANH R54, R53 ;  /* 0x0000003500367308 */ /* 0x0009e20000002400 */
[----:B------:R-:W-:Y:S01]  /*33e0*/  FMNMX.FTZ R40, R105, R40, !PT ;  /* 0x0000002869287209 */ /* 0x000fe20007810000 */
[----:B------:R-:W-:Y:S02]  /*33f0*/  WARPGROUP.DEPBAR.LE gsb0, 0x0 ;  /* 0x00008000000079c5 */ /* 0x000fe40000010000 */
[----:B------:R-:W-:Y:S01]  /*3400*/  WARPGROUP.ARRIVE ;  /* 0x00000000000079c5 */ /* 0x000fe20000000000 */
[----:B-----5:R-:W-:Y:S01]  /*3410*/  FSEL R41, R64, -INF , P2 ;  /* 0xff80000040297808 */ /* 0x020fe20001000000 */
[----:B------:R-:W-:Y:S01]  /*3420*/  FMUL.FTZ R20, R33, UR6 ;  /* 0x0000000621147c20 */ /* 0x000fe20008410000 */
[----:B------:R-:W-:Y:S01]  /*3430*/  ISETP.GT.AND P2, PT, R18, 0x38, PT ;  /* 0x000000381200780c */ /* 0x000fe20003f44270 */
[----:B------:R-:W5:Y:S01]  /*3440*/  MUFU.TANH R127, R127 ;  /* 0x0000007f007f7308 */ /* 0x000f620000002400 */
[----:B------:R-:W-:Y:S01]  /*3450*/  FSEL R109, R73, -INF , P4 ;  /* 0xff800000496d7808 */ /* 0x000fe20002000000 */
[----:B------:R-:W-:Y:S01]  /*3460*/  HGMMA.64x16x16.F32 R24, gdesc[UR24], R24, gsb0 ;  /* 0x00200000181879f0 */ /* 0x000fe20008000818 */
[----:B------:R-:W-:Y:S01]  /*3470*/  FMNMX.FTZ R40, R107, R40, !PT ;  /* 0x000000286b287209 */ /* 0x000fe20007810000 */
[----:B------:R-:W-:Y:S01]  /*3480*/  FMUL.FTZ R34, R34, UR6 ;  /* 0x0000000622227c20 */ /* 0x000fe20008410000 */
[----:B------:R-:W-:Y:S01]  /*3490*/  FSEL R43, R70, -INF , P3 ;  /* 0xff800000462b7808 */ /* 0x000fe20001800000 */
[----:B------:R-:W-:Y:S01]  /*34a0*/  FMUL.FTZ R38, R38, UR6 ;  /* 0x0000000626267c20 */ /* 0x000fe20008410000 */
[----:B------:R-:W-:Y:S01]  /*34b0*/  ISETP.GT.AND P3, PT, R18, 0x39, PT ;  /* 0x000000391200780c */ /* 0x000fe20003f64270 */
[----:B------:R-:W5:Y:S01]  /*34c0*/  MUFU.TANH R48, R48 ;  /* 0x0000003000307308 */ /* 0x000f620000002400 */
[----:B------:R-:W-:Y:S01]  /*34d0*/  FSEL R111, R78, -INF , P2 ;  /* 0xff8000004e6f7808 */ /* 0x000fe20001000000 */
[----:B------:R-:W-:Y:S01]  /*34e0*/  FMUL.FTZ R32, R32, UR6 ;  /* 0x0000000620207c20 */ /* 0x000fe20008410000 */
[----:B------:R-:W-:Y:S01]  /*34f0*/  FMNMX.FTZ R40, R109, R40, !PT ;  /* 0x000000286d287209 */ /* 0x000fe20007810000 */
[----:B------:R-:W-:Y:S01]  /*3500*/  FMUL.FTZ R36, R36, UR6 ;  /* 0x0000000624247c20 */ /* 0x000fe20008410000 */
[----:B------:R-:W-:Y:S01]  /*3510*/  FSEL R45, R68, -INF , P6 ;  /* 0xff800000442d7808 */ /* 0x000fe20003000000 */
[----:B------:R-:W-:Y:S01]  /*3520*/  IMAD.U32 R74, RZ, RZ, UR7 ;  /* 0x00000007ff4a7e24 */ /* 0x000fe2000f8e00ff */
[----:B------:R-:W-:Y:S01]  /*3530*/  ISETP.GT.AND P6, PT, R18, 0x40, PT ;  /* 0x000000401200780c */ /* 0x000fe20003fc4270 */
[----:B------:R1:W-:Y:S01]  /*3540*/  MUFU.TANH R135, R55 ;  /* 0x0000003700877308 */ /* 0x0003e20000002400 */
[----:B------:R-:W-:Y:S01]  /*3550*/  FSEL R79, R79, -INF , P3 ;  /* 0xff8000004f4f7808 */ /* 0x000fe20001800000 */
[--C-:B------:R-:W-:Y:S01]  /*3560*/  IMAD.MOV.U32 R70, RZ, RZ, R71.reuse ;  /* 0x000000ffff467224 */ /* 0x100fe200078e0047 */
[----:B0-----:R-:W-:Y:S01]  /*3570*/  FMNMX.FTZ R42, R111, R40, !PT ;  /* 0x000000286f2a7209 */ /* 0x001fe20007810000 */
[----:B------:R-:W-:Y:S01]  /*3580*/  FMUL.FTZ R40, R35, UR6 ;  /* 0x0000000623287c20 */ /* 0x000fe20008410000 */
[----:B------:R-:W-:Y:S01]  /*3590*/  FSEL R47, R82, -INF , P5 ;  /* 0xff800000522f7808 */ /* 0x000fe20002800000 */
[----:B------:R-:W-:Y:S01]  /*35a0*/  IMAD.MOV.U32 R68, RZ, RZ, R71 ;  /* 0x000000ffff447224 */ /* 0x000fe200078e0047 */
[----:B------:R-:W-:Y:S01]  /*35b0*/  ISETP.GT.AND P5, PT, R18, 0x41, PT ;  /* 0x000000411200780c */ /* 0x000fe20003fa4270 */
[----:B------:R-:W0:Y:S01]  /*35c0*/  MUFU.TANH R129, R129 ;  /* 0x0000008100817308 */ /* 0x000e220000002400 */
[----:B------:R-:W-:-:S02]  /*35d0*/  FSEL R113, R58, -INF , P6 ;  /* 0xff8000003a717808 */ /* 0x000fc40003000000 */
[----:B------:R-:W-:Y:S02]  /*35e0*/  FMNMX.FTZ R42, R79, R42, !PT ;  /* 0x0000002a4f2a7209 */ /* 0x000fe40007810000 */
[----:B------:R-:W-:Y:S02]  /*35f0*/  FSEL R49, R72, -INF , P4 ;  /* 0xff80000048317808 */ /* 0x000fe40002000000 */
[----:B------:R-:W-:Y:S01]  /*3600*/  ISETP.GT.AND P4, PT, R18, 0x48, PT ;  /* 0x000000481200780c */ /* 0x000fe20003f84270 */
[----:B------:R-:W0:Y:S01]  /*3610*/  MUFU.TANH R22, R22 ;  /* 0x0000001600167308 */ /* 0x000e220000002400 */
[----:B------:R-:W-:Y:S02]  /*3620*/  FSEL R115, R57, -INF , P5 ;  /* 0xff80000039737808 */ /* 0x000fe40002800000 */
[----:B------:R-:W-:Y:S02]  /*3630*/  FMNMX.FTZ R42, R113, R42, !PT ;  /* 0x0000002a712a7209 */ /* 0x000fe40007810000 */
[----:B------:R-:W-:-:S02]  /*3640*/  FSEL R51, R76, -INF , P2 ;  /* 0xff8000004c337808 */ /* 0x000fc40001000000 */
[----:B------:R-:W-:Y:S01]  /*3650*/  ISETP.GT.AND P2, PT, R18, 0x49, PT ;  /* 0x000000491200780c */ /* 0x000fe20003f44270 */
[----:B------:R-:W0:Y:S01]  /*3660*/  MUFU.TANH R131, R131 ;  /* 0x0000008300837308 */ /* 0x000e220000002400 */
[----:B------:R-:W-:Y:S02]  /*3670*/  FSEL R117, R62, -INF , P4 ;  /* 0xff8000003e757808 */ /* 0x000fe40002000000 */
[----:B------:R-:W-:Y:S02]  /*3680*/  FMNMX.FTZ R42, R115, R42, !PT ;  /* 0x0000002a732a7209 */ /* 0x000fe40007810000 */
[----:B----4-:R-:W-:Y:S02]  /*3690*/  FSEL R53, R75, -INF , P3 ;  /* 0xff8000004b357808 */ /* 0x010fe40001800000 */
[----:B------:R-:W-:Y:S01]  /*36a0*/  ISETP.GT.AND P3, PT, R18, 0x50, PT ;  /* 0x000000501200780c */ /* 0x000fe20003f64270 */
[----:B------:R-:W4:Y:S01]  /*36b0*/  MUFU.TANH R52, R52 ;  /* 0x0000003400347308 */ /* 0x000f220000002400 */
[----:B------:R-:W-:-:S02]  /*36c0*/  FSEL R119, R61, -INF , P2 ;  /* 0xff8000003d777808 */ /* 0x000fc40001000000 */
[----:B------:R-:W-:Y:S02]  /*36d0*/  FMNMX.FTZ R42, R117, R42, !PT ;  /* 0x0000002a752a7209 */ /* 0x000fe40007810000 */
[----:B-1----:R-:W-:Y:S01]  /*36e0*/  FSEL R55, R83, -INF , P6 ;  /* 0xff80000053377808 */ /* 0x002fe20003000000 */
[----:B------:R-:W-:Y:S02]  /*36f0*/  WARPGROUP.DEPBAR.LE gsb0, 0x0 ;  /* 0x00008000000079c5 */ /* 0x000fe40000010000 */
[----:B------:R-:W-:Y:S01]  /*3700*/  ISETP.GT.AND P6, PT, R18, 0x51, PT ;  /* 0x000000511200780c */ /* 0x000fe20003fc4270 */
[----:B------:R-:W1:Y:S01]  /*3710*/  MUFU.TANH R46, R46 ;  /* 0x0000002e002e7308 */ /* 0x000e620000002400 */
[----:B------:R-:W-:Y:S01]  /*3720*/  FSEL R121, R63, -INF , P3 ;  /* 0xff8000003f797808 */ /* 0x000fe20001800000 */
[----:B------:R-:W-:Y:S01]  /*3730*/  FMUL.FTZ R26, R26, UR6 ;  /* 0x000000061a1a7c20 */ /* 0x000fe20008410000 */
[----:B------:R-:W-:Y:S01]  /*3740*/  FMNMX.FTZ R42, R119, R42, !PT ;  /* 0x0000002a772a7209 */ /* 0x000fe20007810000 */
[----:B------:R-:W-:Y:S01]  /*3750*/  FMUL.FTZ R30, R30, UR6 ;  /* 0x000000061e1e7c20 */ /* 0x000fe20008410000 */
[----:B--2---:R-:W-:-:S02]  /*3760*/  FSEL R33, R56, -INF , P5 ;  /* 0xff80000038217808 */ /* 0x004fc40002800000 */
[----:B------:R-:W-:Y:S01]  /*3770*/  ISETP.GT.AND P5, PT, R18, 0x58, PT ;  /* 0x000000581200780c */ /* 0x000fe20003fa4270 */
[----:B------:R-:W2:Y:S01]  /*3780*/  MUFU.TANH R34, R34 ;  /* 0x0000002200227308 */ /* 0x000ea20000002400 */
[----:B---3--:R-:W-:Y:S02]  /*3790*/  FSEL R123, R50, -INF , P6 ;  /* 0xff800000327b7808 */ /* 0x008fe40003000000 */
[----:B------:R-:W-:Y:S02]  /*37a0*/  FMNMX.FTZ R42, R121, R42, !PT ;  /* 0x0000002a792a7209 */ /* 0x000fe40007810000 */
[----:B------:R-:W-:Y:S02]  /*37b0*/  FSEL R57, R59, -INF , P4 ;  /* 0xff8000003b397808 */ /* 0x000fe40002000000 */
[----:B------:R-:W-:Y:S01]  /*37c0*/  ISETP.GT.AND P4, PT, R18, 0x59, PT ;  /* 0x000000591200780c */ /* 0x000fe20003f84270 */
[----:B------:R-:W3:Y:S01]  /*37d0*/  MUFU.TANH R10, R44 ;  /* 0x0000002c000a7308 */ /* 0x000ee20000002400 */
[----:B------:R-:W-:-:S02]  /*37e0*/  FSEL R125, R125, -INF , P5 ;  /* 0xff8000007d7d7808 */ /* 0x000fc40002800000 */
[----:B------:R-:W-:Y:S02]  /*37f0*/  FMNMX.FTZ R42, R123, R42, !PT ;  /* 0x0000002a7b2a7209 */ /* 0x000fe40007810000 */
[----:B------:R-:W-:Y:S02]  /*3800*/  FSEL R35, R60, -INF , P2 ;  /* 0xff8000003c237808 */ /* 0x000fe40001000000 */
[----:B------:R-:W-:Y:S01]  /*3810*/  ISETP.GT.AND P2, PT, R18, 0x60, PT ;  /* 0x000000601200780c */ /* 0x000fe20003f44270 */
[----:B------:R-:W3:Y:S01]  /*3820*/  MUFU.TANH R40, R40 ;  /* 0x0000002800287308 */ /* 0x000ee20000002400 */
[----:B-----5:R-:W-:Y:S02]  /*3830*/  FSEL R127, R127, -INF , P4 ;  /* 0xff8000007f7f7808 */ /* 0x020fe40002000000 */
[----:B------:R-:W-:Y:S02]  /*3840*/  FMNMX.FTZ R42, R125, R42, !PT ;  /* 0x0000002a7d2a7209 */ /* 0x000fe40007810000 */
[----:B------:R-:W-:-:S02]  /*3850*/  FSEL R59, R48, -INF , P3 ;  /* 0xff800000303b7808 */ /* 0x000fc40001800000 */
[----:B------:R-:W-:Y:S01]  /*3860*/  ISETP.GT.AND P3, PT, R18, 0x61, PT ;  /* 0x000000611200780c */ /* 0x000fe20003f64270 */
[----:B------:R-:W5:Y:S01]  /*3870*/  MUFU.TANH R38, R38 ;  /* 0x0000002600267308 */ /* 0x000f620000002400 */
[----:B0-----:R-:W-:Y:S02]  /*3880*/  FSEL R129, R129, -INF , P2 ;  /* 0xff80000081817808 */ /* 0x001fe40001000000 */
[----:B------:R-:W-:Y:S02]  /*3890*/  FMNMX.FTZ R42, R127, R42, !PT ;  /* 0x0000002a7f2a7209 */ /* 0x000fe40007810000 */
[----:B------:R-:W-:Y:S01]  /*38a0*/  FSEL R61, R22, -INF , P6 ;  /* 0xff800000163d7808 */ /* 0x000fe20003000000 */
[----:B------:R-:W-:Y:S01]  /*38b0*/  FMUL.FTZ R22, R39, UR6 ;  /* 0x0000000627167c20 */ /* 0x000fe20008410000 */
[----:B------:R-:W-:Y:S01]  /*38c0*/  ISETP.GT.AND P6, PT, R18, 0x68, PT ;  /* 0x000000681200780c */ /* 0x000fe20003fc4270 */
[----:B------:R-:W-:Y:S01]  /*38d0*/  MUFU.TANH R32, R32 ;  /* 0x0000002000207308 */ /* 0x000fe20000002400 */
[----:B------:R-:W-:-:S02]  /*38e0*/  FSEL R131, R131, -INF , P3 ;  /* 0xff80000083837808 */ /* 0x000fc40001800000 */
[----:B------:R-:W-:Y:S02]  /*38f0*/  FMNMX.FTZ R42, R129, R42, !PT ;  /* 0x0000002a812a7209 */ /* 0x000fe40007810000 */
[----:B----4-:R-:W-:Y:S02]  /*3900*/  FSEL R63, R52, -INF , P5 ;  /* 0xff800000343f7808 */ /* 0x010fe40002800000 */
[----:B------:R-:W-:Y:S01]  /*3910*/  ISETP.GT.AND P5, PT, R18, 0x69, PT ;  /* 0x000000691200780c */ /* 0x000fe20003fa4270 */
[----:B------:R-:W0:Y:S01]  /*3920*/  MUFU.TANH R22, R22 ;  /* 0x0000001600167308 */ /* 0x000e220000002400 */
[----:B-1----:R-:W-:Y:S02]  /*3930*/  FSEL R133, R46, -INF , P6 ;  /* 0xff8000002e857808 */ /* 0x002fe40003000000 */
[----:B------:R-:W-:Y:S02]  /*3940*/  FMNMX.FTZ R42, R131, R42, !PT ;  /* 0x0000002a832a7209 */ /* 0x000fe40007810000 */
[----:B------:R-:W-:-:S02]  /*3950*/  FSEL R65, R54, -INF , P4 ;  /* 0xff80000036417808 */ /* 0x000fc40002000000 */
[----:B------:R-:W-:Y:S01]  /*3960*/  ISETP.GT.AND P4, PT, R18, 0x70, PT ;  /* 0x000000701200780c */ /* 0x000fe20003f84270 */
[----:B------:R-:W1:Y:S01]  /*3970*/  MUFU.TANH R26, R26 ;  /* 0x0000001a001a7308 */ /* 0x000e620000002400 */
[----:B------:R-:W-:Y:S01]  /*3980*/  FSEL R39, R8, -INF , P2 ;  /* 0xff80000008277808 */ /* 0x000fe20001000000 */
[----:B------:R-:W-:Y:S01]  /*3990*/  FMUL.FTZ R8, R27, UR6 ;  /* 0x000000061b087c20 */ /* 0x000fe20008410000 */
[----:B------:R-:W-:Y:S02]  /*39a0*/  FSEL R135, R135, -INF , P5 ;  /* 0xff80000087877808 */ /* 0x000fe40002800000 */
[----:B------:R-:W-:Y:S02]  /*39b0*/  FMNMX.FTZ R42, R133, R42, !PT ;  /* 0x0000002a852a7209 */ /* 0x000fe40007810000 */
[----:B------:R-:W-:Y:S01]  /*39c0*/  FSEL R67, R12, -INF , P3 ;  /* 0xff8000000c437808 */ /* 0x000fe20001800000 */
[----:B------:R-:W4:Y:S01]  /*39d0*/  MUFU.TANH R20, R20 ;  /* 0x0000001400147308 */ /* 0x000f220000002400 */
[----:B------:R-:W-:-:S02]  /*39e0*/  ISETP.GT.AND P3, PT, R18, 0x71, PT ;  /* 0x000000711200780c */ /* 0x000fc40003f64270 */
[----:B--2---:R-:W-:Y:S01]  /*39f0*/  FSEL R137, R34, -INF , P4 ;  /* 0xff80000022897808 */ /* 0x004fe20002000000 */
[----:B------:R-:W-:Y:S01]  /*3a00*/  FMUL.FTZ R34, R28, UR6 ;  /* 0x000000061c227c20 */ /* 0x000fe20008410000 */
[----:B------:R-:W-:Y:S02]  /*3a10*/  FMNMX.FTZ R42, R135, R42, !PT ;  /* 0x0000002a872a7209 */ /* 0x000fe40007810000 */
[----:B------:R-:W-:Y:S01]  /*3a20*/  ISETP.GT.AND P2, PT, R18, 0x78, PT ;  /* 0x000000781200780c */ /* 0x000fe20003f44270 */
[----:B------:R-:W2:Y:S01]  /*3a30*/  MUFU.TANH R8, R8 ;  /* 0x0000000800087308 */ /* 0x000ea20000002400 */
[----:B---3--:R-:W-:Y:S01]  /*3a40*/  FSEL R27, R10, -INF , P6 ;  /* 0xff8000000a1b7808 */ /* 0x008fe20003000000 */
[----:B------:R-:W-:Y:S01]  /*3a50*/  FMUL.FTZ R10, R31, UR6 ;  /* 0x000000061f0a7c20 */ /* 0x000fe20008410000 */
[----:B------:R-:W-:Y:S02]  /*3a60*/  FSEL R139, R40, -INF , P3 ;  /* 0xff800000288b7808 */ /* 0x000fe40001800000 */
[----:B------:R-:W-:-:S02]  /*3a70*/  FMNMX.FTZ R42, R137, R42, !PT ;  /* 0x0000002a892a7209 */ /* 0x000fc40007810000 */
[----:B------:R-:W-:Y:S01]  /*3a80*/  ISETP.GT.AND P6, PT, R18, 0x79, PT ;  /* 0x000000791200780c */ /* 0x000fe20003fc4270 */
[----:B------:R-:W3:Y:S01]  /*3a90*/  MUFU.TANH R36, R36 ;  /* 0x0000002400247308 */ /* 0x000ee20000002400 */
[----:B-----5:R-:W-:Y:S01]  /*3aa0*/  FSEL R141, R38, -INF , P2 ;  /* 0xff800000268d7808 */ /* 0x020fe20001000000 */
[----:B------:R-:W-:Y:S01]  /*3ab0*/  FMUL.FTZ R38, R37, UR6 ;  /* 0x0000000625267c20 */ /* 0x000fe20008410000 */
[----:B------:R-:W-:Y:S02]  /*3ac0*/  FMNMX.FTZ R42, R139, R42, !PT ;  /* 0x0000002a8b2a7209 */ /* 0x000fe40007810000 */
[----:B------:R-:W-:Y:S02]  /*3ad0*/  FSEL R73, R14, -INF , P5 ;  /* 0xff8000000e497808 */ /* 0x000fe40002800000 */
[----:B------:R-:W-:Y:S01]  /*3ae0*/  ISETP.GT.AND P5, PT, R18, 0x80, PT ;  /* 0x000000801200780c */ /* 0x000fe20003fa4270 */
[----:B------:R-:W5:Y:S01]  /*3af0*/  MUFU.TANH R30, R30 ;  /* 0x0000001e001e7308 */ /* 0x000f620000002400 */
[----:B0-----:R-:W-:-:S02]  /*3b00*/  FSEL R143, R22, -INF , P6 ;  /* 0xff800000168f7808 */ /* 0x001fc40003000000 */
[----:B------:R-:W-:Y:S02]  /*3b10*/  FMNMX.FTZ R42, R141, R42, !PT ;  /* 0x0000002a8d2a7209 */ /* 0x000fe40007810000 */
[----:B------:R-:W-:Y:S01]  /*3b20*/  FSEL R75, R32, -INF , P4 ;  /* 0xff800000204b7808 */ /* 0x000fe20002000000 */
[----:B------:R-:W-:Y:S01]  /*3b30*/  FMUL.FTZ R32, R24, UR6 ;  /* 0x0000000618207c20 */ /* 0x000fe20008410000 */
[----:B------:R-:W-:Y:S01]  /*3b40*/  ISETP.GT.AND P4, PT, R18, 0x81, PT ;  /* 0x000000811200780c */ /* 0x000fe20003f84270 */
[----:B------:R-:W0:Y:S01]  /*3b50*/  MUFU.TANH R10, R10 ;  /* 0x0000000a000a7308 */ /* 0x000e220000002400 */
[----:B-1----:R-:W-:Y:S02]  /*3b60*/  FSEL R147, R26, -INF , P5 ;  /* 0xff8000001a937808 */ /* 0x002fe40002800000 */
[----:B------:R-:W-:Y:S02]  /*3b70*/  FMNMX.FTZ R42, R143, R42, !PT ;  /* 0x0000002a8f2a7209 */ /* 0x000fe40007810000 */
[----:B----4-:R-:W-:-:S02]  /*3b80*/  FSEL R31, R20, -INF , P3 ;  /* 0xff800000141f7808 */ /* 0x010fc40001800000 */
[----:B------:R-:W-:Y:S01]  /*3b90*/  ISETP.GT.AND P3, PT, R18, 0x88, PT ;  /* 0x000000881200780c */ /* 0x000fe20003f64270 */
[----:B------:R-:W1:Y:S01]  /*3ba0*/  MUFU.TANH R38, R38 ;  /* 0x0000002600267308 */ /* 0x000e620000002400 */
[----:B--2---:R-:W-:Y:S02]  /*3bb0*/  FSEL R149, R8, -INF , P4 ;  /* 0xff80000008957808 */ /* 0x004fe40002000000 */
[----:B------:R-:W-:Y:S02]  /*3bc0*/  FMNMX.FTZ R42, R147, R42, !PT ;  /* 0x0000002a932a7209 */ /* 0x000fe40007810000 */
[----:B---3--:R-:W-:Y:S01]  /*3bd0*/  FSEL R69, R36, -INF , P2 ;  /* 0xff80000024457808 */ /* 0x008fe20001000000 */
[----:B------:R-:W-:Y:S01]  /*3be0*/  FMUL.FTZ R36, R25, UR6 ;  /* 0x0000000619247c20 */ /* 0x000fe20008410000 */
[----:B------:R-:W-:Y:S01]  /*3bf0*/  ISETP.GT.AND P2, PT, R18, 0x89, PT ;  /* 0x000000891200780c */ /* 0x000fe20003f44270 */
[----:B------:R-:W2:Y:S01]  /*3c00*/  MUFU.TANH R32, R32 ;  /* 0x0000002000207308 */ /* 0x000ea20000002400 */
[----:B-----5:R-:W-:Y:S01]  /*3c10*/  FSEL R153, R30, -INF , P3 ;  /* 0xff8000001e997808 */ /* 0x020fe20001800000 */
[----:B------:R-:W-:Y:S01]  /*3c20*/  FMUL.FTZ R30, R29, UR6 ;  /* 0x000000061d1e7c20 */ /* 0x000fe20008410000 */
[----:B------:R-:W-:-:S02]  /*3c30*/  FMNMX.FTZ R42, R149, R42, !PT ;  /* 0x0000002a952a7209 */ /* 0x000fc40007810000 */
[----:B0-----:R-:W-:Y:S02]  /*3c40*/  FSEL R151, R10, -INF , P2 ;  /* 0xff8000000a977808 */ /* 0x001fe40001000000 */
[----:B------:R-:W-:Y:S01]  /*3c50*/  FMNMX.FTZ R42, R153, R42, !PT ;  /* 0x0000002a992a7209 */ /* 0x000fe20007810000 */
[----:B------:R-:W0:Y:S03]  /*3c60*/  MUFU.TANH R36, R36 ;  /* 0x0000002400247308 */ /* 0x000e260000002400 */
[----:B------:R-:W-:-:S05]  /*3c70*/  FMNMX.FTZ R42, R151, R42, !PT ;  /* 0x0000002a972a7209 */ /* 0x000fca0007810000 */
[----:B------:R-:W3:Y:S01]  /*3c80*/  SHFL.BFLY PT, R83, R42, 0x2, 0x1f ;  /* 0x0c401f002a537f89 */ /* 0x000ee200000e0000 */
[----:B------:R-:W4:Y:S08]  /*3c90*/  MUFU.TANH R34, R34 ;  /* 0x0000002200227308 */ /* 0x000f300000002400 */
[----:B------:R-:W5:Y:S01]  /*3ca0*/  MUFU.TANH R30, R30 ;  /* 0x0000001e001e7308 */ /* 0x000f620000002400 */
[----:B---3--:R-:W-:-:S05]  /*3cb0*/  FMNMX.FTZ R83, R42, R83, !PT ;  /* 0x000000532a537209 */ /* 0x008fca0007810000 */
[----:B------:R-:W3:Y:S02]  /*3cc0*/  SHFL.BFLY PT, R72, R83, 0x1, 0x1f ;  /* 0x0c201f0053487f89 */ /* 0x000ee400000e0000 */
[----:B---3--:R-:W-:-:S04]  /*3cd0*/  FMNMX.FTZ R72, R83, R72, !PT ;  /* 0x0000004853487209 */ /* 0x008fc80007810000 */
[C---:B------:R-:W-:Y:S01]  /*3ce0*/  FSETP.NEU.FTZ.AND P0, PT, R72.reuse, -INF , PT ;  /* 0xff8000004800780b */ /* 0x040fe20003f1d000 */
[----:B------:R-:W-:-:S05]  /*3cf0*/  FMUL.FTZ R26, R72, R74 ;  /* 0x0000004a481a7220 */ /* 0x000fca0000410000 */
[----:B------:R-:W-:Y:S02]  /*3d00*/  FSEL R26, R26, RZ, P0 ;  /* 0x000000ff1a1a7208 */ /* 0x000fe40000000000 */
[----:B------:R-:W-:-:S03]  /*3d10*/  ISETP.NE.AND P0, PT, R104, RZ, PT ;  /* 0x000000ff6800720c */ /* 0x000fc60003f05270 */
[--C-:B------:R-:W-:Y:S01]  /*3d20*/  FFMA.FTZ R91, R6, R74, -R26.reuse ;  /* 0x0000004a065b7223 */ /* 0x100fe2000001081a */
[----:B------:R-:W-:Y:S01]  /*3d30*/  FMNMX.FTZ R6, R5, R4, !PT ;  /* 0x0000000405067209 */ /* 0x000fe20007810000 */
[-CC-:B------:R-:W-:Y:S01]  /*3d40*/  FFMA.FTZ R12, R97, R74.reuse, -R26.reuse ;  /* 0x0000004a610c7223 */ /* 0x180fe2000001081a */
[----:B-1----:R-:W-:Y:S01]  /*3d50*/  FSEL R97, R38, -INF , P6 ;  /* 0xff80000026617808 */ /* 0x002fe20003000000 */
[--C-:B------:R-:W-:Y:S01]  /*3d60*/  FFMA.FTZ R18, R101, R74, -R26.reuse ;  /* 0x0000004a65127223 */ /* 0x100fe2000001081a */
[----:B------:R-:W-:Y:S01]  /*3d70*/  FMNMX.FTZ R6, R7, R6, !PT ;  /* 0x0000000607067209 */ /* 0x000fe20007810000 */
[-CC-:B------:R-:W-:Y:S01]  /*3d80*/  FFMA.FTZ R22, R107, R74.reuse, -R26.reuse ;  /* 0x0000004a6b167223 */ /* 0x180fe2000001081a */
[----:B--2---:R-:W-:Y:S01]  /*3d90*/  FSEL R101, R32, -INF , P5 ;  /* 0xff80000020657808 */ /* 0x004fe20002800000 */
[--C-:B------:R-:W-:Y:S01]  /*3da0*/  FFMA.FTZ R24, R111, R74, -R26.reuse ;  /* 0x0000004a6f187223 */ /* 0x100fe2000001081a */
[----:B------:R-:W-:Y:S01]  /*3db0*/  FMNMX.FTZ R6, R9, R6, !PT ;  /* 0x0000000609067209 */ /* 0x000fe20007810000 */
[-CC-:B------:R-:W-:Y:S01]  /*3dc0*/  FFMA.FTZ R117, R117, R74.reuse, -R26.reuse ;  /* 0x0000004a75757223 */ /* 0x180fe2000001081a */
[----:B0-----:R-:W-:Y:S01]  /*3dd0*/  FSEL R107, R36, -INF , P4 ;  /* 0xff800000246b7808 */ /* 0x001fe20002000000 */
[--C-:B------:R-:W-:Y:S01]  /*3de0*/  FFMA.FTZ R83, R79, R74, -R26.reuse ;  /* 0x0000004a4f537223 */ /* 0x100fe2000001081a */
[----:B------:R-:W-:Y:S01]  /*3df0*/  FMNMX.FTZ R6, R11, R6, !PT ;  /* 0x000000060b067209 */ /* 0x000fe20007810000 */
[-CC-:B------:R-:W-:Y:S01]  /*3e00*/  FFMA.FTZ R113, R113, R74.reuse, -R26.reuse ;  /* 0x0000004a71717223 */ /* 0x180fe2000001081a */
[----:B----4-:R-:W-:Y:S01]  /*3e10*/  FSEL R111, R34, -INF , P3 ;  /* 0xff800000226f7808 */ /* 0x010fe20001800000 */
[--C-:B------:R-:W-:Y:S01]  /*3e20*/  FFMA.FTZ R14, R93, R74, -R26.reuse ;  /* 0x0000004a5d0e7223 */ /* 0x100fe2000001081a */
[----:B------:R-:W-:Y:S01]  /*3e30*/  FMNMX.FTZ R6, R13, R6, !PT ;  /* 0x000000060d067209 */ /* 0x000fe20007810000 */
[-CC-:B------:R-:W-:Y:S01]  /*3e40*/  FFMA.FTZ R93, R95, R74.reuse, -R26.reuse ;  /* 0x0000004a5f5d7223 */ /* 0x180fe2000001081a */
[-CC-:B------:R-:W-:Y:S01]  /*3e50*/  FFMA.FTZ R20, R81, R74.reuse, -R26.reuse ;  /* 0x0000004a51147223 */ /* 0x180fe2000001081a */
        /* <DEDUP_REMOVED lines=28> */
[----:B------:R-:W-:Y:S01]  /*4020*/  FFMA.FTZ R115, R149, R74, -R26 ;  /* 0x0000004a95737223 */ /* 0x000fe2000001081a */
[----:B------:R-:W-:Y:S01]  /*4030*/  FMNMX.FTZ R6, R49, R6, !PT ;  /* 0x0000000631067209 */ /* 0x000fe20007810000 */
[----:B------:R-:W-:Y:S03]  /*4040*/  MUFU.EX2 R10, R10 ;  /* 0x0000000a000a7308 */ /* 0x000fe60000000800 */
[----:B------:R-:W-:-:S04]  /*4050*/  FMNMX.FTZ R6, R51, R6, !PT ;  /* 0x0000000633067209 */ /* 0x000fc80007810000 */
[----:B------:R-:W-:Y:S01]  /*4060*/  FMNMX.FTZ R6, R53, R6, !PT ;  /* 0x0000000635067209 */ /* 0x000fe20007810000 */
[----:B------:R-:W0:Y:S03]  /*4070*/  MUFU.EX2 R91, R91 ;  /* 0x0000005b005b7308 */ /* 0x000e260000000800 */
[----:B------:R-:W-:-:S04]  /*4080*/  FMNMX.FTZ R6, R55, R6, !PT ;  /* 0x0000000637067209 */ /* 0x000fc80007810000 */
[----:B------:R-:W-:Y:S01]  /*4090*/  FMNMX.FTZ R6, R33, R6, !PT ;  /* 0x0000000621067209 */ /* 0x000fe20007810000 */
[----:B------:R-:W1:Y:S03]  /*40a0*/  MUFU.EX2 R8, R8 ;  /* 0x0000000800087308 */ /* 0x000e660000000800 */
[----:B------:R-:W-:-:S04]  /*40b0*/  FMNMX.FTZ R6, R57, R6, !PT ;  /* 0x0000000639067209 */ /* 0x000fc80007810000 */
[----:B------:R-:W-:Y:S01]  /*40c0*/  FMNMX.FTZ R6, R35, R6, !PT ;  /* 0x0000000623067209 */ /* 0x000fe20007810000 */
[----:B------:R-:W-:Y:S03]  /*40d0*/  MUFU.EX2 R89, R89 ;  /* 0x0000005900597308 */ /* 0x000fe60000000800 */
        /* <DEDUP_REMOVED lines=8> */
[----:B------:R2:W-:Y:S03]  /*4160*/  MUFU.EX2 R6, R113 ;  /* 0x0000007100067308 */ /* 0x0005e60000000800 */
[----:B------:R-:W-:-:S04]  /*4170*/  FMNMX.FTZ R28, R27, R28, !PT ;  /* 0x0000001c1b1c7209 */ /* 0x000fc80007810000 */
[----:B------:R-:W-:Y:S01]  /*4180*/  FMNMX.FTZ R40, R73, R28, !PT ;  /* 0x0000001c49287209 */ /* 0x000fe20007810000 */
[----:B------:R-:W-:Y:S01]  /*4190*/  MUFU.EX2 R12, R12 ;  /* 0x0000000c000c7308 */ /* 0x000fe20000000800 */
[----:B--2---:R-:W-:Y:S02]  /*41a0*/  FFMA.FTZ R113, R151, R74, -R26 ;  /* 0x0000004a97717223 */ /* 0x004fe4000001081a */
[----:B------:R-:W-:-:S04]  /*41b0*/  FMNMX.FTZ R40, R75, R40, !PT ;  /* 0x000000284b287209 */ /* 0x000fc80007810000 */
[----:B------:R-:W-:Y:S01]  /*41c0*/  FMNMX.FTZ R40, R31, R40, !PT ;  /* 0x000000281f287209 */ /* 0x000fe20007810000 */
[----:B------:R5:W-:Y:S03]  /*41d0*/  MUFU.EX2 R28, R117 ;  /* 0x00000075001c7308 */ /* 0x000be60000000800 */
[----:B------:R-:W-:-:S04]  /*41e0*/  FMNMX.FTZ R40, R69, R40, !PT ;  /* 0x0000002845287209 */ /* 0x000fc80007810000 */
[----:B------:R-:W-:Y:S01]  /*41f0*/  FMNMX.FTZ R40, R97, R40, !PT ;  /* 0x0000002861287209 */ /* 0x000fe20007810000 */
[----:B------:R-:W-:Y:S01]  /*4200*/  MUFU.EX2 R95, R95 ;  /* 0x0000005f005f7308 */ /* 0x000fe20000000800 */
[----:B-----5:R-:W-:Y:S01]  /*4210*/  FSEL R117, R30, -INF , P2 ;  /* 0xff8000001e757808 */ /* 0x020fe20001000000 */
[----:B------:R-:W-:Y:S01]  /*4220*/  FFMA.FTZ R30, R129, R74, -R26 ;  /* 0x0000004a811e7223 */ /* 0x000fe2000001081a */
[----:B------:R-:W-:-:S04]  /*4230*/  FMNMX.FTZ R40, R101, R40, !PT ;  /* 0x0000002865287209 */ /* 0x000fc80007810000 */
[----:B------:R-:W-:Y:S01]  /*4240*/  FMNMX.FTZ R40, R107, R40, !PT ;  /* 0x000000286b287209 */ /* 0x000fe20007810000 */
[----:B------:R-:W-:Y:S03]  /*4250*/  MUFU.EX2 R18, R18 ;  /* 0x0000001200127308 */ /* 0x000fe60000000800 */
[----:B------:R-:W-:-:S04]  /*4260*/  FMNMX.FTZ R40, R111, R40, !PT ;  /* 0x000000286f287209 */ /* 0x000fc80007810000 */
[----:B------:R-:W-:Y:S01]  /*4270*/  FMNMX.FTZ R36, R117, R40, !PT ;  /* 0x0000002875247209 */ /* 0x000fe20007810000 */
[----:B------:R-:W-:Y:S04]  /*4280*/  MUFU.EX2 R25, R25 ;  /* 0x0000001900197308 */ /* 0x000fe80000000800 */
[----:B------:R-:W2:Y:S04]  /*4290*/  SHFL.BFLY PT, R79, R36, 0x2, 0x1f ;  /* 0x0c401f00244f7f89 */ /* 0x000ea800000e0000 */
[----:B------:R-:W-:Y:S08]  /*42a0*/  MUFU.EX2 R20, R20 ;  /* 0x0000001400147308 */ /* 0x000ff00000000800 */
[----:B------:R-:W-:Y:S08]  /*42b0*/  MUFU.EX2 R37, R37 ;  /* 0x0000002500257308 */ /* 0x000ff00000000800 */
[----:B------:R-:W-:Y:S01]  /*42c0*/  MUFU.EX2 R22, R22 ;  /* 0x0000001600167308 */ /* 0x000fe20000000800 */
[----:B--2---:R-:W-:Y:S01]  /*42d0*/  FMNMX.FTZ R46, R36, R79, !PT ;  /* 0x0000004f242e7209 */ /* 0x004fe20007810000 */
[----:B------:R-:W-:-:S06]  /*42e0*/  FFMA.FTZ R36, R153, R74, -R26 ;  /* 0x0000004a99247223 */ /* 0x000fcc000001081a */
[----:B------:R-:W-:Y:S01]  /*42f0*/  MUFU.EX2 R81, R81 ;  /* 0x0000005100517308 */ /* 0x000fe20000000800 */
[----:B------:R-:W2:Y:S07]  /*4300*/  SHFL.BFLY PT, R79, R46, 0x1, 0x1f ;  /* 0x0c201f002e4f7f89 */ /* 0x000eae00000e0000 */
[----:B------:R-:W-:Y:S08]  /*4310*/  MUFU.EX2 R24, R24 ;  /* 0x0000001800187308 */ /* 0x000ff00000000800 */
[----:B------:R-:W-:Y:S08]  /*4320*/  MUFU.EX2 R83, R83 ;  /* 0x0000005300537308 */ /* 0x000ff00000000800 */
[----:B------:R-:W-:Y:S01]  /*4330*/  MUFU.EX2 R29, R29 ;  /* 0x0000001d001d7308 */ /* 0x000fe20000000800 */
[----:B--2---:R-:W-:-:S04]  /*4340*/  FMNMX.FTZ R79, R46, R79, !PT ;  /* 0x0000004f2e4f7209 */ /* 0x004fc80007810000 */
[C---:B------:R-:W-:Y:S01]  /*4350*/  FSETP.NEU.FTZ.AND P2, PT, R79.reuse, -INF , PT ;  /* 0xff8000004f00780b */ /* 0x040fe20003f5d000 */
[----:B------:R-:W-:Y:S02]  /*4360*/  FMUL.FTZ R46, R79, R74 ;  /* 0x0000004a4f2e7220 */ /* 0x000fe40000410000 */
[----:B------:R-:W-:Y:S03]  /*4370*/  MUFU.EX2 R77, R77 ;  /* 0x0000004d004d7308 */ /* 0x000fe60000000800 */
[----:B------:R-:W-:-:S05]  /*4380*/  FSEL R26, R46, RZ, P2 ;  /* 0x000000ff2e1a7208 */ /* 0x000fca0001000000 */
[--C-:B------:R-:W-:Y:S01]  /*4390*/  FFMA.FTZ R119, R9, R74, -R26.reuse ;  /* 0x0000004a09777223 */ /* 0x100fe2000001081a */
[----:B------:R-:W-:Y:S01]  /*43a0*/  LEA.HI R9, R19, R16, RZ, 0x4 ;  /* 0x0000001013097211 */ /* 0x000fe200078f20ff */
[--C-:B------:R-:W-:Y:S01]  /*43b0*/  FFMA.FTZ R58, R11, R74, -R26.reuse ;  /* 0x0000004a0b3a7223 */ /* 0x100fe2000001081a */
[----:B------:R-:W-:Y:S01]  /*43c0*/  LEA.HI R19, R19, R16, RZ, 0x5 ;  /* 0x0000001013137211 */ /* 0x000fe200078f28ff */
[-CC-:B------:R-:W-:Y:S01]  /*43d0*/  FFMA.FTZ R121, R13, R74.reuse, -R26.reuse ;  /* 0x0000004a0d797223 */ /* 0x180fe2000001081a */
[----:B------:R-:W-:Y:S01]  /*43e0*/  LOP3.LUT R11, R9, 0xfffffff0, RZ, 0xc0, !PT ;  /* 0xfffffff0090b7812 */ /* 0x000fe200078ec0ff */
[-CC-:B------:R-:W-:Y:S01]  /*43f0*/  FFMA.FTZ R60, R15, R74.reuse, -R26.reuse ;  /* 0x0000004a0f3c7223 */ /* 0x180fe2000001081a */
[----:B------:R-:W-:Y:S01]  /*4400*/  SHF.R.S32.HI R13, RZ, 0x4, R9 ;  /* 0x00000004ff0d7819 */ /* 0x000fe20000011409 */
[----:B------:R-:W-:Y:S02]  /*4410*/  IMAD.SHL.U32 R15, R19, 0x8, RZ ;  /* 0x00000008130f7824 */ /* 0x000fe400078e00ff */
[----:B------:R-:W-:Y:S01]  /*4420*/  FFMA.FTZ R5, R5, R74, -R26 ;  /* 0x0000004a05057223 */ /* 0x000fe2000001081a */
[----:B------:R-:W-:-:S02]  /*4430*/  IMAD.IADD R11, R16, 0x1, -R11 ;  /* 0x00000001100b7824 */ /* 0x000fc400078e0a0b */
[-CC-:B------:R-:W-:Y:S01]  /*4440*/  FFMA.FTZ R56, R4, R74.reuse, -R26.reuse ;  /* 0x0000004a04387223 */ /* 0x180fe2000001081a */
[----:B------:R-:W-:Y:S01]  /*4450*/  IMAD.SHL.U32 R62, R13, 0x8, RZ ;  /* 0x000000080d3e7824 */ /* 0x000fe200078e00ff */
[----:B------:R-:W-:Y:S01]  /*4460*/  LOP3.LUT R64, R15, 0x7fffff00, RZ, 0xc0, !PT ;  /* 0x7fffff000f407812 */ /* 0x000fe200078ec0ff */
[-CC-:B------:R-:W-:Y:S01]  /*4470*/  FFMA.FTZ R54, R7, R74.reuse, -R26.reuse ;  /* 0x0000004a07367223 */ /* 0x180fe2000001081a */
[----:B------:R-:W-:Y:S01]  /*4480*/  SHF.R.S32.HI R52, RZ, 0x1f, R11 ;  /* 0x0000001fff347819 */ /* 0x000fe2000001140b */
[----:B------:R-:W-:Y:S01]  /*4490*/  MUFU.EX2 R5, R5 ;  /* 0x0000000500057308 */ /* 0x000fe20000000800 */
[-CC-:B------:R-:W-:Y:S01]  /*44a0*/  FFMA.FTZ R46, R45, R74.reuse, -R26.reuse ;  /* 0x0000004a2d2e7223 */ /* 0x180fe2000001081a */
[-CC-:B------:R-:W-:Y:S01]  /*44b0*/  FFMA.FTZ R45, R51, R74.reuse, -R26.reuse ;  /* 0x0000004a332d7223 */ /* 0x180fe2000001081a */
[CC--:B------:R-:W-:Y:S01]  /*44c0*/  LEA.HI R9, R52.reuse, R11.reuse, RZ, 0x2 ;  /* 0x0000000b34097211 */ /* 0x0c0fe200078f10ff */
[-CC-:B------:R-:W-:Y:S01]  /*44d0*/  FFMA.FTZ R21, R21, R74.reuse, -R26.reuse ;  /* 0x0000004a15157223 */ /* 0x180fe2000001081a */
[----:B------:R-:W-:Y:S01]  /*44e0*/  LEA.HI R52, R52, R11, RZ, 0x3 ;  /* 0x0000000b34347211 */ /* 0x000fe200078f18ff */
[-CC-:B------:R-:W-:Y:S01]  /*44f0*/  FFMA.FTZ R4, R23, R74.reuse, -R26.reuse ;  /* 0x0000004a17047223 */ /* 0x180fe2000001081a */
[----:B------:R-:W-:Y:S01]  /*4500*/  SHF.R.S32.HI R13, RZ, 0x2, R9 ;  /* 0x00000002ff0d7819 */ /* 0x000fe20000011409 */
[----:B------:R-:W2:Y:S01]  /*4510*/  MUFU.EX2 R56, R56 ;  /* 0x0000003800387308 */ /* 0x000ea20000000800 */
[----:B------:R-:W-:Y:S01]  /*4520*/  FFMA.FTZ R7, R41, R74, -R26 ;  /* 0x0000004a29077223 */ /* 0x000fe2000001081a */
[----:B------:R-:W-:Y:S01]  /*4530*/  IMAD.SHL.U32 R15, R52, 0x10, RZ ;  /* 0x00000010340f7824 */ /* 0x000fe200078e00ff */
[----:B------:R-:W-:Y:S01]  /*4540*/  LOP3.LUT R52, R9, 0x7fffffc, RZ, 0xc0, !PT ;  /* 0x07fffffc09347812 */ /* 0x000fe200078ec0ff */
[----:B------:R-:W-:-:S02]  /*4550*/  IMAD.SHL.U32 R13, R13, 0x40, RZ ;  /* 0x000000400d0d7824 */ /* 0x000fc400078e00ff */
[----:B------:R-:W-:Y:S01]  /*4560*/  FFMA.FTZ R41, R43, R74, -R26 ;  /* 0x0000004a2b297223 */ /* 0x000fe2000001081a */
[----:B------:R-:W-:Y:S01]  /*4570*/  IMAD.U32 R9, RZ, RZ, UR37 ;  /* 0x00000025ff097e24 */ /* 0x000fe2000f8e00ff */
[----:B------:R-:W-:Y:S01]  /*4580*/  LOP3.LUT R15, R15, 0x7fffff80, RZ, 0xc0, !PT ;  /* 0x7fffff800f0f7812 */ /* 0x000fe200078ec0ff */
[----:B------:R-:W3:Y:S01]  /*4590*/  MUFU.EX2 R54, R54 ;  /* 0x0000003600367308 */ /* 0x000ee20000000800 */
[----:B------:R-:W-:Y:S01]  /*45a0*/  LOP3.LUT R13, R13, 0x40, RZ, 0xc0, !PT ;  /* 0x000000400d0d7812 */ /* 0x000fe200078ec0ff */
[----:B------:R-:W-:Y:S01]  /*45b0*/  @!P1 VIADD R9, R9, 0x31c40 ;  /* 0x00031c4009099836 */ /* 0x000fe20000000000 */
[----:B------:R-:W-:Y:S01]  /*45c0*/  IADD3 R11, R11, -R52, RZ ;  /* 0x800000340b0b7210 */ /* 0x000fe20007ffe0ff */
[----:B------:R-:W-:Y:S01]  /*45d0*/  IMAD.IADD R64, R15, 0x1, R64 ;  /* 0x000000010f407824 */ /* 0x000fe200078e0240 */
[----:B------:R-:W-:Y:S01]  /*45e0*/  LOP3.LUT R62, R13, 0x8, R62, 0xf8, !PT ;  /* 0x000000080d3e7812 */ /* 0x000fe200078ef83e */
[----:B------:R-:W-:Y:S01]  /*45f0*/  FFMA.FTZ R48, R49, R74, -R26 ;  /* 0x0000004a31307223 */ /* 0x000fe2000001081a */
[----:B------:R-:W-:Y:S01]  /*4600*/  SHF.R.U32.HI R13, RZ, 0x3, R13 ;  /* 0x00000003ff0d7819 */ /* 0x000fe2000001160d */
[----:B------:R-:W4:Y:S01]  /*4610*/  MUFU.EX2 R119, R119 ;  /* 0x0000007700777308 */ /* 0x000f220000000800 */
[----:B------:R-:W-:-:S02]  /*4620*/  IMAD R64, R11, 0x10, R64 ;  /* 0x000000100b407824 */ /* 0x000fc400078e0240 */
[----:B0-----:R-:W-:Y:S01]  /*4630*/  FADD.FTZ R11, R10, R91 ;  /* 0x0000005b0a0b7221 */ /* 0x001fe20000010000 */
[----:B------:R-:W-:Y:S01]  /*4640*/  LOP3.LUT R13, R62, R13, RZ, 0x3c, !PT ;  /* 0x0000000d3e0d7212 */ /* 0x000fe200078e3cff */
[----:B------:R-:W-:Y:S01]  /*4650*/  FFMA.FTZ R43, R47, R74, -R26 ;  /* 0x0000004a2f2b7223 */ /* 0x000fe2000001081a */
[----:B------:R-:W-:Y:S01]  /*4660*/  @!P1 PRMT R9, RZ, 0x654, R9 ;  /* 0x00000654ff099816 */ /* 0x000fe20000000009 */
[----:B-1----:R-:W-:Y:S01]  /*4670*/  FADD.FTZ R62, R8, R11 ;  /* 0x0000000b083e7221 */ /* 0x002fe20000010000 */
[----:B--2---:R-:W-:Y:S01]  /*4680*/  FADD.FTZ R11, R5, R56 ;  /* 0x00000038050b7221 */ /* 0x004fe20000010000 */
[----:B------:R-:W0:Y:S01]  /*4690*/  MUFU.EX2 R58, R58 ;  /* 0x0000003a003a7308 */ /* 0x000e220000000800 */
[----:B------:R-:W-:Y:S02]  /*46a0*/  IMAD.IADD R51, R13, 0x1, R64 ;  /* 0x000000010d337824 */ /* 0x000fe400078e0240 */
[C---:B------:R-:W-:Y:S01]  /*46b0*/  FADD.FTZ R13, R89.reuse, R62 ;  /* 0x0000003e590d7221 */ /* 0x040fe20000010000 */
[----:B---3--:R-:W-:Y:S01]  /*46c0*/  FADD.FTZ R62, R54, R11 ;  /* 0x0000000b363e7221 */ /* 0x008fe20000010000 */
[----:B------:R-:W-:Y:S01]  /*46d0*/  F2FP.F16.F32.PACK_AB R11, R89, R8 ;  /* 0x00000008590b723e */ /* 0x000fe200000000ff */
[----:B------:R1:W-:Y:S01]  /*46e0*/  @!P1 SYNCS.ARRIVE.TRANS64.RED.A1T0 RZ, [R9+URZ], RZ ;  /* 0x000000ff09ff99a7 */ /* 0x0003e2000810043f */
[----:B------:R-:W-:Y:S01]  /*46f0*/  FADD.FTZ R64, R14, R13 ;  /* 0x0000000d0e407221 */ /* 0x000fe20000010000 */
[-C--:B------:R-:W-:Y:S01]  /*4700*/  FFMA.FTZ R50, R53, R74.reuse, -R26 ;  /* 0x0000004a35327223 */ /* 0x080fe2000001081a */
[----:B------:R-:W2:Y:S01]  /*4710*/  MUFU.EX2 R121, R121 ;  /* 0x0000007900797308 */ /* 0x000ea20000000800 */
[----:B----4-:R-:W-:Y:S01]  /*4720*/  FADD.FTZ R13, R119, R62 ;  /* 0x0000003e770d7221 */ /* 0x010fe20000010000 */
[----:B------:R-:W-:Y:S01]  /*4730*/  FADD.FTZ R15, R93, R64 ;  /* 0x000000405d0f7221 */ /* 0x000fe20000010000 */
[-CC-:B------:R-:W-:Y:S01]  /*4740*/  FFMA.FTZ R55, R55, R74.reuse, -R26.reuse ;  /* 0x0000004a37377223 */ /* 0x180fe2000001081a */
[--C-:B------:R-:W-:Y:S01]  /*4750*/  FFMA.FTZ R19, R33, R74, -R26.reuse ;  /* 0x0000004a21137223 */ /* 0x100fe2000001081a */
[----:B-1----:R-:W-:Y:S01]  /*4760*/  F2FP.F16.F32.PACK_AB R9, R91, R10 ;  /* 0x0000000a5b09723e */ /* 0x002fe200000000ff */
[----:B------:R-:W-:Y:S01]  /*4770*/  FADD.FTZ R10, R12, R15 ;  /* 0x0000000f0c0a7221 */ /* 0x000fe20000010000 */
[----:B------:R-:W-:Y:S01]  /*4780*/  FFMA.FTZ R33, R57, R74, -R26 ;  /* 0x0000004a39217223 */ /* 0x000fe2000001081a */
[----:B------:R-:W1:Y:S01]  /*4790*/  MUFU.EX2 R60, R60 ;  /* 0x0000003c003c7308 */ /* 0x000e620000000800 */
[----:B0-----:R-:W-:Y:S01]  /*47a0*/  FADD.FTZ R8, R58, R13 ;  /* 0x0000000d3a087221 */ /* 0x001fe20000010000 */
[----:B------:R-:W-:Y:S01]  /*47b0*/  FADD.FTZ R49, R95, R10 ;  /* 0x0000000a5f317221 */ /* 0x000fe20000010000 */
[----:B------:R-:W-:Y:S01]  /*47c0*/  F2FP.F16.F32.PACK_AB R13, R93, R14 ;  /* 0x0000000e5d0d723e */ /* 0x000fe200000000ff */
[--C-:B------:R-:W-:Y:S01]  /*47d0*/  FFMA.FTZ R52, R35, R74, -R26.reuse ;  /* 0x0000004a23347223 */ /* 0x100fe2000001081a */
[----:B------:R-:W-:Y:S01]  /*47e0*/  F2FP.F16.F32.PACK_AB R10, R119, R54 ;  /* 0x00000036770a723e */ /* 0x000fe200000000ff */
[----:B------:R-:W-:Y:S01]  /*47f0*/  FADD.FTZ R54, R18, R49 ;  /* 0x0000003112367221 */ /* 0x000fe20000010000 */
[-C--:B------:R-:W-:Y:S01]  /*4800*/  FFMA.FTZ R100, R59, R74.reuse, -R26 ;  /* 0x0000004a3b647223 */ /* 0x080fe2000001081a */
[----:B------:R-:W0:Y:S01]  /*4810*/  MUFU.EX2 R21, R21 ;  /* 0x0000001500157308 */ /* 0x000e220000000800 */
[----:B--2---:R-:W-:Y:S01]  /*4820*/  FADD.FTZ R23, R121, R8 ;  /* 0x0000000879177221 */ /* 0x004fe20000010000 */
[----:B------:R-:W-:Y:S01]  /*4830*/  F2FP.F16.F32.PACK_AB R8, R56, R5 ;  /* 0x000000053808723e */ /* 0x000fe200000000ff */
[-CC-:B------:R-:W-:Y:S01]  /*4840*/  FFMA.FTZ R35, R61, R74.reuse, -R26.reuse ;  /* 0x0000004a3d237223 */ /* 0x180fe2000001081a */
[-CC-:B------:R-:W-:Y:S01]  /*4850*/  FFMA.FTZ R102, R63, R74.reuse, -R26.reuse ;  /* 0x0000004a3f667223 */ /* 0x180fe2000001081a */
[-CC-:B------:R-:W-:Y:S01]  /*4860*/  FFMA.FTZ R47, R65, R74.reuse, -R26.reuse ;  /* 0x0000004a412f7223 */ /* 0x180fe2000001081a */
[-CC-:B------:R-:W-:Y:S01]  /*4870*/  FFMA.FTZ R39, R39, R74.reuse, -R26.reuse ;  /* 0x0000004a27277223 */ /* 0x180fe2000001081a */
[-CC-:B------:R-:W-:Y:S01]  /*4880*/  FFMA.FTZ R84, R67, R74.reuse, -R26.reuse ;  /* 0x0000004a43547223 */ /* 0x180fe2000001081a */
[----:B------:R-:W2:Y:S01]  /*4890*/  MUFU.EX2 R4, R4 ;  /* 0x0000000400047308 */ /* 0x000ea20000000800 */
[----:B-1----:R-:W-:Y:S01]  /*48a0*/  FADD.FTZ R14, R60, R23 ;  /* 0x000000173c0e7221 */ /* 0x002fe20000010000 */
[-CC-:B------:R-:W-:Y:S01]  /*48b0*/  FFMA.FTZ R27, R27, R74.reuse, -R26.reuse ;  /* 0x0000004a1b1b7223 */ /* 0x180fe2000001081a */
[-CC-:B------:R-:W-:Y:S01]  /*48c0*/  FFMA.FTZ R73, R73, R74.reuse, -R26.reuse ;  /* 0x0000004a49497223 */ /* 0x180fe2000001081a */
[-CC-:B------:R-:W-:Y:S01]  /*48d0*/  FFMA.FTZ R75, R75, R74.reuse, -R26.reuse ;  /* 0x0000004a4b4b7223 */ /* 0x180fe2000001081a */
[-CC-:B------:R-:W-:Y:S01]  /*48e0*/  FFMA.FTZ R31, R31, R74.reuse, -R26.reuse ;  /* 0x0000004a1f1f7223 */ /* 0x180fe2000001081a */
[-CC-:B------:R-:W-:Y:S01]  /*48f0*/  FFMA.FTZ R69, R69, R74.reuse, -R26.reuse ;  /* 0x0000004a45457223 */ /* 0x180fe2000001081a */
[----:B------:R-:W-:Y:S01]  /*4900*/  FFMA.FTZ R97, R97, R74, -R26 ;  /* 0x0000004a61617223 */ /* 0x000fe2000001081a */
[----:B------:R-:W1:Y:S01]  /*4910*/  MUFU.EX2 R7, R7 ;  /* 0x0000000700077308 */ /* 0x000e620000000800 */
[C---:B0-----:R-:W-:Y:S01]  /*4920*/  FADD.FTZ R23, R21.reuse, R14 ;  /* 0x0000000e15177221 */ /* 0x041fe20000010000 */
[----:B------:R-:W-:Y:S01]  /*4930*/  F2FP.F16.F32.PACK_AB R14, R21, R60 ;  /* 0x0000003c150e723e */ /* 0x000fe200000000ff */
[----:B------:R-:W-:Y:S01]  /*4940*/  FADD.FTZ R21, R25, R54 ;  /* 0x0000003619157221 */ /* 0x000fe20000010000 */
[-CC-:B------:R-:W-:Y:S01]  /*4950*/  FFMA.FTZ R49, R101, R74.reuse, -R26.reuse ;  /* 0x0000004a65317223 */ /* 0x180fe2000001081a */
[-CC-:B------:R-:W-:Y:S01]  /*4960*/  FFMA.FTZ R107, R107, R74.reuse, -R26.reuse ;  /* 0x0000004a6b6b7223 */ /* 0x180fe2000001081a */
[-CC-:B------:R-:W-:Y:S01]  /*4970*/  FFMA.FTZ R111, R111, R74.reuse, -R26.reuse ;  /* 0x0000004a6f6f7223 */ /* 0x180fe2000001081a */
[----:B------:R-:W-:Y:S01]  /*4980*/  FADD.FTZ R56, R20, R21 ;  /* 0x0000001514387221 */ /* 0x000fe20000010000 */
[----:B------:R-:W0:Y:S01]  /*4990*/  MUFU.EX2 R41, R41 ;  /* 0x0000002900297308 */ /* 0x000e220000000800 */
[----:B--2---:R-:W-:Y:S01]  /*49a0*/  FADD.FTZ R54, R4, R23 ;  /* 0x0000001704367221 */ /* 0x004fe20000010000 */
[----:B------:R-:W-:Y:S01]  /*49b0*/  FFMA.FTZ R117, R117, R74, -R26 ;  /* 0x0000004a75757223 */ /* 0x000fe2000001081a */
[----:B------:R-:W-:Y:S01]  /*49c0*/  FADD.FTZ R23, R37, R56 ;  /* 0x0000003825177221 */ /* 0x000fe20000010000 */
[----:B------:R-:W-:Y:S01]  /*49d0*/  LEA R5, R51, UR37, 0x1 ;  /* 0x0000002533057c11 */ /* 0x000fe2000f8e08ff */
[----:B------:R-:W-:Y:S01]  /*49e0*/  IMAD.MOV.U32 R67, RZ, RZ, R71 ;  /* 0x000000ffff437224 */ /* 0x000fe200078e0047 */
[----:B------:R-:W-:Y:S01]  /*49f0*/  F2FP.F16.F32.PACK_AB R15, R95, R12 ;  /* 0x0000000c5f0f723e */ /* 0x000fe200000000ff */
[----:B------:R-:W-:Y:S01]  /*4a00*/  FADD.FTZ R56, R22, R23 ;  /* 0x0000001716387221 */ /* 0x000fe20000010000 */
[----:B------:R-:W2:Y:S01]  /*4a10*/  MUFU.EX2 R46, R46 ;  /* 0x0000002e002e7308 */ /* 0x000ea20000000800 */
[----:B-1----:R-:W-:Y:S01]  /*4a20*/  FADD.FTZ R54, R7, R54 ;  /* 0x0000003607367221 */ /* 0x002fe20000010000 */
[----:B------:R1:W-:Y:S01]  /*4a30*/  STSM.16.M88.4 [R5+0x24300], R8 ;  /* 0x0243000805007844 */ /* 0x0003e20000000200 */
[----:B------:R-:W-:Y:S01]  /*4a40*/  FADD.FTZ R23, R81, R56 ;  /* 0x0000003851177221 */ /* 0x000fe20000010000 */
[----:B------:R-:W-:Y:S01]  /*4a50*/  F2FP.F16.F32.PACK_AB R12, R121, R58 ;  /* 0x0000003a790c723e */ /* 0x000fe200000000ff */
[----:B------:R-:W-:Y:S01]  /*4a60*/  IMAD.MOV.U32 R65, RZ, RZ, R71 ;  /* 0x000000ffff417224 */ /* 0x000fe200078e0047 */
[-C--:B------:R-:W-:Y:S01]  /*4a70*/  MOV R64, R71.reuse ;  /* 0x0000004700407202 */ /* 0x080fe20000000f00 */
[----:B------:R-:W-:Y:S01]  /*4a80*/  FADD.FTZ R56, R24, R23 ;  /* 0x0000001718387221 */ /* 0x000fe20000010000 */
[----:B------:R-:W3:Y:S01]  /*4a90*/  MUFU.EX2 R43, R43 ;  /* 0x0000002b002b7308 */ /* 0x000ee20000000800 */
[----:B0-----:R-:W-:Y:S01]  /*4aa0*/  FADD.FTZ R21, R41, R54 ;  /* 0x0000003629157221 */ /* 0x001fe20000010000 */
[----:B------:R-:W-:Y:S01]  /*4ab0*/  STSM.16.M88.4 [R5+0x25b00], R12 ;  /* 0x025b000c05007844 */ /* 0x000fe20000000200 */
[----:B------:R-:W-:Y:S01]  /*4ac0*/  FADD.FTZ R23, R83, R56 ;  /* 0x0000003853177221 */ /* 0x000fe20000010000 */
[--C-:B------:R-:W-:Y:S01]  /*4ad0*/  IMAD.MOV.U32 R63, RZ, RZ, R71.reuse ;  /* 0x000000ffff3f7224 */ /* 0x100fe200078e0047 */
[----:B------:R-:W-:Y:S01]  /*4ae0*/  MOV R57, R71 ;  /* 0x0000004700397202 */ /* 0x000fe20000000f00 */
[----:B------:R-:W-:-:S02]  /*4af0*/  IMAD.MOV.U32 R62, RZ, RZ, R71 ;  /* 0x000000ffff3e7224 */ /* 0x000fc400078e0047 */
[----:B------:R-:W-:Y:S01]  /*4b00*/  FADD.FTZ R26, R6, R23 ;  /* 0x00000017061a7221 */ /* 0x000fe20000010000 */
[----:B------:R-:W0:Y:S01]  /*4b10*/  MUFU.EX2 R48, R48 ;  /* 0x0000003000307308 */ /* 0x000e220000000800 */
[----:B--2---:R-:W-:Y:S01]  /*4b20*/  FADD.FTZ R54, R46, R21 ;  /* 0x000000152e367221 */ /* 0x004fe20000010000 */
[--C-:B------:R-:W-:Y:S02]  /*4b30*/  IMAD.MOV.U32 R61, RZ, RZ, R71.reuse ;  /* 0x000000ffff3d7224 */ /* 0x100fe400078e0047 */
[--C-:B------:R-:W-:Y:S02]  /*4b40*/  IMAD.MOV.U32 R60, RZ, RZ, R71.reuse ;  /* 0x000000ffff3c7224 */ /* 0x100fe400078e0047 */
[--C-:B------:R-:W-:Y:S02]  /*4b50*/  IMAD.MOV.U32 R59, RZ, RZ, R71.reuse ;  /* 0x000000ffff3b7224 */ /* 0x100fe400078e0047 */
[----:B------:R-:W2:Y:S01]  /*4b60*/  MUFU.EX2 R45, R45 ;  /* 0x0000002d002d7308 */ /* 0x000ea20000000800 */
[----:B---3--:R-:W-:Y:S01]  /*4b70*/  FADD.FTZ R21, R43, R54 ;  /* 0x000000362b157221 */ /* 0x008fe20000010000 */
[----:B------:R-:W-:-:S02]  /*4b80*/  IMAD.MOV.U32 R58, RZ, RZ, R71 ;  /* 0x000000ffff3a7224 */ /* 0x000fc400078e0047 */
[--C-:B------:R-:W-:Y:S02]  /*4b90*/  IMAD.MOV.U32 R56, RZ, RZ, R71.reuse ;  /* 0x000000ffff387224 */ /* 0x100fe400078e0047 */
[----:B------:R-:W-:Y:S02]  /*4ba0*/  IMAD.MOV.U32 R53, RZ, RZ, R71 ;  /* 0x000000ffff357224 */ /* 0x000fe400078e0047 */
[----:B------:R-:W3:Y:S01]  /*4bb0*/  MUFU.EX2 R50, R50 ;  /* 0x0000003200327308 */ /* 0x000ee20000000800 */
[----:B0-----:R-:W-:Y:S01]  /*4bc0*/  FADD.FTZ R54, R48, R21 ;  /* 0x0000001530367221 */ /* 0x001fe20000010000 */
[----:B------:R-:W-:-:S06]  /*4bd0*/  IMAD.MOV.U32 R51, RZ, RZ, R71 ;  /* 0x000000ffff337224 */ /* 0x000fcc00078e0047 */
[----:B------:R0:W4:Y:S01]  /*4be0*/  MUFU.EX2 R16, R55 ;  /* 0x0000003700107308 */ /* 0x0001220000000800 */
[----:B--2---:R-:W-:Y:S01]  /*4bf0*/  FADD.FTZ R21, R45, R54 ;  /* 0x000000362d157221 */ /* 0x004fe20000010000 */
[----:B------:R-:W-:-:S06]  /*4c00*/  IMAD.MOV.U32 R54, RZ, RZ, R71 ;  /* 0x000000ffff367224 */ /* 0x000fcc00078e0047 */
[----:B------:R-:W2:Y:S01]  /*4c10*/  MUFU.EX2 R19, R19 ;  /* 0x0000001300137308 */ /* 0x000ea20000000800 */
[----:B---3--:R-:W-:Y:S01]  /*4c20*/  FADD.FTZ R23, R50, R21 ;  /* 0x0000001532177221 */ /* 0x008fe20000010000 */
[----:B------:R-:W-:Y:S01]  /*4c30*/  F2FP.F16.F32.PACK_AB R21, R25, R18 ;  /* 0x000000121915723e */ /* 0x000fe200000000ff */
[--C-:B0-----:R-:W-:Y:S01]  /*4c40*/  IMAD.MOV.U32 R55, RZ, RZ, R71.reuse ;  /* 0x000000ffff377224 */ /* 0x101fe200078e0047 */
[----:B------:R-:W-:Y:S02]  /*4c50*/  F2FP.F16.F32.PACK_AB R25, R81, R22 ;  /* 0x000000165119723e */ /* 0x000fe400000000ff */
[----:B------:R-:W-:Y:S01]  /*4c60*/  F2FP.F16.F32.PACK_AB R22, R46, R41 ;  /* 0x000000292e16723e */ /* 0x000fe200000000ff */
[----:B------:R-:W-:Y:S01]  /*4c70*/  IMAD.MOV.U32 R46, RZ, RZ, R71 ;  /* 0x000000ffff2e7224 */ /* 0x000fe200078e0047 */
[----:B------:R-:W1:Y:S01]  /*4c80*/  MUFU.EX2 R33, R33 ;  /* 0x0000002100217308 */ /* 0x000e620000000800 */
[----:B----4-:R-:W-:Y:S01]  /*4c90*/  FADD.FTZ R18, R16, R23 ;  /* 0x0000001710127221 */ /* 0x010fe20000010000 */
[----:B------:R-:W-:Y:S01]  /*4ca0*/  F2FP.F16.F32.PACK_AB R23, R37, R20 ;  /* 0x000000142517723e */ /* 0x000fe200000000ff */
[--C-:B------:R-:W-:Y:S01]  /*4cb0*/  IMAD.MOV.U32 R41, RZ, RZ, R71.reuse ;  /* 0x000000ffff297224 */ /* 0x100fe200078e0047 */
[----:B------:R-:W-:Y:S01]  /*4cc0*/  F2FP.F16.F32.PACK_AB R20, R7, R4 ;  /* 0x000000040714723e */ /* 0x000fe200000000ff */
[----:B------:R-:W-:-:S03]  /*4cd0*/  IMAD.MOV.U32 R37, RZ, RZ, R71 ;  /* 0x000000ffff257224 */ /* 0x000fc600078e0047 */
[----:B------:R-:W-:Y:S01]  /*4ce0*/  MUFU.EX2 R32, R32 ;  /* 0x0000002000207308 */ /* 0x000fe20000000800 */
[----:B--2---:R-:W-:Y:S01]  /*4cf0*/  FADD.FTZ R18, R19, R18 ;  /* 0x0000001213127221 */ /* 0x004fe20000010000 */
[----:B------:R-:W-:Y:S06]  /*4d00*/  STSM.16.M88.4 [R5+0x27300], R20 ;  /* 0x0273001405007844 */ /* 0x000fec0000000200 */
[----:B------:R-:W0:Y:S01]  /*4d10*/  MUFU.EX2 R52, R52 ;  /* 0x0000003400347308 */ /* 0x000e220000000800 */
[----:B-1----:R-:W-:-:S07]  /*4d20*/  FADD.FTZ R9, R33, R18 ;  /* 0x0000001221097221 */ /* 0x002fce0000010000 */
[----:B------:R-:W1:Y:S08]  /*4d30*/  MUFU.EX2 R99, R99 ;  /* 0x0000006300637308 */ /* 0x000e700000000800 */
[----:B------:R2:W-:Y:S01]  /*4d40*/  MUFU.EX2 R86, R27 ;  /* 0x0000001b00567308 */ /* 0x0005e20000000800 */
[C---:B0-----:R-:W-:Y:S01]  /*4d50*/  FADD.FTZ R9, R52.reuse, R9 ;  /* 0x0000000934097221 */ /* 0x041fe20000010000 */
[----:B------:R-:W-:Y:S01]  /*4d60*/  F2FP.F16.F32.PACK_AB R10, R52, R33 ;  /* 0x00000021340a723e */ /* 0x000fe200000000ff */
[----:B------:R-:W-:-:S02]  /*4d70*/  IMAD.MOV.U32 R52, RZ, RZ, R71 ;  /* 0x000000ffff347224 */ /* 0x000fc400078e0047 */
[----:B------:R-:W-:-:S03]  /*4d80*/  IMAD.MOV.U32 R33, RZ, RZ, R71 ;  /* 0x000000ffff217224 */ /* 0x000fc600078e0047 */
[----:B------:R-:W0:Y:S01]  /*4d90*/  MUFU.EX2 R100, R100 ;  /* 0x0000006400647308 */ /* 0x000e220000000800 */
[----:B--2---:R-:W-:Y:S01]  /*4da0*/  FADD.FTZ R27, R29, R26 ;  /* 0x0000001a1d1b7221 */ /* 0x004fe20000010000 */
[----:B-1----:R-:W-:-:S03]  /*4db0*/  F2FP.F16.F32.PACK_AB R101, R99, R32 ;  /* 0x000000206365723e */ /* 0x002fc600000000ff */
[----:B------:R-:W-:Y:S01]  /*4dc0*/  FADD.FTZ R26, R28, R27 ;  /* 0x0000001b1c1a7221 */ /* 0x000fe20000010000 */
[----:B------:R-:W-:Y:S02]  /*4dd0*/  F2FP.F16.F32.PACK_AB R27, R83, R24 ;  /* 0x00000018531b723e */ /* 0x000fe400000000ff */
[----:B------:R-:W1:Y:S01]  /*4de0*/  MUFU.EX2 R40, R125 ;  /* 0x0000007d00287308 */ /* 0x000e620000000800 */
[C---:B------:R-:W-:Y:S01]  /*4df0*/  FADD.FTZ R11, R77.reuse, R26 ;  /* 0x0000001a4d0b7221 */ /* 0x040fe20000010000 */
[----:B------:R-:W-:Y:S01]  /*4e00*/  F2FP.F16.F32.PACK_AB R24, R48, R43 ;  /* 0x0000002b3018723e */ /* 0x000fe200000000ff */
[----:B------:R-:W-:Y:S01]  /*4e10*/  IMAD.MOV.U32 R48, RZ, RZ, R71 ;  /* 0x000000ffff307224 */ /* 0x000fe200078e0047 */
[----:B------:R-:W-:Y:S01]  /*4e20*/  F2FP.F16.F32.PACK_AB R26, R50, R45 ;  /* 0x0000002d321a723e */ /* 0x000fe200000000ff */
[----:B------:R-:W-:Y:S01]  /*4e30*/  FADD.FTZ R8, R32, R11 ;  /* 0x0000000b20087221 */ /* 0x000fe20000010000 */
[----:B------:R-:W-:Y:S01]  /*4e40*/  F2FP.F16.F32.PACK_AB R11, R77, R28 ;  /* 0x0000001c4d0b723e */ /* 0x000fe200000000ff */
[----:B------:R-:W-:Y:S01]  /*4e50*/  IMAD.MOV.U32 R45, RZ, RZ, R71 ;  /* 0x000000ffff2d7224 */ /* 0x000fe200078e0047 */
[----:B------:R-:W2:Y:S01]  /*4e60*/  MUFU.EX2 R35, R35 ;  /* 0x0000002300237308 */ /* 0x000ea20000000800 */
[----:B------:R-:W-:Y:S01]  /*4e70*/  FADD.FTZ R7, R99, R8 ;  /* 0x0000000863077221 */ /* 0x000fe20000010000 */
[----:B0-----:R-:W-:Y:S01]  /*4e80*/  FADD.FTZ R4, R100, R9 ;  /* 0x0000000964047221 */ /* 0x001fe20000010000 */
[----:B------:R0:W-:Y:S01]  /*4e90*/  STSM.16.M88.4 [R5+0x28b00], R24 ;  /* 0x028b001805007844 */ /* 0x0001e20000000200 */
[-C--:B------:R-:W-:Y:S01]  /*4ea0*/  MOV R50, R71.reuse ;  /* 0x0000004700327202 */ /* 0x080fe20000000f00 */
[--C-:B------:R-:W-:Y:S01]  /*4eb0*/  IMAD.MOV.U32 R32, RZ, RZ, R71.reuse ;  /* 0x000000ffff207224 */ /* 0x100fe200078e0047 */
[----:B------:R-:W-:Y:S01]  /*4ec0*/  MOV R43, R71 ;  /* 0x00000047002b7202 */ /* 0x000fe20000000f00 */
[----:B------:R-:W-:Y:S01]  /*4ed0*/  IMAD.MOV.U32 R28, RZ, RZ, R71 ;  /* 0x000000ffff1c7224 */ /* 0x000fe200078e0047 */
[----:B------:R-:W3:Y:S01]  /*4ee0*/  MUFU.EX2 R103, R103 ;  /* 0x0000006700677308 */ /* 0x000ee20000000800 */
[----:B-1----:R-:W-:-:S07]  /*4ef0*/  FADD.FTZ R8, R40, R7 ;  /* 0x0000000728087221 */ /* 0x002fce0000010000 */
[----:B------:R-:W1:Y:S01]  /*4f00*/  MUFU.EX2 R102, R102 ;  /* 0x0000006600667308 */ /* 0x000e620000000800 */
[C---:B--2---:R-:W-:Y:S01]  /*4f10*/  FADD.FTZ R7, R35.reuse, R4 ;  /* 0x0000000423077221 */ /* 0x044fe20000010000 */
[----:B------:R-:W-:Y:S01]  /*4f20*/  F2FP.F16.F32.PACK_AB R100, R35, R100 ;  /* 0x000000642364723e */ /* 0x000fe200000000ff */
[--C-:B------:R-:W-:Y:S02]  /*4f30*/  IMAD.MOV.U32 R35, RZ, RZ, R71.reuse ;  /* 0x000000ffff237224 */ /* 0x100fe400078e0047 */
[--C-:B0-----:R-:W-:Y:S02]  /*4f40*/  IMAD.MOV.U32 R27, RZ, RZ, R71.reuse ;  /* 0x000000ffff1b7224 */ /* 0x101fe400078e0047 */
[--C-:B------:R-:W-:Y:S01]  /*4f50*/  IMAD.MOV.U32 R26, RZ, RZ, R71.reuse ;  /* 0x000000ffff1a7224 */ /* 0x100fe200078e0047 */
[----:B------:R-:W0:Y:S01]  /*4f60*/  MUFU.EX2 R30, R30 ;  /* 0x0000001e001e7308 */ /* 0x000e220000000800 */
[C---:B---3--:R-:W-:Y:S01]  /*4f70*/  FADD.FTZ R9, R103.reuse, R8 ;  /* 0x0000000867097221 */ /* 0x048fe20000010000 */
[----:B------:R-:W-:Y:S01]  /*4f80*/  F2FP.F16.F32.PACK_AB R103, R103, R40 ;  /* 0x000000286767723e */ /* 0x000fe200000000ff */
[----:B------:R-:W-:-:S02]  /*4f90*/  IMAD.MOV.U32 R40, RZ, RZ, R71 ;  /* 0x000000ffff287224 */ /* 0x000fc400078e0047 */
[--C-:B------:R-:W-:Y:S02]  /*4fa0*/  IMAD.MOV.U32 R25, RZ, RZ, R71.reuse ;  /* 0x000000ffff197224 */ /* 0x100fe400078e0047 */
[----:B------:R-:W-:Y:S01]  /*4fb0*/  IMAD.MOV.U32 R24, RZ, RZ, R71 ;  /* 0x000000ffff187224 */ /* 0x000fe200078e0047 */
[----:B------:R-:W2:Y:S01]  /*4fc0*/  MUFU.EX2 R47, R47 ;  /* 0x0000002f002f7308 */ /* 0x000ea20000000800 */
[----:B-1----:R-:W-:-:S07]  /*4fd0*/  FADD.FTZ R4, R102, R7 ;  /* 0x0000000766047221 */ /* 0x002fce0000010000 */
[----:B------:R-:W1:Y:S01]  /*4fe0*/  MUFU.EX2 R85, R85 ;  /* 0x0000005500557308 */ /* 0x000e620000000800 */
[----:B0-----:R-:W-:Y:S01]  /*4ff0*/  FADD.FTZ R8, R30, R9 ;  /* 0x000000091e087221 */ /* 0x001fe20000010000 */
[----:B------:R-:W-:Y:S02]  /*5000*/  F2FP.F16.F32.PACK_AB R9, R29, R6 ;  /* 0x000000061d09723e */ /* 0x000fe400000000ff */
[----:B------:R-:W-:-:S04]  /*5010*/  MOV R29, R71 ;  /* 0x00000047001d7202 */ /* 0x000fc80000000f00 */
[----:B------:R-:W0:Y:S01]  /*5020*/  MUFU.EX2 R39, R39 ;  /* 0x0000002700277308 */ /* 0x000e220000000800 */
[C---:B--2---:R-:W-:Y:S01]  /*5030*/  FADD.FTZ R4, R47.reuse, R4 ;  /* 0x000000042f047221 */ /* 0x044fe20000010000 */
[----:B------:R-:W-:Y:S01]  /*5040*/  F2FP.F16.F32.PACK_AB R102, R47, R102 ;  /* 0x000000662f66723e */ /* 0x000fe200000000ff */
[----:B------:R-:W-:-:S05]  /*5050*/  IMAD.MOV.U32 R47, RZ, RZ, R71 ;  /* 0x000000ffff2f7224 */ /* 0x000fca00078e0047 */
[----:B------:R-:W2:Y:S01]  /*5060*/  MUFU.EX2 R34, R34 ;  /* 0x0000002200227308 */ /* 0x000ea20000000800 */
[----:B-1----:R-:W-:Y:S01]  /*5070*/  FADD.FTZ R13, R85, R8 ;  /* 0x00000008550d7221 */ /* 0x002fe20000010000 */
[----:B------:R-:W-:Y:S02]  /*5080*/  F2FP.F16.F32.PACK_AB R8, R19, R16 ;  /* 0x000000101308723e */ /* 0x000fe400000000ff */
[----:B------:R-:W-:Y:S01]  /*5090*/  F2FP.F16.F32.PACK_AB R85, R85, R30 ;  /* 0x0000001e5555723e */ /* 0x000fe200000000ff */
[----:B------:R-:W-:Y:S02]  /*50a0*/  IMAD.MOV.U32 R30, RZ, RZ, R71 ;  /* 0x000000ffff1e7224 */ /* 0x000fe400078e0047 */
[----:B------:R1:W-:Y:S01]  /*50b0*/  STSM.16.M88.4 [R5+0x2a300], R8 ;  /* 0x02a3000805007844 */ /* 0x0003e20000000200 */
[----:B------:R-:W3:Y:S01]  /*50c0*/  MUFU.EX2 R84, R84 ;  /* 0x0000005400547308 */ /* 0x000ee20000000800 */
[----:B0-----:R-:W-:Y:S02]  /*50d0*/  FADD.FTZ R7, R39, R4 ;  /* 0x0000000427077221 */ /* 0x001fe40000010000 */
[----:B------:R0:W-:Y:S05]  /*50e0*/  STSM.16.M88.4 [R5+0x2bb00], R100 ;  /* 0x02bb006405007844 */ /* 0x0001ea0000000200 */
[----:B------:R-:W4:Y:S01]  /*50f0*/  MUFU.EX2 R87, R87 ;  /* 0x0000005700577308 */ /* 0x000f220000000800 */
[----:B--2---:R-:W-:-:S07]  /*5100*/  FADD.FTZ R4, R34, R13 ;  /* 0x0000000d22047221 */ /* 0x004fce0000010000 */
[----:B------:R-:W2:Y:S01]  /*5110*/  MUFU.EX2 R38, R38 ;  /* 0x0000002600267308 */ /* 0x000ea20000000800 */
[C---:B---3--:R-:W-:Y:S01]  /*5120*/  FADD.FTZ R7, R84.reuse, R7 ;  /* 0x0000000754077221 */ /* 0x048fe20000010000 */
[----:B------:R-:W-:Y:S01]  /*5130*/  F2FP.F16.F32.PACK_AB R84, R84, R39 ;  /* 0x000000275454723e */ /* 0x000fe200000000ff */
[----:B------:R-:W-:Y:S02]  /*5140*/  IMAD.MOV.U32 R39, RZ, RZ, R71 ;  /* 0x000000ffff277224 */ /* 0x000fe400078e0047 */
[----:B------:R-:W-:-:S03]  /*5150*/  FADD.FTZ R6, R86, R7 ;  /* 0x0000000756067221 */ /* 0x000fc60000010000 */
[----:B------:R-:W3:Y:S01]  /*5160*/  MUFU.EX2 R73, R73 ;  /* 0x0000004900497308 */ /* 0x000ee20000000800 */
[C---:B----4-:R-:W-:Y:S01]  /*5170*/  FADD.FTZ R13, R87.reuse, R4 ;  /* 0x00000004570d7221 */ /* 0x050fe20000010000 */
[----:B------:R-:W-:Y:S01]  /*5180*/  F2FP.F16.F32.PACK_AB R87, R87, R34 ;  /* 0x000000225757723e */ /* 0x000fe200000000ff */
[----:B------:R-:W-:-:S05]  /*5190*/  IMAD.MOV.U32 R34, RZ, RZ, R71 ;  /* 0x000000ffff227224 */ /* 0x000fca00078e0047 */
[----:B------:R-:W4:Y:S01]  /*51a0*/  MUFU.EX2 R105, R105 ;  /* 0x0000006900697308 */ /* 0x000f220000000800 */
[----:B--2---:R-:W-:-:S07]  /*51b0*/  FADD.FTZ R12, R38, R13 ;  /* 0x0000000d260c7221 */ /* 0x004fce0000010000 */
[----:B------:R-:W2:Y:S01]  /*51c0*/  MUFU.EX2 R75, R75 ;  /* 0x0000004b004b7308 */ /* 0x000ea20000000800 */
[C---:B---3--:R-:W-:Y:S01]  /*51d0*/  FADD.FTZ R6, R73.reuse, R6 ;  /* 0x0000000649067221 */ /* 0x048fe20000010000 */
[----:B------:R-:W-:-:S05]  /*51e0*/  F2FP.F16.F32.PACK_AB R86, R73, R86 ;  /* 0x000000564956723e */ /* 0x000fca00000000ff */
[----:B------:R0:W-:Y:S01]  /*51f0*/  STSM.16.M88.4 [R5+0x2d300], R84 ;  /* 0x02d3005405007844 */ /* 0x0001e20000000200 */
[----:B------:R-:W3:Y:S01]  /*5200*/  MUFU.EX2 R42, R42 ;  /* 0x0000002a002a7308 */ /* 0x000ee20000000800 */
[C---:B----4-:R-:W-:Y:S01]  /*5210*/  FADD.FTZ R13, R105.reuse, R12 ;  /* 0x0000000c690d7221 */ /* 0x050fe20000010000 */
[----:B------:R-:W-:Y:S01]  /*5220*/  F2FP.F16.F32.PACK_AB R105, R105, R38 ;  /* 0x000000266969723e */ /* 0x000fe200000000ff */
[----:B------:R-:W-:-:S05]  /*5230*/  IMAD.MOV.U32 R38, RZ, RZ, R71 ;  /* 0x000000ffff267224 */ /* 0x000fca00078e0047 */
[----:B------:R-:W4:Y:S01]  /*5240*/  MUFU.EX2 R109, R109 ;  /* 0x0000006d006d7308 */ /* 0x000f220000000800 */
[----:B--2---:R-:W-:-:S07]  /*5250*/  FADD.FTZ R7, R75, R6 ;  /* 0x000000064b077221 */ /* 0x004fce0000010000 */
[----:B------:R2:W5:Y:S01]  /*5260*/  MUFU.EX2 R104, R31 ;  /* 0x0000001f00687308 */ /* 0x0005620000000800 */
[----:B---3--:R-:W-:-:S07]  /*5270*/  FADD.FTZ R6, R42, R13 ;  /* 0x0000000d2a067221 */ /* 0x008fce0000010000 */
[----:B------:R-:W3:Y:S01]  /*5280*/  MUFU.EX2 R69, R69 ;  /* 0x0000004500457308 */ /* 0x000ee20000000800 */
[----:B----4-:R-:W-:Y:S01]  /*5290*/  FADD.FTZ R13, R109, R6 ;  /* 0x000000066d0d7221 */ /* 0x010fe20000010000 */
[----:B--2---:R-:W-:-:S06]  /*52a0*/  IMAD.MOV.U32 R31, RZ, RZ, R71 ;  /* 0x000000ffff1f7224 */ /* 0x004fcc00078e0047 */
[----:B------:R-:W2:Y:S01]  /*52b0*/  MUFU.EX2 R44, R44 ;  /* 0x0000002c002c7308 */ /* 0x000ea20000000800 */
[C---:B-----5:R-:W-:Y:S01]  /*52c0*/  FADD.FTZ R12, R104.reuse, R7 ;  /* 0x00000007680c7221 */ /* 0x060fe20000010000 */
[----:B------:R-:W-:-:S06]  /*52d0*/  F2FP.F16.F32.PACK_AB R104, R104, R75 ;  /* 0x0000004b6868723e */ /* 0x000fcc00000000ff */
[----:B------:R-:W1:Y:S01]  /*52e0*/  MUFU.EX2 R106, R97 ;  /* 0x00000061006a7308 */ /* 0x000e620000000800 */
[----:B---3--:R-:W-:-:S07]  /*52f0*/  FADD.FTZ R7, R69, R12 ;  /* 0x0000000c45077221 */ /* 0x008fce0000010000 */
[----:B------:R-:W3:Y:S01]  /*5300*/  MUFU.EX2 R115, R115 ;  /* 0x0000007300737308 */ /* 0x000ee20000000800 */
[----:B--2---:R-:W-:-:S07]  /*5310*/  FADD.FTZ R12, R44, R13 ;  /* 0x0000000d2c0c7221 */ /* 0x004fce0000010000 */
[----:B------:R-:W-:Y:S01]  /*5320*/  MUFU.EX2 R36, R36 ;  /* 0x0000002400247308 */ /* 0x000fe20000000800 */
[C---:B-1----:R-:W-:Y:S01]  /*5330*/  FADD.FTZ R8, R106.reuse, R7 ;  /* 0x000000076a087221 */ /* 0x042fe20000010000 */
[----:B------:R-:W-:Y:S01]  /*5340*/  F2FP.F16.F32.PACK_AB R106, R106, R69 ;  /* 0x000000456a6a723e */ /* 0x000fe200000000ff */
[----:B------:R-:W-:-:S05]  /*5350*/  IMAD.MOV.U32 R69, RZ, RZ, R71 ;  /* 0x000000ffff457224 */ /* 0x000fca00078e0047 */
[----:B------:R-:W1:Y:S01]  /*5360*/  MUFU.EX2 R113, R113 ;  /* 0x0000007100717308 */ /* 0x000e620000000800 */
[C---:B---3--:R-:W-:Y:S01]  /*5370*/  FADD.FTZ R9, R115.reuse, R12 ;  /* 0x0000000c73097221 */ /* 0x048fe20000010000 */
[----:B------:R-:W-:Y:S01]  /*5380*/  F2FP.F16.F32.PACK_AB R13, R115, R44 ;  /* 0x0000002c730d723e */ /* 0x000fe200000000ff */
[----:B------:R-:W-:-:S05]  /*5390*/  IMAD.MOV.U32 R44, RZ, RZ, R71 ;  /* 0x000000ffff2c7224 */ /* 0x000fca00078e0047 */
[----:B------:R-:W2:Y:S08]  /*53a0*/  MUFU.EX2 R49, R49 ;  /* 0x0000003100317308 */ /* 0x000eb00000000800 */
[----:B------:R3:W4:Y:S01]  /*53b0*/  MUFU.EX2 R4, R107 ;  /* 0x0000006b00047308 */ /* 0x0007220000000800 */
[----:B-1----:R-:W-:Y:S01]  /*53c0*/  F2FP.F16.F32.PACK_AB R15, R113, R36 ;  /* 0x00000024710f723e */ /* 0x002fe200000000ff */
[----:B------:R-:W-:-:S06]  /*53d0*/  FADD.FTZ R36, R36, R9 ;  /* 0x0000000924247221 */ /* 0x000fcc0000010000 */
[----:B------:R-:W-:Y:S01]  /*53e0*/  MUFU.EX2 R111, R111 ;  /* 0x0000006f006f7308 */ /* 0x000fe20000000800 */
[----:B---3--:R-:W-:Y:S01]  /*53f0*/  F2FP.F16.F32.PACK_AB R107, R109, R42 ;  /* 0x0000002a6d6b723e */ /* 0x008fe200000000ff */
[----:B--2---:R-:W-:Y:S01]  /*5400*/  FADD.FTZ R7, R49, R8 ;  /* 0x0000000831077221 */ /* 0x004fe20000010000 */
[----:B------:R-:W-:-:S03]  /*5410*/  IMAD.MOV.U32 R42, RZ, RZ, R71 ;  /* 0x000000ffff2a7224 */ /* 0x000fc600078e0047 */
[----:B------:R0:W-:Y:S02]  /*5420*/  STSM.16.M88.4 [R5+0x2eb00], R104 ;  /* 0x02eb006805007844 */ /* 0x0001e40000000200 */
[----:B------:R-:W1:Y:S01]  /*5430*/  MUFU.EX2 R6, R117 ;  /* 0x0000007500067308 */ /* 0x000e620000000800 */
[C---:B----4-:R-:W-:Y:S01]  /*5440*/  F2FP.F16.F32.PACK_AB R12, R4.reuse, R49 ;  /* 0x00000031040c723e */ /* 0x050fe200000000ff */
[----:B------:R-:W-:Y:S01]  /*5450*/  FADD.FTZ R8, R4, R7 ;  /* 0x0000000704087221 */ /* 0x000fe20000010000 */
[----:B------:R-:W-:Y:S02]  /*5460*/  VIADD R7, R17, 0xfffffffe ;  /* 0xfffffffe11077836 */ /* 0x000fe40000000000 */
[----:B------:R-:W-:-:S03]  /*5470*/  IMAD.MOV.U32 R49, RZ, RZ, R71 ;  /* 0x000000ffff317224 */ /* 0x000fc600078e0047 */
[----:B------:R-:W-:Y:S02]  /*5480*/  ISETP.GE.AND P2, PT, R7, R144, PT ;  /* 0x000000900700720c */ /* 0x000fe40003f46270 */
[C---:B-1----:R-:W-:Y:S01]  /*5490*/  F2FP.F16.F32.PACK_AB R14, R6.reuse, R111 ;  /* 0x0000006f060e723e */ /* 0x042fe200000000ff */
[----:B------:R-:W-:Y:S01]  /*54a0*/  FADD.FTZ R111, R111, R8 ;  /* 0x000000086f6f7221 */ /* 0x000fe20000010000 */
[----:B------:R-:W-:Y:S01]  /*54b0*/  FADD.FTZ R8, R113, R36 ;  /* 0x0000002471087221 */ /* 0x000fe20000010000 */
[----:B------:R-:W-:Y:S02]  /*54c0*/  MOV R36, R71 ;  /* 0x0000004700247202 */ /* 0x000fe40000000f00 */
[----:B------:R0:W-:Y:S01]  /*54d0*/  STSM.16.M88.4 [R5+0x30300], R12 ;  /* 0x0303000c05007844 */ /* 0x0001e20000000200 */
[----:B------:R-:W-:Y:S01]  /*54e0*/  FADD.FTZ R4, R6, R111 ;  /* 0x0000006f06047221 */ /* 0x000fe20000010000 */
[----:B------:R-:W-:Y:S01]  /*54f0*/  MOV R6, RZ ;  /* 0x000000ff00067202 */ /* 0x000fe20000000f00 */
[----:B------:R1:W-:Y:S06]  /*5500*/  MEMBAR.ALL.CTA ;  /* 0x0000000000007992 */ /* 0x0003ec0000008000 */
[----:B-1----:R-:W1:Y:S02]  /*5510*/  FENCE.VIEW.ASYNC.S ;  /* 0x00000000000073c6 */ /* 0x002e640000000000 */
[----:B-1----:R-:W-:Y:S01]  /*5520*/  NOP ;  /* 0x0000000000007918 */ /* 0x002fe20000000000 */
[----:B------:R-:W-:Y:S05]  /*5530*/  @!P2 BRA `(.L_x_19) ;  /* 0x000000400070a947 */ /* 0x000fea0003800000 */
[----:B------:R-:W-:Y:S01]  /*5540*/  IMAD.MOV.U32 R10, RZ, RZ, R72 ;  /* 0x000000ffff0a7224 */ /* 0x000fe200078e0048 */
[----:B------:R-:W-:Y:S01]  /*5550*/  MOV R9, R79 ;  /* 0x0000004f00097202 */ /* 0x000fe20000000f00 */
[----:B------:R-:W-:Y:S01]  /*5560*/  IMAD.MOV.U32 R11, RZ, RZ, RZ ;  /* 0x000000ffff0b7224 */ /* 0x000fe200078e00ff */
        /* <DEDUP_REMOVED lines=23> */
[----:B------:R-:W-:Y:S01]  /*56e0*/  CS2R R24, SRZ ;  /* 0x0000000000187805 */ /* 0x000fe2000001ff00 */
[----:B------:R-:W-:Y:S01]  /*56f0*/  UMOV UR43, URZ ;  /* 0x0000003f002b7c82 */ /* 0x000fe20008000000 */
[----:B------:R-:W-:-:S05]  /*5700*/  ULDC UR41, c[0x0][0x9d8] ;  /* 0x0002760000297ab9 */ /* 0x000fca0000000800 */
.L_x_28:
[----:B------:R-:W-:Y:S01]  /*5710*/  UIADD3 UR6, UR43, 0x1, URZ ;  /* 0x000000012b067890 */ /* 0x000fe2000fffe03f */
[----:B------:R-:W-:-:S03]  /*5720*/  ISETP.NE.AND P3, PT, RZ, UR36, PT ;  /* 0x00000024ff007c0c */ /* 0x000fc6000bf65270 */
[----:B------:R-:W-:-:S04]  /*5730*/  UISETP.NE.AND UP0, UPT, UR6, 0x2, UPT ;  /* 0x000000020600788c */ /* 0x000fc8000bf05270 */
[----:B------:R-:W-:Y:S02]  /*5740*/  USEL UR7, URZ, 0x1, UP0 ;  /* 0x000000013f077887 */ /* 0x000fe40008000000 */
[----:B------:R-:W-:-:S04]  /*5750*/  USEL UR6, UR6, URZ, UP0 ;  /* 0x0000003f06067287 */ /* 0x000fc80008000000 */
[----:B------:R-:W-:Y:S02]  /*5760*/  LOP3.LUT R6, R11, UR7, RZ, 0x3c, !PT ;  /* 0x000000070b067c12 */ /* 0x000fe4000f8e3cff */
[----:B------:R-:W-:Y:S01]  /*5770*/  IMAD.U32 R0, RZ, RZ, UR6 ;  /* 0x00000006ff007e24 */ /* 0x000fe2000f8e00ff */
[----:B---3--:R-:W-:Y:S06]  /*5780*/  @P3 BRA `(.L_x_20) ;  /* 0x0000000000283947 */ /* 0x008fec0003800000 */
[----:B------:R-:W-:Y:S05]  /*5790*/  @!P0 BRA `(.L_x_21) ;  /* 0x0000000000048947 */ /* 0x000fea0003800000 */
[----:B------:R-:W-:Y:S01]  /*57a0*/  BPT.TRAP 0x1 ;  /* 0x000000040000795c */ /* 0x000fe20000300000 */
.L_x_21:
[----:B0-----:R-:W-:Y:S02]  /*57b0*/  LEA R13, R0, UR37, 0x3 ;  /* 0x00000025000d7c11 */ /* 0x001fe4000f8e18ff */
[----:B------:R-:W-:-:S04]  /*57c0*/  SHF.L.U32 R12, R6, 0x1f, RZ ;  /* 0x0000001f060c7819 */ /* 0x000fc800000006ff */
[----:B------:R0:W1:Y:S01]  /*57d0*/  SYNCS.PHASECHK.TRANS64.TRYWAIT P2, [R13+URZ+0x31c30], R12 ;  /* 0x031c300c0d0075a7 */ /* 0x000062000804017f */
[----:B------:R-:W-:Y:S05]  /*57e0*/  @!P0 BRA `(.L_x_22) ;  /* 0x0000000000048947 */ /* 0x000fea0003800000 */
[----:B------:R-:W-:Y:S01]  /*57f0*/  BPT.TRAP 0x1 ;  /* 0x000000040000795c */ /* 0x000fe20000300000 */
.L_x_22:
[----:B-1----:R-:W-:Y:S05]  /*5800*/  @P2 BRA `(.L_x_20) ;  /* 0x0000000000082947 */ /* 0x002fea0003800000 */
[----:B------:R-:W1:Y:S02]  /*5810*/  SYNCS.PHASECHK.TRANS64.TRYWAIT P2, [R13+URZ+0x31c30], R12 ;  /* 0x031c300c0d0075a7 */ /* 0x000e64000804017f */
[----:B-1----:R-:W-:Y:S05]  /*5820*/  @!P2 BRA `(.L_x_23) ;  /* 0x0000009c0094a947 */ /* 0x002fea0003800000 */
.L_x_20:
[----:B0-----:R-:W0:Y:S01]  /*5830*/  S2R R14, SR_TID.X ;  /* 0x00000000000e7919 */ /* 0x001e220000002100 */
[----:B------:R-:W-:Y:S01]  /*5840*/  R2UR UR52, R0 ;  /* 0x00000000003472ca */ /* 0x000fe200000e0000 */
[----:B------:R-:W-:Y:S01]  /*5850*/  UMOV UR47, 0x80000020 ;  /* 0x80000020002f7882 */ /* 0x000fe20000000000 */
[C---:B------:R-:W-:Y:S01]  /*5860*/  R2UR UR44, R2.reuse ;  /* 0x00000000022c72ca */ /* 0x040fe200000e0000 */
        /* <DEDUP_REMOVED lines=10> */
[----:B------:R-:W-:Y:S01]  /*5910*/  UIMAD UR52, UR52, 0x6c0, UR42 ;  /* 0x000006c0343478a4 */ /* 0x000fe2000f8e022a */
[C---:B------:R-:W-:Y:S01]  /*5920*/  R2UR UR28, R2.reuse ;  /* 0x00000000021c72ca */ /* 0x040fe200000e0000 */
[----:B------:R-:W-:Y:S01]  /*5930*/  UMOV UR11, 0x80000020 ;  /* 0x80000020000b7882 */ /* 0x000fe20000000000 */
[C---:B------:R-:W-:Y:S01]  /*5940*/  R2UR UR29, R3.reuse ;  /* 0x00000000031d72ca */ /* 0x040fe200000e0000 */
[----:B------:R-:W-:Y:S01]  /*5950*/  UIADD3 UR50, UR52, 0x40, URZ ;  /* 0x0000004034327890 */ /* 0x000fe2000fffe03f */
[----:B------:R-:W-:Y:S01]  /*5960*/  R2UR UR32, R2 ;  /* 0x00000000022072ca */ /* 0x000fe200000e0000 */
[----:B------:R-:W-:Y:S01]  /*5970*/  UIADD3 UR26, UR52, 0x80, URZ ;  /* 0x00000080341a7890 */ /* 0x000fe2000fffe03f */
[----:B------:R-:W-:Y:S01]  /*5980*/  R2UR UR33, R3 ;  /* 0x00000000032172ca */ /* 0x000fe200000e0000 */
[----:B------:R-:W-:Y:S01]  /*5990*/  UMOV UR46, UR52 ;  /* 0x00000034002e7c82 */ /* 0x000fe20008000000 */
[----:B------:R-:W-:-:S02]  /*59a0*/  UIADD3 UR30, UR52, 0xc0, URZ ;  /* 0x000000c0341e7890 */ /* 0x000fc4000fffe03f */
[----:B------:R-:W-:Y:S02]  /*59b0*/  UIADD3 UR34, UR52, 0x100, URZ ;  /* 0x0000010034227890 */ /* 0x000fe4000fffe03f */
[----:B------:R-:W-:Y:S02]  /*59c0*/  UIADD3 UR6, UR52, 0x2, URZ ;  /* 0x0000000234067890 */ /* 0x000fe4000fffe03f */
[----:B------:R-:W-:Y:S02]  /*59d0*/  UIADD3 UR10, UR52, 0x42, URZ ;  /* 0x00000042340a7890 */ /* 0x000fe4000fffe03f */
[----:B------:R-:W-:Y:S01]  /*59e0*/  UIADD3 UR14, UR52, 0x242, URZ ;  /* 0x00000242340e7890 */ /* 0x000fe2000fffe03f */
[----:B0-----:R-:W-:Y:S01]  /*59f0*/  SHF.R.U32.HI R14, RZ, 0x7, R14 ;  /* 0x00000007ff0e7819 */ /* 0x001fe2000001160e */
[----:B------:R-:W-:Y:S01]  /*5a00*/  UMOV UR15, 0x80000020 ;  /* 0x80000020000f7882 */ /* 0x000fe20000000000 */
[----:B------:R-:W-:Y:S01]  /*5a10*/  UIADD3 UR18, UR52, 0x480, URZ ;  /* 0x0000048034127890 */ /* 0x000fe2000fffe03f */
[----:B------:R-:W-:-:S02]  /*5a20*/  UMOV UR19, 0x80000020 ;  /* 0x8000002000137882 */ /* 0x000fc40000000000 */
[----:B-1----:R-:W-:Y:S01]  /*5a30*/  VIADD R12, R14, 0x8 ;  /* 0x000000080e0c7836 */ /* 0x002fe20000000000 */
[----:B------:R-:W-:Y:S01]  /*5a40*/  UIADD3 UR22, UR52, 0x482, URZ ;  /* 0x0000048234167890 */ /* 0x000fe2000fffe03f */
[----:B------:R-:W-:-:S03]  /*5a50*/  UMOV UR23, 0x80000020 ;  /* 0x8000002000177882 */ /* 0x000fc60000000000 */
[----:B------:R0:W-:Y:S06]  /*5a60*/  BAR.SYNC.DEFER_BLOCKING R12, 0x100 ;  /* 0x0004000c0000751d */ /* 0x0001ec0000010000 */
[----:B------:R-:W-:-:S06]  /*5a70*/  WARPGROUP.ARRIVE ;  /* 0x00000000000079c5 */ /* 0x000fcc0000000000 */
[----:B------:R-:W-:Y:S01]  /*5a80*/  HGMMA.64x16x16.F32 R136, gdesc[UR44], RZ, !UPT, gsb0 ;  /* 0x002000002c8879f0 */ /* 0x000fe2000c0008ff */
[----:B------:R-:W-:Y:S01]  /*5a90*/  R2UR UR44, R2 ;  /* 0x00000000022c72ca */ /* 0x000fe200000e0000 */
[----:B------:R-:W-:Y:S01]  /*5aa0*/  UIADD3 UR46, UR52, 0x140, URZ ;  /* 0x00000140342e7890 */ /* 0x000fe2000fffe03f */
[----:B------:R-:W-:Y:S01]  /*5ab0*/  R2UR UR45, R3 ;  /* 0x00000000032d72ca */ /* 0x000fe200000e0000 */
[----:B------:R-:W-:Y:S01]  /*5ac0*/  UMOV UR47, 0x80000020 ;  /* 0x80000020002f7882 */ /* 0x000fe20000000000 */
[----:B------:R-:W-:Y:S02]  /*5ad0*/  WARPGROUP.DEPBAR.LE gsb0, 0x0 ;  /* 0x00008000000079c5 */ /* 0x000fe40000010000 */
        /* <DEDUP_REMOVED lines=23> */
[----:B------:R-:W-:Y:S01]  /*5c50*/  UIADD3 UR34, UR52, 0x102, URZ ;  /* 0x0000010234227890 */ /* 0x000fe2000fffe03f */
[----:B------:R-:W-:Y:S01]  /*5c60*/  UMOV UR32, UR4 ;  /* 0x0000000400207c82 */ /* 0x000fe20008000000 */
[----:B------:R-:W-:Y:S01]  /*5c70*/  UMOV UR33, UR5 ;  /* 0x0000000500217c82 */ /* 0x000fe20008000000 */
        /* <DEDUP_REMOVED lines=258> */
[----:B------:R-:W-:Y:S01]  /*6ca0*/  UIADD3 UR22, UR52, 0x642, URZ ;  /* 0x0000064234167890 */ /* 0x000fe2000fffe03f */
[----:B------:R-:W-:Y:S01]  /*6cb0*/  UMOV UR23, 0x80000020 ;  /* 0x8000002000177882 */ /* 0x000fe20000000000 */
[----:B------:R-:W-:Y:S01]  /*6cc0*/  UIADD3 UR52, UR52, 0x682, URZ ;  /* 0x0000068234347890 */ /* 0x000fe2000fffe03f */
[----:B------:R-:W-:Y:S02]  /*6cd0*/  WARPGROUP.DEPBAR.LE gsb0, 0x0 ;  /* 0x00008000000079c5 */ /* 0x000fe40000010000 */
[----:B------:R-:W-:-:S06]  /*6ce0*/  WARPGROUP.ARRIVE ;  /* 0x00000000000079c5 */ /* 0x000fcc0000000000 */
[----:B------:R-:W-:Y:S03]  /*6cf0*/  HGMMA.64x16x16.F32 R120, gdesc[UR24], R120, gsb0 ;  /* 0x00200000187879f0 */ /* 0x000fe60008000878 */
        /* <DEDUP_REMOVED lines=19> */
[----:B------:R-:W-:Y:S03]  /*6e30*/  HGMMA.64x16x16.F32 R72, gdesc[UR20], R72, gsb0 ;  /* 0x00200000144879f0 */ /* 0x000fe60008000848 */
[----:B------:R-:W-:Y:S02]  /*6e40*/  WARPGROUP.DEPBAR.LE gsb0, 0x0 ;  /* 0x00008000000079c5 */ /* 0x000fe40000010000 */
[----:B0-----:R-:W-:Y:S05]  /*6e50*/  @P3 BRA `(.L_x_24) ;  /* 0x0000000000283947 */ /* 0x001fea0003800000 */
[----:B------:R-:W-:Y:S05]  /*6e60*/  @!P0 BRA `(.L_x_25) ;  /* 0x0000000000048947 */ /* 0x000fea0003800000 */
[----:B------:R-:W-:Y:S01]  /*6e70*/  BPT.TRAP 0x1 ;  /* 0x000000040000795c */ /* 0x000fe20000300000 */
.L_x_25:
[----:B------:R-:W-:Y:S01]  /*6e80*/  ULEA UR6, UR43, UR37, 0x3 ;  /* 0x000000252b067291 */ /* 0x000fe2000f8e183f */
[----:B------:R-:W-:-:S08]  /*6e90*/  SHF.L.U32 R11, R11, 0x1f, RZ ;  /* 0x0000001f0b0b7819 */ /* 0x000fd000000006ff */
[----:B------:R0:W1:Y:S01]  /*6ea0*/  SYNCS.PHASECHK.TRANS64.TRYWAIT P2, [UR6+0x31c50], R11 ;  /* 0x031c500bff0075a7 */ /* 0x0000620008040146 */
[----:B------:R-:W-:Y:S05]  /*6eb0*/  @!P0 BRA `(.L_x_26) ;  /* 0x0000000000048947 */ /* 0x000fea0003800000 */
[----:B------:R-:W-:Y:S01]  /*6ec0*/  BPT.TRAP 0x1 ;  /* 0x000000040000795c */ /* 0x000fe20000300000 */
.L_x_26:
[----:B-1----:R-:W-:Y:S05]  /*6ed0*/  @P2 BRA `(.L_x_24) ;  /* 0x0000000000082947 */ /* 0x002fea0003800000 */
[----:B------:R-:W1:Y:S02]  /*6ee0*/  SYNCS.PHASECHK.TRANS64.TRYWAIT P2, [UR6+0x31c50], R11 ;  /* 0x031c500bff0075a7 */ /* 0x000e640008040146 */
[----:B-1----:R-:W-:Y:S05]  /*6ef0*/  @!P2 BRA `(.L_x_27) ;  /* 0x0000008400f4a947 */ /* 0x002fea0003800000 */
.L_x_24:
[----:B------:R-:W-:Y:S01]  /*6f00*/  UIADD3 UR6, UR37, 0x200, URZ ;  /* 0x0000020025067890 */ /* 0x000fe2000fffe03f */
[----:B------:R-:W-:Y:S01]  /*6f10*/  WARPGROUP.ARRIVE ;  /* 0x00000000000079c5 */ /* 0x000fe20000000000 */
[----:B------:R-:W-:Y:S01]  /*6f20*/  ULOP3.LUT UR7, UR40, 0x10000, URZ, 0xfc, !UPT ;  /* 0x0001000028077892 */ /* 0x000fe2000f8efc3f */
[----:B01----:R-:W-:Y:S01]  /*6f30*/  FMUL.FTZ R11, R136, UR41 ;  /* 0x00000029880b7c20 */ /* 0x003fe20008410000 */
[----:B------:R-:W-:Y:S01]  /*6f40*/  USHF.R.U32.HI UR6, URZ, 0x4, UR6 ;  /* 0x000000043f067899 */ /* 0x000fe20008011606 */
[----:B------:R-:W-:Y:S01]  /*6f50*/  FMUL.FTZ R12, R137, UR41 ;  /* 0x00000029890c7c20 */ /* 0x000fe20008410000 */
[----:B------:R-:W-:Y:S01]  /*6f60*/  UMOV UR25, 0xc0000010 ;  /* 0xc000001000197882 */ /* 0x000fe20000000000 */
[----:B------:R-:W-:Y:S01]  /*6f70*/  UMOV UR27, 0x80000020 ;  /* 0x80000020001b7882 */ /* 0x000fe20000000000 */
[----:B------:R-:W-:Y:S01]  /*6f80*/  ULOP3.LUT UR6, UR6, 0x3fff, URZ, 0xc0, !UPT ;  /* 0x00003fff06067892 */ /* 0x000fe2000f8ec03f */
[----:B------:R-:W0:Y:S01]  /*6f90*/  MUFU.TANH R11, R11 ;  /* 0x0000000b000b7308 */ /* 0x000e220000002400 */
[----:B------:R-:W-:Y:S01]  /*6fa0*/  UMOV UR24, UR7 ;  /* 0x0000000700187c82 */ /* 0x000fe20008000000 */
[----:B------:R-:W-:Y:S01]  /*6fb0*/  FMUL.FTZ R15, R140, UR41 ;  /* 0x000000298c0f7c20 */ /* 0x000fe20008410000 */
[----:B------:R-:W-:Y:S01]  /*6fc0*/  ULOP3.LUT UR6, UR6, 0x2400000, URZ, 0xfc, !UPT ;  /* 0x0240000006067892 */ /* 0x000fe2000f8efc3f */
[----:B------:R-:W-:Y:S01]  /*6fd0*/  FMUL.FTZ R16, R141, UR41 ;  /* 0x000000298d107c20 */ /* 0x000fe20008410000 */
[----:B------:R-:W-:Y:S01]  /*6fe0*/  FMUL.FTZ R19, R128, UR41 ;  /* 0x0000002980137c20 */ /* 0x000fe20008410000 */
[----:B------:R-:W-:Y:S01]  /*6ff0*/  FMUL.FTZ R20, R129, UR41 ;  /* 0x0000002981147c20 */ /* 0x000fe20008410000 */
[----:B------:R-:W-:Y:S01]  /*7000*/  UIMAD UR6, UR43, 0x6c0, UR6 ;  /* 0x000006c02b0678a4 */ /* 0x000fe2000f8e0206 */
[----:B------:R-:W1:Y:S01]  /*7010*/  MUFU.TANH R12, R12 ;  /* 0x0000000c000c7308 */ /* 0x000e620000002400 */
[----:B------:R-:W-:Y:S01]  /*7020*/  FMUL.FTZ R22, R131, UR41 ;  /* 0x0000002983167c20 */ /* 0x000fe20008410000 */
[----:B------:R-:W-:Y:S01]  /*7030*/  FMUL.FTZ R23, R132, UR41 ;  /* 0x0000002984177c20 */ /* 0x000fe20008410000 */
[----:B------:R-:W-:Y:S01]  /*7040*/  FMUL.FTZ R128, R133, UR41 ;  /* 0x0000002985807c20 */ /* 0x000fe20008410000 */
[----:B------:R-:W-:Y:S01]  /*7050*/  FMUL.FTZ R120, R120, UR41 ;  /* 0x0000002978787c20 */ /* 0x000fe20008410000 */
[----:B------:R-:W-:Y:S01]  /*7060*/  FMUL.FTZ R121, R121, UR41 ;  /* 0x0000002979797c20 */ /* 0x000fe20008410000 */
[----:B------:R-:W-:Y:S01]  /*7070*/  UMOV UR26, UR6 ;  /* 0x00000006001a7c82 */ /* 0x000fe20008000000 */
[----:B------:R-:W-:Y:S01]  /*7080*/  FMUL.FTZ R124, R124, UR41 ;  /* 0x000000297c7c7c20 */ /* 0x000fe20008410000 */
[----:B------:R-:W-:Y:S01]  /*7090*/  HGMMA.64x96x16.F32 R24, gdesc[UR24].tnspB, R24, gsb0 ;  /* 0x41600000181879f0 */ /* 0x000fe20008000818 */
[----:B------:R-:W-:Y:S01]  /*70a0*/  UIADD3 UR24, UR7, 0x180, URZ ;  /* 0x0000018007187890 */ /* 0x000fe2000fffe03f */
[----:B------:R-:W2:Y:S01]  /*70b0*/  MUFU.TANH R15, R15 ;  /* 0x0000000f000f7308 */ /* 0x000ea20000002400 */
[----:B------:R-:W-:Y:S01]  /*70c0*/  UIADD3 UR26, UR6, 0x40, URZ ;  /* 0x00000040061a7890 */ /* 0x000fe2000fffe03f */
[----:B0-----:R-:W-:Y:S01]  /*70d0*/  FMNMX.FTZ R131, R11, R9, !PT ;  /* 0x000000090b837209 */ /* 0x001fe20007810000 */
[----:B------:R-:W-:Y:S01]  /*70e0*/  UMOV UR25, 0xc0000010 ;  /* 0xc000001000197882 */ /* 0x000fe20000000000 */
[----:B------:R-:W-:Y:S01]  /*70f0*/  UMOV UR27, 0x80000020 ;  /* 0x80000020001b7882 */ /* 0x000fe20000000000 */
[----:B------:R-:W-:Y:S01]  /*7100*/  FMUL.FTZ R125, R125, UR41 ;  /* 0x000000297d7d7c20 */ /* 0x000fe20008410000 */
[----:B------:R-:W-:Y:S01]  /*7110*/  FMUL.FTZ R112, R112, UR41 ;  /* 0x0000002970707c20 */ /* 0x000fe20008410000 */
[----:B-1----:R-:W-:Y:S01]  /*7120*/  FMNMX.FTZ R132, R12, R131, !PT ;  /* 0x000000830c847209 */ /* 0x002fe20007810000 */
[----:B------:R-:W0:Y:S01]  /*7130*/  MUFU.TANH R16, R16 ;  /* 0x0000001000107308 */ /* 0x000e220000002400 */
[----:B------:R-:W-:Y:S01]  /*7140*/  FMUL.FTZ R113, R113, UR41 ;  /* 0x0000002971717c20 */ /* 0x000fe20008410000 */
[----:B------:R-:W-:Y:S01]  /*7150*/  FMUL.FTZ R116, R116, UR41 ;  /* 0x0000002974747c20 */ /* 0x000fe20008410000 */
[----:B------:R-:W-:Y:S01]  /*7160*/  FMUL.FTZ R117, R117, UR41 ;  /* 0x0000002975757c20 */ /* 0x000fe20008410000 */
[----:B------:R-:W-:Y:S01]  /*7170*/  FMUL.FTZ R104, R104, UR41 ;  /* 0x0000002968687c20 */ /* 0x000fe20008410000 */
[----:B------:R-:W-:Y:S01]  /*7180*/  FMUL.FTZ R105, R105, UR41 ;  /* 0x0000002969697c20 */ /* 0x000fe20008410000 */
[----:B------:R-:W-:Y:S01]  /*7190*/  FMUL.FTZ R108, R108, UR41 ;  /* 0x000000296c6c7c20 */ /* 0x000fe20008410000 */
[----:B------:R-:W-:Y:S01]  /*71a0*/  FMUL.FTZ R109, R109, UR41 ;  /* 0x000000296d6d7c20 */ /* 0x000fe20008410000 */
[----:B------:R-:W1:Y:S01]  /*71b0*/  MUFU.TANH R19, R19 ;  /* 0x0000001300137308 */ /* 0x000e620000002400 */
[----:B--2---:R-:W-:Y:S01]  /*71c0*/  FMNMX.FTZ R131, R15, R132, !PT ;  /* 0x000000840f837209 */ /* 0x004fe20007810000 */
[----:B------:R-:W-:Y:S01]  /*71d0*/  FMUL.FTZ R96, R96, UR41 ;  /* 0x0000002960607c20 */ /* 0x000fe20008410000 */
[----:B------:R-:W-:Y:S01]  /*71e0*/  FMUL.FTZ R97, R97, UR41 ;  /* 0x0000002961617c20 */ /* 0x000fe20008410000 */
[----:B------:R-:W-:Y:S01]  /*71f0*/  FMUL.FTZ R100, R100, UR41 ;  /* 0x0000002964647c20 */ /* 0x000fe20008410000 */
[----:B------:R-:W-:Y:S01]  /*7200*/  FMUL.FTZ R101, R101, UR41 ;  /* 0x0000002965657c20 */ /* 0x000fe20008410000 */
[----:B------:R-:W-:Y:S01]  /*7210*/  FMUL.FTZ R88, R88, UR41 ;  /* 0x0000002958587c20 */ /* 0x000fe20008410000 */
[----:B------:R-:W-:Y:S01]  /*7220*/  FMUL.FTZ R89, R89, UR41 ;  /* 0x0000002959597c20 */ /* 0x000fe20008410000 */
[----:B------:R-:W2:Y:S01]  /*7230*/  MUFU.TANH R20, R20 ;  /* 0x0000001400147308 */ /* 0x000ea20000002400 */
[----:B0-----:R-:W-:Y:S01]  /*7240*/  FMNMX.FTZ R132, R16, R131, !PT ;  /* 0x0000008310847209 */ /* 0x001fe20007810000 */
[----:B------:R-:W-:Y:S01]  /*7250*/  FMUL.FTZ R92, R92, UR41 ;  /* 0x000000295c5c7c20 */ /* 0x000fe20008410000 */
[----:B------:R-:W-:Y:S01]  /*7260*/  FMUL.FTZ R93, R93, UR41 ;  /* 0x000000295d5d7c20 */ /* 0x000fe20008410000 */
[----:B------:R-:W-:Y:S01]  /*7270*/  FMUL.FTZ R80, R80, UR41 ;  /* 0x0000002950507c20 */ /* 0x000fe20008410000 */
[----:B------:R-:W-:Y:S01]  /*7280*/  FMUL.FTZ R81, R81, UR41 ;  /* 0x0000002951517c20 */ /* 0x000fe20008410000 */
[----:B------:R-:W-:Y:S01]  /*7290*/  FMUL.FTZ R84, R84, UR41 ;  /* 0x0000002954547c20 */ /* 0x000fe20008410000 */
[----:B------:R-:W-:Y:S01]  /*72a0*/  FMUL.FTZ R85, R85, UR41 ;  /* 0x0000002955557c20 */ /* 0x000fe20008410000 */
[----:B------:R-:W0:Y:S01]  /*72b0*/  MUFU.TANH R23, R23 ;  /* 0x0000001700177308 */ /* 0x000e220000002400 */
[----:B-1----:R-:W-:Y:S01]  /*72c0*/  FMNMX.FTZ R131, R19, R132, !PT ;  /* 0x0000008413837209 */ /* 0x002fe20007810000 */
        /* <DEDUP_REMOVED lines=49> */
[----:B------:R-:W1:Y:S05]  /*75e0*/  S2R R147, SR_TID.X ;  /* 0x0000000000937919 */ /* 0x000e6a0000002100 */
[----:B------:R-:W3:Y:S01]  /*75f0*/  MUFU.TANH R113, R113 ;  /* 0x0000007100717308 */ /* 0x000ee20000002400 */
[----:B--2---:R-:W-:-:S07]  /*7600*/  FMNMX.FTZ R131, R125, R132, !PT ;  /* 0x000000847d837209 */ /* 0x004fce0007810000 */
[----:B------:R-:W2:Y:S01]  /*7610*/  MUFU.TANH R116, R116 ;  /* 0x0000007400747308 */ /* 0x000ea20000002400 */
[----:B0-----:R-:W-:Y:S01]  /*7620*/  FMNMX.FTZ R132, R112, R131, !PT ;  /* 0x0000008370847209 */ /* 0x001fe20007810000 */
[----:B------:R-:W-:Y:S02]  /*7630*/  WARPGROUP.DEPBAR.LE gsb0, 0x0 ;  /* 0x00008000000079c5 */ /* 0x000fe40000010000 */
[----:B------:R-:W-:-:S04]  /*7640*/  WARPGROUP.ARRIVE ;  /* 0x00000000000079c5 */ /* 0x000fc80000000000 */
[----:B------:R-:W0:Y:S01]  /*7650*/  MUFU.TANH R117, R117 ;  /* 0x0000007500757308 */ /* 0x000e220000002400 */
[----:B---3--:R-:W-:Y:S01]  /*7660*/  FMNMX.FTZ R131, R113, R132, !PT ;  /* 0x0000008471837209 */ /* 0x008fe20007810000 */
[----:B------:R-:W-:Y:S01]  /*7670*/  HGMMA.64x96x16.F32 R24, gdesc[UR24].tnspB, R24, gsb0 ;  /* 0x41600000181879f0 */ /* 0x000fe20008000818 */
[----:B------:R-:W-:Y:S02]  /*7680*/  UIADD3 UR24, UR7, 0x300, URZ ;  /* 0x0000030007187890 */ /* 0x000fe4000fffe03f */
[----:B------:R-:W-:-:S03]  /*7690*/  UIADD3 UR26, UR6, 0x80, URZ ;  /* 0x00000080061a7890 */ /* 0x000fc6000fffe03f */
[----:B------:R-:W3:Y:S01]  /*76a0*/  MUFU.TANH R104, R104 ;  /* 0x0000006800687308 */ /* 0x000ee20000002400 */
[----:B------:R-:W-:Y:S01]  /*76b0*/  UMOV UR25, 0xc0000010 ;  /* 0xc000001000197882 */ /* 0x000fe20000000000 */
[----:B------:R-:W-:Y:S01]  /*76c0*/  UMOV UR27, 0x80000020 ;  /* 0x80000020001b7882 */ /* 0x000fe20000000000 */
[----:B--2---:R-:W-:Y:S02]  /*76d0*/  FMNMX.FTZ R132, R116, R131, !PT ;  /* 0x0000008374847209 */ /* 0x004fe40007810000 */
[----:B-1----:R-:W-:Y:S02]  /*76e0*/  SHF.R.U32.HI R146, RZ, 0x7, R147 ;  /* 0x00000007ff927819 */ /* 0x002fe40000011693 */
[----:B------:R-:W-:Y:S01]  /*76f0*/  ISETP.GE.U32.AND P2, PT, R147, 0x180, PT ;  /* 0x000001809300780c */ /* 0x000fe20003f46070 */
[----:B------:R-:W1:Y:S01]  /*7700*/  MUFU.TANH R105, R105 ;  /* 0x0000006900697308 */ /* 0x000e620000002400 */
[----:B0-----:R-:W-:-:S07]  /*7710*/  FMNMX.FTZ R131, R117, R132, !PT ;  /* 0x0000008475837209 */ /* 0x001fce0007810000 */
[----:B------:R-:W0:Y:S01]  /*7720*/  MUFU.TANH R108, R108 ;  /* 0x0000006c006c7308 */ /* 0x000e220000002400 */
[----:B---3--:R-:W-:-:S07]  /*7730*/  FMNMX.FTZ R132, R104, R131, !PT ;  /* 0x0000008368847209 */ /* 0x008fce0007810000 */
[----:B------:R-:W2:Y:S01]  /*7740*/  MUFU.TANH R109, R109 ;  /* 0x0000006d006d7308 */ /* 0x000ea20000002400 */
[----:B-1----:R-:W-:-:S07]  /*7750*/  FMNMX.FTZ R131, R105, R132, !PT ;  /* 0x0000008469837209 */ /* 0x002fce0007810000 */
[----:B------:R-:W1:Y:S01]  /*7760*/  MUFU.TANH R96, R96 ;  /* 0x0000006000607308 */ /* 0x000e620000002400 */
[----:B0-----:R-:W-:-:S07]  /*7770*/  FMNMX.FTZ R132, R108, R131, !PT ;  /* 0x000000836c847209 */ /* 0x001fce0007810000 */
[----:B------:R-:W0:Y:S01]  /*7780*/  MUFU.TANH R97, R97 ;  /* 0x0000006100617308 */ /* 0x000e220000002400 */
[----:B--2---:R-:W-:-:S07]  /*7790*/  FMNMX.FTZ R131, R109, R132, !PT ;  /* 0x000000846d837209 */ /* 0x004fce0007810000 */
        /* <DEDUP_REMOVED lines=13> */
[----:B-1----:R-:W-:Y:S01]  /*7870*/  FMNMX.FTZ R132, R92, R131, !PT ;  /* 0x000000835c847209 */ /* 0x002fe20007810000 */
[----:B------:R-:W-:Y:S02]  /*7880*/  WARPGROUP.DEPBAR.LE gsb0, 0x0 ;  /* 0x00008000000079c5 */ /* 0x000fe40000010000 */
[----:B------:R-:W-:-:S04]  /*7890*/  WARPGROUP.ARRIVE ;  /* 0x00000000000079c5 */ /* 0x000fc80000000000 */
[----:B------:R-:W1:Y:S01]  /*78a0*/  MUFU.TANH R81, R81 ;  /* 0x0000005100517308 */ /* 0x000e620000002400 */
[----:B0-----:R-:W-:Y:S01]  /*78b0*/  FMNMX.FTZ R131, R93, R132, !PT ;  /* 0x000000845d837209 */ /* 0x001fe20007810000 */
[----:B------:R-:W-:Y:S01]  /*78c0*/  HGMMA.64x96x16.F32 R24, gdesc[UR24].tnspB, R24, gsb0 ;  /* 0x41600000181879f0 */ /* 0x000fe20008000818 */
[----:B------:R-:W-:Y:S02]  /*78d0*/  UIADD3 UR24, UR7, 0x480, URZ ;  /* 0x0000048007187890 */ /* 0x000fe4000fffe03f */
[----:B------:R-:W-:Y:S01]  /*78e0*/  UIADD3 UR26, UR6, 0xc0, URZ ;  /* 0x000000c0061a7890 */ /* 0x000fe2000fffe03f */
[----:B------:R-:W-:Y:S01]  /*78f0*/  UMOV UR25, 0xc0000010 ;  /* 0xc000001000197882 */ /* 0x000fe20000000000 */
[----:B------:R-:W-:Y:S01]  /*7900*/  UMOV UR27, 0x80000020 ;  /* 0x80000020001b7882 */ /* 0x000fe20000000000 */
        /* <DEDUP_REMOVED lines=15> */
[----:B-1----:R-:W-:-:S05]  /*7a00*/  FMNMX.FTZ R132, R77, R132, !PT ;  /* 0x000000844d847209 */ /* 0x002fca0007810000 */
[----:B------:R-:W1:Y:S02]  /*7a10*/  SHFL.BFLY PT, R131, R132, 0x2, 0x1f ;  /* 0x0c401f0084837f89 */ /* 0x000e6400000e0000 */
[----:B------:R-:W3:Y:S01]  /*7a20*/  MUFU.TANH R17, R17 ;  /* 0x0000001100117308 */ /* 0x000ee20000002400 */
[----:B0-----:R-:W-:-:S07]  /*7a30*/  FMNMX.FTZ R135, R13, R10, !PT ;  /* 0x0000000a0d877209 */ /* 0x001fce0007810000 */
[----:B------:R-:W0:Y:S01]  /*7a40*/  MUFU.TANH R18, R18 ;  /* 0x0000001200127308 */ /* 0x000e220000002400 */
[----:B--2---:R-:W-:-:S07]  /*7a50*/  FMNMX.FTZ R136, R14, R135, !PT ;  /* 0x000000870e887209 */ /* 0x004fce0007810000 */
[----:B------:R-:W2:Y:S01]  /*7a60*/  MUFU.TANH R21, R21 ;  /* 0x0000001500157308 */ /* 0x000ea20000002400 */
[----:B-1----:R-:W-:Y:S01]  /*7a70*/  FMNMX.FTZ R133, R132, R131, !PT ;  /* 0x0000008384857209 */ /* 0x002fe20007810000 */
[----:B------:R-:W-:Y:S01]  /*7a80*/  FMUL.FTZ R131, R74, UR41 ;  /* 0x000000294a837c20 */ /* 0x000fe20008410000 */
[----:B------:R-:W-:Y:S01]  /*7a90*/  FMUL.FTZ R132, R79, UR41 ;  /* 0x000000294f847c20 */ /* 0x000fe20008410000 */
[----:B------:R-:W1:Y:S04]  /*7aa0*/  LDC R74, c[0x0][0x988] ;  /* 0x00026200ff4a7b82 */ /* 0x000e680000000800 */
[----:B------:R-:W4:Y:S01]  /*7ab0*/  MUFU.TANH R22, R22 ;  /* 0x0000001600167308 */ /* 0x000f220000002400 */
[----:B------:R-:W5:Y:S01]  /*7ac0*/  SHFL.BFLY PT, R134, R133, 0x1, 0x1f ;  /* 0x0c201f0085867f89 */ /* 0x000f6200000e0000 */
[----:B------:R-:W-:-:S02]  /*7ad0*/  WARPGROUP.DEPBAR.LE gsb0, 0x0 ;  /* 0x00008000000079c5 */ /* 0x000fc40000010000 */
[----:B------:R-:W-:-:S04]  /*7ae0*/  WARPGROUP.ARRIVE ;  /* 0x00000000000079c5 */ /* 0x000fc80000000000 */
[----:B------:R-:W4:Y:S02]  /*7af0*/  MUFU.TANH R129, R129 ;  /* 0x0000008100817308 */ /* 0x000f240000002400 */
[----:B------:R-:W-:Y:S01]  /*7b00*/  HGMMA.64x96x16.F32 R24, gdesc[UR24].tnspB, R24, gsb0 ;  /* 0x41600000181879f0 */ /* 0x000fe20008000818 */
[----:B------:R-:W-:Y:S02]  /*7b10*/  UIADD3 UR24, UR7, 0x600, URZ ;  /* 0x0000060007187890 */ /* 0x000fe4000fffe03f */
[----:B------:R-:W-:-:S03]  /*7b20*/  UIADD3 UR26, UR6, 0x100, URZ ;  /* 0x00000100061a7890 */ /* 0x000fc6000fffe03f */
[----:B------:R-:W4:Y:S01]  /*7b30*/  MUFU.TANH R130, R130 ;  /* 0x0000008200827308 */ /* 0x000f220000002400 */
[----:B------:R-:W-:Y:S01]  /*7b40*/  UMOV UR25, 0xc0000010 ;  /* 0xc000001000197882 */ /* 0x000fe20000000000 */
[----:B------:R-:W-:Y:S01]  /*7b50*/  UMOV UR27, 0x80000020 ;  /* 0x80000020001b7882 */ /* 0x000fe20000000000 */
[----:B-----5:R-:W-:-:S05]  /*7b60*/  FMNMX.FTZ R79, R133, R134, !PT ;  /* 0x00000086854f7209 */ /* 0x020fca0007810000 */
[----:B------:R-:W5:Y:S01]  /*7b70*/  MUFU.TANH R122, R122 ;  /* 0x0000007a007a7308 */ /* 0x000f620000002400 */
[C---:B-1----:R-:W-:Y:S01]  /*7b80*/  FMUL.FTZ R133, R79.reuse, R74 ;  /* 0x0000004a4f857220 */ /* 0x042fe20000410000 */
[----:B------:R-:W-:-:S03]  /*7b90*/  FADD.FTZ R9, -R79, R9 ;  /* 0x000000094f097221 */ /* 0x000fc60000010100 */
[-CC-:B------:R-:W-:Y:S01]  /*7ba0*/  FFMA.FTZ R134, R16, R74.reuse, -R133.reuse ;  /* 0x0000004a10867223 */ /* 0x180fe20000010885 */
[-CC-:B------:R-:W-:Y:S01]  /*7bb0*/  FFMA.FTZ R16, R19, R74.reuse, -R133.reuse ;  /* 0x0000004a13107223 */ /* 0x180fe20000010885 */
[-CC-:B------:R-:W-:Y:S01]  /*7bc0*/  FFMA.FTZ R19, R20, R74.reuse, -R133.reuse ;  /* 0x0000004a14137223 */ /* 0x180fe20000010885 */
[--C-:B------:R-:W-:Y:S01]  /*7bd0*/  FFMA.FTZ R20, R23, R74, -R133.reuse ;  /* 0x0000004a17147223 */ /* 0x100fe20000010885 */
[----:B---3--:R-:W-:Y:S01]  /*7be0*/  FMNMX.FTZ R23, R17, R136, !PT ;  /* 0x0000008811177209 */ /* 0x008fe20007810000 */
[-CC-:B------:R-:W-:Y:S01]  /*7bf0*/  FFMA.FTZ R136, R128, R74.reuse, -R133.reuse ;  /* 0x0000004a80887223 */ /* 0x180fe20000010885 */
[----:B------:R-:W1:Y:S01]  /*7c00*/  MUFU.TANH R123, R123 ;  /* 0x0000007b007b7308 */ /* 0x000e620000002400 */
[-CC-:B------:R-:W-:Y:S01]  /*7c10*/  FFMA.FTZ R11, R11, R74.reuse, -R133.reuse ;  /* 0x0000004a0b0b7223 */ /* 0x180fe20000010885 */
[----:B0-----:R-:W-:Y:S01]  /*7c20*/  FMNMX.FTZ R128, R18, R23, !PT ;  /* 0x0000001712807209 */ /* 0x001fe20007810000 */
[-CC-:B------:R-:W-:Y:S01]  /*7c30*/  FFMA.FTZ R12, R12, R74.reuse, -R133.reuse ;  /* 0x0000004a0c0c7223 */ /* 0x180fe20000010885 */
[-CC-:B------:R-:W-:Y:S01]  /*7c40*/  FFMA.FTZ R15, R15, R74.reuse, -R133.reuse ;  /* 0x0000004a0f0f7223 */ /* 0x180fe20000010885 */
[--C-:B------:R-:W-:Y:S01]  /*7c50*/  FFMA.FTZ R120, R120, R74, -R133.reuse ;  /* 0x0000004a78787223 */ /* 0x100fe20000010885 */
[----:B--2---:R-:W-:Y:S01]  /*7c60*/  FMNMX.FTZ R135, R21, R128, !PT ;  /* 0x0000008015877209 */ /* 0x004fe20007810000 */
[-CC-:B------:R-:W-:Y:S01]  /*7c70*/  FFMA.FTZ R121, R121, R74.reuse, -R133.reuse ;  /* 0x0000004a79797223 */ /* 0x180fe20000010885 */
[----:B------:R-:W0:Y:S01]  /*7c80*/  MUFU.TANH R126, R126 ;  /* 0x0000007e007e7308 */ /* 0x000e220000002400 */
[-CC-:B------:R-:W-:Y:S01]  /*7c90*/  FFMA.FTZ R124, R124, R74.reuse, -R133.reuse ;  /* 0x0000004a7c7c7223 */ /* 0x180fe20000010885 */
[----:B----4-:R-:W-:Y:S01]  /*7ca0*/  FMNMX.FTZ R128, R22, R135, !PT ;  /* 0x0000008716807209 */ /* 0x010fe20007810000 */
[-CC-:B------:R-:W-:Y:S01]  /*7cb0*/  FFMA.FTZ R125, R125, R74.reuse, -R133.reuse ;  /* 0x0000004a7d7d7223 */ /* 0x180fe20000010885 */
[-CC-:B------:R-:W-:Y:S01]  /*7cc0*/  FFMA.FTZ R112, R112, R74.reuse, -R133.reuse ;  /* 0x0000004a70707223 */ /* 0x180fe20000010885 */
[--C-:B------:R-:W-:Y:S01]  /*7cd0*/  FFMA.FTZ R113, R113, R74, -R133.reuse ;  /* 0x0000004a71717223 */ /* 0x100fe20000010885 */
[----:B------:R-:W-:Y:S01]  /*7ce0*/  FMNMX.FTZ R135, R129, R128, !PT ;  /* 0x0000008081877209 */ /* 0x000fe20007810000 */
[-CC-:B------:R-:W-:Y:S01]  /*7cf0*/  FFMA.FTZ R116, R116, R74.reuse, -R133.reuse ;  /* 0x0000004a74747223 */ /* 0x180fe20000010885 */
[----:B------:R-:W2:Y:S01]  /*7d00*/  MUFU.TANH R127, R127 ;  /* 0x0000007f007f7308 */ /* 0x000ea20000002400 */
[-CC-:B------:R-:W-:Y:S01]  /*7d10*/  FFMA.FTZ R117, R117, R74.reuse, -R133.reuse ;  /* 0x0000004a75757223 */ /* 0x180fe20000010885 */
[----:B------:R-:W-:Y:S01]  /*7d20*/  FMNMX.FTZ R135, R130, R135, !PT ;  /* 0x0000008782877209 */ /* 0x000fe20007810000 */
[-CC-:B------:R-:W-:Y:S01]  /*7d30*/  FFMA.FTZ R104, R104, R74.reuse, -R133.reuse ;  /* 0x0000004a68687223 */ /* 0x180fe20000010885 */
[-CC-:B------:R-:W-:Y:S01]  /*7d40*/  FFMA.FTZ R105, R105, R74.reuse, -R133.reuse ;  /* 0x0000004a69697223 */ /* 0x180fe20000010885 */
[-CC-:B------:R-:W-:Y:S01]  /*7d50*/  FFMA.FTZ R108, R108, R74.reuse, -R133.reuse ;  /* 0x0000004a6c6c7223 */ /* 0x180fe20000010885 */
[----:B-----5:R-:W-:Y:S01]  /*7d60*/  FMNMX.FTZ R128, R122, R135, !PT ;  /* 0x000000877a807209 */ /* 0x020fe20007810000 */
[-CC-:B------:R-:W-:Y:S01]  /*7d70*/  FFMA.FTZ R109, R109, R74.reuse, -R133.reuse ;  /* 0x0000004a6d6d7223 */ /* 0x180fe20000010885 */
[----:B------:R-:W3:Y:S01]  /*7d80*/  MUFU.TANH R114, R114 ;  /* 0x0000007200727308 */ /* 0x000ee20000002400 */
[--C-:B------:R-:W-:Y:S01]  /*7d90*/  FFMA.FTZ R96, R96, R74, -R133.reuse ;  /* 0x0000004a60607223 */ /* 0x100fe20000010885 */
[----:B-1----:R-:W-:Y:S01]  /*7da0*/  FMNMX.FTZ R135, R123, R128, !PT ;  /* 0x000000807b877209 */ /* 0x002fe20007810000 */
[-CC-:B------:R-:W-:Y:S01]  /*7db0*/  FFMA.FTZ R97, R97, R74.reuse, -R133.reuse ;  /* 0x0000004a61617223 */ /* 0x180fe20000010885 */
[-CC-:B------:R-:W-:Y:S01]  /*7dc0*/  FFMA.FTZ R100, R100, R74.reuse, -R133.reuse ;  /* 0x0000004a64647223 */ /* 0x180fe20000010885 */
[-CC-:B------:R-:W-:Y:S01]  /*7dd0*/  FFMA.FTZ R101, R101, R74.reuse, -R133.reuse ;  /* 0x0000004a65657223 */ /* 0x180fe20000010885 */
[----:B0-----:R-:W-:Y:S01]  /*7de0*/  FMNMX.FTZ R128, R126, R135, !PT ;  /* 0x000000877e807209 */ /* 0x001fe20007810000 */
[-CC-:B------:R-:W-:Y:S01]  /*7df0*/  FFMA.FTZ R88, R88, R74.reuse, -R133.reuse ;  /* 0x0000004a58587223 */ /* 0x180fe20000010885 */
[----:B------:R-:W0:Y:S01]  /*7e00*/  MUFU.TANH R115, R115 ;  /* 0x0000007300737308 */ /* 0x000e220000002400 */
[--C-:B------:R-:W-:Y:S01]  /*7e10*/  FFMA.FTZ R89, R89, R74, -R133.reuse ;  /* 0x0000004a59597223 */ /* 0x100fe20000010885 */
[----:B--2---:R-:W-:Y:S01]  /*7e20*/  FMNMX.FTZ R135, R127, R128, !PT ;  /* 0x000000807f877209 */ /* 0x004fe20007810000 */
[-CC-:B------:R-:W-:Y:S01]  /*7e30*/  FFMA.FTZ R92, R92, R74.reuse, -R133.reuse ;  /* 0x0000004a5c5c7223 */ /* 0x180fe20000010885 */
[-CC-:B------:R-:W-:Y:S01]  /*7e40*/  FFMA.FTZ R93, R93, R74.reuse, -R133.reuse ;  /* 0x0000004a5d5d7223 */ /* 0x180fe20000010885 */
[-CC-:B------:R-:W-:Y:S01]  /*7e50*/  FFMA.FTZ R80, R80, R74.reuse, -R133.reuse ;  /* 0x0000004a50507223 */ /* 0x180fe20000010885 */
[-CC-:B------:R-:W-:Y:S01]  /*7e60*/  FFMA.FTZ R81, R81, R74.reuse, -R133.reuse ;  /* 0x0000004a51517223 */ /* 0x180fe20000010885 */
[-CC-:B------:R-:W-:Y:S01]  /*7e70*/  FFMA.FTZ R84, R84, R74.reuse, -R133.reuse ;  /* 0x0000004a54547223 */ /* 0x180fe20000010885 */
[----:B------:R-:W1:Y:S01]  /*7e80*/  MUFU.TANH R118, R118 ;  /* 0x0000007600767308 */ /* 0x000e620000002400 */
[----:B---3--:R-:W-:Y:S01]  /*7e90*/  FMNMX.FTZ R128, R114, R135, !PT ;  /* 0x0000008772807209 */ /* 0x008fe20007810000 */
[-CC-:B------:R-:W-:Y:S01]  /*7ea0*/  FFMA.FTZ R85, R85, R74.reuse, -R133.reuse ;  /* 0x0000004a55557223 */ /* 0x180fe20000010885 */
[-CC-:B------:R-:W-:Y:S01]  /*7eb0*/  FFMA.FTZ R73, R73, R74.reuse, -R133.reuse ;  /* 0x0000004a49497223 */ /* 0x180fe20000010885 */
[-C--:B------:R-:W-:Y:S01]  /*7ec0*/  FFMA.FTZ R76, R76, R74.reuse, -R133 ;  /* 0x0000004a4c4c7223 */ /* 0x080fe20000010885 */
[----:B------:R-:W-:-:S03]  /*7ed0*/  FMUL.FTZ R9, R9, R74 ;  /* 0x0000004a09097220 */ /* 0x000fc60000410000 */
[----:B------:R-:W2:Y:S01]  /*7ee0*/  MUFU.TANH R119, R119 ;  /* 0x0000007700777308 */ /* 0x000ea20000002400 */
[----:B0-----:R-:W-:-:S07]  /*7ef0*/  FMNMX.FTZ R135, R115, R128, !PT ;  /* 0x0000008073877209 */ /* 0x001fce0007810000 */
[----:B------:R-:W0:Y:S01]  /*7f00*/  MUFU.TANH R106, R106 ;  /* 0x0000006a006a7308 */ /* 0x000e220000002400 */
[----:B-1----:R-:W-:-:S07]  /*7f10*/  FMNMX.FTZ R128, R118, R135, !PT ;  /* 0x0000008776807209 */ /* 0x002fce0007810000 */
[----:B------:R-:W1:Y:S01]  /*7f20*/  MUFU.TANH R107, R107 ;  /* 0x0000006b006b7308 */ /* 0x000e620000002400 */
[----:B--2---:R-:W-:-:S07]  /*7f30*/  FMNMX.FTZ R135, R119, R128, !PT ;  /* 0x0000008077877209 */ /* 0x004fce0007810000 */
[----:B------:R-:W2:Y:S01]  /*7f40*/  MUFU.TANH R110, R110 ;  /* 0x0000006e006e7308 */ /* 0x000ea20000002400 */
[----:B0-----:R-:W-:Y:S01]  /*7f50*/  FMNMX.FTZ R128, R106, R135, !PT ;  /* 0x000000876a807209 */ /* 0x001fe20007810000 */
[----:B------:R-:W-:Y:S02]  /*7f60*/  WARPGROUP.DEPBAR.LE gsb0, 0x0 ;  /* 0x00008000000079c5 */ /* 0x000fe40000010000 */
[----:B------:R-:W-:-:S04]  /*7f70*/  WARPGROUP.ARRIVE ;  /* 0x00000000000079c5 */ /* 0x000fc80000000000 */
[----:B------:R-:W0:Y:S01]  /*7f80*/  MUFU.TANH R111, R111 ;  /* 0x0000006f006f7308 */ /* 0x000e220000002400 */
[----:B-1----:R-:W-:Y:S01]  /*7f90*/  FMNMX.FTZ R135, R107, R128, !PT ;  /* 0x000000806b877209 */ /* 0x002fe20007810000 */
[----:B------:R-:W-:Y:S01]  /*7fa0*/  HGMMA.64x96x16.F32 R24, gdesc[UR24].tnspB, R24, gsb0 ;  /* 0x41600000181879f0 */ /* 0x000fe20008000818 */
[----:B------:R-:W-:Y:S02]  /*7fb0*/  UIADD3 UR24, UR7, 0x780, URZ ;  /* 0x0000078007187890 */ /* 0x000fe4000fffe03f */
[----:B------:R-:W-:Y:S01]  /*7fc0*/  UIADD3 UR26, UR6, 0x140, URZ ;  /* 0x00000140061a7890 */ /* 0x000fe2000fffe03f */
[----:B------:R-:W-:Y:S01]  /*7fd0*/  UMOV UR25, 0xc0000010 ;  /* 0xc000001000197882 */ /* 0x000fe20000000000 */
[----:B------:R-:W-:Y:S01]  /*7fe0*/  UMOV UR27, 0x80000020 ;  /* 0x80000020001b7882 */ /* 0x000fe20000000000 */
[----:B------:R-:W1:Y:S01]  /*7ff0*/  MUFU.TANH R98, R98 ;  /* 0x0000006200627308 */ /* 0x000e620000002400 */
[----:B--2---:R-:W-:-:S04]  /*8000*/  FMNMX.FTZ R128, R110, R135, !PT ;  /* 0x000000876e807209 */ /* 0x004fc80007810000 */
[----:B0-----:R-:W-:-:S03]  /*8010*/  FMNMX.FTZ R135, R111, R128, !PT ;  /* 0x000000806f877209 */ /* 0x001fc60007810000 */
[----:B------:R-:W0:Y:S08]  /*8020*/  MUFU.TANH R99, R99 ;  /* 0x0000006300637308 */ /* 0x000e300000002400 */
        /* <DEDUP_REMOVED lines=26> */
[----:B--2---:R-:W-:Y:S01]  /*81d0*/  FMNMX.FTZ R128, R87, R128, !PT ;  /* 0x0000008057807209 */ /* 0x004fe20007810000 */
[----:B------:R-:W-:Y:S02]  /*81e0*/  UIADD3 UR26, UR6, 0x180, URZ ;  /* 0x00000180061a7890 */ /* 0x000fe4000fffe03f */
[----:B------:R-:W0:Y:S01]  /*81f0*/  MUFU.TANH R75, R75 ;  /* 0x0000004b004b7308 */ /* 0x000e220000002400 */
[----:B------:R-:W-:Y:S01]  /*8200*/  UMOV UR25, 0xc0000010 ;  /* 0xc000001000197882 */ /* 0x000fe20000000000 */
[----:B------:R-:W-:-:S06]  /*8210*/  UMOV UR27, 0x80000020 ;  /* 0x80000020001b7882 */ /* 0x000fcc0000000000 */
[----:B------:R-:W2:Y:S01]  /*8220*/  MUFU.TANH R78, R78 ;  /* 0x0000004e004e7308 */ /* 0x000ea20000002400 */
[----:B-1----:R-:W-:-:S07]  /*8230*/  FMNMX.FTZ R128, R131, R128, !PT ;  /* 0x0000008083807209 */ /* 0x002fce0007810000 */
[----:B------:R-:W1:Y:S01]  /*8240*/  MUFU.TANH R132, R132 ;  /* 0x0000008400847308 */ /* 0x000e620000002400 */
[----:B0-----:R-:W-:-:S07]  /*8250*/  FMNMX.FTZ R135, R75, R128, !PT ;  /* 0x000000804b877209 */ /* 0x001fce0007810000 */
[----:B------:R0:W-:Y:S01]  /*8260*/  MUFU.EX2 R23, R136 ;  /* 0x0000008800177308 */ /* 0x0001e20000000800 */
[----:B--2---:R-:W-:-:S07]  /*8270*/  FMNMX.FTZ R135, R78, R135, !PT ;  /* 0x000000874e877209 */ /* 0x004fce0007810000 */
[----:B------:R-:W-:Y:S01]  /*8280*/  MUFU.EX2 R9, R9 ;  /* 0x0000000900097308 */ /* 0x000fe20000000800 */
[----:B-1----:R-:W-:-:S05]  /*8290*/  FMNMX.FTZ R135, R132, R135, !PT ;  /* 0x0000008784877209 */ /* 0x002fca0007810000 */
[----:B------:R-:W0:Y:S02]  /*82a0*/  SHFL.BFLY PT, R128, R135, 0x2, 0x1f ;  /* 0x0c401f0087807f89 */ /* 0x000e2400000e0000 */
[----:B------:R-:W1:Y:S08]  /*82b0*/  MUFU.EX2 R11, R11 ;  /* 0x0000000b000b7308 */ /* 0x000e700000000800 */
[----:B------:R-:W-:Y:S08]  /*82c0*/  MUFU.EX2 R12, R12 ;  /* 0x0000000c000c7308 */ /* 0x000ff00000000800 */
[----:B------:R-:W-:Y:S01]  /*82d0*/  MUFU.EX2 R15, R15 ;  /* 0x0000000f000f7308 */ /* 0x000fe20000000800 */
[----:B0-----:R-:W-:Y:S01]  /*82e0*/  FMNMX.FTZ R136, R135, R128, !PT ;  /* 0x0000008087887209 */ /* 0x001fe20007810000 */
[----:B------:R-:W-:-:S06]  /*82f0*/  FFMA.FTZ R128, R72, R74, -R133 ;  /* 0x0000004a48807223 */ /* 0x000fcc0000010885 */
[----:B------:R-:W-:Y:S01]  /*8300*/  MUFU.EX2 R134, R134 ;  /* 0x0000008600867308 */ /* 0x000fe20000000800 */
[----:B------:R-:W0:Y:S07]  /*8310*/  SHFL.BFLY PT, R135, R136, 0x1, 0x1f ;  /* 0x0c201f0088877f89 */ /* 0x000e2e00000e0000 */
[----:B------:R-:W-:Y:S08]  /*8320*/  MUFU.EX2 R16, R16 ;  /* 0x0000001000107308 */ /* 0x000ff00000000800 */
[----:B------:R-:W-:Y:S08]  /*8330*/  MUFU.EX2 R19, R19 ;  /* 0x0000001300137308 */ /* 0x000ff00000000800 */
[----:B------:R-:W-:Y:S01]  /*8340*/  MUFU.EX2 R20, R20 ;  /* 0x0000001400147308 */ /* 0x000fe20000000800 */
[----:B0-----:R-:W-:Y:S01]  /*8350*/  FMNMX.FTZ R72, R136, R135, !PT ;  /* 0x0000008788487209 */ /* 0x001fe20007810000 */
[----:B------:R-:W-:-:S04]  /*8360*/  FFMA.FTZ R136, R77, R74, -R133 ;  /* 0x0000004a4d887223 */ /* 0x000fc80000010885 */
[C---:B------:R-:W-:Y:S01]  /*8370*/  FADD.FTZ R77, -R72.reuse, R10 ;  /* 0x0000000a484d7221 */ /* 0x040fe20000010100 */
[-C--:B------:R-:W-:Y:S01]  /*8380*/  FMUL.FTZ R133, R72, R74.reuse ;  /* 0x0000004a48857220 */ /* 0x080fe20000410000 */
[----:B------:R-:W-:Y:S02]  /*8390*/  WARPGROUP.DEPBAR.LE gsb0, 0x0 ;  /* 0x00008000000079c5 */ /* 0x000fe40000010000 */
[----:B------:R-:W-:Y:S01]  /*83a0*/  WARPGROUP.ARRIVE ;  /* 0x00000000000079c5 */ /* 0x000fe20000000000 */
[-C--:B------:R-:W-:Y:S01]  /*83b0*/  FMUL.FTZ R77, R77, R74.reuse ;  /* 0x0000004a4d4d7220 */ /* 0x080fe20000410000 */
[-CC-:B------:R-:W-:Y:S01]  /*83c0*/  FFMA.FTZ R13, R13, R74.reuse, -R133.reuse ;  /* 0x0000004a0d0d7223 */ /* 0x180fe20000010885 */
[-CC-:B------:R-:W-:Y:S01]  /*83d0*/  FFMA.FTZ R135, R14, R74.reuse, -R133.reuse ;  /* 0x0000004a0e877223 */ /* 0x180fe20000010885 */
[-CC-:B------:R-:W-:Y:S01]  /*83e0*/  FFMA.FTZ R137, R22, R74.reuse, -R133.reuse ;  /* 0x0000004a16897223 */ /* 0x180fe20000010885 */
[-CC-:B------:R-:W-:Y:S01]  /*83f0*/  FFMA.FTZ R22, R114, R74.reuse, -R133.reuse ;  /* 0x0000004a72167223 */ /* 0x180fe20000010885 */
[----:B------:R-:W-:Y:S01]  /*8400*/  HGMMA.64x96x16.F32 R24, gdesc[UR24].tnspB, R24, gsb0 ;  /* 0x41600000181879f0 */ /* 0x000fe20008000818 */
[----:B------:R-:W-:Y:S01]  /*8410*/  UIADD3 UR24, UR7, 0xa80, URZ ;  /* 0x00000a8007187890 */ /* 0x000fe2000fffe03f */
[----:B------:R-:W-:Y:S01]  /*8420*/  MUFU.EX2 R77, R77 ;  /* 0x0000004d004d7308 */ /* 0x000fe20000000800 */
[----:B------:R-:W-:Y:S01]  /*8430*/  UIADD3 UR26, UR6, 0x1c0, URZ ;  /* 0x000001c0061a7890 */ /* 0x000fe2000fffe03f */
[-CC-:B------:R-:W-:Y:S01]  /*8440*/  FFMA.FTZ R114, R115, R74.reuse, -R133.reuse ;  /* 0x0000004a73727223 */ /* 0x180fe20000010885 */
[----:B------:R-:W-:Y:S01]  /*8450*/  UMOV UR25, 0xc0000010 ;  /* 0xc000001000197882 */ /* 0x000fe20000000000 */
[----:B------:R-:W-:Y:S01]  /*8460*/  UMOV UR27, 0x80000020 ;  /* 0x80000020001b7882 */ /* 0x000fe20000000000 */
[-CC-:B------:R-:W-:Y:S01]  /*8470*/  FFMA.FTZ R115, R118, R74.reuse, -R133.reuse ;  /* 0x0000004a76737223 */ /* 0x180fe20000010885 */
[-CC-:B------:R-:W-:Y:S01]  /*8480*/  FFMA.FTZ R118, R119, R74.reuse, -R133.reuse ;  /* 0x0000004a77767223 */ /* 0x180fe20000010885 */
[-CC-:B------:R-:W-:Y:S01]  /*8490*/  FFMA.FTZ R14, R17, R74.reuse, -R133.reuse ;  /* 0x0000004a110e7223 */ /* 0x180fe20000010885 */
[----:B------:R-:W0:Y:S01]  /*84a0*/  MUFU.EX2 R13, R13 ;  /* 0x0000000d000d7308 */ /* 0x000e220000000800 */
[----:B------:R-:W-:Y:S01]  /*84b0*/  @!P1 LEA R119, R0, UR37, 0x3 ;  /* 0x0000002500779c11 */ /* 0x000fe2000f8e18ff */
[-CC-:B------:R-:W-:Y:S01]  /*84c0*/  FFMA.FTZ R17, R21, R74.reuse, -R133.reuse ;  /* 0x0000004a15117223 */ /* 0x180fe20000010885 */
[-CC-:B------:R-:W-:Y:S01]  /*84d0*/  FFMA.FTZ R21, R106, R74.reuse, -R133.reuse ;  /* 0x0000004a6a157223 */ /* 0x180fe20000010885 */
[-CC-:B------:R-:W-:Y:S01]  /*84e0*/  FFMA.FTZ R18, R18, R74.reuse, -R133.reuse ;  /* 0x0000004a12127223 */ /* 0x180fe20000010885 */
[-CC-:B------:R-:W-:Y:S01]  /*84f0*/  FFMA.FTZ R106, R107, R74.reuse, -R133.reuse ;  /* 0x0000004a6b6a7223 */ /* 0x180fe20000010885 */
[-CC-:B------:R-:W-:Y:S01]  /*8500*/  FFMA.FTZ R107, R110, R74.reuse, -R133.reuse ;  /* 0x0000004a6e6b7223 */ /* 0x180fe20000010885 */
[----:B------:R-:W-:Y:S01]  /*8510*/  @!P1 VIADD R110, R119, 0x31c40 ;  /* 0x00031c40776e9836 */ /* 0x000fe20000000000 */
[----:B------:R-:W2:Y:S01]  /*8520*/  MUFU.EX2 R135, R135 ;  /* 0x0000008700877308 */ /* 0x000ea20000000800 */
[-CC-:B------:R-:W-:Y:S01]  /*8530*/  FFMA.FTZ R129, R129, R74.reuse, -R133.reuse ;  /* 0x0000004a81817223 */ /* 0x180fe20000010885 */
[-CC-:B------:R-:W-:Y:S01]  /*8540*/  FFMA.FTZ R130, R130, R74.reuse, -R133.reuse ;  /* 0x0000004a82827223 */ /* 0x180fe20000010885 */
[-CC-:B------:R-:W-:Y:S01]  /*8550*/  FFMA.FTZ R122, R122, R74.reuse, -R133.reuse ;  /* 0x0000004a7a7a7223 */ /* 0x180fe20000010885 */
[----:B------:R-:W-:Y:S01]  /*8560*/  @!P1 PRMT R119, RZ, 0x654, R110 ;  /* 0x00000654ff779816 */ /* 0x000fe2000000006e */
[----:B------:R-:W-:Y:S01]  /*8570*/  FFMA.FTZ R110, R111, R74, -R133 ;  /* 0x0000004a6f6e7223 */ /* 0x000fe20000010885 */
[----:B-1----:R-:W-:Y:S01]  /*8580*/  FFMA.FTZ R111, R9, R4, R11 ;  /* 0x00000004096f7223 */ /* 0x002fe2000001000b */
[----:B------:R-:W-:Y:S01]  /*8590*/  FFMA.FTZ R98, R98, R74, -R133 ;  /* 0x0000004a62627223 */ /* 0x000fe20000010885 */
[----:B------:R-:W-:Y:S01]  /*85a0*/  MUFU.EX2 R10, R136 ;  /* 0x00000088000a7308 */ /* 0x000fe20000000800 */
[----:B0-----:R-:W-:Y:S01]  /*85b0*/  FFMA.FTZ R140, R77, R8, R13 ;  /* 0x000000084d8c7223 */ /* 0x001fe2000001000d */
[C---:B------:R-:W-:Y:S01]  /*85c0*/  FADD.FTZ R142, R12.reuse, R111 ;  /* 0x0000006f0c8e7221 */ /* 0x040fe20000010000 */
[-CC-:B------:R-:W-:Y:S01]  /*85d0*/  FFMA.FTZ R8, R99, R74.reuse, -R133.reuse ;  /* 0x0000004a63087223 */ /* 0x180fe20000010885 */
[----:B------:R-:W-:Y:S01]  /*85e0*/  F2FP.F16.F32.PACK_AB R12, R12, R11 ;  /* 0x0000000b0c0c723e */ /* 0x000fe200000000ff */
[-CC-:B------:R-:W-:Y:S01]  /*85f0*/  FFMA.FTZ R138, R123, R74.reuse, -R133.reuse ;  /* 0x0000004a7b8a7223 */ /* 0x180fe20000010885 */
[----:B------:R-:W-:Y:S01]  /*8600*/  FADD.FTZ R111, R15, R142 ;  /* 0x0000008e0f6f7221 */ /* 0x000fe20000010000 */
[-C--:B------:R-:W-:Y:S01]  /*8610*/  FFMA.FTZ R123, R126, R74.reuse, -R133 ;  /* 0x0000004a7e7b7223 */ /* 0x080fe20000010885 */
[----:B------:R0:W-:Y:S01]  /*8620*/  MUFU.EX2 R136, R14 ;  /* 0x0000000e00887308 */ /* 0x0001e20000000800 */
[----:B--2---:R-:W-:Y:S01]  /*8630*/  FADD.FTZ R99, R135, R140 ;  /* 0x0000008c87637221 */ /* 0x004fe20000010000 */
[----:B------:R-:W-:Y:S01]  /*8640*/  FADD.FTZ R111, R134, R111 ;  /* 0x0000006f866f7221 */ /* 0x000fe20000010000 */
[-CC-:B------:R-:W-:Y:S01]  /*8650*/  FFMA.FTZ R126, R127, R74.reuse, -R133.reuse ;  /* 0x0000004a7f7e7223 */ /* 0x180fe20000010885 */
[-CC-:B------:R-:W-:Y:S01]  /*8660*/  FFMA.FTZ R103, R103, R74.reuse, -R133.reuse ;  /* 0x0000004a67677223 */ /* 0x180fe20000010885 */
[----:B------:R-:W-:Y:S01]  /*8670*/  IMAD.U32 R127, RZ, RZ, UR43 ;  /* 0x0000002bff7f7e24 */ /* 0x000fe2000f8e00ff */
[----:B------:R-:W-:Y:S01]  /*8680*/  F2FP.F16.F32.PACK_AB R13, R135, R13 ;  /* 0x0000000d870d723e */ /* 0x000fe200000000ff */
[-CC-:B------:R-:W-:Y:S01]  /*8690*/  FFMA.FTZ R94, R94, R74.reuse, -R133.reuse ;  /* 0x0000004a5e5e7223 */ /* 0x180fe20000010885 */
[----:B------:R-:W1:Y:S01]  /*86a0*/  MUFU.EX2 R18, R18 ;  /* 0x0000001200127308 */ /* 0x000e620000000800 */
[----:B0-----:R-:W-:Y:S01]  /*86b0*/  VIADD R14, R146, 0x9 ;  /* 0x00000009920e7836 */ /* 0x001fe20000000000 */
[----:B------:R-:W-:Y:S01]  /*86c0*/  @!P1 LEA R127, R127, UR37, 0x3 ;  /* 0x000000257f7f9c11 */ /* 0x000fe2000f8e18ff */
[-CC-:B------:R-:W-:Y:S01]  /*86d0*/  FFMA.FTZ R95, R95, R74.reuse, -R133.reuse ;  /* 0x0000004a5f5f7223 */ /* 0x180fe20000010885 */
[-CC-:B------:R-:W-:Y:S01]  /*86e0*/  FFMA.FTZ R86, R86, R74.reuse, -R133.reuse ;  /* 0x0000004a56567223 */ /* 0x180fe20000010885 */
[-CC-:B------:R-:W-:Y:S01]  /*86f0*/  FFMA.FTZ R87, R87, R74.reuse, -R133.reuse ;  /* 0x0000004a57577223 */ /* 0x180fe20000010885 */
[----:B------:R-:W-:Y:S01]  /*8700*/  SEL R14, R14, 0x9, !P2 ;  /* 0x000000090e0e7807 */ /* 0x000fe20005000000 */
[-CC-:B------:R-:W-:Y:S01]  /*8710*/  FFMA.FTZ R131, R131, R74.reuse, -R133.reuse ;  /* 0x0000004a83837223 */ /* 0x180fe20000010885 */
[----:B------:R-:W0:Y:S01]  /*8720*/  MUFU.EX2 R17, R17 ;  /* 0x0000001100117308 */ /* 0x000e220000000800 */
[----:B------:R-:W-:Y:S01]  /*8730*/  @!P1 IADD3 R127, R127, 0x31c60, RZ ;  /* 0x00031c607f7f9810 */ /* 0x000fe20007ffe0ff */
[-CC-:B------:R-:W-:Y:S01]  /*8740*/  FFMA.FTZ R78, R78, R74.reuse, -R133.reuse ;  /* 0x0000004a4e4e7223 */ /* 0x180fe20000010885 */
[----:B------:R-:W-:Y:S01]  /*8750*/  FFMA.FTZ R132, R132, R74, -R133 ;  /* 0x0000004a84847223 */ /* 0x000fe20000010885 */
[C---:B------:R-:W-:Y:S01]  /*8760*/  ISETP.GT.AND P2, PT, R7.reuse, R144, PT ;  /* 0x000000900700720c */ /* 0x040fe20003f44270 */
[----:B------:R-:W-:Y:S01]  /*8770*/  VIADD R7, R7, 0xffffffff ;  /* 0xffffffff07077836 */ /* 0x000fe20000000000 */
[----:B------:R-:W-:-:S02]  /*8780*/  @!P1 PRMT R127, RZ, 0x654, R127 ;  /* 0x00000654ff7f9816 */ /* 0x000fc4000000007f */
[----:B------:R-:W2:Y:S01]  /*8790*/  MUFU.EX2 R137, R137 ;  /* 0x0000008900897308 */ /* 0x000ea20000000800 */
[----:B------:R-:W-:-:S07]  /*87a0*/  R2UR UR43, R0 ;  /* 0x00000000002b72ca */ /* 0x000fce00000e0000 */
[----:B------:R-:W3:Y:S08]  /*87b0*/  MUFU.EX2 R129, R129 ;  /* 0x0000008100817308 */ /* 0x000ef00000000800 */
[----:B------:R-:W-:Y:S08]  /*87c0*/  MUFU.EX2 R130, R130 ;  /* 0x0000008200827308 */ /* 0x000ff00000000800 */
[----:B------:R-:W4:Y:S08]  /*87d0*/  MUFU.EX2 R120, R120 ;  /* 0x0000007800787308 */ /* 0x000f300000000800 */
[----:B------:R5:W-:Y:S08]  /*87e0*/  MUFU.EX2 R11, R8 ;  /* 0x00000008000b7308 */ /* 0x000bf00000000800 */
[----:B------:R-:W-:Y:S01]  /*87f0*/  MUFU.EX2 R122, R122 ;  /* 0x0000007a007a7308 */ /* 0x000fe20000000800 */
[----:B-----5:R-:W-:Y:S01]  /*8800*/  FADD.FTZ R8, R16, R111 ;  /* 0x0000006f10087221 */ /* 0x020fe20000010000 */
[----:B------:R-:W-:Y:S01]  /*8810*/  F2FP.F16.F32.PACK_AB R16, R19, R16 ;  /* 0x000000101310723e */ /* 0x000fe200000000ff */
[----:B------:R-:W-:-:S02]  /*8820*/  WARPGROUP.DEPBAR.LE gsb0, 0x0 ;  /* 0x00008000000079c5 */ /* 0x000fc40000010000 */
[----:B------:R-:W-:-:S03]  /*8830*/  WARPGROUP.ARRIVE ;  /* 0x00000000000079c5 */ /* 0x000fc60000000000 */
[----:B------:R5:W-:Y:S03]  /*8840*/  MUFU.EX2 R4, R98 ;  /* 0x0000006200047308 */ /* 0x000be60000000800 */
[----:B------:R-:W-:Y:S01]  /*8850*/  HGMMA.64x96x16.F32 R24, gdesc[UR24].tnspB, R24, gsb0 ;  /* 0x41600000181879f0 */ /* 0x000fe20008000818 */
[----:B------:R-:W-:Y:S02]  /*8860*/  UIADD3 UR24, UR7, 0xc00, URZ ;  /* 0x00000c0007187890 */ /* 0x000fe4000fffe03f */
[----:B------:R-:W-:Y:S02]  /*8870*/  UIADD3 UR26, UR6, 0x200, URZ ;  /* 0x00000200061a7890 */ /* 0x000fe4000fffe03f */
[----:B------:R-:W4:Y:S01]  /*8880*/  MUFU.EX2 R121, R121 ;  /* 0x0000007900797308 */ /* 0x000f220000000800 */
[----:B------:R-:W-:Y:S01]  /*8890*/  UMOV UR25, 0xc0000010 ;  /* 0xc000001000197882 */ /* 0x000fe20000000000 */
[----:B------:R-:W-:Y:S01]  /*88a0*/  UMOV UR27, 0x80000020 ;  /* 0x80000020001b7882 */ /* 0x000fe20000000000 */
[----:B-----5:R-:W-:Y:S01]  /*88b0*/  FFMA.FTZ R98, R91, R74, -R133 ;  /* 0x0000004a5b627223 */ /* 0x020fe20000010885 */
[----:B------:R-:W-:-:S04]  /*88c0*/  FADD.FTZ R91, R19, R8 ;  /* 0x00000008135b7221 */ /* 0x000fc80000010000 */
[----:B------:R-:W-:Y:S08]  /*88d0*/  MUFU.EX2 R138, R138 ;  /* 0x0000008a008a7308 */ /* 0x000ff00000000800 */
[----:B------:R-:W5:Y:S08]  /*88e0*/  MUFU.EX2 R124, R124 ;  /* 0x0000007c007c7308 */ /* 0x000f700000000800 */
[----:B------:R-:W-:Y:S08]  /*88f0*/  MUFU.EX2 R123, R123 ;  /* 0x0000007b007b7308 */ /* 0x000ff00000000800 */
[----:B------:R-:W5:Y:S08]  /*8900*/  MUFU.EX2 R125, R125 ;  /* 0x0000007d007d7308 */ /* 0x000f700000000800 */
[----:B------:R-:W-:Y:S08]  /*8910*/  MUFU.EX2 R126, R126 ;  /* 0x0000007e007e7308 */ /* 0x000ff00000000800 */
[----:B------:R-:W5:Y:S08]  /*8920*/  MUFU.EX2 R112, R112 ;  /* 0x0000007000707308 */ /* 0x000f700000000800 */
[----:B------:R-:W-:Y:S08]  /*8930*/  MUFU.EX2 R22, R22 ;  /* 0x0000001600167308 */ /* 0x000ff00000000800 */
[----:B------:R-:W5:Y:S08]  /*8940*/  MUFU.EX2 R113, R113 ;  /* 0x0000007100717308 */ /* 0x000f700000000800 */
[----:B------:R5:W-:Y:S08]  /*8950*/  MUFU.EX2 R8, R103 ;  /* 0x0000006700087308 */ /* 0x000bf00000000800 */
[----:B------:R-:W-:Y:S08]  /*8960*/  MUFU.EX2 R114, R114 ;  /* 0x0000007200727308 */ /* 0x000ff00000000800 */
[----:B------:R-:W5:Y:S08]  /*8970*/  MUFU.EX2 R116, R116 ;  /* 0x0000007400747308 */ /* 0x000f700000000800 */
[----:B------:R-:W-:Y:S01]  /*8980*/  MUFU.EX2 R115, R115 ;  /* 0x0000007300737308 */ /* 0x000fe20000000800 */
[----:B------:R-:W-:-:S02]  /*8990*/  WARPGROUP.DEPBAR.LE gsb0, 0x0 ;  /* 0x00008000000079c5 */ /* 0x000fc40000010000 */
[----:B------:R-:W-:-:S05]  /*89a0*/  WARPGROUP.ARRIVE ;  /* 0x00000000000079c5 */ /* 0x000fca0000000000 */
[----:B------:R-:W5:Y:S01]  /*89b0*/  MUFU.EX2 R117, R117 ;  /* 0x0000007500757308 */ /* 0x000f620000000800 */
[----:B------:R-:W-:Y:S07]  /*89c0*/  HGMMA.64x96x16.F32 R24, gdesc[UR24].tnspB, R24, gsb0 ;  /* 0x41600000181879f0 */ /* 0x000fee0008000818 */
        /* <DEDUP_REMOVED lines=10> */
[----:B------:R-:W5:Y:S08]  /*8a70*/  MUFU.EX2 R97, R97 ;  /* 0x0000006100617308 */ /* 0x000f700000000800 */
[----:B------:R-:W5:Y:S01]  /*8a80*/  MUFU.EX2 R100, R100 ;  /* 0x0000006400647308 */ /* 0x000f620000000800 */
[----:B------:R-:W-:-:S02]  /*8a90*/  WARPGROUP.DEPBAR.LE gsb0, 0x0 ;  /* 0x00008000000079c5 */ /* 0x000fc40000010000 */
[----:B------:R1:W-:Y:S06]  /*8aa0*/  BAR.ARV R14, 0x100 ;  /* 0x0004000e0000751d */ /* 0x0003ec0000002000 */
[----:B------:R0:W-:Y:S01]  /*8ab0*/  @!P1 SYNCS.ARRIVE.TRANS64.RED.A1T0 RZ, [R119+URZ], RZ ;  /* 0x000000ff77ff99a7 */ /* 0x0001e2000810043f */
[----:B------:R-:W-:Y:S01]  /*8ac0*/  MUFU.EX2 R101, R101 ;  /* 0x0000006500657308 */ /* 0x000fe20000000800 */
[----:B-1----:R-:W-:Y:S01]  /*8ad0*/  F2FP.F16.F32.PACK_AB R14, R134, R15 ;  /* 0x0000000f860e723e */ /* 0x002fe200000000ff */
[----:B------:R-:W-:Y:S01]  /*8ae0*/  FADD.FTZ R134, R20, R91 ;  /* 0x0000005b14867221 */ /* 0x000fe20000010000 */
[----:B------:R-:W-:Y:S01]  /*8af0*/  F2FP.F16.F32.PACK_AB R15, R18, R136 ;  /* 0x00000088120f723e */ /* 0x000fe200000000ff */
[-C--:B------:R-:W-:Y:S01]  /*8b00*/  FFMA.FTZ R91, R82, R74.reuse, -R133 ;  /* 0x0000004a525b7223 */ /* 0x080fe20000010885 */
[-C--:B------:R-:W-:Y:S01]  /*8b10*/  FMUL.FTZ R24, R24, R9.reuse ;  /* 0x0000000918187220 */ /* 0x080fe20000410000 */
[----:B------:R-:W-:Y:S01]  /*8b20*/  FMUL.FTZ R25, R25, R9 ;  /* 0x0000000919197220 */ /* 0x000fe20000410000 */
[----:B0-----:R-:W-:Y:S01]  /*8b30*/  FADD.FTZ R119, R136, R99 ;  /* 0x0000006388777221 */ /* 0x001fe20000010000 */
[-C--:B------:R-:W-:Y:S01]  /*8b40*/  FFMA.FTZ R99, R102, R74.reuse, -R133 ;  /* 0x0000004a66637223 */ /* 0x080fe20000010885 */
[----:B------:R1:W-:Y:S01]  /*8b50*/  @!P1 SYNCS.ARRIVE.TRANS64.RED.A1T0 RZ, [R127+URZ], RZ ;  /* 0x000000ff7fff99a7 */ /* 0x0003e2000810043f */
[----:B------:R0:W-:Y:S01]  /*8b60*/  STSM.16.M88.4 [R5+0x24300], R12 ;  /* 0x0243000c05007844 */ /* 0x0001e20000000200 */
[----:B------:R-:W-:Y:S01]  /*8b70*/  FADD.FTZ R102, R18, R119 ;  /* 0x0000007712667221 */ /* 0x000fe20000010000 */
[-CC-:B------:R-:W-:Y:S01]  /*8b80*/  FFMA.FTZ R18, R90, R74.reuse, -R133.reuse ;  /* 0x0000004a5a127223 */ /* 0x180fe20000010885 */
[-C--:B------:R-:W-:Y:S01]  /*8b90*/  FFMA.FTZ R90, R83, R74.reuse, -R133 ;  /* 0x0000004a535a7223 */ /* 0x080fe20000010885 */
[----:B------:R-:W-:Y:S01]  /*8ba0*/  FADD.FTZ R83, R23, R134 ;  /* 0x0000008617537221 */ /* 0x000fe20000010000 */
[----:B------:R-:W-:Y:S01]  /*8bb0*/  FADD.FTZ R102, R17, R102 ;  /* 0x0000006611667221 */ /* 0x000fe20000010000 */
[----:B------:R1:W-:Y:S01]  /*8bc0*/  MUFU.EX2 R82, R18 ;  /* 0x0000001200527308 */ /* 0x0003e20000000800 */
[C---:B--2---:R-:W-:Y:S01]  /*8bd0*/  F2FP.F16.F32.PACK_AB R17, R137.reuse, R17 ;  /* 0x000000118911723e */ /* 0x044fe200000000ff */
[-C--:B------:R-:W-:Y:S01]  /*8be0*/  FMUL.FTZ R28, R28, R9.reuse ;  /* 0x000000091c1c7220 */ /* 0x080fe20000410000 */
[----:B------:R-:W-:Y:S01]  /*8bf0*/  FADD.FTZ R102, R137, R102 ;  /* 0x0000006689667221 */ /* 0x000fe20000010000 */
[-C--:B------:R-:W-:Y:S01]  /*8c00*/  FMUL.FTZ R29, R29, R9.reuse ;  /* 0x000000091d1d7220 */ /* 0x080fe20000410000 */
[-C--:B------:R-:W-:Y:S01]  /*8c10*/  FMUL.FTZ R32, R32, R9.reuse ;  /* 0x0000000920207220 */ /* 0x080fe20000410000 */
[-C--:B------:R-:W-:Y:S01]  /*8c20*/  FMUL.FTZ R33, R33, R9.reuse ;  /* 0x0000000921217220 */ /* 0x080fe20000410000 */
[----:B---3--:R-:W-:Y:S01]  /*8c30*/  FADD.FTZ R111, R129, R102 ;  /* 0x00000066816f7221 */ /* 0x008fe20000010000 */
[----:B----4-:R-:W-:Y:S01]  /*8c40*/  FADD.FTZ R102, R120, R83 ;  /* 0x0000005378667221 */ /* 0x010fe20000010000 */
[----:B------:R-:W2:Y:S01]  /*8c50*/  MUFU.EX2 R99, R99 ;  /* 0x0000006300637308 */ /* 0x000ea20000000800 */
[----:B------:R-:W-:Y:S01]  /*8c60*/  FFMA.FTZ R83, R75, R74, -R133 ;  /* 0x0000004a4b537223 */ /* 0x000fe20000010885 */
[----:B------:R-:W-:Y:S01]  /*8c70*/  FADD.FTZ R111, R130, R111 ;  /* 0x0000006f826f7221 */ /* 0x000fe20000010000 */
[C---:B-----5:R-:W-:Y:S01]  /*8c80*/  FADD.FTZ R103, R121.reuse, R102 ;  /* 0x0000006679677221 */ /* 0x060fe20000010000 */
[----:B------:R-:W-:Y:S01]  /*8c90*/  F2FP.F16.F32.PACK_AB R120, R121, R120 ;  /* 0x000000787978723e */ /* 0x000fe200000000ff */
[-C--:B------:R-:W-:Y:S01]  /*8ca0*/  FMUL.FTZ R36, R36, R9.reuse ;  /* 0x0000000924247220 */ /* 0x080fe20000410000 */
[----:B------:R-:W-:Y:S01]  /*8cb0*/  FADD.FTZ R111, R122, R111 ;  /* 0x0000006f7a6f7221 */ /* 0x000fe20000010000 */
[----:B------:R-:W-:Y:S01]  /*8cc0*/  FADD.FTZ R134, R124, R103 ;  /* 0x000000677c867221 */ /* 0x000fe20000010000 */
[----:B------:R-:W3:Y:S01]  /*8cd0*/  MUFU.EX2 R88, R88 ;  /* 0x0000005800587308 */ /* 0x000ee20000000800 */
[C---:B------:R-:W-:Y:S01]  /*8ce0*/  F2FP.F16.F32.PACK_AB R121, R138.reuse, R122 ;  /* 0x0000007a8a79723e */ /* 0x040fe200000000ff */
[----:B------:R-:W-:Y:S01]  /*8cf0*/  FADD.FTZ R102, R138, R111 ;  /* 0x0000006f8a667221 */ /* 0x000fe20000010000 */
[C---:B------:R-:W-:Y:S01]  /*8d00*/  FADD.FTZ R111, R125.reuse, R134 ;  /* 0x000000867d6f7221 */ /* 0x040fe20000010000 */
[----:B------:R-:W-:Y:S01]  /*8d10*/  F2FP.F16.F32.PACK_AB R122, R125, R124 ;  /* 0x0000007c7d7a723e */ /* 0x000fe200000000ff */
[-C--:B------:R-:W-:Y:S01]  /*8d20*/  FMUL.FTZ R37, R37, R9.reuse ;  /* 0x0000000925257220 */ /* 0x080fe20000410000 */
[----:B------:R-:W-:Y:S01]  /*8d30*/  FADD.FTZ R103, R123, R102 ;  /* 0x000000667b677221 */ /* 0x000fe20000010000 */
[----:B-1----:R-:W-:Y:S01]  /*8d40*/  FADD.FTZ R18, R112, R111 ;  /* 0x0000006f70127221 */ /* 0x002fe20000010000 */
[----:B------:R-:W-:Y:S01]  /*8d50*/  MUFU.EX2 R75, R98 ;  /* 0x00000062004b7308 */ /* 0x000fe20000000800 */
[C---:B------:R-:W-:Y:S01]  /*8d60*/  F2FP.F16.F32.PACK_AB R112, R113.reuse, R112 ;  /* 0x000000707170723e */ /* 0x040fe200000000ff */
[----:B------:R-:W-:Y:S01]  /*8d70*/  FADD.FTZ R103, R126, R103 ;  /* 0x000000677e677221 */ /* 0x000fe20000010000 */
[----:B------:R-:W-:Y:S01]  /*8d80*/  FADD.FTZ R19, R113, R18 ;  /* 0x0000001271137221 */ /* 0x000fe20000010000 */
[----:B------:R-:W-:Y:S01]  /*8d90*/  F2FP.F16.F32.PACK_AB R18, R23, R20 ;  /* 0x000000141712723e */ /* 0x000fe200000000ff */
[----:B------:R-:W-:Y:S01]  /*8da0*/  FMUL.FTZ R40, R40, R9 ;  /* 0x0000000928287220 */ /* 0x000fe20000410000 */
[----:B------:R-:W-:Y:S01]  /*8db0*/  FADD.FTZ R103, R22, R103 ;  /* 0x0000006716677221 */ /* 0x000fe20000010000 */
[----:B0-----:R-:W-:Y:S01]  /*8dc0*/  FADD.FTZ R12, R116, R19 ;  /* 0x00000013740c7221 */ /* 0x001fe20000010000 */
[----:B------:R-:W0:Y:S01]  /*8dd0*/  MUFU.EX2 R89, R89 ;  /* 0x0000005900597308 */ /* 0x000e220000000800 */
[----:B------:R-:W-:Y:S01]  /*8de0*/  F2FP.F16.F32.PACK_AB R19, R130, R129 ;  /* 0x000000818213723e */ /* 0x000fe200000000ff */
[----:B------:R-:W-:Y:S01]  /*8df0*/  FADD.FTZ R20, R114, R103 ;  /* 0x0000006772147221 */ /* 0x000fe20000010000 */
[----:B------:R-:W-:Y:S01]  /*8e00*/  FADD.FTZ R15, R117, R12 ;  /* 0x0000000c750f7221 */ /* 0x000fe20000010000 */
[----:B------:R-:W-:Y:S01]  /*8e10*/  F2FP.F16.F32.PACK_AB R123, R126, R123 ;  /* 0x0000007b7e7b723e */ /* 0x000fe200000000ff */
[-C--:B------:R-:W-:Y:S01]  /*8e20*/  FMUL.FTZ R41, R41, R9.reuse ;  /* 0x0000000929297220 */ /* 0x080fe20000410000 */
[----:B------:R-:W-:Y:S01]  /*8e30*/  FADD.FTZ R13, R115, R20 ;  /* 0x00000014730d7221 */ /* 0x000fe20000010000 */
[----:B------:R-:W-:Y:S01]  /*8e40*/  FADD.FTZ R20, R104, R15 ;  /* 0x0000000f68147221 */ /* 0x000fe20000010000 */
[----:B------:R-:W-:Y:S01]  /*8e50*/  MUFU.EX2 R94, R94 ;  /* 0x0000005e005e7308 */ /* 0x000fe20000000800 */
[----:B------:R1:W-:Y:S01]  /*8e60*/  STSM.16.M88.4 [R5+0x25b00], R16 ;  /* 0x025b001005007844 */ /* 0x0003e20000000200 */
[----:B------:R-:W-:Y:S01]  /*8e70*/  FADD.FTZ R14, R118, R13 ;  /* 0x0000000d760e7221 */ /* 0x000fe20000010000 */
[----:B------:R-:W-:Y:S01]  /*8e80*/  FADD.FTZ R15, R105, R20 ;  /* 0x00000014690f7221 */ /* 0x000fe20000010000 */
[----:B------:R-:W-:Y:S01]  /*8e90*/  F2FP.F16.F32.PACK_AB R113, R114, R22 ;  /* 0x000000167271723e */ /* 0x000fe200000000ff */
[----:B------:R4:W-:Y:S01]  /*8ea0*/  STSM.16.M88.4 [R5+0x27300], R120 ;  /* 0x0273007805007844 */ /* 0x0009e20000000200 */
[----:B------:R-:W-:Y:S01]  /*8eb0*/  FADD.FTZ R13, R21, R14 ;  /* 0x0000000e150d7221 */ /* 0x000fe20000010000 */
[----:B------:R-:W-:Y:S01]  /*8ec0*/  FADD.FTZ R20, R108, R15 ;  /* 0x0000000f6c147221 */ /* 0x000fe20000010000 */
[----:B------:R-:W5:Y:S01]  /*8ed0*/  MUFU.EX2 R92, R92 ;  /* 0x0000005c005c7308 */ /* 0x000f620000000800 */
[----:B------:R-:W-:Y:S01]  /*8ee0*/  F2FP.F16.F32.PACK_AB R104, R105, R104 ;  /* 0x000000686968723e */ /* 0x000fe200000000ff */
[----:B------:R-:W-:Y:S01]  /*8ef0*/  FADD.FTZ R14, R106, R13 ;  /* 0x0000000d6a0e7221 */ /* 0x000fe20000010000 */
[----:B------:R-:W-:Y:S01]  /*8f00*/  FADD.FTZ R23, R109, R20 ;  /* 0x000000146d177221 */ /* 0x000fe20000010000 */
[----:B------:R-:W-:Y:S01]  /*8f10*/  F2FP.F16.F32.PACK_AB R114, R117, R116 ;  /* 0x000000747572723e */ /* 0x000fe200000000ff */
[----:B------:R-:W-:Y:S01]  /*8f20*/  FMUL.FTZ R44, R44, R9 ;  /* 0x000000092c2c7220 */ /* 0x000fe20000410000 */
[----:B------:R-:W-:Y:S01]  /*8f30*/  FADD.FTZ R15, R107, R14 ;  /* 0x0000000e6b0f7221 */ /* 0x000fe20000010000 */
[----:B------:R-:W-:Y:S01]  /*8f40*/  FADD.FTZ R14, R96, R23 ;  /* 0x00000017600e7221 */ /* 0x000fe20000010000 */
[----:B------:R-:W-:Y:S01]  /*8f50*/  MUFU.EX2 R95, R95 ;  /* 0x0000005f005f7308 */ /* 0x000fe20000000800 */
[----:B------:R-:W-:Y:S01]  /*8f60*/  F2FP.F16.F32.PACK_AB R96, R97, R96 ;  /* 0x000000606160723e */ /* 0x000fe200000000ff */
[----:B------:R-:W-:Y:S01]  /*8f70*/  FADD.FTZ R15, R110, R15 ;  /* 0x0000000f6e0f7221 */ /* 0x000fe20000010000 */
[----:B------:R-:W-:Y:S01]  /*8f80*/  F2FP.F16.F32.PACK_AB R115, R118, R115 ;  /* 0x000000737673723e */ /* 0x000fe200000000ff */
[----:B------:R-:W-:Y:S01]  /*8f90*/  FMUL.FTZ R45, R45, R9 ;  /* 0x000000092d2d7220 */ /* 0x000fe20000410000 */
[----:B------:R-:W-:Y:S01]  /*8fa0*/  F2FP.F16.F32.PACK_AB R105, R106, R21 ;  /* 0x000000156a69723e */ /* 0x000fe200000000ff */
[----:B------:R-:W-:Y:S01]  /*8fb0*/  FADD.FTZ R20, R4, R15 ;  /* 0x0000000f04147221 */ /* 0x000fe20000010000 */
[----:B------:R-:W-:Y:S01]  /*8fc0*/  FADD.FTZ R15, R97, R14 ;  /* 0x0000000e610f7221 */ /* 0x000fe20000010000 */
[----:B------:R-:W4:Y:S01]  /*8fd0*/  MUFU.EX2 R93, R93 ;  /* 0x0000005d005d7308 */ /* 0x000f220000000800 */
[C---:B------:R-:W-:Y:S01]  /*8fe0*/  F2FP.F16.F32.PACK_AB R97, R11.reuse, R4 ;  /* 0x000000040b61723e */ /* 0x040fe200000000ff */
[----:B------:R-:W-:Y:S01]  /*8ff0*/  FADD.FTZ R20, R11, R20 ;  /* 0x000000140b147221 */ /* 0x000fe20000010000 */
[----:B------:R-:W-:Y:S01]  /*9000*/  FADD.FTZ R14, R100, R15 ;  /* 0x0000000f640e7221 */ /* 0x000fe20000010000 */
[----:B------:R-:W-:Y:S01]  /*9010*/  F2FP.F16.F32.PACK_AB R106, R109, R108 ;  /* 0x0000006c6d6a723e */ /* 0x000fe200000000ff */
[----:B------:R4:W-:Y:S01]  /*9020*/  STSM.16.M88.4 [R5+0x28b00], R112 ;  /* 0x028b007005007844 */ /* 0x0009e20000000200 */
[----:B--2---:R-:W-:Y:S01]  /*9030*/  FADD.FTZ R15, R99, R20 ;  /* 0x00000014630f7221 */ /* 0x004fe20000010000 */
[----:B-1----:R-:W-:Y:S01]  /*9040*/  FADD.FTZ R17, R101, R14 ;  /* 0x0000000e65117221 */ /* 0x002fe20000010000 */
[----:B------:R1:W2:Y:S01]  /*9050*/  MUFU.EX2 R12, R91 ;  /* 0x0000005b000c7308 */ /* 0x0002a20000000800 */
[C---:B------:R-:W-:Y:S01]  /*9060*/  F2FP.F16.F32.PACK_AB R99, R8.reuse, R99 ;  /* 0x000000630863723e */ /* 0x040fe200000000ff */
[----:B------:R-:W-:Y:S01]  /*9070*/  FADD.FTZ R15, R8, R15 ;  /* 0x0000000f080f7221 */ /* 0x000fe20000010000 */
[----:B---3--:R-:W-:Y:S01]  /*9080*/  FADD.FTZ R14, R88, R17 ;  /* 0x00000011580e7221 */ /* 0x008fe20000010000 */
[----:B------:R-:W-:Y:S01]  /*9090*/  F2FP.F16.F32.PACK_AB R107, R110, R107 ;  /* 0x0000006b6e6b723e */ /* 0x000fe200000000ff */
[-C--:B------:R-:W-:Y:S01]  /*90a0*/  FMUL.FTZ R48, R48, R9.reuse ;  /* 0x0000000930307220 */ /* 0x080fe20000410000 */
[----:B------:R-:W-:Y:S01]  /*90b0*/  FADD.FTZ R16, R82, R15 ;  /* 0x0000000f52107221 */ /* 0x000fe20000010000 */
[----:B0-----:R-:W-:Y:S01]  /*90c0*/  FADD.FTZ R15, R89, R14 ;  /* 0x0000000e590f7221 */ /* 0x001fe20000010000 */
[----:B------:R-:W0:Y:S01]  /*90d0*/  MUFU.EX2 R80, R80 ;  /* 0x0000005000507308 */ /* 0x000e220000000800 */
[----:B------:R-:W-:Y:S01]  /*90e0*/  F2FP.F16.F32.PACK_AB R98, R101, R100 ;  /* 0x000000646562723e */ /* 0x000fe200000000ff */
[----:B------:R-:W-:Y:S01]  /*90f0*/  FADD.FTZ R11, R75, R16 ;  /* 0x000000104b0b7221 */ /* 0x000fe20000010000 */
[----:B-----5:R-:W-:Y:S01]  /*9100*/  FADD.FTZ R4, R92, R15 ;  /* 0x0000000f5c047221 */ /* 0x020fe20000010000 */
[----:B------:R-:W-:Y:S01]  /*9110*/  F2FP.F16.F32.PACK_AB R88, R89, R88 ;  /* 0x000000585958723e */ /* 0x000fe200000000ff */
[----:B------:R3:W-:Y:S01]  /*9120*/  STSM.16.M88.4 [R5+0x2a300], R104 ;  /* 0x02a3006805007844 */ /* 0x0007e20000000200 */
[----:B------:R-:W-:Y:S01]  /*9130*/  FADD.FTZ R14, R94, R11 ;  /* 0x0000000b5e0e7221 */ /* 0x000fe20000010000 */
[----:B----4-:R-:W-:Y:S01]  /*9140*/  FADD.FTZ R11, R93, R4 ;  /* 0x000000045d0b7221 */ /* 0x010fe20000010000 */
[----:B------:R4:W5:Y:S01]  /*9150*/  MUFU.EX2 R13, R90 ;  /* 0x0000005a000d7308 */ /* 0x0009620000000800 */
[----:B------:R-:W-:Y:S01]  /*9160*/  F2FP.F16.F32.PACK_AB R89, R75, R82 ;  /* 0x000000524b59723e */ /* 0x000fe200000000ff */
[C---:B------:R-:W-:Y:S01]  /*9170*/  FADD.FTZ R15, R95.reuse, R14 ;  /* 0x0000000e5f0f7221 */ /* 0x040fe20000010000 */
[----:B-1----:R-:W-:Y:S01]  /*9180*/  F2FP.F16.F32.PACK_AB R91, R95, R94 ;  /* 0x0000005e5f5b723e */ /* 0x002fe200000000ff */
[----:B------:R3:W-:Y:S01]  /*9190*/  STSM.16.M88.4 [R5+0x2bb00], R96 ;  /* 0x02bb006005007844 */ /* 0x0007e20000000200 */
[-C--:B------:R-:W-:Y:S01]  /*91a0*/  FMUL.FTZ R49, R49, R9.reuse ;  /* 0x0000000931317220 */ /* 0x080fe20000410000 */
[----:B--2---:R-:W-:Y:S01]  /*91b0*/  FADD.FTZ R8, R12, R15 ;  /* 0x0000000f0c087221 */ /* 0x004fe20000010000 */
[-C--:B------:R-:W-:Y:S01]  /*91c0*/  FMUL.FTZ R52, R52, R9.reuse ;  /* 0x0000000934347220 */ /* 0x080fe20000410000 */
[----:B------:R-:W1:Y:S01]  /*91d0*/  MUFU.EX2 R81, R81 ;  /* 0x0000005100517308 */ /* 0x000e620000000800 */
[----:B0-----:R-:W-:Y:S01]  /*91e0*/  FADD.FTZ R4, R80, R11 ;  /* 0x0000000b50047221 */ /* 0x001fe20000010000 */
[----:B----4-:R-:W-:Y:S01]  /*91f0*/  F2FP.F16.F32.PACK_AB R90, R93, R92 ;  /* 0x0000005c5d5a723e */ /* 0x010fe200000000ff */
[-C--:B------:R-:W-:Y:S01]  /*9200*/  FMUL.FTZ R53, R53, R9.reuse ;  /* 0x0000000935357220 */ /* 0x080fe20000410000 */
[-C--:B------:R-:W-:Y:S01]  /*9210*/  FMUL.FTZ R56, R56, R9.reuse ;  /* 0x0000000938387220 */ /* 0x080fe20000410000 */
[-C--:B------:R-:W-:Y:S01]  /*9220*/  FMUL.FTZ R57, R57, R9.reuse ;  /* 0x0000000939397220 */ /* 0x080fe20000410000 */
[-C--:B------:R-:W-:Y:S01]  /*9230*/  FMUL.FTZ R60, R60, R9.reuse ;  /* 0x000000093c3c7220 */ /* 0x080fe20000410000 */
[----:B------:R3:W-:Y:S01]  /*9240*/  STSM.16.M88.4 [R5+0x2d300], R88 ;  /* 0x02d3005805007844 */ /* 0x0007e20000000200 */
[----:B------:R-:W0:Y:S01]  /*9250*/  MUFU.EX2 R86, R86 ;  /* 0x0000005600567308 */ /* 0x000e220000000800 */
[----:B-----5:R-:W-:Y:S01]  /*9260*/  FADD.FTZ R15, R13, R8 ;  /* 0x000000080d0f7221 */ /* 0x020fe20000010000 */
[-C--:B------:R-:W-:Y:S01]  /*9270*/  FMUL.FTZ R61, R61, R9.reuse ;  /* 0x000000093d3d7220 */ /* 0x080fe20000410000 */
[-C--:B------:R-:W-:Y:S01]  /*9280*/  FMUL.FTZ R64, R64, R9.reuse ;  /* 0x0000000940407220 */ /* 0x080fe20000410000 */
[-C--:B------:R-:W-:Y:S01]  /*9290*/  FMUL.FTZ R65, R65, R9.reuse ;  /* 0x0000000941417220 */ /* 0x080fe20000410000 */
[-C--:B------:R-:W-:Y:S01]  /*92a0*/  FMUL.FTZ R68, R68, R9.reuse ;  /* 0x0000000944447220 */ /* 0x080fe20000410000 */
[----:B------:R-:W-:Y:S01]  /*92b0*/  FMUL.FTZ R69, R69, R9 ;  /* 0x0000000945457220 */ /* 0x000fe20000410000 */
[-C--:B------:R-:W-:Y:S01]  /*92c0*/  FMUL.FTZ R26, R26, R77.reuse ;  /* 0x0000004d1a1a7220 */ /* 0x080fe20000410000 */
[----:B------:R-:W2:Y:S01]  /*92d0*/  MUFU.EX2 R84, R84 ;  /* 0x0000005400547308 */ /* 0x000ea20000000800 */
[C---:B-1----:R-:W-:Y:S01]  /*92e0*/  FADD.FTZ R11, R81.reuse, R4 ;  /* 0x00000004510b7221 */ /* 0x042fe20000010000 */
[----:B------:R-:W-:Y:S01]  /*92f0*/  F2FP.F16.F32.PACK_AB R80, R81, R80 ;  /* 0x000000505150723e */ /* 0x000fe200000000ff */
[-C--:B------:R-:W-:Y:S01]  /*9300*/  FMUL.FTZ R27, R27, R77.reuse ;  /* 0x0000004d1b1b7220 */ /* 0x080fe20000410000 */
[----:B------:R-:W-:Y:S01]  /*9310*/  F2FP.F16.F32.PACK_AB R81, R13, R12 ;  /* 0x0000000c0d51723e */ /* 0x000fe200000000ff */
[-C--:B------:R-:W-:Y:S01]  /*9320*/  FMUL.FTZ R30, R30, R77.reuse ;  /* 0x0000004d1e1e7220 */ /* 0x080fe20000410000 */
[-C--:B------:R-:W-:Y:S01]  /*9330*/  FMUL.FTZ R31, R31, R77.reuse ;  /* 0x0000004d1f1f7220 */ /* 0x080fe20000410000 */
[-C--:B------:R-:W-:Y:S01]  /*9340*/  FMUL.FTZ R34, R34, R77.reuse ;  /* 0x0000004d22227220 */ /* 0x080fe20000410000 */
[----:B------:R-:W1:Y:S01]  /*9350*/  MUFU.EX2 R87, R87 ;  /* 0x0000005700577308 */ /* 0x000e620000000800 */
[----:B0-----:R-:W-:Y:S01]  /*9360*/  FADD.FTZ R15, R86, R15 ;  /* 0x0000000f560f7221 */ /* 0x001fe20000010000 */
[-C--:B------:R-:W-:Y:S01]  /*9370*/  FMUL.FTZ R35, R35, R77.reuse ;  /* 0x0000004d23237220 */ /* 0x080fe20000410000 */
[-C--:B------:R-:W-:Y:S01]  /*9380*/  FMUL.FTZ R38, R38, R77.reuse ;  /* 0x0000004d26267220 */ /* 0x080fe20000410000 */
[-C--:B------:R-:W-:Y:S01]  /*9390*/  FMUL.FTZ R39, R39, R77.reuse ;  /* 0x0000004d27277220 */ /* 0x080fe20000410000 */
[-C--:B------:R-:W-:Y:S01]  /*93a0*/  FMUL.FTZ R42, R42, R77.reuse ;  /* 0x0000004d2a2a7220 */ /* 0x080fe20000410000 */
[-C--:B------:R-:W-:Y:S01]  /*93b0*/  FMUL.FTZ R43, R43, R77.reuse ;  /* 0x0000004d2b2b7220 */ /* 0x080fe20000410000 */
[-C--:B------:R-:W-:Y:S01]  /*93c0*/  FMUL.FTZ R46, R46, R77.reuse ;  /* 0x0000004d2e2e7220 */ /* 0x080fe20000410000 */
[----:B------:R-:W0:Y:S01]  /*93d0*/  MUFU.EX2 R85, R85 ;  /* 0x0000005500557308 */ /* 0x000e220000000800 */
[----:B--2---:R-:W-:Y:S01]  /*93e0*/  FADD.FTZ R4, R84, R11 ;  /* 0x0000000b54047221 */ /* 0x004fe20000010000 */
[-C--:B------:R-:W-:Y:S01]  /*93f0*/  FMUL.FTZ R47, R47, R77.reuse ;  /* 0x0000004d2f2f7220 */ /* 0x080fe20000410000 */
[-C--:B------:R-:W-:Y:S01]  /*9400*/  FMUL.FTZ R50, R50, R77.reuse ;  /* 0x0000004d32327220 */ /* 0x080fe20000410000 */
[-C--:B------:R-:W-:Y:S01]  /*9410*/  FMUL.FTZ R51, R51, R77.reuse ;  /* 0x0000004d33337220 */ /* 0x080fe20000410000 */
[-C--:B------:R-:W-:Y:S01]  /*9420*/  FMUL.FTZ R54, R54, R77.reuse ;  /* 0x0000004d36367220 */ /* 0x080fe20000410000 */
[-C--:B------:R-:W-:Y:S01]  /*9430*/  FMUL.FTZ R55, R55, R77.reuse ;  /* 0x0000004d37377220 */ /* 0x080fe20000410000 */
[-C--:B------:R-:W-:Y:S01]  /*9440*/  FMUL.FTZ R58, R58, R77.reuse ;  /* 0x0000004d3a3a7220 */ /* 0x080fe20000410000 */
[----:B------:R-:W2:Y:S01]  /*9450*/  MUFU.EX2 R18, R131 ;  /* 0x0000008300127308 */ /* 0x000ea20000000800 */
[----:B-1----:R-:W-:Y:S01]  /*9460*/  FADD.FTZ R15, R87, R15 ;  /* 0x0000000f570f7221 */ /* 0x002fe20000010000 */
[-C--:B------:R-:W-:Y:S01]  /*9470*/  FMUL.FTZ R59, R59, R77.reuse ;  /* 0x0000004d3b3b7220 */ /* 0x080fe20000410000 */
[-C--:B------:R-:W-:Y:S01]  /*9480*/  FMUL.FTZ R62, R62, R77.reuse ;  /* 0x0000004d3e3e7220 */ /* 0x080fe20000410000 */
[-C--:B------:R-:W-:Y:S01]  /*9490*/  FMUL.FTZ R63, R63, R77.reuse ;  /* 0x0000004d3f3f7220 */ /* 0x080fe20000410000 */
[-C--:B------:R-:W-:Y:S01]  /*94a0*/  FMUL.FTZ R66, R66, R77.reuse ;  /* 0x0000004d42427220 */ /* 0x080fe20000410000 */
[-C--:B------:R-:W-:Y:S01]  /*94b0*/  FMUL.FTZ R67, R67, R77.reuse ;  /* 0x0000004d43437220 */ /* 0x080fe20000410000 */
[-C--:B------:R-:W-:Y:S01]  /*94c0*/  FMUL.FTZ R70, R70, R77.reuse ;  /* 0x0000004d46467220 */ /* 0x080fe20000410000 */
[----:B------:R-:W1:Y:S01]  /*94d0*/  MUFU.EX2 R128, R128 ;  /* 0x0000008000807308 */ /* 0x000e620000000800 */
[C---:B0-----:R-:W-:Y:S01]  /*94e0*/  FADD.FTZ R11, R85.reuse, R4 ;  /* 0x00000004550b7221 */ /* 0x041fe20000010000 */
[----:B------:R-:W-:Y:S01]  /*94f0*/  F2FP.F16.F32.PACK_AB R82, R85, R84 ;  /* 0x000000545552723e */ /* 0x000fe200000000ff */
[----:B------:R-:W-:Y:S01]  /*9500*/  FMUL.FTZ R71, R71, R77 ;  /* 0x0000004d47477220 */ /* 0x000fe20000410000 */
[----:B------:R-:W-:-:S04]  /*9510*/  IMAD.MOV.U32 R9, RZ, RZ, R79 ;  /* 0x000000ffff097224 */ /* 0x000fc800078e004f */
[----:B------:R0:W4:Y:S01]  /*9520*/  MUFU.EX2 R129, R83 ;  /* 0x0000005300817308 */ /* 0x0001220000000800 */
[----:B--2---:R-:W-:-:S07]  /*9530*/  FADD.FTZ R15, R18, R15 ;  /* 0x0000000f120f7221 */ /* 0x004fce0000010000 */
[----:B------:R-:W2:Y:S01]  /*9540*/  MUFU.EX2 R73, R73 ;  /* 0x0000004900497308 */ /* 0x000ea20000000800 */
[----:B-1----:R-:W-:Y:S01]  /*9550*/  FADD.FTZ R4, R128, R11 ;  /* 0x0000000b80047221 */ /* 0x002fe20000010000 */
[----:B0-----:R-:W-:-:S05]  /*9560*/  F2FP.F16.F32.PACK_AB R83, R87, R86 ;  /* 0x000000565753723e */ /* 0x001fca00000000ff */
[----:B------:R3:W-:Y:S01]  /*9570*/  STSM.16.M88.4 [R5+0x2eb00], R80 ;  /* 0x02eb005005007844 */ /* 0x0007e20000000200 */
[----:B------:R-:W0:Y:S01]  /*9580*/  MUFU.EX2 R76, R76 ;  /* 0x0000004c004c7308 */ /* 0x000e220000000800 */
[C---:B----4-:R-:W-:Y:S01]  /*9590*/  FADD.FTZ R15, R129.reuse, R15 ;  /* 0x0000000f810f7221 */ /* 0x050fe20000010000 */
[----:B------:R-:W-:-:S06]  /*95a0*/  F2FP.F16.F32.PACK_AB R129, R129, R18 ;  /* 0x000000128181723e */ /* 0x000fcc00000000ff */
[----:B------:R-:W1:Y:S01]  /*95b0*/  MUFU.EX2 R78, R78 ;  /* 0x0000004e004e7308 */ /* 0x000e620000000800 */
[C---:B--2---:R-:W-:Y:S01]  /*95c0*/  F2FP.F16.F32.PACK_AB R128, R73.reuse, R128 ;  /* 0x000000804980723e */ /* 0x044fe200000000ff */
[----:B------:R-:W-:-:S06]  /*95d0*/  FADD.FTZ R11, R73, R4 ;  /* 0x00000004490b7221 */ /* 0x000fcc0000010000 */
[----:B------:R-:W2:Y:S01]  /*95e0*/  MUFU.EX2 R132, R132 ;  /* 0x0000008400847308 */ /* 0x000ea20000000800 */
[----:B0-----:R-:W-:Y:S01]  /*95f0*/  F2FP.F16.F32.PACK_AB R130, R10, R76 ;  /* 0x0000004c0a82723e */ /* 0x001fe200000000ff */
[----:B------:R-:W-:-:S04]  /*9600*/  FADD.FTZ R11, R76, R11 ;  /* 0x0000000b4c0b7221 */ /* 0x000fc80000010000 */
[----:B------:R-:W-:Y:S01]  /*9610*/  FADD.FTZ R4, R10, R11 ;  /* 0x0000000b0a047221 */ /* 0x000fe20000010000 */
[----:B------:R-:W-:Y:S02]  /*9620*/  IMAD.MOV.U32 R11, RZ, RZ, R6 ;  /* 0x000000ffff0b7224 */ /* 0x000fe400078e0006 */
[----:B-1----:R-:W-:Y:S01]  /*9630*/  FADD.FTZ R15, R78, R15 ;  /* 0x0000000f4e0f7221 */ /* 0x002fe20000010000 */
[----:B------:R-:W-:Y:S01]  /*9640*/  IMAD.MOV.U32 R10, RZ, RZ, R72 ;  /* 0x000000ffff0a7224 */ /* 0x000fe200078e0048 */
[C---:B--2---:R-:W-:Y:S02]  /*9650*/  F2FP.F16.F32.PACK_AB R131, R132.reuse, R78 ;  /* 0x0000004e8483723e */ /* 0x044fe400000000ff */
[----:B------:R-:W-:-:S03]  /*9660*/  FADD.FTZ R8, R132, R15 ;  /* 0x0000000f84087221 */ /* 0x000fc60000010000 */
[----:B------:R3:W-:Y:S01]  /*9670*/  STSM.16.M88.4 [R5+0x30300], R128 ;  /* 0x0303008005007844 */ /* 0x0007e20000000200 */
[----:B------:R-:W-:Y:S01]  /*9680*/  @!PT LDS RZ, [RZ] ;  /* 0x00000000fffff984 */ /* 0x000fe20000000800 */
[----:B------:R-:W-:Y:S01]  /*9690*/  @!PT LDS RZ, [RZ] ;  /* 0x00000000fffff984 */ /* 0x000fe20000000800 */
[----:B------:R-:W-:Y:S01]  /*96a0*/  @!PT LDS RZ, [RZ] ;  /* 0x00000000fffff984 */ /* 0x000fe20000000800 */
[----:B------:R-:W-:Y:S01]  /*96b0*/  @!PT LDS RZ, [RZ] ;  /* 0x00000000fffff984 */ /* 0x000fe20000000800 */
[----:B------:R0:W-:Y:S06]  /*96c0*/  MEMBAR.ALL.CTA ;  /* 0x0000000000007992 */ /* 0x0001ec0000008000 */
[----:B0-----:R-:W0:Y:S02]  /*96d0*/  FENCE.VIEW.ASYNC.S ;  /* 0x00000000000073c6 */ /* 0x001e240000000000 */
[----:B0-----:R-:W-:Y:S01]  /*96e0*/  NOP ;  /* 0x0000000000007918 */ /* 0x001fe20000000000 */
[----:B------:R-:W-:Y:S05]  /*96f0*/  @P2 BRA `(.L_x_28) ;  /* 0xffffffc000042947 */ /* 0x000fea000383ffff */
.L_x_19:
[----:B------:R-:W-:Y:S06]  /*9700*/  BAR.ARV 0x8, 0x200 ;  /* 0x0208000000007b1d */ /* 0x000fec0000002000 */
[----:B------:R-:W-:Y:S05]  /*9710*/  @!P0 BRA `(.L_x_29) ;  /* 0x0000000000048947 */ /* 0x000fea0003800000 */
[----:B------:R-:W-:Y:S01]  /*9720*/  BPT.TRAP 0x1 ;  /* 0x000000040000795c */ /* 0x000fe20000300000 */
.L_x_29:
[----:B------:R-:W-:Y:S02]  /*9730*/  SHF.L.U32 R6, R6, 0x1f, RZ ;  /* 0x0000001f06067819 */ /* 0x000fe400000006ff */
[----:B------:R-:W-:-:S04]  /*9740*/  LEA R7, R0, UR37, 0x3 ;  /* 0x0000002500077c11 */ /* 0x000fc8000f8e18ff */
[----:B------:R1:W2:Y:S01]  /*9750*/  SYNCS.PHASECHK.TRANS64.TRYWAIT P2, [R7+URZ+0x31c50], R6 ;  /* 0x031c5006070075a7 */ /* 0x0002a2000804017f */
[----:B------:R-:W-:Y:S05]  /*9760*/  @!P0 BRA `(.L_x_30) ;  /* 0x0000000000048947 */ /* 0x000fea0003800000 */
[----:B------:R-:W-:Y:S01]  /*9770*/  BPT.TRAP 0x1 ;  /* 0x000000040000795c */ /* 0x000fe20000300000 */
.L_x_30:
[----:B--2---:R-:W-:Y:S05]  /*9780*/  @P2 BRA `(.L_x_31) ;  /* 0x0000000000082947 */ /* 0x004fea0003800000 */
[----:B------:R-:W2:Y:S02]  /*9790*/  SYNCS.PHASECHK.TRANS64.TRYWAIT P0, [R7+URZ+0x31c50], R6 ;  /* 0x031c5006070075a7 */ /* 0x000ea4000800017f */
[----:B--2---:R-:W-:Y:S05]  /*97a0*/  @!P0 BRA `(.L_x_32) ;  /* 0x0000005c00e08947 */ /* 0x004fea0003800000 */
.L_x_31:
[----:B------:R-:W-:Y:S01]  /*97b0*/  UIADD3 UR37, UR37, 0x200, URZ ;  /* 0x0000020025257890 */ /* 0x000fe2000fffe03f */
[----:B------:R-:W-:Y:S01]  /*97c0*/  R2UR UR4, R0 ;  /* 0x00000000000472ca */ /* 0x000fe200000e0000 */
[----:B------:R-:W-:Y:S01]  /*97d0*/  ULOP3.LUT UR40, UR40, 0x10000, URZ, 0xfc, !UPT ;  /* 0x0001000028287892 */ /* 0x000fe2000f8efc3f */
[----:B------:R-:W-:Y:S01]  /*97e0*/  WARPGROUP.ARRIVE ;  /* 0x00000000000079c5 */ /* 0x000fe20000000000 */
[----:B------:R-:W-:Y:S01]  /*97f0*/  USHF.R.U32.HI UR37, URZ, 0x4, UR37 ;  /* 0x000000043f257899 */ /* 0x000fe20008011625 */
[----:B0--3--:R-:W0:Y:S01]  /*9800*/  SHFL.BFLY PT, R5, R8, 0x2, 0x1f ;  /* 0x0c401f0008057f89 */ /* 0x009e2200000e0000 */
[----:B------:R-:W-:Y:S01]  /*9810*/  UMOV UR5, 0xc0000010 ;  /* 0xc000001000057882 */ /* 0x000fe20000000000 */
[----:B------:R-:W-:Y:S01]  /*9820*/  UMOV UR7, 0x80000020 ;  /* 0x8000002000077882 */ /* 0x000fe20000000000 */
[----:B------:R-:W-:Y:S01]  /*9830*/  ULOP3.LUT UR37, UR37, 0x3fff, URZ, 0xc0, !UPT ;  /* 0x00003fff25257892 */ /* 0x000fe2000f8ec03f */
[----:B------:R-:W3:Y:S01]  /*9840*/  SHFL.BFLY PT, R3, R4, 0x2, 0x1f ;  /* 0x0c401f0004037f89 */ /* 0x000ee200000e0000 */
[----:B------:R-:W-:-:S02]  /*9850*/  IMAD.MOV.U32 R16, RZ, RZ, RZ ;  /* 0x000000ffff107224 */ /* 0x000fc400078e00ff */
[----:B------:R-:W-:Y:S01]  /*9860*/  ULOP3.LUT UR8, UR37, 0x2400000, URZ, 0xfc, !UPT ;  /* 0x0240000025087892 */ /* 0x000fe2000f8efc3f */
[----:B-12---:R-:W-:Y:S02]  /*9870*/  @!P1 VIADD R7, R7, 0x31c60 ;  /* 0x00031c6007079836 */ /* 0x006fe40000000000 */
[----:B------:R-:W-:Y:S01]  /*9880*/  IMAD.MOV.U32 R19, RZ, RZ, -0x800000 ;  /* 0xff800000ff137424 */ /* 0x000fe200078e00ff */
[----:B------:R-:W-:Y:S02]  /*9890*/  UIMAD UR8, UR4, 0x6c0, UR8 ;  /* 0x000006c0040878a4 */ /* 0x000fe4000f8e0208 */
[----:B------:R-:W-:Y:S01]  /*98a0*/  @!P1 PRMT R7, RZ, 0x654, R7 ;  /* 0x00000654ff079816 */ /* 0x000fe20000000007 */
[----:B------:R-:W-:-:S04]  /*98b0*/  UMOV UR4, UR40 ;  /* 0x0000002800047c82 */ /* 0x000fc80008000000 */
[----:B------:R-:W-:Y:S02]  /*98c0*/  UMOV UR6, UR8 ;  /* 0x0000000800067c82 */ /* 0x000fe40008000000 */
[----:B------:R-:W-:Y:S01]  /*98d0*/  HGMMA.64x96x16.F32 R24, gdesc[UR4].tnspB, R24, gsb0 ;  /* 0x41600000041879f0 */ /* 0x000fe20008000818 */
[----:B------:R-:W-:Y:S02]  /*98e0*/  UIADD3 UR4, UR40, 0x180, URZ ;  /* 0x0000018028047890 */ /* 0x000fe4000fffe03f */
[----:B------:R-:W-:Y:S01]  /*98f0*/  UIADD3 UR6, UR8, 0x40, URZ ;  /* 0x0000004008067890 */ /* 0x000fe2000fffe03f */
[----:B0-----:R-:W-:Y:S01]  /*9900*/  FADD.FTZ R5, R5, R8 ;  /* 0x0000000805057221 */ /* 0x001fe20000010000 */
[----:B------:R-:W-:Y:S01]  /*9910*/  UMOV UR5, 0xc0000010 ;  /* 0xc000001000057882 */ /* 0x000fe20000000000 */
[----:B------:R-:W-:Y:S01]  /*9920*/  UMOV UR7, 0x80000020 ;  /* 0x8000002000077882 */ /* 0x000fe20000000000 */
[----:B------:R-:W-:Y:S02]  /*9930*/  IMAD.MOV.U32 R8, RZ, RZ, RZ ;  /* 0x000000ffff087224 */ /* 0x000fe400078e00ff */
[----:B---3--:R-:W-:Y:S01]  /*9940*/  FADD.FTZ R3, R3, R4 ;  /* 0x0000000403037221 */ /* 0x008fe20000010000 */
[----:B------:R-:W0:Y:S04]  /*9950*/  SHFL.BFLY PT, R2, R5, 0x1, 0x1f ;  /* 0x0c201f0005027f89 */ /* 0x000e2800000e0000 */
[----:B------:R-:W1:Y:S01]  /*9960*/  SHFL.BFLY PT, R0, R3, 0x1, 0x1f ;  /* 0x0c201f0003007f89 */ /* 0x000e6200000e0000 */
[----:B0-----:R-:W-:Y:S01]  /*9970*/  FADD.FTZ R10, R5, R2 ;  /* 0x00000002050a7221 */ /* 0x001fe20000010000 */
[----:B-1----:R-:W-:-:S04]  /*9980*/  FADD.FTZ R9, R3, R0 ;  /* 0x0000000003097221 */ /* 0x002fc80000010000 */
[----:B------:R-:W-:Y:S02]  /*9990*/  FSETP.NE.FTZ.AND P2, PT, R10, RZ, PT ;  /* 0x000000ff0a00720b */ /* 0x000fe40003f55000 */
[----:B------:R-:W-:Y:S02]  /*99a0*/  MOV R0, 0xff800000 ;  /* 0xff80000000007802 */ /* 0x000fe40000000f00 */
[----:B------:R-:W-:-:S09]  /*99b0*/  FSETP.NE.FTZ.AND P0, PT, R9, RZ, PT ;  /* 0x000000ff0900720b */ /* 0x000fd20003f15000 */
[----:B------:R-:W0:Y:S04]  /*99c0*/  @P2 MUFU.LG2 R6, R10 ;  /* 0x0000000a00062308 */ /* 0x000e280000000c00 */
[C---:B------:R-:W-:Y:S01]  /*99d0*/  @P0 FMUL.FTZ R2, R74.reuse, 0.69314718246459960938 ;  /* 0x3f3172184a020820 */ /* 0x040fe20000410000 */
[----:B------:R-:W-:-:S03]  /*99e0*/  @P2 FMUL.FTZ R74, R74, 0.69314718246459960938 ;  /* 0x3f3172184a4a2820 */ /* 0x000fc60000410000 */
[----:B------:R-:W1:Y:S08]  /*99f0*/  @P0 MUFU.LG2 R4, R9 ;  /* 0x0000000900040308 */ /* 0x000e700000000c00 */
[----:B------:R-:W2:Y:S01]  /*9a00*/  @P0 MUFU.RCP R8, R9 ;  /* 0x0000000900080308 */ /* 0x000ea20000001000 */
[----:B0-----:R-:W-:-:S04]  /*9a10*/  @P2 FMUL.FTZ R5, R6, 0.69314718246459960938 ;  /* 0x3f31721806052820 */ /* 0x001fc80000410000 */
[----:B------:R-:W-:-:S03]  /*9a20*/  @P2 FFMA.FTZ R19, R74, R72, R5 ;  /* 0x000000484a132223 */ /* 0x000fc60000010005 */
[----:B------:R0:W3:Y:S01]  /*9a30*/  @P2 MUFU.RCP R16, R10 ;  /* 0x0000000a00102308 */ /* 0x0000e20000001000 */
[----:B-1----:R-:W-:-:S04]  /*9a40*/  @P0 FMUL.FTZ R3, R4, 0.69314718246459960938 ;  /* 0x3f31721804030820 */ /* 0x002fc80000410000 */
[----:B------:R-:W-:Y:S01]  /*9a50*/  @P0 FFMA.FTZ R0, R2, R79, R3 ;  /* 0x0000004f02000223 */ /* 0x000fe20000010003 */
[----:B------:R-:W-:Y:S01]  /*9a60*/  PLOP3.LUT P0, PT, PT, PT, PT, 0x8, 0x0 ;  /* 0x000000000000781c */ /* 0x000fe20003f0e170 */
[----:B------:R-:W-:Y:S02]  /*9a70*/  WARPGROUP.DEPBAR.LE gsb0, 0x0 ;  /* 0x00008000000079c5 */ /* 0x000fe40000010000 */
[----:B------:R-:W-:-:S06]  /*9a80*/  WARPGROUP.ARRIVE ;  /* 0x00000000000079c5 */ /* 0x000fcc0000000000 */
[----:B------:R-:W-:Y:S01]  /*9a90*/  HGMMA.64x96x16.F32 R24, gdesc[UR4].tnspB, R24, gsb0 ;  /* 0x41600000041879f0 */ /* 0x000fe20008000818 */
[----:B------:R-:W-:Y:S02]  /*9aa0*/  UIADD3 UR4, UR40, 0x300, URZ ;  /* 0x0000030028047890 */ /* 0x000fe4000fffe03f */
[----:B------:R-:W-:Y:S01]  /*9ab0*/  UIADD3 UR6, UR8, 0x80, URZ ;  /* 0x0000008008067890 */ /* 0x000fe2000fffe03f */
[----:B------:R-:W-:Y:S01]  /*9ac0*/  UMOV UR5, 0xc0000010 ;  /* 0xc000001000057882 */ /* 0x000fe20000000000 */
[----:B------:R-:W-:Y:S01]  /*9ad0*/  UMOV UR7, 0x80000020 ;  /* 0x8000002000077882 */ /* 0x000fe20000000000 */
        /* <DEDUP_REMOVED lines=44> */
[----:B------:R-:W-:Y:S03]  /*9da0*/  HGMMA.64x96x16.F32 R24, gdesc[UR4].tnspB, R24, gsb0 ;  /* 0x41600000041879f0 */ /* 0x000fe60008000818 */
[----:B------:R-:W-:Y:S02]  /*9db0*/  WARPGROUP.DEPBAR.LE gsb0, 0x0 ;  /* 0x00008000000079c5 */ /* 0x000fe40000010000 */
[-C--:B--2---:R-:W-:Y:S01]  /*9dc0*/  FMUL.FTZ R74, R24, R8.reuse ;  /* 0x00000008184a7220 */ /* 0x084fe20000410000 */
[-C--:B------:R-:W-:Y:S01]  /*9dd0*/  FMUL.FTZ R75, R25, R8.reuse ;  /* 0x00000008194b7220 */ /* 0x080fe20000410000 */
[----:B------:R1:W-:Y:S01]  /*9de0*/  @!P1 SYNCS.ARRIVE.TRANS64.RED.A1T0 RZ, [R7+URZ], RZ ;  /* 0x000000ff07ff99a7 */ /* 0x0003e2000810043f */
[-C--:B------:R-:W-:Y:S01]  /*9df0*/  FMUL.FTZ R24, R32, R8.reuse ;  /* 0x0000000820187220 */ /* 0x080fe20000410000 */
        /* <DEDUP_REMOVED lines=12> */
[-C--:B-1----:R-:W-:Y:S01]  /*9ec0*/  FMUL.FTZ R7, R53, R8.reuse ;  /* 0x0000000835077220 */ /* 0x082fe20000410000 */
[-C--:B0-----:R-:W-:Y:S01]  /*9ed0*/  FMUL.FTZ R10, R56, R8.reuse ;  /* 0x00000008380a7220 */ /* 0x081fe20000410000 */
[-C--:B------:R-:W-:Y:S01]  /*9ee0*/  FMUL.FTZ R11, R57, R8.reuse ;  /* 0x00000008390b7220 */ /* 0x080fe20000410000 */
[-C--:B------:R-:W-:Y:S01]  /*9ef0*/  FMUL.FTZ R20, R60, R8.reuse ;  /* 0x000000083c147220 */ /* 0x080fe20000410000 */
[-C--:B------:R-:W-:Y:S01]  /*9f00*/  FMUL.FTZ R21, R61, R8.reuse ;  /* 0x000000083d157220 */ /* 0x080fe20000410000 */
[-C--:B------:R-:W-:Y:S01]  /*9f10*/  FMUL.FTZ R32, R64, R8.reuse ;  /* 0x0000000840207220 */ /* 0x080fe20000410000 */
[-C--:B------:R-:W-:Y:S01]  /*9f20*/  FMUL.FTZ R33, R65, R8.reuse ;  /* 0x0000000841217220 */ /* 0x080fe20000410000 */
[-C--:B------:R-:W-:Y:S01]  /*9f30*/  FMUL.FTZ R44, R68, R8.reuse ;  /* 0x00000008442c7220 */ /* 0x080fe20000410000 */
[----:B------:R-:W-:Y:S01]  /*9f40*/  FMUL.FTZ R45, R69, R8 ;  /* 0x00000008452d7220 */ /* 0x000fe20000410000 */
[-C--:B---3--:R-:W-:Y:S01]  /*9f50*/  FMUL.FTZ R40, R34, R16.reuse ;  /* 0x0000001022287220 */ /* 0x088fe20000410000 */
        /* <DEDUP_REMOVED lines=22> */
[----:B------:R-:W-:-:S07]  /*a0c0*/  FMUL.FTZ R71, R71, R16 ;  /* 0x0000001047477220 */ /* 0x000fce0000410000 */
.L_x_12:
[----:B------:R-:W-:Y:S05]  /*a0d0*/  @P0 BRA `(.L_x_33) ;  /* 0x0000001000740947 */ /* 0x000fea0003800000 */
[----:B------:R-:W0:Y:S01]  /*a0e0*/  S2R R16, SR_TID.X ;  /* 0x0000000000107919 */ /* 0x000e220000002100 */
[----:B------:R-:W1:Y:S01]  /*a0f0*/  LDC R27, c[0x0][0xbe8] ;  /* 0x0002fa00ff1b7b82 */ /* 0x000e620000000800 */
[----:B------:R-:W-:Y:S01]  /*a100*/  SHF.R.S32.HI R54, RZ, 0x1f, R145 ;  /* 0x0000001fff367819 */ /* 0x000fe20000011491 */
[----:B------:R-:W-:Y:S01]  /*a110*/  ULDC.64 UR4, c[0x0][0xbd0] ;  /* 0x0002f40000047ab9 */ /* 0x000fe20000000a00 */
[----:B------:R-:W2:Y:S01]  /*a120*/  S2R R52, SR_CTAID.X ;  /* 0x0000000000347919 */ /* 0x000ea20000002500 */
[----:B------:R-:W-:Y:S01]  /*a130*/  ULDC.64 UR6, c[0x0][0xb38] ;  /* 0x0002ce0000067ab9 */ /* 0x000fe20000000a00 */
[----:B------:R-:W-:Y:S03]  /*a140*/  BSSY B0, `(.L_x_34) ;  /* 0x00000ca000007945 */ /* 0x000fe60003800000 */
[----:B------:R-:W3:Y:S08]  /*a150*/  S2UR UR9, SR_CTAID.Z ;  /* 0x00000000000979c3 */ /* 0x000ef00000002700 */
[----:B------:R-:W4:Y:S08]  /*a160*/  LDC.64 R58, c[0x0][0xbd8] ;  /* 0x0002f600ff3a7b82 */ /* 0x000f300000000a00 */
[----:B------:R-:W-:Y:S01]  /*a170*/  BAR.SYNC.DEFER_BLOCKING 0x1, 0x180 ;  /* 0x0046000000007b1d */ /* 0x000fe20000010000 */
[----:B-1----:R-:W-:-:S07]  /*a180*/  ISETP.NE.AND P0, PT, R27, 0x1, PT ;  /* 0x000000011b00780c */ /* 0x002fce0003f05270 */
[----:B------:R-:W1:Y:S01]  /*a190*/  S2UR UR8, SR_CTAID.Y ;  /* 0x00000000000879c3 */ /* 0x000e620000002600 */
[----:B0-----:R-:W-:-:S07]  /*a1a0*/  VIADD R29, R16, 0xffffff80 ;  /* 0xffffff80101d7836 */ /* 0x001fce0000000000 */
[----:B------:R-:W1:Y:S01]  /*a1b0*/  LDC R62, c[0x0][0xc50] ;  /* 0x00031400ff3e7b82 */ /* 0x000e620000000800 */
[----:B------:R-:W-:-:S04]  /*a1c0*/  SHF.R.S32.HI R28, RZ, 0x1f, R29 ;  /* 0x0000001fff1c7819 */ /* 0x000fc8000001141d */
[----:B------:R-:W-:-:S03]  /*a1d0*/  LEA.HI R46, R28, R29, RZ, 0x7 ;  /* 0x0000001d1c2e7211 */ /* 0x000fc600078f38ff */
[----:B------:R-:W0:Y:S01]  /*a1e0*/  LDC.64 R60, c[0x0][0xb40] ;  /* 0x0002d000ff3c7b82 */ /* 0x000e220000000a00 */
[----:B------:R-:W-:Y:S02]  /*a1f0*/  LEA.HI R28, R28, R29, RZ, 0x2 ;  /* 0x0000001d1c1c7211 */ /* 0x000fe400078f10ff */
[----:B------:R-:W-:Y:S02]  /*a200*/  LOP3.LUT R18, R46, 0xffffff80, RZ, 0xc0, !PT ;  /* 0xffffff802e127812 */ /* 0x000fe400078ec0ff */
[----:B------:R-:W-:Y:S02]  /*a210*/  LOP3.LUT R28, R28, 0xfffffffc, RZ, 0xc0, !PT ;  /* 0xfffffffc1c1c7812 */ /* 0x000fe400078ec0ff */
[----:B------:R-:W-:Y:S01]  /*a220*/  SHF.R.S32.HI R47, RZ, 0x7, R46 ;  /* 0x00000007ff2f7819 */ /* 0x000fe2000001142e */
[C---:B------:R-:W-:Y:S01]  /*a230*/  IMAD.IADD R18, R29.reuse, 0x1, -R18 ;  /* 0x000000011d127824 */ /* 0x040fe200078e0a12 */
[----:B------:R-:W5:Y:S01]  /*a240*/  @P0 LDC R55, c[0x0][0xbec] ;  /* 0x0002fb00ff370b82 */ /* 0x000f620000000800 */
[----:B------:R-:W-:-:S03]  /*a250*/  IMAD.IADD R29, R29, 0x1, -R28 ;  /* 0x000000011d1d7824 */ /* 0x000fc600078e0a1c */
[----:B------:R-:W-:Y:S02]  /*a260*/  SHF.R.S32.HI R51, RZ, 0x1f, R18 ;  /* 0x0000001fff337819 */ /* 0x000fe40000011412 */
[----:B------:R-:W-:Y:S02]  /*a270*/  LEA.HI R28, R29, R29, RZ, 0x1 ;  /* 0x0000001d1d1c7211 */ /* 0x000fe400078f08ff */
[----:B------:R-:W-:Y:S01]  /*a280*/  LEA.HI R26, R51, R18, RZ, 0x2 ;  /* 0x00000012331a7211 */ /* 0x000fe200078f10ff */
[----:B------:R-:W5:Y:S01]  /*a290*/  @P0 LDC R57, c[0x0][0xbec] ;  /* 0x0002fb00ff390b82 */ /* 0x000f620000000800 */
[----:B------:R-:W-:Y:S02]  /*a2a0*/  LOP3.LUT R50, R28, 0x1ffffffe, RZ, 0xc0, !PT ;  /* 0x1ffffffe1c327812 */ /* 0x000fe400078ec0ff */
[--C-:B------:R-:W-:Y:S02]  /*a2b0*/  SHF.R.S32.HI R16, RZ, 0x2, R26.reuse ;  /* 0x00000002ff107819 */ /* 0x100fe4000001141a */
[----:B------:R-:W-:-:S03]  /*a2c0*/  SHF.R.S32.HI R17, RZ, 0x1f, R26 ;  /* 0x0000001fff117819 */ /* 0x000fc6000001141a */
[----:B------:R-:W5:Y:S01]  /*a2d0*/  @P0 LDC R56, c[0x0][0xbf0] ;  /* 0x0002fc00ff380b82 */ /* 0x000f620000000800 */
[----:B------:R-:W-:-:S04]  /*a2e0*/  LEA.HI R17, R17, R16, RZ, 0x3 ;  /* 0x0000001011117211 */ /* 0x000fc800078f18ff */
[----:B------:R-:W-:-:S03]  /*a2f0*/  LOP3.LUT R17, R17, 0xfffffff8, RZ, 0xc0, !PT ;  /* 0xfffffff811117812 */ /* 0x000fc600078ec0ff */
[----:B------:R-:W5:Y:S02]  /*a300*/  @P0 LDC R64, c[0x0][0xbf0] ;  /* 0x0002fc00ff400b82 */ /* 0x000f640000000800 */
[----:B------:R-:W-:Y:S01]  /*a310*/  IMAD.IADD R46, R16, 0x1, -R17 ;  /* 0x00000001102e7824 */ /* 0x000fe200078e0a11 */
[----:B------:R-:W-:Y:S01]  /*a320*/  LEA.HI R17, R51, R18, RZ, 0x5 ;  /* 0x0000001233117211 */ /* 0x000fe200078f28ff */
[----:B------:R-:W-:-:S03]  /*a330*/  IMAD.HI R16, R47, 0x55555556, RZ ;  /* 0x555555562f107827 */ /* 0x000fc600078e02ff */
[----:B------:R-:W-:Y:S02]  /*a340*/  SHF.R.S32.HI R17, RZ, 0x5, R17 ;  /* 0x00000005ff117819 */ /* 0x000fe40000011411 */
[----:B------:R-:W-:-:S05]  /*a350*/  LEA.HI R16, R16, R16, RZ, 0x1 ;  /* 0x0000001010107211 */ /* 0x000fca00078f08ff */
[----:B------:R-:W-:Y:S01]  /*a360*/  IMAD R28, R16, -0x3, R47 ;  /* 0xfffffffd101c7824 */ /* 0x000fe200078e022f */
[----:B------:R-:W-:Y:S01]  /*a370*/  IADD3 R47, R29, -R50, RZ ;  /* 0x800000321d2f7210 */ /* 0x000fe20007ffe0ff */
[----:B------:R-:W-:Y:S02]  /*a380*/  IMAD R29, R17, 0x10, R46 ;  /* 0x00000010111d7824 */ /* 0x000fe400078e022e */
[----:B------:R-:W-:Y:S02]  /*a390*/  IMAD R46, R54, UR4, RZ ;  /* 0x00000004362e7c24 */ /* 0x000fe4000f8e02ff */
[----:B------:R-:W-:Y:S01]  /*a3a0*/  IMAD.WIDE.U32 R16, R145, UR4, RZ ;  /* 0x0000000491107c25 */ /* 0x000fe2000f8e00ff */
[----:B---3--:R-:W-:-:S03]  /*a3b0*/  USHF.R.S32.HI UR4, URZ, 0x1f, UR9 ;  /* 0x0000001f3f047899 */ /* 0x008fc60008011409 */
[----:B------:R-:W-:Y:S02]  /*a3c0*/  IMAD R51, R145, UR5, R46 ;  /* 0x0000000591337c24 */ /* 0x000fe4000f8e022e */
[----:B------:R-:W-:Y:S02]  /*a3d0*/  IMAD R54, R54, UR6, RZ ;  /* 0x0000000636367c24 */ /* 0x000fe4000f8e02ff */
[----:B------:R-:W-:Y:S02]  /*a3e0*/  IMAD R46, R28, 0x40, R29 ;  /* 0x000000401c2e7824 */ /* 0x000fe400078e021d */
[----:B------:R-:W-:Y:S02]  /*a3f0*/  IMAD.IADD R17, R17, 0x1, R51 ;  /* 0x0000000111117824 */ /* 0x000fe400078e0233 */
[----:B------:R-:W-:-:S04]  /*a400*/  IMAD.WIDE.U32 R28, R145, UR6, RZ ;  /* 0x00000006911c7c25 */ /* 0x000fc8000f8e00ff */
[C---:B----4-:R-:W-:Y:S02]  /*a410*/  IMAD R50, R58.reuse, UR4, RZ ;  /* 0x000000043a327c24 */ /* 0x050fe4000f8e02ff */
[----:B------:R-:W-:Y:S01]  /*a420*/  IMAD R51, R145, UR7, R54 ;  /* 0x0000000791337c24 */ /* 0x000fe2000f8e0236 */
[----:B------:R-:W-:Y:S01]  /*a430*/  ULDC.64 UR6, c[0x0][0xb48] ;  /* 0x0002d20000067ab9 */ /* 0x000fe20000000a00 */
[----:B------:R-:W-:Y:S02]  /*a440*/  IMAD.MOV R145, RZ, RZ, -R145 ;  /* 0x000000ffff917224 */ /* 0x000fe400078e0a91 */
[----:B------:R-:W-:Y:S02]  /*a450*/  IMAD R47, R47, 0x8, R46 ;  /* 0x000000082f2f7824 */ /* 0x000fe400078e022e */
[----:B------:R-:W-:Y:S02]  /*a460*/  IMAD R53, R59, UR9, R50 ;  /* 0x000000093b357c24 */ /* 0x000fe4000f8e0232 */
[----:B------:R-:W-:-:S04]  /*a470*/  IMAD.WIDE.U32 R16, R58, UR9, R16 ;  /* 0x000000093a107c25 */ /* 0x000fc8000f8e0010 */
[----:B0-----:R-:W-:Y:S01]  /*a480*/  IMAD R54, R60, UR4, RZ ;  /* 0x000000043c367c24 */ /* 0x001fe2000f8e02ff */
[----:B------:R-:W-:Y:S01]  /*a490*/  ULDC.64 UR4, c[0x0][0xbe0] ;  /* 0x0002f80000047ab9 */ /* 0x000fe20000000a00 */
[----:B-1----:R-:W-:Y:S02]  /*a4a0*/  IMAD R145, R62, R145, UR8 ;  /* 0x000000083e917e24 */ /* 0x002fe4000f8e0291 */
[----:B------:R-:W-:Y:S02]  /*a4b0*/  IMAD.IADD R29, R29, 0x1, R51 ;  /* 0x000000011d1d7824 */ /* 0x000fe400078e0233 */
[----:B--2---:R-:W-:Y:S02]  /*a4c0*/  IMAD R50, R52, 0xc0, R47 ;  /* 0x000000c034327824 */ /* 0x004fe400078e022f */
[----:B------:R-:W-:Y:S02]  /*a4d0*/  IMAD.IADD R17, R17, 0x1, R53 ;  /* 0x0000000111117824 */ /* 0x000fe400078e0235 */
[----:B------:R-:W-:Y:S01]  /*a4e0*/  IMAD R53, R61, UR9, R54 ;  /* 0x000000093d357c24 */ /* 0x000fe2000f8e0236 */
[----:B------:R-:W-:Y:S01]  /*a4f0*/  SHF.R.S32.HI R54, RZ, 0x1f, R145 ;  /* 0x0000001fff367819 */ /* 0x000fe20000011491 */
[----:B------:R-:W-:Y:S01]  /*a500*/  IMAD.WIDE.U32 R28, R60, UR9, R28 ;  /* 0x000000093c1c7c25 */ /* 0x000fe2000f8e001c */
[----:B------:R-:W-:Y:S01]  /*a510*/  MOV R47, R50 ;  /* 0x00000032002f7202 */ /* 0x000fe20000000f00 */
[----:B------:R-:W-:-:S02]  /*a520*/  ULDC.64 UR8, c[0x0][0xb28] ;  /* 0x0002ca0000087ab9 */ /* 0x000fc40000000a00 */
[----:B-----5:R-:W-:-:S04]  /*a530*/  @P0 IMAD.HI.U32 R51, R50, R55, RZ ;  /* 0x0000003732330227 */ /* 0x020fc800078e00ff */
[----:B------:R-:W-:Y:S01]  /*a540*/  @P0 IMAD.HI.U32 R57, R50, R57, RZ ;  /* 0x0000003932390227 */ /* 0x000fe200078e00ff */
[----:B------:R-:W-:-:S03]  /*a550*/  @P0 SHF.R.U32.HI R47, RZ, R56, R51 ;  /* 0x00000038ff2f0219 */ /* 0x000fc60000011633 */
[----:B------:R-:W-:Y:S02]  /*a560*/  IMAD.IADD R29, R29, 0x1, R53 ;  /* 0x000000011d1d7824 */ /* 0x000fe400078e0235 */
[----:B------:R-:W-:Y:S02]  /*a570*/  IMAD R53, R54, UR4, RZ ;  /* 0x0000000436357c24 */ /* 0x000fe4000f8e02ff */
[----:B------:R-:W-:-:S04]  /*a580*/  IMAD.WIDE.U32 R16, R145, UR4, R16 ;  /* 0x0000000491107c25 */ /* 0x000fc8000f8e0010 */
[----:B------:R-:W-:Y:S01]  /*a590*/  IMAD.MOV.U32 R51, RZ, RZ, R50 ;  /* 0x000000ffff337224 */ /* 0x000fe200078e0032 */
[----:B------:R-:W-:Y:S01]  /*a5a0*/  @P0 SHF.R.U32.HI R51, RZ, R64, R57 ;  /* 0x00000040ff330219 */ /* 0x000fe20000011639 */
[----:B------:R-:W-:Y:S01]  /*a5b0*/  IMAD R54, R54, UR6, RZ ;  /* 0x0000000636367c24 */ /* 0x000fe2000f8e02ff */
[----:B------:R-:W-:Y:S01]  /*a5c0*/  IADD3 R16, P0, R47, R16, RZ ;  /* 0x000000102f107210 */ /* 0x000fe20007f1e0ff */
[C---:B------:R-:W-:Y:S01]  /*a5d0*/  IMAD R55, R145.reuse, UR5, R53 ;  /* 0x0000000591377c24 */ /* 0x040fe2000f8e0235 */
[--C-:B------:R-:W-:Y:S01]  /*a5e0*/  SHF.R.S32.HI R53, RZ, 0x1f, R47.reuse ;  /* 0x0000001fff357819 */ /* 0x100fe2000001142f */
[----:B------:R-:W-:Y:S01]  /*a5f0*/  IMAD.MOV R47, RZ, RZ, -R47 ;  /* 0x000000ffff2f7224 */ /* 0x000fe200078e0a2f */
[----:B------:R-:W-:Y:S01]  /*a600*/  ULDC.64 UR4, c[0x0][0xb30] ;  /* 0x0002cc0000047ab9 */ /* 0x000fe20000000a00 */
[C---:B------:R-:W-:Y:S01]  /*a610*/  IMAD R57, R145.reuse, UR7, R54 ;  /* 0x0000000791397c24 */ /* 0x040fe2000f8e0236 */
[----:B------:R-:W-:Y:S01]  /*a620*/  SHF.R.S32.HI R54, RZ, 0x1f, R51 ;  /* 0x0000001fff367819 */ /* 0x000fe20000011433 */
[----:B------:R-:W-:Y:S01]  /*a630*/  IMAD.WIDE.U32 R28, R145, UR6, R28 ;  /* 0x00000006911c7c25 */ /* 0x000fe2000f8e001c */
[----:B------:R-:W-:Y:S01]  /*a640*/  IADD3.X R17, R53, R17, R55, P0, !PT ;  /* 0x0000001135117210 */ /* 0x000fe200007fe437 */
[----:B------:R-:W-:-:S02]  /*a650*/  ULDC.64 UR6, c[0x0][0xbc8] ;  /* 0x0002f20000067ab9 */ /* 0x000fc40000000a00 */
[----:B------:R-:W-:Y:S02]  /*a660*/  IMAD.MOV R56, RZ, RZ, -R51 ;  /* 0x000000ffff387224 */ /* 0x000fe400078e0a33 */
[--C-:B------:R-:W-:Y:S02]  /*a670*/  IMAD R47, R27, R47, R50.reuse ;  /* 0x0000002f1b2f7224 */ /* 0x100fe400078e0232 */
[----:B------:R-:W-:Y:S02]  /*a680*/  IMAD.IADD R29, R29, 0x1, R57 ;  /* 0x000000011d1d7824 */ /* 0x000fe400078e0239 */
[----:B------:R-:W-:Y:S02]  /*a690*/  IMAD R54, R54, UR4, RZ ;  /* 0x0000000436367c24 */ /* 0x000fe4000f8e02ff */
[----:B------:R-:W-:Y:S01]  /*a6a0*/  IMAD R53, R27, R56, R50 ;  /* 0x000000381b357224 */ /* 0x000fe200078e0232 */
[----:B------:R-:W-:Y:S01]  /*a6b0*/  SHF.R.S32.HI R50, RZ, 0x1f, R47 ;  /* 0x0000001fff327819 */ /* 0x000fe2000001142f */
[C---:B------:R-:W-:Y:S01]  /*a6c0*/  IMAD R55, R51.reuse, UR5, R54 ;  /* 0x0000000533377c24 */ /* 0x040fe2000f8e0236 */
[----:B------:R-:W0:Y:S01]  /*a6d0*/  S2UR UR5, SR_CgaCtaId ;  /* 0x00000000000579c3 */ /* 0x000e220000008800 */
[----:B------:R-:W-:Y:S01]  /*a6e0*/  IMAD.WIDE.U32 R28, R51, UR4, R28 ;  /* 0x00000004331c7c25 */ /* 0x000fe2000f8e001c */
[----:B------:R-:W-:Y:S01]  /*a6f0*/  SHF.R.S32.HI R51, RZ, 0x1f, R53 ;  /* 0x0000001fff337819 */ /* 0x000fe20000011435 */
[----:B------:R-:W-:-:S02]  /*a700*/  UMOV UR4, 0x400 ;  /* 0x0000040000047882 */ /* 0x000fc40000000000 */
[----:B------:R-:W-:Y:S01]  /*a710*/  IMAD R50, R50, UR6, RZ ;  /* 0x0000000632327c24 */ /* 0x000fe2000f8e02ff */
[----:B------:R-:W-:Y:S01]  /*a720*/  IADD3 R29, R29, R55, RZ ;  /* 0x000000371d1d7210 */ /* 0x000fe20007ffe0ff */
[----:B------:R-:W-:Y:S02]  /*a730*/  IMAD R54, R51, UR8, RZ ;  /* 0x0000000833367c24 */ /* 0x000fe4000f8e02ff */
[C---:B------:R-:W-:Y:S02]  /*a740*/  IMAD R51, R47.reuse, UR7, R50 ;  /* 0x000000072f337c24 */ /* 0x040fe4000f8e0232 */
[----:B------:R-:W-:Y:S01]  /*a750*/  IMAD.WIDE.U32 R16, R47, UR6, R16 ;  /* 0x000000062f107c25 */ /* 0x000fe2000f8e0010 */
[----:B------:R-:W-:-:S03]  /*a760*/  ULDC.64 UR6, c[0x0][0xba8] ;  /* 0x0002ea0000067ab9 */ /* 0x000fc60000000a00 */
[C---:B------:R-:W-:Y:S02]  /*a770*/  IMAD R55, R53.reuse, UR9, R54 ;  /* 0x0000000935377c24 */ /* 0x040fe4000f8e0236 */
[----:B------:R-:W-:Y:S01]  /*a780*/  IMAD.WIDE.U32 R28, R53, UR8, R28 ;  /* 0x00000008351c7c25 */ /* 0x000fe2000f8e001c */
[----:B------:R-:W-:Y:S01]  /*a790*/  LEA R53, P0, R16, UR6, 0x2 ;  /* 0x0000000610357c11 */ /* 0x000fe2000f8010ff */
[----:B------:R-:W-:Y:S01]  /*a7a0*/  ULDC.64 UR8, c[0x0][0xb00] ;  /* 0x0002c00000087ab9 */ /* 0x000fe20000000a00 */
[----:B------:R-:W-:Y:S01]  /*a7b0*/  ULDC UR6, c[0x0][0xa88] ;  /* 0x0002a20000067ab9 */ /* 0x000fe20000000800 */
[----:B------:R-:W-:Y:S01]  /*a7c0*/  IMAD.IADD R47, R17, 0x1, R51 ;  /* 0x00000001112f7824 */ /* 0x000fe200078e0233 */
[----:B------:R-:W-:Y:S01]  /*a7d0*/  LEA R58, P1, R28, UR8, 0x2 ;  /* 0x000000081c3a7c11 */ /* 0x000fe2000f8210ff */
[----:B------:R-:W-:Y:S01]  /*a7e0*/  IMAD.IADD R17, R29, 0x1, R55 ;  /* 0x000000011d117824 */ /* 0x000fe200078e0237 */
[----:B0-----:R-:W-:Y:S01]  /*a7f0*/  ULEA UR4, UR5, UR4, 0x18 ;  /* 0x0000000405047291 */ /* 0x001fe2000f8ec03f */
[----:B------:R-:W-:Y:S01]  /*a800*/  IMAD R50, R52, 0xc0, R46 ;  /* 0x000000c034327824 */ /* 0x000fe200078e022e */
[----:B------:R-:W-:Y:S01]  /*a810*/  LEA.HI.X R51, R16, UR7, R47, 0x2, P0 ;  /* 0x0000000710337c11 */ /* 0x000fe200080f142f */
[----:B------:R-:W-:Y:S01]  /*a820*/  SHFL.IDX PT, R46, R53, 0x1, 0x1c1f ;  /* 0x003c1f00352e7f89 */ /* 0x000fe200000e0000 */
[----:B------:R-:W-:Y:S01]  /*a830*/  LEA.HI.X R59, R28, UR9, R17, 0x2, P1 ;  /* 0x000000091c3b7c11 */ /* 0x000fe200088f1411 */
[----:B------:R-:W-:Y:S01]  /*a840*/  IMAD R55, R27, UR6, RZ ;  /* 0x000000061b377c24 */ /* 0x000fe2000f8e02ff */
[----:B------:R-:W-:Y:S01]  /*a850*/  LOP3.LUT P0, RZ, R18, 0x3, RZ, 0xc0, !PT ;  /* 0x0000000312ff7812 */ /* 0x000fe2000780c0ff */
[----:B------:R-:W-:Y:S01]  /*a860*/  SHFL.IDX PT, R28, R53, RZ, 0x1c1f ;  /* 0x001c1fff351c7589 */ /* 0x000fe200000e0000 */
[C---:B------:R-:W-:Y:S01]  /*a870*/  VIADD R54, R50.reuse, 0x8 ;  /* 0x0000000832367836 */ /* 0x040fe20000000000 */
[----:B------:R-:W-:Y:S01]  /*a880*/  UIADD3 UR4, UR4, 0x31c20, URZ ;  /* 0x00031c2004047890 */ /* 0x000fe2000fffe03f */
[CC--:B------:R-:W-:Y:S01]  /*a890*/  ISETP.GE.OR P1, PT, R50.reuse, R55.reuse, P0 ;  /* 0x000000373200720c */ /* 0x0c0fe20000726670 */
[----:B------:R-:W0:Y:S01]  /*a8a0*/  SHFL.IDX PT, R29, R51, RZ, 0x1c1f ;  /* 0x001c1fff331d7589 */ /* 0x000e2200000e0000 */
[-C--:B------:R-:W-:Y:S01]  /*a8b0*/  ISETP.GE.AND P2, PT, R50, R55.reuse, PT ;  /* 0x000000373200720c */ /* 0x080fe20003f46270 */
[----:B------:R-:W-:Y:S01]  /*a8c0*/  UPRMT UR4, URZ, 0x654, UR4 ;  /* 0x000006543f047896 */ /* 0x000fe20008000004 */
[----:B------:R-:W-:Y:S01]  /*a8d0*/  ISETP.GE.OR P0, PT, R54, R55, P0 ;  /* 0x000000373600720c */ /* 0x000fe20000706670 */
[----:B------:R-:W1:Y:S01]  /*a8e0*/  SHFL.IDX PT, R47, R51, 0x1, 0x1c1f ;  /* 0x003c1f00332f7f89 */ /* 0x000e6200000e0000 */
[----:B------:R-:W-:-:S03]  /*a8f0*/  LOP3.LUT R27, R26, 0x7ffffffc, RZ, 0xc0, !PT ;  /* 0x7ffffffc1a1b7812 */ /* 0x000fc600078ec0ff */
[----:B------:R2:W3:Y:S02]  /*a900*/  SHFL.IDX PT, R16, R58, RZ, 0x1c1f ;  /* 0x001c1fff3a107589 */ /* 0x0004e400000e0000 */
[----:B------:R-:W-:Y:S01]  /*a910*/  IMAD.IADD R27, R18, 0x1, -R27 ;  /* 0x00000001121b7824 */ /* 0x000fe200078e0a1b */
[----:B------:R-:W-:Y:S01]  /*a920*/  SYNCS.ARRIVE.TRANS64.RED.A1T0 RZ, [UR4], RZ ;  /* 0x000000ffffff79a7 */ /* 0x000fe20008100404 */
[----:B------:R2:W4:Y:S02]  /*a930*/  SHFL.IDX PT, R17, R59, RZ, 0x1c1f ;  /* 0x001c1fff3b117589 */ /* 0x00052400000e0000 */
[----:B------:R-:W-:Y:S02]  /*a940*/  IMAD.SHL.U32 R27, R27, 0x2, RZ ;  /* 0x000000021b1b7824 */ /* 0x000fe400078e00ff */
[----:B0-----:R2:W-:Y:S04]  /*a950*/  @!P1 ST.E desc[UR38][R28.64], R0 ;  /* 0x000000001c009985 */ /* 0x0015e8000c101926 */
[----:B-1----:R2:W-:Y:S01]  /*a960*/  @!P0 ST.E desc[UR38][R46.64], R19 ;  /* 0x000000132e008985 */ /* 0x0025e2000c101926 */
[----:B------:R-:W-:Y:S05]  /*a970*/  @P2 BRA `(.L_x_35) ;  /* 0x0000000400182947 */ /* 0x000fea0003800000 */
[C---:B--2---:R-:W-:Y:S01]  /*a980*/  VIADD R0, R27.reuse, 0x8 ;  /* 0x000000081b007836 */ /* 0x044fe20000000000 */
[----:B------:R-:W-:Y:S01]  /*a990*/  ULDC UR4, c[0x0][0xac8] ;  /* 0x0002b20000047ab9 */ /* 0x000fe20000000800 */
[C---:B------:R-:W-:Y:S01]  /*a9a0*/  IADD3 R18, R27.reuse, 0x10, RZ ;  /* 0x000000101b127810 */ /* 0x040fe20007ffe0ff */
[C---:B------:R-:W-:Y:S01]  /*a9b0*/  VIADD R19, R27.reuse, 0x18 ;  /* 0x000000181b137836 */ /* 0x040fe20000000000 */
[C---:B------:R-:W-:Y:S01]  /*a9c0*/  ISETP.GE.AND P0, PT, R27.reuse, UR4, PT ;  /* 0x000000041b007c0c */ /* 0x040fe2000bf06270 */
[C---:B------:R-:W-:Y:S01]  /*a9d0*/  VIADD R28, R27.reuse, 0x20 ;  /* 0x000000201b1c7836 */ /* 0x040fe20000000000 */
[----:B------:R-:W-:Y:S01]  /*a9e0*/  ISETP.GE.AND P1, PT, R0, UR4, PT ;  /* 0x0000000400007c0c */ /* 0x000fe2000bf26270 */
[C---:B------:R-:W-:Y:S01]  /*a9f0*/  VIADD R56, R27.reuse, 0x38 ;  /* 0x000000381b387836 */ /* 0x040fe20000000000 */
[----:B------:R-:W-:Y:S01]  /*aa00*/  ISETP.GE.AND P2, PT, R18, UR4, PT ;  /* 0x0000000412007c0c */ /* 0x000fe2000bf46270 */
[----:B------:R-:W-:Y:S01]  /*aa10*/  VIADD R57, R27, 0x40 ;  /* 0x000000401b397836 */ /* 0x000fe20000000000 */
[----:B------:R-:W-:-:S02]  /*aa20*/  ISETP.GE.AND P3, PT, R19, UR4, PT ;  /* 0x0000000413007c0c */ /* 0x000fc4000bf66270 */
[----:B------:R-:W-:-:S07]  /*aa30*/  ISETP.GE.AND P4, PT, R28, UR4, PT ;  /* 0x000000041c007c0c */ /* 0x000fce000bf86270 */
[----:B------:R-:W-:Y:S02]  /*aa40*/  @!P1 LEA.HI R0, R0, R0, RZ, 0x1 ;  /* 0x0000000000009211 */ /* 0x000fe400078f08ff */
[----:B------:R-:W-:Y:S02]  /*aa50*/  @!P2 LEA.HI R18, R18, R18, RZ, 0x1 ;  /* 0x000000121212a211 */ /* 0x000fe400078f08ff */
[----:B------:R-:W-:Y:S02]  /*aa60*/  @!P3 LEA.HI R26, R19, R19, RZ, 0x1 ;  /* 0x00000013131ab211 */ /* 0x000fe400078f08ff */
[----:B------:R-:W-:Y:S02]  /*aa70*/  @!P1 LOP3.LUT R29, R0, 0xfffffffe, RZ, 0xc0, !PT ;  /* 0xfffffffe001d9812 */ /* 0x000fe400078ec0ff */
[----:B------:R-:W-:Y:S02]  /*aa80*/  @!P4 LEA.HI R0, R28, R28, RZ, 0x1 ;  /* 0x0000001c1c00c211 */ /* 0x000fe400078f08ff */
[----:B------:R-:W-:Y:S01]  /*aa90*/  @!P2 LOP3.LUT R47, R18, 0xfffffffe, RZ, 0xc0, !PT ;  /* 0xfffffffe122fa812 */ /* 0x000fe200078ec0ff */
[----:B---34-:R-:W-:Y:S01]  /*aaa0*/  @!P0 IMAD.WIDE R18, R27, 0x4, R16 ;  /* 0x000000041b128825 */ /* 0x018fe200078e0210 */
[----:B------:R-:W-:-:S02]  /*aab0*/  @!P3 LOP3.LUT R51, R26, 0xfffffffe, RZ, 0xc0, !PT ;  /* 0xfffffffe1a33b812 */ /* 0x000fc400078ec0ff */
[----:B------:R-:W-:Y:S01]  /*aac0*/  @!P4 LOP3.LUT R53, R0, 0xfffffffe, RZ, 0xc0, !PT ;  /* 0xfffffffe0035c812 */ /* 0x000fe200078ec0ff */
[--C-:B------:R-:W-:Y:S01]  /*aad0*/  @!P1 IMAD.WIDE R28, R29, 0x4, R16.reuse ;  /* 0x000000041d1c9825 */ /* 0x100fe200078e0210 */
[----:B------:R0:W-:Y:S03]  /*aae0*/  @!P0 ST.E.64 desc[UR38][R18.64], R74 ;  /* 0x0000004a12008985 */ /* 0x0001e6000c101b26 */
[----:B------:R-:W-:Y:S01]  /*aaf0*/  VIADD R0, R27, 0x28 ;  /* 0x000000281b007836 */ /* 0x000fe20000000000 */
[----:B------:R1:W-:Y:S01]  /*ab00*/  @!P1 ST.E.64 desc[UR38][R28.64], R72 ;  /* 0x000000481c009985 */ /* 0x0003e2000c101b26 */
[----:B------:R-:W-:-:S03]  /*ab10*/  @!P2 IMAD.WIDE R46, R47, 0x4, R16 ;  /* 0x000000042f2ea825 */ /* 0x000fc600078e0210 */
[----:B------:R-:W-:Y:S01]  /*ab20*/  ISETP.GE.AND P0, PT, R0, UR4, PT ;  /* 0x0000000400007c0c */ /* 0x000fe2000bf06270 */
[----:B------:R-:W-:Y:S01]  /*ab30*/  VIADD R26, R27, 0x30 ;  /* 0x000000301b1a7836 */ /* 0x000fe20000000000 */
[----:B------:R2:W-:Y:S01]  /*ab40*/  @!P2 ST.E.64 desc[UR38][R46.64], R24 ;  /* 0x000000182e00a985 */ /* 0x0005e2000c101b26 */
[--C-:B------:R-:W-:Y:S01]  /*ab50*/  @!P3 IMAD.WIDE R50, R51, 0x4, R16.reuse ;  /* 0x000000043332b825 */ /* 0x100fe200078e0210 */
[----:B------:R-:W-:Y:S02]  /*ab60*/  ISETP.GE.AND P2, PT, R56, UR4, PT ;  /* 0x0000000438007c0c */ /* 0x000fe4000bf46270 */
[----:B0-----:R-:W-:Y:S01]  /*ab70*/  IADD3 R18, R27, 0x48, RZ ;  /* 0x000000481b127810 */ /* 0x001fe20007ffe0ff */
[----:B------:R-:W-:Y:S01]  /*ab80*/  @!P4 IMAD.WIDE R52, R53, 0x4, R16 ;  /* 0x000000043534c825 */ /* 0x000fe200078e0210 */
[----:B------:R-:W-:Y:S01]  /*ab90*/  ISETP.GE.AND P1, PT, R26, UR4, PT ;  /* 0x000000041a007c0c */ /* 0x000fe2000bf26270 */
[----:B------:R0:W-:Y:S01]  /*aba0*/  @!P3 ST.E.64 desc[UR38][R50.64], R76 ;  /* 0x0000004c3200b985 */ /* 0x0001e2000c101b26 */
[----:B------:R-:W-:Y:S01]  /*abb0*/  ISETP.GE.AND P3, PT, R57, UR4, PT ;  /* 0x0000000439007c0c */ /* 0x000fe2000bf66270 */
[----:B------:R-:W-:-:S02]  /*abc0*/  VIADD R19, R27, 0x50 ;  /* 0x000000501b137836 */ /* 0x000fc40000000000 */
[----:B-1----:R-:W-:Y:S01]  /*abd0*/  VIADD R28, R27, 0x58 ;  /* 0x000000581b1c7836 */ /* 0x002fe20000000000 */
[----:B------:R1:W-:Y:S01]  /*abe0*/  @!P4 ST.E.64 desc[UR38][R52.64], R78 ;  /* 0x0000004e3400c985 */ /* 0x0003e2000c101b26 */
[----:B------:R-:W-:Y:S02]  /*abf0*/  ISETP.GE.AND P4, PT, R18, UR4, PT ;  /* 0x0000000412007c0c */ /* 0x000fe4000bf86270 */
[----:B------:R-:W-:Y:S02]  /*ac00*/  ISETP.GE.AND P5, PT, R19, UR4, PT ;  /* 0x0000000413007c0c */ /* 0x000fe4000bfa6270 */
[----:B------:R-:W-:Y:S02]  /*ac10*/  ISETP.GE.AND P6, PT, R28, UR4, PT ;  /* 0x000000041c007c0c */ /* 0x000fe4000bfc6270 */
[----:B------:R-:W-:Y:S02]  /*ac20*/  @!P0 LEA.HI R0, R0, R0, RZ, 0x1 ;  /* 0x0000000000008211 */ /* 0x000fe400078f08ff */
[----:B------:R-:W-:-:S02]  /*ac30*/  @!P1 LEA.HI R26, R26, R26, RZ, 0x1 ;  /* 0x0000001a1a1a9211 */ /* 0x000fc400078f08ff */
[----:B------:R-:W-:Y:S02]  /*ac40*/  @!P2 LEA.HI R56, R56, R56, RZ, 0x1 ;  /* 0x000000383838a211 */ /* 0x000fe400078f08ff */
[----:B------:R-:W-:Y:S02]  /*ac50*/  @!P3 LEA.HI R57, R57, R57, RZ, 0x1 ;  /* 0x000000393939b211 */ /* 0x000fe400078f08ff */
[----:B------:R-:W-:Y:S02]  /*ac60*/  @!P4 LEA.HI R18, R18, R18, RZ, 0x1 ;  /* 0x000000121212c211 */ /* 0x000fe400078f08ff */
[----:B--2---:R-:W-:Y:S02]  /*ac70*/  @!P5 LEA.HI R24, R19, R19, RZ, 0x1 ;  /* 0x000000131318d211 */ /* 0x004fe400078f08ff */
[----:B------:R-:W-:Y:S02]  /*ac80*/  @!P0 LOP3.LUT R19, R0, 0xfffffffe, RZ, 0xc0, !PT ;  /* 0xfffffffe00138812 */ /* 0x000fe400078ec0ff */
[----:B------:R-:W-:-:S02]  /*ac90*/  @!P1 LOP3.LUT R25, R26, 0xfffffffe, RZ, 0xc0, !PT ;  /* 0xfffffffe1a199812 */ /* 0x000fc400078ec0ff */
[----:B------:R-:W-:Y:S02]  /*aca0*/  @!P6 LEA.HI R28, R28, R28, RZ, 0x1 ;  /* 0x0000001c1c1ce211 */ /* 0x000fe400078f08ff */
[----:B------:R-:W-:Y:S02]  /*acb0*/  @!P2 LOP3.LUT R29, R56, 0xfffffffe, RZ, 0xc0, !PT ;  /* 0xfffffffe381da812 */ /* 0x000fe400078ec0ff */
[----:B------:R-:W-:Y:S02]  /*acc0*/  @!P3 LOP3.LUT R47, R57, 0xfffffffe, RZ, 0xc0, !PT ;  /* 0xfffffffe392fb812 */ /* 0x000fe400078ec0ff */
[----:B0-----:R-:W-:Y:S01]  /*acd0*/  @!P4 LOP3.LUT R51, R18, 0xfffffffe, RZ, 0xc0, !PT ;  /* 0xfffffffe1233c812 */ /* 0x001fe200078ec0ff */
[--C-:B------:R-:W-:Y:S01]  /*ace0*/  @!P0 IMAD.WIDE R18, R19, 0x4, R16.reuse ;  /* 0x0000000413128825 */ /* 0x100fe200078e0210 */
[----:B-1----:R-:W-:Y:S02]  /*acf0*/  @!P5 LOP3.LUT R53, R24, 0xfffffffe, RZ, 0xc0, !PT ;  /* 0xfffffffe1835d812 */ /* 0x002fe400078ec0ff */
[----:B------:R-:W-:Y:S01]  /*ad00*/  @!P6 LOP3.LUT R57, R28, 0xfffffffe, RZ, 0xc0, !PT ;  /* 0xfffffffe1c39e812 */ /* 0x000fe200078ec0ff */
[--C-:B------:R-:W-:Y:S01]  /*ad10*/  @!P1 IMAD.WIDE R24, R25, 0x4, R16.reuse ;  /* 0x0000000419189825 */ /* 0x100fe200078e0210 */
[----:B------:R0:W-:Y:S03]  /*ad20*/  @!P0 ST.E.64 desc[UR38][R18.64], R2 ;  /* 0x0000000212008985 */ /* 0x0001e6000c101b26 */
        /* <DEDUP_REMOVED lines=8> */
[----:B------:R-:W-:Y:S01]  /*adb0*/  @!P6 IMAD.WIDE R16, R57, 0x4, R16 ;  /* 0x000000043910e825 */ /* 0x000fe200078e0210 */
[----:B------:R0:W-:Y:S04]  /*adc0*/  @!P5 ST.E.64 desc[UR38][R52.64], R32 ;  /* 0x000000203400d985 */ /* 0x0001e8000c101b26 */
[----:B------:R0:W-:Y:S02]  /*add0*/  @!P6 ST.E.64 desc[UR38][R16.64], R44 ;  /* 0x0000002c1000e985 */ /* 0x0001e4000c101b26 */
.L_x_35:
[----:B------:R-:W-:Y:S05]  /*ade0*/  BSYNC B0 ;  /* 0x0000000000007941 */ /* 0x000fea0003800000 */
.L_x_34:
[----:B------:R-:W-:Y:S01]  /*adf0*/  ISETP.GE.AND P0, PT, R54, R55, PT ;  /* 0x000000373600720c */ /* 0x000fe20003f06270 */
[----:B0---4-:R4:W0:Y:S04]  /*ae00*/  SHFL.IDX PT, R17, R59, 0x1, 0x1c1f ;  /* 0x003c1f003b117f89 */ /* 0x01182800000e0000 */
[----:B---3--:R4:W3:Y:S08]  /*ae10*/  SHFL.IDX PT, R16, R58, 0x1, 0x1c1f ;  /* 0x003c1f003a107f89 */ /* 0x0088f000000e0000 */
[----:B----4-:R-:W-:Y:S05]  /*ae20*/  @P0 BRA `(.L_x_10) ;  /* 0x0000004400dc0947 */ /* 0x010fea0003800000 */
[C---:B--2---:R-:W-:Y:S01]  /*ae30*/  VIADD R0, R27.reuse, 0x8 ;  /* 0x000000081b007836 */ /* 0x044fe20000000000 */
[----:B------:R-:W-:Y:S01]  /*ae40*/  ULDC UR4, c[0x0][0xac8] ;  /* 0x0002b20000047ab9 */ /* 0x000fe20000000800 */
[C---:B------:R-:W-:Y:S01]  /*ae50*/  VIADD R2, R27.reuse, 0x10 ;  /* 0x000000101b027836 */ /* 0x040fe20000000000 */
[C---:B------:R-:W-:Y:S01]  /*ae60*/  ISETP.GE.AND P2, PT, R27.reuse, UR4, PT ;  /* 0x000000041b007c0c */ /* 0x040fe2000bf46270 */
[C---:B------:R-:W-:Y:S01]  /*ae70*/  VIADD R3, R27.reuse, 0x18 ;  /* 0x000000181b037836 */ /* 0x040fe20000000000 */
[----:B------:R-:W-:Y:S01]  /*ae80*/  ISETP.GE.AND P3, PT, R0, UR4, PT ;  /* 0x0000000400007c0c */ /* 0x000fe2000bf66270 */
[C---:B------:R-:W-:Y:S01]  /*ae90*/  VIADD R18, R27.reuse, 0x20 ;  /* 0x000000201b127836 */ /* 0x040fe20000000000 */
[----:B------:R-:W-:Y:S01]  /*aea0*/  ISETP.GE.AND P4, PT, R2, UR4, PT ;  /* 0x0000000402007c0c */ /* 0x000fe2000bf86270 */
[----:B------:R-:W-:Y:S01]  /*aeb0*/  VIADD R20, R27, 0x38 ;  /* 0x000000381b147836 */ /* 0x000fe20000000000 */
[----:B------:R-:W-:Y:S01]  /*aec0*/  ISETP.GE.AND P5, PT, R3, UR4, PT ;  /* 0x0000000403007c0c */ /* 0x000fe2000bfa6270 */
[C---:B------:R-:W-:Y:S01]  /*aed0*/  VIADD R21, R27.reuse, 0x40 ;  /* 0x000000401b157836 */ /* 0x040fe20000000000 */
[C---:B------:R-:W-:Y:S01]  /*aee0*/  IADD3 R19, R27.reuse, 0x28, RZ ;  /* 0x000000281b137810 */ /* 0x040fe20007ffe0ff */
[C---:B------:R-:W-:Y:S01]  /*aef0*/  VIADD R24, R27.reuse, 0x48 ;  /* 0x000000481b187836 */ /* 0x040fe20000000000 */
[----:B------:R-:W-:Y:S01]  /*af00*/  ISETP.GE.AND P0, PT, R18, UR4, PT ;  /* 0x0000000412007c0c */ /* 0x000fe2000bf06270 */
[----:B------:R-:W-:Y:S01]  /*af10*/  VIADD R25, R27, 0x50 ;  /* 0x000000501b197836 */ /* 0x000fe20000000000 */
[----:B------:R-:W-:-:S03]  /*af20*/  ISETP.GE.AND P1, PT, R19, UR4, PT ;  /* 0x0000000413007c0c */ /* 0x000fc6000bf26270 */
[----:B------:R-:W-:Y:S02]  /*af30*/  @!P3 LEA.HI R0, R0, R0, RZ, 0x1 ;  /* 0x000000000000b211 */ /* 0x000fe400078f08ff */
[----:B------:R-:W-:Y:S02]  /*af40*/  @!P4 LEA.HI R2, R2, R2, RZ, 0x1 ;  /* 0x000000020202c211 */ /* 0x000fe400078f08ff */
[----:B------:R-:W-:Y:S02]  /*af50*/  @!P5 LEA.HI R3, R3, R3, RZ, 0x1 ;  /* 0x000000030303d211 */ /* 0x000fe400078f08ff */
[----:B------:R-:W-:Y:S01]  /*af60*/  @!P3 LOP3.LUT R5, R0, 0xfffffffe, RZ, 0xc0, !PT ;  /* 0xfffffffe0005b812 */ /* 0x000fe200078ec0ff */
[----:B------:R-:W-:Y:S01]  /*af70*/  VIADD R0, R27, 0x30 ;  /* 0x000000301b007836 */ /* 0x000fe20000000000 */
[----:B------:R-:W-:Y:S02]  /*af80*/  @!P4 LOP3.LUT R7, R2, 0xfffffffe, RZ, 0xc0, !PT ;  /* 0xfffffffe0207c812 */ /* 0x000fe400078ec0ff */
[----:B------:R-:W-:Y:S01]  /*af90*/  @!P5 LOP3.LUT R11, R3, 0xfffffffe, RZ, 0xc0, !PT ;  /* 0xfffffffe030bd812 */ /* 0x000fe200078ec0ff */
[----:B0--3--:R-:W-:Y:S01]  /*afa0*/  @!P2 IMAD.WIDE R2, R27, 0x4, R16 ;  /* 0x000000041b02a825 */ /* 0x009fe200078e0210 */
[----:B------:R-:W-:-:S02]  /*afb0*/  ISETP.GE.AND P6, PT, R25, UR4, PT ;  /* 0x0000000419007c0c */ /* 0x000fc4000bfc6270 */
[----:B------:R-:W-:Y:S01]  /*afc0*/  @!P0 LEA.HI R18, R18, R18, RZ, 0x1 ;  /* 0x0000001212128211 */ /* 0x000fe200078f08ff */
[--C-:B------:R-:W-:Y:S01]  /*afd0*/  @!P3 IMAD.WIDE R4, R5, 0x4, R16.reuse ;  /* 0x000000040504b825 */ /* 0x100fe200078e0210 */
[----:B------:R0:W-:Y:S01]  /*afe0*/  @!P2 ST.E.64 desc[UR38][R2.64], R14 ;  /* 0x0000000e0200a985 */ /* 0x0001e2000c101b26 */
[----:B------:R-:W-:Y:S02]  /*aff0*/  ISETP.GE.AND P2, PT, R0, UR4, PT ;  /* 0x0000000400007c0c */ /* 0x000fe4000bf46270 */
[--C-:B------:R-:W-:Y:S01]  /*b000*/  @!P4 IMAD.WIDE R6, R7, 0x4, R16.reuse ;  /* 0x000000040706c825 */ /* 0x100fe200078e0210 */
[----:B------:R1:W-:Y:S01]  /*b010*/  @!P3 ST.E.64 desc[UR38][R4.64], R30 ;  /* 0x0000001e0400b985 */ /* 0x0003e2000c101b26 */
[----:B------:R-:W-:Y:S02]  /*b020*/  ISETP.GE.AND P3, PT, R20, UR4, PT ;  /* 0x0000000414007c0c */ /* 0x000fe4000bf66270 */
[----:B------:R-:W-:Y:S01]  /*b030*/  @!P5 IMAD.WIDE R10, R11, 0x4, R16 ;  /* 0x000000040b0ad825 */ /* 0x000fe200078e0210 */
[----:B------:R2:W-:Y:S01]  /*b040*/  @!P4 ST.E.64 desc[UR38][R6.64], R40 ;  /* 0x000000280600c985 */ /* 0x0005e2000c101b26 */
[----:B------:R-:W-:-:S02]  /*b050*/  ISETP.GE.AND P4, PT, R21, UR4, PT ;  /* 0x0000000415007c0c */ /* 0x000fc4000bf86270 */
[----:B------:R-:W-:Y:S01]  /*b060*/  @!P1 LEA.HI R19, R19, R19, RZ, 0x1 ;  /* 0x0000001313139211 */ /* 0x000fe200078f08ff */
[----:B------:R3:W-:Y:S01]  /*b070*/  @!P5 ST.E.64 desc[UR38][R10.64], R48 ;  /* 0x000000300a00d985 */ /* 0x0007e2000c101b26 */
[----:B------:R-:W-:Y:S01]  /*b080*/  ISETP.GE.AND P5, PT, R24, UR4, PT ;  /* 0x0000000418007c0c */ /* 0x000fe2000bfa6270 */
[----:B------:R-:W-:Y:S01]  /*b090*/  VIADD R27, R27, 0x58 ;  /* 0x000000581b1b7836 */ /* 0x000fe20000000000 */
[----:B0-----:R-:W-:Y:S02]  /*b0a0*/  @!P0 LOP3.LUT R3, R18, 0xfffffffe, RZ, 0xc0, !PT ;  /* 0xfffffffe12038812 */ /* 0x001fe400078ec0ff */
[----:B------:R-:W-:Y:S02]  /*b0b0*/  @!P2 LEA.HI R0, R0, R0, RZ, 0x1 ;  /* 0x000000000000a211 */ /* 0x000fe400078f08ff */
[----:B-1----:R-:W-:Y:S01]  /*b0c0*/  @!P1 LOP3.LUT R5, R19, 0xfffffffe, RZ, 0xc0, !PT ;  /* 0xfffffffe13059812 */ /* 0x002fe200078ec0ff */
[----:B------:R-:W-:Y:S01]  /*b0d0*/  @!P0 IMAD.WIDE R2, R3, 0x4, R16 ;  /* 0x0000000403028825 */ /* 0x000fe200078e0210 */
[----:B------:R-:W-:-:S02]  /*b0e0*/  @!P3 LEA.HI R20, R20, R20, RZ, 0x1 ;  /* 0x000000141414b211 */ /* 0x000fc400078f08ff */
[----:B------:R-:W-:Y:S01]  /*b0f0*/  @!P4 LEA.HI R21, R21, R21, RZ, 0x1 ;  /* 0x000000151515c211 */ /* 0x000fe200078f08ff */
[----:B------:R-:W-:Y:S01]  /*b100*/  @!P1 IMAD.WIDE R4, R5, 0x4, R16 ;  /* 0x0000000405049825 */ /* 0x000fe200078e0210 */
[----:B------:R-:W-:Y:S01]  /*b110*/  @!P6 LEA.HI R25, R25, R25, RZ, 0x1 ;  /* 0x000000191919e211 */ /* 0x000fe200078f08ff */
[----:B------:R0:W-:Y:S01]  /*b120*/  @!P0 ST.E.64 desc[UR38][R2.64], R36 ;  /* 0x0000002402008985 */ /* 0x0001e2000c101b26 */
[----:B------:R-:W-:Y:S02]  /*b130*/  @!P5 LEA.HI R24, R24, R24, RZ, 0x1 ;  /* 0x000000181818d211 */ /* 0x000fe400078f08ff */
[----:B--2---:R-:W-:Y:S01]  /*b140*/  @!P2 LOP3.LUT R7, R0, 0xfffffffe, RZ, 0xc0, !PT ;  /* 0xfffffffe0007a812 */ /* 0x004fe200078ec0ff */
[----:B------:R1:W-:Y:S01]  /*b150*/  @!P1 ST.E.64 desc[UR38][R4.64], R42 ;  /* 0x0000002a04009985 */ /* 0x0003e2000c101b26 */
[----:B---3--:R-:W-:Y:S02]  /*b160*/  @!P3 LOP3.LUT R11, R20, 0xfffffffe, RZ, 0xc0, !PT ;  /* 0xfffffffe140bb812 */ /* 0x008fe400078ec0ff */
[----:B------:R-:W-:-:S02]  /*b170*/  @!P4 LOP3.LUT R21, R21, 0xfffffffe, RZ, 0xc0, !PT ;  /* 0xfffffffe1515c812 */ /* 0x000fc400078ec0ff */
[----:B------:R-:W-:Y:S02]  /*b180*/  @!P5 LOP3.LUT R15, R24, 0xfffffffe, RZ, 0xc0, !PT ;  /* 0xfffffffe180fd812 */ /* 0x000fe400078ec0ff */
[----:B------:R-:W-:Y:S02]  /*b190*/  @!P6 LOP3.LUT R25, R25, 0xfffffffe, RZ, 0xc0, !PT ;  /* 0xfffffffe1919e812 */ /* 0x000fe400078ec0ff */
[----:B------:R-:W-:Y:S01]  /*b1a0*/  ISETP.GE.AND P0, PT, R27, UR4, PT ;  /* 0x000000041b007c0c */ /* 0x000fe2000bf06270 */
[----:B0-----:R-:W-:-:S04]  /*b1b0*/  @!P2 IMAD.WIDE R2, R7, 0x4, R16 ;  /* 0x000000040702a825 */ /* 0x001fc800078e0210 */
[--C-:B-1----:R-:W-:Y:S01]  /*b1c0*/  @!P3 IMAD.WIDE R4, R11, 0x4, R16.reuse ;  /* 0x000000040b04b825 */ /* 0x102fe200078e0210 */
[----:B------:R4:W-:Y:S03]  /*b1d0*/  @!P2 ST.E.64 desc[UR38][R2.64], R8 ;  /* 0x000000080200a985 */ /* 0x0009e6000c101b26 */
[--C-:B------:R-:W-:Y:S01]  /*b1e0*/  @!P4 IMAD.WIDE R6, R21, 0x4, R16.reuse ;  /* 0x000000041506c825 */ /* 0x100fe200078e0210 */
[----:B------:R4:W-:Y:S03]  /*b1f0*/  @!P3 ST.E.64 desc[UR38][R4.64], R12 ;  /* 0x0000000c0400b985 */ /* 0x0009e6000c101b26 */
[--C-:B------:R-:W-:Y:S01]  /*b200*/  @!P5 IMAD.WIDE R10, R15, 0x4, R16.reuse ;  /* 0x000000040f0ad825 */ /* 0x100fe200078e0210 */
[----:B------:R4:W-:Y:S03]  /*b210*/  @!P4 ST.E.64 desc[UR38][R6.64], R22 ;  /* 0x000000160600c985 */ /* 0x0009e6000c101b26 */
[----:B------:R-:W-:Y:S01]  /*b220*/  @!P6 IMAD.WIDE R14, R25, 0x4, R16 ;  /* 0x00000004190ee825 */ /* 0x000fe200078e0210 */
[----:B------:R4:W-:Y:S04]  /*b230*/  @!P5 ST.E.64 desc[UR38][R10.64], R34 ;  /* 0x000000220a00d985 */ /* 0x0009e8000c101b26 */
[----:B------:R4:W-:Y:S01]  /*b240*/  @!P6 ST.E.64 desc[UR38][R14.64], R38 ;  /* 0x000000260e00e985 */ /* 0x0009e2000c101b26 */
[----:B------:R-:W-:Y:S05]  /*b250*/  @P0 BRA `(.L_x_10) ;  /* 0x0000004000d00947 */ /* 0x000fea0003800000 */
[----:B------:R-:W-:-:S04]  /*b260*/  LEA.HI R27, R27, R27, RZ, 0x1 ;  /* 0x0000001b1b1b7211 */ /* 0x000fc800078f08ff */
[----:B----4-:R-:W-:-:S05]  /*b270*/  LOP3.LUT R3, R27, 0xfffffffe, RZ, 0xc0, !PT ;  /* 0xfffffffe1b037812 */ /* 0x010fca00078ec0ff */
[----:B------:R-:W-:-:S05]  /*b280*/  IMAD.WIDE R2, R3, 0x4, R16 ;  /* 0x0000000403027825 */ /* 0x000fca00078e0210 */
[----:B------:R0:W-:Y:S01]  /*b290*/  ST.E.64 desc[UR38][R2.64], R70 ;  /* 0x0000004602007985 */ /* 0x0001e2000c101b26 */
[----:B------:R-:W-:Y:S05]  /*b2a0*/  BRA `(.L_x_10) ;  /* 0x0000004000bc7947 */ /* 0x000fea0003800000 */
.L_x_33:
[----:B------:R-:W0:Y:S02]  /*b2b0*/  S2R R2, SR_TID.X ;  /* 0x0000000000027919 */ /* 0x000e240000002100 */
[----:B0-----:R-:W-:-:S04]  /*b2c0*/  IADD3 R0, R2, -0x80, RZ ;  /* 0xffffff8002007810 */ /* 0x001fc80007ffe0ff */
[----:B------:R-:W-:-:S13]  /*b2d0*/  ISETP.GT.AND P0, PT, R0, 0xbf, PT ;  /* 0x000000bf0000780c */ /* 0x000fda0003f04270 */
[----:B------:R-:W-:Y:S05]  /*b2e0*/  @P0 BRA `(.L_x_10) ;  /* 0x0000004000ac0947 */ /* 0x000fea0003800000 */
[----:B------:R-:W0:Y:S01]  /*b2f0*/  S2R R0, SR_CTAID.X ;  /* 0x0000000000007919 */ /* 0x000e220000002500 */
[----:B------:R-:W1:Y:S01]  /*b300*/  LDC R6, c[0x0][0xbe8] ;  /* 0x0002fa00ff067b82 */ /* 0x000e620000000800 */
[----:B------:R-:W-:Y:S02]  /*b310*/  ULDC UR4, c[0x0][0xa88] ;  /* 0x0002a20000047ab9 */ /* 0x000fe40000000800 */
[----:B-1----:R-:W-:Y:S02]  /*b320*/  IMAD R3, R6, UR4, RZ ;  /* 0x0000000406037c24 */ /* 0x002fe4000f8e02ff */
[----:B0-----:R-:W-:-:S04]  /*b330*/  IMAD R0, R0, 0xc0, R2 ;  /* 0x000000c000007824 */ /* 0x001fc800078e0202 */
[----:B------:R-:W-:-:S05]  /*b340*/  VIADD R0, R0, 0xffffff80 ;  /* 0xffffff8000007836 */ /* 0x000fca0000000000 */
[----:B------:R-:W-:-:S13]  /*b350*/  ISETP.GE.AND P0, PT, R0, R3, PT ;  /* 0x000000030000720c */ /* 0x000fda0003f06270 */
[----:B------:R-:W-:Y:S05]  /*b360*/  @P0 BRA `(.L_x_10) ;  /* 0x00000040008c0947 */ /* 0x000fea0003800000 */
[----:B------:R-:W-:Y:S01]  /*b370*/  ISETP.NE.AND P0, PT, R6, 0x1, PT ;  /* 0x000000010600780c */ /* 0x000fe20003f05270 */
[----:B------:R-:W0:Y:S01]  /*b380*/  S2UR UR4, SR_CTAID.Z ;  /* 0x00000000000479c3 */ /* 0x000e220000002700 */
[----:B------:R-:W-:Y:S01]  /*b390*/  SHF.R.S32.HI R4, RZ, 0x1f, R145 ;  /* 0x0000001fff047819 */ /* 0x000fe20000011491 */
[----:B------:R-:W-:Y:S02]  /*b3a0*/  ULDC.64 UR6, c[0x0][0xbd0] ;  /* 0x0002f40000067ab9 */ /* 0x000fe40000000a00 */
[----:B------:R-:W-:-:S04]  /*b3b0*/  IMAD.WIDE.U32 R2, R145, UR6, RZ ;  /* 0x0000000691027c25 */ /* 0x000fc8000f8e00ff */
[----:B------:R-:W1:Y:S01]  /*b3c0*/  LDC.64 R10, c[0x0][0xbd8] ;  /* 0x0002f600ff0a7b82 */ /* 0x000e620000000a00 */
[----:B------:R-:W-:-:S04]  /*b3d0*/  IMAD R4, R4, UR6, RZ ;  /* 0x0000000604047c24 */ /* 0x000fc8000f8e02ff */
[----:B------:R-:W-:Y:S02]  /*b3e0*/  IMAD R5, R145, UR7, R4 ;  /* 0x0000000791057c24 */ /* 0x000fe4000f8e0204 */
[----:B------:R-:W-:Y:S01]  /*b3f0*/  IMAD.MOV R145, RZ, RZ, -R145 ;  /* 0x000000ffff917224 */ /* 0x000fe200078e0a91 */
[----:B------:R-:W2:Y:S01]  /*b400*/  @P0 LDC R7, c[0x0][0xbec] ;  /* 0x0002fb00ff070b82 */ /* 0x000ea20000000800 */
[----:B------:R-:W-:Y:S02]  /*b410*/  IMAD.IADD R3, R3, 0x1, R5 ;  /* 0x0000000103037824 */ /* 0x000fe400078e0205 */
[----:B------:R-:W-:-:S05]  /*b420*/  IMAD.MOV.U32 R5, RZ, RZ, R0 ;  /* 0x000000ffff057224 */ /* 0x000fca00078e0000 */
[----:B------:R-:W3:Y:S01]  /*b430*/  S2UR UR8, SR_CTAID.Y ;  /* 0x00000000000879c3 */ /* 0x000ee20000002600 */
[----:B0-----:R-:W-:-:S07]  /*b440*/  USHF.R.S32.HI UR5, URZ, 0x1f, UR4 ;  /* 0x0000001f3f057899 */ /* 0x001fce0008011404 */
[----:B------:R-:W3:Y:S01]  /*b450*/  LDC R8, c[0x0][0xc50] ;  /* 0x00031400ff087b82 */ /* 0x000ee20000000800 */
[C---:B-1----:R-:W-:Y:S02]  /*b460*/  IMAD R12, R10.reuse, UR5, RZ ;  /* 0x000000050a0c7c24 */ /* 0x042fe4000f8e02ff */
[----:B------:R-:W-:-:S04]  /*b470*/  IMAD.WIDE.U32 R2, R10, UR4, R2 ;  /* 0x000000040a027c25 */ /* 0x000fc8000f8e0002 */
[----:B------:R-:W-:Y:S01]  /*b480*/  IMAD R11, R11, UR4, R12 ;  /* 0x000000040b0b7c24 */ /* 0x000fe2000f8e020c */
[----:B------:R-:W0:Y:S01]  /*b490*/  @P0 LDC R9, c[0x0][0xbf0] ;  /* 0x0002fc00ff090b82 */ /* 0x000e220000000800 */
[----:B--2---:R-:W-:Y:S01]  /*b4a0*/  @P0 IMAD.HI.U32 R4, R0, R7, RZ ;  /* 0x0000000700040227 */ /* 0x004fe200078e00ff */
[----:B------:R-:W-:-:S03]  /*b4b0*/  ULDC.64 UR4, c[0x0][0xbe0] ;  /* 0x0002f80000047ab9 */ /* 0x000fc60000000a00 */
[----:B------:R-:W-:Y:S02]  /*b4c0*/  IMAD.IADD R3, R11, 0x1, R3 ;  /* 0x000000010b037824 */ /* 0x000fe400078e0203 */
[----:B---3--:R-:W-:-:S04]  /*b4d0*/  IMAD R145, R8, R145, UR8 ;  /* 0x0000000808917e24 */ /* 0x008fc8000f8e0291 */
[----:B------:R-:W-:Y:S01]  /*b4e0*/  IMAD.WIDE.U32 R2, R145, UR4, R2 ;  /* 0x0000000491027c25 */ /* 0x000fe2000f8e0002 */
[----:B0-----:R-:W-:Y:S02]  /*b4f0*/  @P0 SHF.R.U32.HI R5, RZ, R9, R4 ;  /* 0x00000009ff050219 */ /* 0x001fe40000011604 */
[----:B------:R-:W-:Y:S02]  /*b500*/  SHF.R.S32.HI R4, RZ, 0x1f, R145 ;  /* 0x0000001fff047819 */ /* 0x000fe40000011491 */
[--C-:B------:R-:W-:Y:S01]  /*b510*/  SHF.R.S32.HI R9, RZ, 0x1f, R5.reuse ;  /* 0x0000001fff097819 */ /* 0x100fe20000011405 */
[----:B------:R-:W-:Y:S01]  /*b520*/  IMAD.MOV R7, RZ, RZ, -R5 ;  /* 0x000000ffff077224 */ /* 0x000fe200078e0a05 */
[----:B------:R-:W-:Y:S01]  /*b530*/  IADD3 R2, P0, R5, R2, RZ ;  /* 0x0000000205027210 */ /* 0x000fe20007f1e0ff */
[----:B------:R-:W-:Y:S02]  /*b540*/  IMAD R4, R4, UR4, RZ ;  /* 0x0000000404047c24 */ /* 0x000fe4000f8e02ff */
[----:B------:R-:W-:-:S02]  /*b550*/  IMAD R7, R6, R7, R0 ;  /* 0x0000000706077224 */ /* 0x000fc400078e0200 */
[----:B------:R-:W-:Y:S01]  /*b560*/  IMAD R4, R145, UR5, R4 ;  /* 0x0000000591047c24 */ /* 0x000fe2000f8e0204 */
[----:B------:R-:W-:Y:S02]  /*b570*/  ULDC.64 UR4, c[0x0][0xbc8] ;  /* 0x0002f20000047ab9 */ /* 0x000fe40000000a00 */
[----:B------:R-:W-:Y:S02]  /*b580*/  SHF.R.S32.HI R0, RZ, 0x1f, R7 ;  /* 0x0000001fff007819 */ /* 0x000fe40000011407 */
[----:B------:R-:W-:-:S03]  /*b590*/  IADD3.X R3, R9, R3, R4, P0, !PT ;  /* 0x0000000309037210 */ /* 0x000fc600007fe404 */
[----:B------:R-:W-:Y:S02]  /*b5a0*/  IMAD R0, R0, UR4, RZ ;  /* 0x0000000400007c24 */ /* 0x000fe4000f8e02ff */
[----:B------:R-:W-:-:S04]  /*b5b0*/  IMAD.WIDE.U32 R2, R7, UR4, R2 ;  /* 0x0000000407027c25 */ /* 0x000fc8000f8e0002 */
[----:B------:R-:W-:Y:S01]  /*b5c0*/  IMAD R5, R7, UR5, R0 ;  /* 0x0000000507057c24 */ /* 0x000fe2000f8e0200 */
[----:B------:R-:W-:Y:S02]  /*b5d0*/  ULDC.64 UR4, c[0x0][0xba8] ;  /* 0x0002ea0000047ab9 */ /* 0x000fe40000000a00 */
[----:B------:R-:W-:Y:S02]  /*b5e0*/  LEA R4, P0, R2, UR4, 0x2 ;  /* 0x0000000402047c11 */ /* 0x000fe4000f8010ff */
[----:B------:R-:W-:-:S04]  /*b5f0*/  IADD3 R3, R3, R5, RZ ;  /* 0x0000000503037210 */ /* 0x000fc80007ffe0ff */
[----:B------:R-:W-:Y:S01]  /*b600*/  LEA.HI.X R5, R2, UR5, R3, 0x2, P0 ;  /* 0x0000000502057c11 */ /* 0x000fe200080f1403 */
[----:B------:R-:W-:-:S05]  /*b610*/  IMAD.MOV.U32 R3, RZ, RZ, -0x800000 ;  /* 0xff800000ff037424 */ /* 0x000fca00078e00ff */
[----:B------:R0:W-:Y:S01]  /*b620*/  STG.E desc[UR38][R4.64], R3 ;  /* 0x0000000304007986 */ /* 0x0001e2000c101926 */
[----:B------:R-:W-:Y:S05]  /*b630*/  BRA `(.L_x_10) ;  /* 0x0000003c00d87947 */ /* 0x000fea0003800000 */
.L_x_8:
[----:B------:R-:W-:-:S08]  /*b640*/  NOP ;  /* 0x0000000000007918 */ /* 0x000fd00000000000 */
[----:B------:R-:W0:-:S00]  /*b650*/  USETMAXREG.DEALLOC.CTAPOOL 0x20 ;  /* 0x00000020000079c8 */ /* 0x000e0000080e0500 */
[----:B0-----:R-:W-:Y:S01]  /*b660*/  LOP3.LUT R22, R0, 0x3, RZ, 0xc0, !PT ;  /* 0x0000000300167812 */ /* 0x001fe200078ec0ff */
[----:B------:R-:W0:Y:S05]  /*b670*/  S2R R17, SR_CTAID.Z ;  /* 0x0000000000117919 */ /* 0x000e2a0000002700 */
[----:B------:R-:W1:Y:S01]  /*b680*/  S2UR UR6, SR_CTAID.Y ;  /* 0x00000000000679c3 */ /* 0x000e620000002600 */
[----:B------:R-:W2:Y:S02]  /*b690*/  SHFL.IDX PT, R0, R22, RZ, 0x1f ;  /* 0x00001fff16007589 */ /* 0x000ea400000e0000 */
[----:B--2---:R-:W-:-:S13]  /*b6a0*/  ISETP.NE.AND P0, PT, R0, RZ, PT ;  /* 0x000000ff0000720c */ /* 0x004fda0003f05270 */
[----:B01----:R-:W-:Y:S05]  /*b6b0*/  @!P0 BRA `(.L_x_36) ;  /* 0x0000000000288947 */ /* 0x003fea0003800000 */
[----:B------:R-:W-:Y:S01]  /*b6c0*/  ULDC UR7, c[0x0][0xc50] ;  /* 0x0003140000077ab9 */ /* 0x000fe20000000800 */
[----:B------:R-:W-:Y:S01]  /*b6d0*/  UMOV UR36, UR6 ;  /* 0x0000000600247c82 */ /* 0x000fe20008000000 */
[----:B------:R-:W-:-:S06]  /*b6e0*/  UISETP.NE.AND UP0, UPT, UR7, 0x1, UPT ;  /* 0x000000010700788c */ /* 0x000fcc000bf05270 */
[----:B------:R-:W-:-:S13]  /*b6f0*/  PLOP3.LUT P0, PT, PT, PT, UP0, 0x80, 0x0 ;  /* 0x000000000000781c */ /* 0x000fda0003f0f008 */
[----:B------:R-:W-:Y:S05]  /*b700*/  @!P0 BRA `(.L_x_37) ;  /* 0x0000000000308947 */ /* 0x000fea0003800000 */
[----:B------:R-:W-:Y:S01]  /*b710*/  ULDC UR4, c[0x0][0xc54] ;  /* 0x0003150000047ab9 */ /* 0x000fe20000000800 */
[----:B------:R-:W-:Y:S01]  /*b720*/  ULDC UR36, c[0x0][0xc58] ;  /* 0x0003160000247ab9 */ /* 0x000fe20000000800 */
[----:B------:R-:W-:-:S04]  /*b730*/  UIMAD.WIDE.U32 UR4, UR6, UR4, URZ ;  /* 0x00000004060472a5 */ /* 0x000fc8000f8e003f */
[----:B------:R-:W-:Y:S01]  /*b740*/  USHF.R.U32.HI UR36, URZ, UR36, UR5 ;  /* 0x000000243f247299 */ /* 0x000fe20008011605 */
[----:B------:R-:W-:Y:S11]  /*b750*/  BRA `(.L_x_37) ;  /* 0x00000000001c7947 */ /* 0x000ff60003800000 */
.L_x_36:
[----:B------:R-:W-:Y:S01]  /*b760*/  ULDC UR7, c[0x0][0xc50] ;  /* 0x0003140000077ab9 */ /* 0x000fe20000000800 */
[----:B------:R-:W-:Y:S01]  /*b770*/  UMOV UR36, UR6 ;  /* 0x0000000600247c82 */ /* 0x000fe20008000000 */
[----:B------:R-:W-:-:S11]  /*b780*/  UISETP.NE.AND UP0, UPT, UR7, 0x1, UPT ;  /* 0x000000010700788c */ /* 0x000fd6000bf05270 */
[----:B------:R-:W-:Y:S01]  /*b790*/  @UP0 ULDC UR4, c[0x0][0xc54] ;  /* 0x0003150000040ab9 */ /* 0x000fe20000000800 */
[----:B------:R-:W-:Y:S01]  /*b7a0*/  @UP0 ULDC UR8, c[0x0][0xc58] ;  /* 0x0003160000080ab9 */ /* 0x000fe20000000800 */
[----:B------:R-:W-:-:S04]  /*b7b0*/  UIMAD.WIDE.U32 UR4, UR6, UR4, URZ ;  /* 0x00000004060472a5 */ /* 0x000fc8000f8e003f */
[----:B------:R-:W-:-:S12]  /*b7c0*/  @UP0 USHF.R.U32.HI UR36, URZ, UR8, UR5 ;  /* 0x000000083f240299 */ /* 0x000fd80008011605 */
.L_x_37:
[----:B------:R-:W-:Y:S01]  /*b7d0*/  ISETP.GE.AND P0, PT, R17, RZ, PT ;  /* 0x000000ff1100720c */ /* 0x000fe20003f06270 */
[----:B------:R-:W-:Y:S01]  /*b7e0*/  UIADD3 UR4, -UR36, URZ, URZ ;  /* 0x0000003f24047290 */ /* 0x000fe2000fffe13f */
[----:B------:R-:W-:Y:S02]  /*b7f0*/  IMAD.MOV.U32 R6, RZ, RZ, 0x1 ;  /* 0x00000001ff067424 */ /* 0x000fe400078e00ff */
[----:B------:R-:W-:Y:S01]  /*b800*/  IMAD.MOV.U32 R0, RZ, RZ, RZ ;  /* 0x000000ffff007224 */ /* 0x000fe200078e00ff */
[----:B------:R-:W-:Y:S01]  /*b810*/  UIMAD UR6, UR7, UR4, UR6 ;  /* 0x00000004070672a4 */ /* 0x000fe2000f8e0206 */
[----:B------:R-:W-:-:S07]  /*b820*/  IMAD.MOV.U32 R2, RZ, RZ, 0x1 ;  /* 0x00000001ff027424 */ /* 0x000fce00078e00ff */
[----:B------:R-:W-:Y:S05]  /*b830*/  @!P0 BRA `(.L_x_38) ;  /* 0x00000038009c8947 */ /* 0x000fea0003800000 */
[----:B------:R-:W-:Y:S01]  /*b840*/  ULDC.64 UR4, c[0x0][0x418] ;  /* 0x0001060000047ab9 */ /* 0x000fe20000000a00 */
[----:B------:R-:W-:Y:S01]  /*b850*/  ULOP3.LUT UR42, UR6, 0xffff, URZ, 0xc0, !UPT ;  /* 0x0000ffff062a7892 */ /* 0x000fe2000f8ec03f */
[----:B------:R-:W-:Y:S01]  /*b860*/  IMAD.MOV.U32 R25, RZ, RZ, RZ ;  /* 0x000000ffff197224 */ /* 0x000fe200078e00ff */
[----:B------:R-:W-:-:S03]  /*b870*/  UISETP.NE.U32.AND UP0, UPT, UR4, URZ, UPT ;  /* 0x0000003f0400728c */ /* 0x000fc6000bf05070 */
[----:B------:R-:W-:Y:S01]  /*b880*/  ULDC UR4, c[0x0][0x424] ;  /* 0x0001090000047ab9 */ /* 0x000fe20000000800 */
[----:B------:R-:W-:-:S03]  /*b890*/  UISETP.NE.AND.EX UP0, UPT, UR5, URZ, UPT, UP0 ;  /* 0x0000003f0500728c */ /* 0x000fc6000bf05300 */
[----:B------:R-:W-:Y:S01]  /*b8a0*/  ULDC UR5, c[0x0][0x2f0] ;  /* 0x0000bc0000057ab9 */ /* 0x000fe20000000800 */
[----:B------:R-:W-:-:S04]  /*b8b0*/  USEL UR4, UR4, 0x1, UP0 ;  /* 0x0000000104047887 */ /* 0x000fc80008000000 */
[----:B------:R-:W-:-:S04]  /*b8c0*/  UIMAD UR4, UR4, UR5, URZ ;  /* 0x00000005040472a4 */ /* 0x000fc8000f8e023f */
[----:B------:R-:W-:Y:S02]  /*b8d0*/  UISETP.GE.AND UP0, UPT, UR4, 0x1, UPT ;  /* 0x000000010400788c */ /* 0x000fe4000bf06270 */
[----:B------:R-:W-:-:S04]  /*b8e0*/  UIADD3 UR5, UR4, 0x8f, URZ ;  /* 0x0000008f04057890 */ /* 0x000fc8000fffe03f */
[----:B------:R-:W-:Y:S01]  /*b8f0*/  PLOP3.LUT P0, PT, PT, PT, UP0, 0x80, 0x0 ;  /* 0x000000000000781c */ /* 0x000fe20003f0f008 */
[----:B------:R-:W-:-:S04]  /*b900*/  UIMAD.WIDE UR4, UR5, 0x38e38e39, URZ ;  /* 0x38e38e39050478a5 */ /* 0x000fc8000f8e023f */
[----:B------:R-:W-:-:S04]  /*b910*/  USHF.R.U32.HI UR41, URZ, 0x1f, UR5 ;  /* 0x0000001f3f297899 */ /* 0x000fc80008011605 */
[----:B------:R-:W-:-:S04]  /*b920*/  ULEA.HI.SX32 UR41, UR5, UR41, 0x1b ;  /* 0x0000002905297291 */ /* 0x000fc8000f8fda3f */
[----:B------:R-:W-:Y:S08]  /*b930*/  @!P0 BRA `(.L_x_39) ;  /* 0x0000000000808947 */ /* 0x000ff00003800000 */
[----:B------:R-:W-:-:S04]  /*b940*/  USHF.R.U32.HI UR4, URZ, 0x10, UR6 ;  /* 0x000000103f047899 */ /* 0x000fc80008011606 */
[----:B------:R-:W-:-:S11]  /*b950*/  UISETP.NE.AND UP0, UPT, UR4, URZ, UPT ;  /* 0x0000003f0400728c */ /* 0x000fd6000bf05270 */
[----:B------:R-:W-:Y:S02]  /*b960*/  @!UP0 ULDC UR4, c[0x0][0x9f0] ;  /* 0x00027c0000048ab9 */ /* 0x000fe40000000800 */
[----:B------:R-:W-:Y:S01]  /*b970*/  IMAD.U32 R4, RZ, RZ, UR4 ;  /* 0x00000004ff047e24 */ /* 0x000fe2000f8e00ff */
[----:B------:R-:W-:-:S04]  /*b980*/  UIADD3 UR5, UR41, -0x1, UR4 ;  /* 0xffffffff29057890 */ /* 0x000fc8000fffe004 */
[-C--:B------:R-:W-:Y:S02]  /*b990*/  IABS R5, R4.reuse ;  /* 0x0000000400057213 */ /* 0x080fe40000000000 */
[----:B------:R-:W-:Y:S01]  /*b9a0*/  IMAD.U32 R8, RZ, RZ, UR5 ;  /* 0x00000005ff087e24 */ /* 0x000fe2000f8e00ff */
[----:B------:R-:W-:Y:S01]  /*b9b0*/  IABS R4, R4 ;  /* 0x0000000400047213 */ /* 0x000fe20000000000 */
[----:B------:R-:W0:Y:S01]  /*b9c0*/  I2F.RP R0, R5 ;  /* 0x0000000500007306 */ /* 0x000e220000209400 */
[----:B------:R-:W-:-:S03]  /*b9d0*/  ULOP3.LUT UR5, UR5, UR4, URZ, 0x3c, !UPT ;  /* 0x0000000405057292 */ /* 0x000fc6000f8e3c3f */
[----:B------:R-:W-:-:S03]  /*b9e0*/  IMAD.MOV R4, RZ, RZ, -R4 ;  /* 0x000000ffff047224 */ /* 0x000fc600078e0a04 */
[----:B------:R-:W-:Y:S01]  /*b9f0*/  ISETP.LE.AND P2, PT, RZ, UR5, PT ;  /* 0x00000005ff007c0c */ /* 0x000fe2000bf43270 */
[----:B0-----:R-:W0:Y:S02]  /*ba00*/  MUFU.RCP R0, R0 ;  /* 0x0000000000007308 */ /* 0x001e240000001000 */
[----:B0-----:R-:W-:Y:S02]  /*ba10*/  IADD3 R2, R0, 0xffffffe, RZ ;  /* 0x0ffffffe00027810 */ /* 0x001fe40007ffe0ff */
[----:B------:R-:W-:-:S04]  /*ba20*/  IABS R0, R8 ;  /* 0x0000000800007213 */ /* 0x000fc80000000000 */
[----:B------:R0:W1:Y:S02]  /*ba30*/  F2I.FTZ.U32.TRUNC.NTZ R3, R2 ;  /* 0x0000000200037305 */ /* 0x000064000021f000 */
[----:B0-----:R-:W-:Y:S02]  /*ba40*/  IMAD.MOV.U32 R2, RZ, RZ, RZ ;  /* 0x000000ffff027224 */ /* 0x001fe400078e00ff */
[----:B-1----:R-:W-:-:S04]  /*ba50*/  IMAD.MOV R10, RZ, RZ, -R3 ;  /* 0x000000ffff0a7224 */ /* 0x002fc800078e0a03 */
[----:B------:R-:W-:-:S04]  /*ba60*/  IMAD R7, R10, R5, RZ ;  /* 0x000000050a077224 */ /* 0x000fc800078e02ff */
[----:B------:R-:W-:-:S04]  /*ba70*/  IMAD.HI.U32 R3, R3, R7, R2 ;  /* 0x0000000703037227 */ /* 0x000fc800078e0002 */
[----:B------:R-:W-:Y:S02]  /*ba80*/  IMAD.MOV.U32 R2, RZ, RZ, R4 ;  /* 0x000000ffff027224 */ /* 0x000fe400078e0004 */
[----:B------:R-:W-:-:S04]  /*ba90*/  IMAD.HI.U32 R3, R3, R0, RZ ;  /* 0x0000000003037227 */ /* 0x000fc800078e00ff */
[----:B------:R-:W-:-:S05]  /*baa0*/  IMAD R0, R3, R2, R0 ;  /* 0x0000000203007224 */ /* 0x000fca00078e0200 */
[----:B------:R-:W-:-:S13]  /*bab0*/  ISETP.GT.U32.AND P1, PT, R5, R0, PT ;  /* 0x000000000500720c */ /* 0x000fda0003f24070 */
[----:B------:R-:W-:Y:S01]  /*bac0*/  @!P1 IMAD.IADD R0, R0, 0x1, -R5 ;  /* 0x0000000100009824 */ /* 0x000fe200078e0a05 */
[----:B------:R-:W-:Y:S02]  /*bad0*/  @!P1 IADD3 R3, R3, 0x1, RZ ;  /* 0x0000000103039810 */ /* 0x000fe40007ffe0ff */
[----:B------:R-:W-:Y:S02]  /*bae0*/  ISETP.NE.AND P1, PT, RZ, UR4, PT ;  /* 0x00000004ff007c0c */ /* 0x000fe4000bf25270 */
[----:B------:R-:W-:-:S13]  /*baf0*/  ISETP.GE.U32.AND P0, PT, R0, R5, PT ;  /* 0x000000050000720c */ /* 0x000fda0003f06070 */
[----:B------:R-:W-:-:S04]  /*bb00*/  @P0 VIADD R3, R3, 0x1 ;  /* 0x0000000103030836 */ /* 0x000fc80000000000 */
[----:B------:R-:W-:Y:S01]  /*bb10*/  @!P2 IMAD.MOV R3, RZ, RZ, -R3 ;  /* 0x000000ffff03a224 */ /* 0x000fe200078e0a03 */
[----:B------:R-:W-:-:S05]  /*bb20*/  @!P1 LOP3.LUT R3, RZ, UR4, RZ, 0x33, !PT ;  /* 0x00000004ff039c12 */ /* 0x000fca000f8e33ff */
[----:B------:R-:W-:-:S07]  /*bb30*/  IMAD.MOV.U32 R25, RZ, RZ, R3 ;  /* 0x000000ffff197224 */ /* 0x000fce00078e0003 */
.L_x_39:
[----:B------:R-:W-:Y:S02]  /*bb40*/  IMAD R24, R25, UR42, RZ ;  /* 0x0000002a19187c24 */ /* 0x000fe4000f8e02ff */
[----:B------:R-:W-:Y:S02]  /*bb50*/  IMAD.MOV.U32 R0, RZ, RZ, RZ ;  /* 0x000000ffff007224 */ /* 0x000fe400078e00ff */
[----:B------:R-:W-:Y:S01]  /*bb60*/  IMAD.MOV.U32 R2, RZ, RZ, 0x1 ;  /* 0x00000001ff027424 */ /* 0x000fe200078e00ff */
[----:B------:R-:W-:-:S04]  /*bb70*/  VIADDMNMX R26, R24, R25, UR41, PT ;  /* 0x00000029181a7e46 */ /* 0x000fc8000b800119 */
[----:B------:R-:W-:-:S13]  /*bb80*/  ISETP.GT.AND P0, PT, R26, R24, PT ;  /* 0x000000181a00720c */ /* 0x000fda0003f04270 */
[----:B------:R-:W-:Y:S05]  /*bb90*/  @!P0 BRA `(.L_x_38) ;  /* 0x0000003400c48947 */ /* 0x000fea0003800000 */
[----:B------:R-:W0:Y:S01]  /*bba0*/  S2UR UR4, SR_CgaCtaId ;  /* 0x00000000000479c3 */ /* 0x000e220000008800 */
[----:B------:R-:W-:Y:S02]  /*bbb0*/  UMOV UR40, 0x400 ;  /* 0x0000040000287882 */ /* 0x000fe40000000000 */
[----:B0-----:R-:W-:-:S04]  /*bbc0*/  ULEA UR40, UR4, UR40, 0x18 ;  /* 0x0000002804287291 */ /* 0x001fc8000f8ec03f */
[----:B------:R-:W-:-:S04]  /*bbd0*/  UIADD3 UR4, UR40, 0x16a00, URZ ;  /* 0x00016a0028047890 */ /* 0x000fc8000fffe03f */
[----:B------:R-:W-:-:S06]  /*bbe0*/  ULOP3.LUT UP0, URZ, UR4, 0x1bf, URZ, 0xc0, !UPT ;  /* 0x000001bf043f7892 */ /* 0x000fcc000f80c03f */
[----:B------:R-:W-:-:S13]  /*bbf0*/  PLOP3.LUT P0, PT, PT, PT, UP0, 0x80, 0x0 ;  /* 0x000000000000781c */ /* 0x000fda0003f0f008 */
[----:B------:R-:W-:Y:S05]  /*bc00*/  @!P0 BRA `(.L_x_40) ;  /* 0x0000000000408947 */ /* 0x000fea0003800000 */
[----:B------:R-:W-:Y:S01]  /*bc10*/  MOV R2, 0x0 ;  /* 0x0000000000027802 */ /* 0x000fe20000000f00 */
[----:B------:R-:W-:Y:S01]  /*bc20*/  ULDC.64 UR4, c[0x4][0xa8] ;  /* 0x01002a0000047ab9 */ /* 0x000fe20000000a00 */
[----:B------:R-:W-:Y:S01]  /*bc30*/  ULDC.64 UR6, c[0x4][0xb0] ;  /* 0x01002c0000067ab9 */ /* 0x000fe20000000a00 */
[----:B------:R-:W-:Y:S01]  /*bc40*/  IMAD.U32 R4, RZ, RZ, UR4 ;  /* 0x00000004ff047e24 */ /* 0x000fe2000f8e00ff */
[----:B------:R-:W-:Y:S01]  /*bc50*/  MOV R5, UR5 ;  /* 0x0000000500057c02 */ /* 0x000fe20008000f00 */
[----:B------:R-:W-:Y:S01]  /*bc60*/  ULDC.64 UR4, c[0x4][0x8] ;  /* 0x0100020000047ab9 */ /* 0x000fe20000000a00 */
[----:B------:R-:W0:Y:S01]  /*bc70*/  LDC.64 R2, c[0x4][R2] ;  /* 0x0100000002027b82 */ /* 0x000e220000000a00 */
[----:B------:R-:W-:Y:S01]  /*bc80*/  IMAD.U32 R6, RZ, RZ, UR6 ;  /* 0x00000006ff067e24 */ /* 0x000fe2000f8e00ff */
[----:B------:R-:W-:Y:S01]  /*bc90*/  MOV R13, RZ ;  /* 0x000000ff000d7202 */ /* 0x000fe20000000f00 */
[----:B------:R-:W-:Y:S02]  /*bca0*/  IMAD.U32 R7, RZ, RZ, UR7 ;  /* 0x00000007ff077e24 */ /* 0x000fe4000f8e00ff */
[----:B------:R-:W-:-:S02]  /*bcb0*/  IMAD.U32 R10, RZ, RZ, UR4 ;  /* 0x00000004ff0a7e24 */ /* 0x000fc4000f8e00ff */
[----:B------:R-:W-:Y:S02]  /*bcc0*/  IMAD.U32 R11, RZ, RZ, UR5 ;  /* 0x00000005ff0b7e24 */ /* 0x000fe4000f8e00ff */
[----:B------:R-:W-:Y:S02]  /*bcd0*/  IMAD.MOV.U32 R8, RZ, RZ, 0x70 ;  /* 0x00000070ff087424 */ /* 0x000fe400078e00ff */
[----:B------:R-:W-:-:S07]  /*bce0*/  IMAD.MOV.U32 R12, RZ, RZ, 0x1 ;  /* 0x00000001ff0c7424 */ /* 0x000fce00078e00ff */
[----:B------:R-:W-:-:S07]  /*bcf0*/  LEPC R20, `(.L_x_40) ;  /* 0x000000001014794e */ /* 0x000fce0000000000 */
[----:B0-----:R-:W-:Y:S05]  /*bd00*/  CALL.ABS.NOINC R2 ;  /* 0x0000000002007343 */ /* 0x001fea0003c00000 */
.L_x_40:
        /* <DEDUP_REMOVED lines=12> */
[----:B------:R-:W-:Y:S01]  /*bdd0*/  MOV R8, 0x70 ;  /* 0x0000007000087802 */ /* 0x000fe20000000f00 */
[----:B------:R-:W-:Y:S02]  /*bde0*/  IMAD.U32 R7, RZ, RZ, UR7 ;  /* 0x00000007ff077e24 */ /* 0x000fe4000f8e00ff */
[----:B------:R-:W-:-:S02]  /*bdf0*/  IMAD.U32 R10, RZ, RZ, UR4 ;  /* 0x00000004ff0a7e24 */ /* 0x000fc4000f8e00ff */
[----:B------:R-:W-:Y:S02]  /*be00*/  IMAD.U32 R11, RZ, RZ, UR5 ;  /* 0x00000005ff0b7e24 */ /* 0x000fe4000f8e00ff */
[----:B------:R-:W-:Y:S02]  /*be10*/  IMAD.MOV.U32 R12, RZ, RZ, 0x1 ;  /* 0x00000001ff0c7424 */ /* 0x000fe400078e00ff */
[----:B0-----:R-:W-:-:S07]  /*be20*/  IMAD.MOV.U32 R13, RZ, RZ, RZ ;  /* 0x000000ffff0d7224 */ /* 0x001fce00078e00ff */
[----:B------:R-:W-:-:S07]  /*be30*/  LEPC R20, `(.L_x_42) ;  /* 0x000000001014794e */ /* 0x000fce0000000000 */
[----:B-1----:R-:W-:Y:S05]  /*be40*/  CALL.ABS.NOINC R2 ;  /* 0x0000000002007343 */ /* 0x002fea0003c00000 */
.L_x_42:
[----:B------:R0:W1:Y:S01]  /*be50*/  LDC.64 R2, c[0x4][R16] ;  /* 0x0100000010027b82 */ /* 0x0000620000000a00 */
[----:B------:R-:W-:Y:S01]  /*be60*/  ULDC.64 UR4, c[0x4][0xa8] ;  /* 0x01002a0000047ab9 */ /* 0x000fe20000000a00 */
[----:B------:R-:W-:Y:S01]  /*be70*/  ULDC.64 UR6, c[0x4][0xb0] ;  /* 0x01002c0000067ab9 */ /* 0x000fe20000000a00 */
[----:B------:R-:W-:Y:S02]  /*be80*/  IMAD.U32 R4, RZ, RZ, UR4 ;  /* 0x00000004ff047e24 */ /* 0x000fe4000f8e00ff */
        /* <DEDUP_REMOVED lines=11> */
.L_x_41:
[----:B------:R-:W0:Y:S01]  /*bf40*/  LDC.64 R2, c[0x0][0x9f8] ;  /* 0x00027e00ff027b82 */ /* 0x000e220000000a00 */
[----:B------:R-:W-:-:S07]  /*bf50*/  IMAD.MOV.U32 R18, RZ, RZ, R17 ;  /* 0x000000ffff127224 */ /* 0x000fce00078e0011 */
[----:B------:R-:W1:Y:S01]  /*bf60*/  LDC.64 R4, c[0x0][0x418] ;  /* 0x00010600ff047b82 */ /* 0x000e620000000a00 */
[----:B0-----:R-:W-:-:S04]  /*bf70*/  ISETP.NE.U32.AND P0, PT, R2, RZ, PT ;  /* 0x000000ff0200720c */ /* 0x001fc80003f05070 */
[----:B------:R-:W-:-:S13]  /*bf80*/  ISETP.NE.AND.EX P0, PT, R3, RZ, PT, P0 ;  /* 0x000000ff0300720c */ /* 0x000fda0003f05300 */
[----:B------:R-:W0:Y:S02]  /*bf90*/  @P0 LDC.64 R2, c[0x0][0x9f8] ;  /* 0x00027e00ff020b82 */ /* 0x000e240000000a00 */
[----:B0-----:R-:W-:-:S05]  /*bfa0*/  @P0 IMAD.WIDE R2, R17, 0x4, R2 ;  /* 0x0000000411020825 */ /* 0x001fca00078e0202 */
[----:B------:R-:W2:Y:S01]  /*bfb0*/  @P0 LDG.E R18, desc[UR38][R2.64] ;  /* 0x0000002602120981 */ /* 0x000ea2000c1e1900 */
[----:B-1----:R-:W-:Y:S01]  /*bfc0*/  ISETP.NE.U32.AND P0, PT, R4, RZ, PT ;  /* 0x000000ff0400720c */ /* 0x002fe20003f05070 */
[----:B------:R-:W-:Y:S01]  /*bfd0*/  UMOV UR4, 0xffffffff ;  /* 0xffffffff00047882 */ /* 0x000fe20000000000 */
[----:B------:R-:W-:Y:S02]  /*bfe0*/  IADD3 R17, R26, -0x1, RZ ;  /* 0xffffffff1a117810 */ /* 0x000fe40007ffe0ff */
[----:B------:R-:W-:-:S04]  /*bff0*/  ISETP.NE.AND.EX P1, PT, R5, RZ, PT, P0 ;  /* 0x000000ff0500720c */ /* 0x000fc80003f25300 */
[----:B------:R-:W-:Y:S02]  /*c000*/  P2R R23, PR, RZ, 0x2 ;  /* 0x00000002ff177803 */ /* 0x000fe40000000000 */
[----:B--2---:R-:W-:Y:S02]  /*c010*/  SHF.R.S32.HI R19, RZ, 0x1f, R18 ;  /* 0x0000001fff137819 */ /* 0x004fe40000011412 */
[----:B------:R-:W-:Y:S01]  /*c020*/  SEL R16, R18, RZ, !P1 ;  /* 0x000000ff12107207 */ /* 0x000fe20004800000 */
[----:B------:R-:W-:Y:S06]  /*c030*/  BRA.DIV UR4, `(.L_x_43) ;  /* 0x0000003604d07947 */ /* 0x000fec000b800000 */
[----:B------:R0:W1:Y:S02]  /*c040*/  SHFL.IDX PT, R14, R22, RZ, 0x1f ;  /* 0x00001fff160e7589 */ /* 0x00006400000e0000 */
.L_x_127:
[----:B-1----:R-:W-:Y:S02]  /*c050*/  ISETP.NE.AND P0, PT, R14, RZ, PT ;  /* 0x000000ff0e00720c */ /* 0x002fe40003f05270 */
[----:B------:R-:W-:-:S04]  /*c060*/  PLOP3.LUT P2, PT, PT, PT, PT, 0x8, 0x0 ;  /* 0x000000000000781c */ /* 0x000fc80003f4e170 */
[----:B0-----:R-:W-:-:S07]  /*c070*/  P2R R22, PR, RZ, 0x4 ;  /* 0x00000004ff167803 */ /* 0x001fce0000000000 */
[----:B------:R-:W-:Y:S05]  /*c080*/  @P0 BRA `(.L_x_44) ;  /* 0x0000000400040947 */ /* 0x000fea0003800000 */
[----:B------:R-:W-:-:S03]  /*c090*/  UMOV UR4, 0xffffffff ;  /* 0xffffffff00047882 */ /* 0x000fc60000000000 */
[----:B------:R-:W-:Y:S05]  /*c0a0*/  BRA.DIV UR4, `(.L_x_45) ;  /* 0x0000003604d47947 */ /* 0x000fea000b800000 */
[----:B------:R-:W-:-:S13]  /*c0b0*/  ELECT P6, URZ, PT ;  /* 0x00000000003f782f */ /* 0x000fda00038c0000 */
.L_x_130:
[----:B------:R-:W-:Y:S05]  /*c0c0*/  @!P6 BRA `(.L_x_44) ;  /* 0x0000000000f4e947 */ /* 0x000fea0003800000 */
[----:B------:R-:W-:Y:S02]  /*c0d0*/  IMAD.MOV.U32 R0, RZ, RZ, 0x1 ;  /* 0x00000001ff007424 */ /* 0x000fe400078e00ff */
[----:B------:R-:W-:-:S03]  /*c0e0*/  IMAD.MOV.U32 R16, RZ, RZ, R18 ;  /* 0x000000ffff107224 */ /* 0x000fc600078e0012 */
[----:B------:R-:W-:Y:S01]  /*c0f0*/  SHF.L.U32 R0, R0, 0x1f, RZ ;  /* 0x0000001f00007819 */ /* 0x000fe200000006ff */
[----:B------:R-:W-:Y:S06]  /*c100*/  @!P1 BRA `(.L_x_46) ;  /* 0x0000000000489947 */ /* 0x000fec0003800000 */
[----:B------:R-:W0:Y:S01]  /*c110*/  LDC R6, c[0x0][0x43c] ;  /* 0x00010f00ff067b82 */ /* 0x000e220000000800 */
[----:B------:R-:W-:Y:S01]  /*c120*/  IMAD.MOV.U32 R7, RZ, RZ, R17 ;  /* 0x000000ffff077224 */ /* 0x000fe200078e0011 */
[----:B------:R-:W-:Y:S02]  /*c130*/  ULDC.64 UR4, c[0x0][0x428] ;  /* 0x00010a0000047ab9 */ /* 0x000fe40000000a00 */
[----:B------:R-:W-:-:S04]  /*c140*/  IMAD R9, R19, UR4, RZ ;  /* 0x0000000413097c24 */ /* 0x000fc8000f8e02ff */
[----:B------:R-:W-:Y:S01]  /*c150*/  IMAD R9, R18, UR5, R9 ;  /* 0x0000000512097c24 */ /* 0x000fe2000f8e0209 */
[----:B0-----:R-:W-:-:S13]  /*c160*/  ISETP.NE.AND P0, PT, R6, 0x1, PT ;  /* 0x000000010600780c */ /* 0x001fda0003f05270 */
[----:B------:R-:W0:Y:S02]  /*c170*/  @P0 LDC.64 R2, c[0x0][0x440] ;  /* 0x00011000ff020b82 */ /* 0x000e240000000a00 */
[----:B0-----:R-:W-:-:S05]  /*c180*/  @P0 IMAD.HI.U32 R2, R17, R2, RZ ;  /* 0x0000000211020227 */ /* 0x001fca00078e00ff */
[----:B------:R-:W-:-:S04]  /*c190*/  @P0 SHF.R.U32.HI R7, RZ, R3, R2 ;  /* 0x00000003ff070219 */ /* 0x000fc80000011602 */
[--C-:B------:R-:W-:Y:S01]  /*c1a0*/  SHF.R.S32.HI R3, RZ, 0x1f, R7.reuse ;  /* 0x0000001fff037819 */ /* 0x100fe20000011407 */
[----:B------:R-:W-:-:S04]  /*c1b0*/  IMAD.MOV.U32 R2, RZ, RZ, R7 ;  /* 0x000000ffff027224 */ /* 0x000fc800078e0007 */
[----:B------:R-:W-:-:S04]  /*c1c0*/  IMAD.WIDE.U32 R2, R18, UR4, R2 ;  /* 0x0000000412027c25 */ /* 0x000fc8000f8e0002 */
[----:B------:R-:W-:Y:S01]  /*c1d0*/  IMAD.IADD R3, R3, 0x1, R9 ;  /* 0x0000000103037824 */ /* 0x000fe200078e0209 */
[----:B------:R-:W-:-:S04]  /*c1e0*/  LEA R4, P0, R2, R4, 0x2 ;  /* 0x0000000402047211 */ /* 0x000fc800078010ff */
[----:B------:R-:W-:-:S05]  /*c1f0*/  LEA.HI.X R5, R2, R5, R3, 0x2, P0 ;  /* 0x0000000502057211 */ /* 0x000fca00000f1403 */
[----:B------:R0:W5:Y:S01]  /*c200*/  LDG.E R16, desc[UR38][R4.64] ;  /* 0x0000002604107981 */ /* 0x000162000c1e1900 */
[----:B------:R-:W-:-:S05]  /*c210*/  IADD3 R2, -R7, RZ, RZ ;  /* 0x000000ff07027210 */ /* 0x000fca0007ffe1ff */
[----:B------:R-:W-:-:S07]  /*c220*/  IMAD R17, R6, R2, R17 ;  /* 0x0000000206117224 */ /* 0x000fce00078e0211 */
.L_x_46:
[----:B------:R-:W1:Y:S01]  /*c230*/  SYNCS.PHASECHK.TRANS64.TRYWAIT P0, [UR40+0x31c40], R0 ;  /* 0x031c4000ff0075a7 */ /* 0x000e620008000168 */
[----:B------:R-:W-:Y:S01]  /*c240*/  ISETP.NE.AND P1, PT, R28, RZ, PT ;  /* 0x000000ff1c00720c */ /* 0x000fe20003f25270 */
[----:B-1----:R-:W-:-:S12]  /*c250*/  @!P0 BRA `(.L_x_47) ;  /* 0x0000003400888947 */ /* 0x002fd80003800000 */
.L_x_131:
[----:B------:R-:W-:Y:S05]  /*c260*/  @P1 BRA `(.L_x_48) ;  /* 0x0000000000181947 */ /* 0x000fea0003800000 */
[----:B------:R-:W2:Y:S01]  /*c270*/  S2R R2, SR_TID.X ;  /* 0x0000000000027919 */ /* 0x000ea20000002100 */
[----:B-1----:R-:W-:-:S04]  /*c280*/  IMAD.MOV.U32 R0, RZ, RZ, 0x6c00 ;  /* 0x00006c00ff007424 */ /* 0x002fc800078e00ff */
[----:B------:R3:W-:Y:S01]  /*c290*/  SYNCS.ARRIVE.TRANS64 RZ, [UR40+0x31c30], R0 ;  /* 0x031c3000ffff79a7 */ /* 0x0007e20008000028 */
[----:B--2---:R-:W-:-:S13]  /*c2a0*/  LOP3.LUT P0, RZ, R2, 0x1f, RZ, 0xc0, !PT ;  /* 0x0000001f02ff7812 */ /* 0x004fda000780c0ff */
[----:B---3--:R-:W-:Y:S05]  /*c2b0*/  @!P0 BRA `(.L_x_48) ;  /* 0x0000000000048947 */ /* 0x008fea0003800000 */
[----:B------:R-:W-:Y:S01]  /*c2c0*/  BPT.TRAP 0x1 ;  /* 0x000000040000795c */ /* 0x000fe20000300000 */
.L_x_48:
[----:B------:R-:W-:Y:S01]  /*c2d0*/  R2UR UR11, R17 ;  /* 0x00000000110b72ca */ /* 0x000fe200000e0000 */
[----:B------:R-:W-:Y:S01]  /*c2e0*/  ULDC.64 UR4, c[0x0][0x198] ;  /* 0x0000660000047ab9 */ /* 0x000fe20000000a00 */
[----:B-----5:R-:W-:Y:S01]  /*c2f0*/  R2UR UR13, R16 ;  /* 0x00000000100d72ca */ /* 0x020fe200000e0000 */
[----:B------:R-:W-:Y:S01]  /*c300*/  UIADD3 UR4, UP0, UR4, 0x370, URZ ;  /* 0x0000037004047890 */ /* 0x000fe2000ff1e03f */
[----:B------:R-:W-:Y:S01]  /*c310*/  PLOP3.LUT P0, PT, PT, PT, PT, 0x80, 0x0 ;  /* 0x000000000000781c */ /* 0x000fe20003f0f070 */
[----:B------:R-:W-:Y:S02]  /*c320*/  UIADD3 UR8, UR40, 0x16a00, URZ ;  /* 0x00016a0028087890 */ /* 0x000fe4000fffe03f */
[----:B------:R-:W-:Y:S01]  /*c330*/  UIADD3 UR9, UR40, 0x31c30, URZ ;  /* 0x00031c3028097890 */ /* 0x000fe2000fffe03f */
[----:B------:R-:W-:Y:S01]  /*c340*/  P2R R22, PR, RZ, 0x1 ;  /* 0x00000001ff167803 */ /* 0x000fe20000000000 */
[----:B------:R-:W-:Y:S02]  /*c350*/  UIADD3.X UR5, URZ, UR5, URZ, UP0, !UPT ;  /* 0x000000053f057290 */ /* 0x000fe400087fe43f */
[----:B------:R-:W-:-:S02]  /*c360*/  UIADD3 UR16, UR40, 0x18e00, URZ ;  /* 0x00018e0028107890 */ /* 0x000fc4000fffe03f */
[----:B------:R-:W-:Y:S02]  /*c370*/  UIMAD UR11, UR11, 0x90, URZ ;  /* 0x000000900b0b78a4 */ /* 0x000fe4000f8e023f */
[----:B------:R-:W-:Y:S01]  /*c380*/  UIADD3 UR32, UR40, 0x1b200, URZ ;  /* 0x0001b20028207890 */ /* 0x000fe2000fffe03f */
[----:B------:R-:W-:Y:S01]  /*c390*/  UMOV UR6, 0x0 ;  /* 0x0000000000067882 */ /* 0x000fe20000000000 */
[----:B------:R-:W-:Y:S01]  /*c3a0*/  UMOV UR7, 0x14f00000 ;  /* 0x14f0000000077882 */ /* 0x000fe20000000000 */
[----:B------:R-:W-:Y:S01]  /*c3b0*/  UMOV UR10, URZ ;  /* 0x0000003f000a7c82 */ /* 0x000fe20008000000 */
[----:B------:R-:W-:Y:S01]  /*c3c0*/  UMOV UR12, UR36 ;  /* 0x00000024000c7c82 */ /* 0x000fe20008000000 */
[----:B------:R-:W-:Y:S01]  /*c3d0*/  UMOV UR18, 0x20 ;  /* 0x0000002000127882 */ /* 0x000fe20000000000 */
[----:B------:R-:W-:Y:S01]  /*c3e0*/  UMOV UR20, UR36 ;  /* 0x0000002400147c82 */ /* 0x000fe20008000000 */
[----:B------:R-:W-:Y:S01]  /*c3f0*/  UMOV UR17, UR9 ;  /* 0x0000000900117c82 */ /* 0x000fe20008000000 */
[----:B------:R-:W-:Y:S01]  /*c400*/  UMOV UR21, UR13 ;  /* 0x0000000d00157c82 */ /* 0x000fe20008000000 */
[----:B------:R-:W-:Y:S01]  /*c410*/  UMOV UR19, UR11 ;  /* 0x0000000b00137c82 */ /* 0x000fe20008000000 */
[----:B------:R-:W-:Y:S01]  /*c420*/  UMOV UR34, 0x40 ;  /* 0x0000004000227882 */ /* 0x000fe20000000000 */
[----:B------:R-:W-:Y:S01]  /*c430*/  UMOV UR33, UR9 ;  /* 0x0000000900217c82 */ /* 0x000fe20008000000 */
[----:B------:R-:W-:Y:S01]  /*c440*/  UMOV UR37, UR13 ;  /* 0x0000000d00257c82 */ /* 0x000fe20008000000 */
[----:B------:R2:W-:Y:S01]  /*c450*/  UTMALDG.4D [UR8], [UR4], desc[UR6] ;  /* 0x00000608040075b4 */ /* 0x0005e20008019000 */
[----:B------:R-:W-:Y:S01]  /*c460*/  UMOV UR35, UR11 ;  /* 0x0000000b00237c82 */ /* 0x000fe20008000000 */
[----:B------:R2:W-:Y:S01]  /*c470*/  UTMALDG.4D [UR16], [UR4], desc[UR6] ;  /* 0x00000610040075b4 */ /* 0x0005e20008019000 */
[----:B------:R2:W-:Y:S02]  /*c480*/  UTMALDG.4D [UR32], [UR4], desc[UR6] ;  /* 0x00000620040075b4 */ /* 0x0005e40008019000 */
[----:B--2---:R-:W-:Y:S01]  /*c490*/  NOP ;  /* 0x0000000000007918 */ /* 0x004fe20000000000 */
.L_x_44:
[----:B------:R-:W-:Y:S05]  /*c4a0*/  WARPSYNC.ALL ;  /* 0x0000000000007948 */ /* 0x000fea0003800000 */
[----:B-1----:R-:W1:Y:S01]  /*c4b0*/  S2R R0, SR_CTAID.Z ;  /* 0x0000000000007919 */ /* 0x002e620000002700 */
[----:B------:R-:W-:Y:S02]  /*c4c0*/  UIADD3 UR5, UR40, 0xda00, URZ ;  /* 0x0000da0028057890 */ /* 0x000fe4000fffe03f */
[----:B------:R-:W-:Y:S01]  /*c4d0*/  USHF.R.S32.HI UR4, URZ, 0x1f, UR36 ;  /* 0x0000001f3f047899 */ /* 0x000fe20008011424 */
[----:B------:R-:W-:Y:S01]  /*c4e0*/  BAR.SYNC.DEFER_BLOCKING 0x8, 0x200 ;  /* 0x0208000000007b1d */ /* 0x000fe20000010000 */
[----:B------:R-:W-:-:S05]  /*c4f0*/  ULOP3.LUT UP0, URZ, UR5, 0x1bf, URZ, 0xc0, !UPT ;  /* 0x000001bf053f7892 */ /* 0x000fca000f80c03f */
[----:B------:R-:W-:Y:S01]  /*c500*/  ULDC.64 UR6, c[0x0][0x2d8] ;  /* 0x0000b60000067ab9 */ /* 0x000fe20000000a00 */
[----:B------:R-:W-:Y:S01]  /*c510*/  PLOP3.LUT P0, PT, PT, PT, UP0, 0x80, 0x0 ;  /* 0x000000000000781c */ /* 0x000fe20003f0f008 */
[----:B------:R-:W-:Y:S02]  /*c520*/  UIMAD UR4, UR4, UR6, URZ ;  /* 0x00000006040472a4 */ /* 0x000fe4000f8e023f */
[----:B------:R-:W-:Y:S02]  /*c530*/  UIMAD.WIDE.U32 UR44, UR36, UR6, URZ ;  /* 0x00000006242c72a5 */ /* 0x000fe4000f8e003f */
[----:B------:R-:W-:-:S04]  /*c540*/  UIMAD UR4, UR36, UR7, UR4 ;  /* 0x00000007240472a4 */ /* 0x000fc8000f8e0204 */
[----:B------:R-:W-:Y:S01]  /*c550*/  UIADD3 UR43, UR45, UR4, URZ ;  /* 0x000000042d2b7290 */ /* 0x000fe2000fffe03f */
[----:B-1----:R-:W-:-:S03]  /*c560*/  SHF.R.S32.HI R29, RZ, 0x1f, R0 ;  /* 0x0000001fff1d7819 */ /* 0x002fc60000011400 */
[----:B------:R-:W-:Y:S08]  /*c570*/  @!P0 BRA `(.L_x_49) ;  /* 0x0000000000408947 */ /* 0x000ff00003800000 */
[----:B------:R-:W-:Y:S01]  /*c580*/  MOV R2, 0x0 ;  /* 0x0000000000027802 */ /* 0x000fe20000000f00 */
[----:B------:R-:W-:Y:S01]  /*c590*/  ULDC.64 UR6, c[0x4][0xa8] ;  /* 0x01002a0000067ab9 */ /* 0x000fe20000000a00 */
[----:B------:R-:W-:Y:S01]  /*c5a0*/  ULDC.64 UR8, c[0x4][0xb0] ;  /* 0x01002c0000087ab9 */ /* 0x000fe20000000a00 */
[----:B------:R-:W-:Y:S01]  /*c5b0*/  ULDC.64 UR4, c[0x4][0x20] ;  /* 0x0100080000047ab9 */ /* 0x000fe20000000a00 */
[----:B0-----:R-:W-:Y:S01]  /*c5c0*/  IMAD.U32 R4, RZ, RZ, UR6 ;  /* 0x00000006ff047e24 */ /* 0x001fe2000f8e00ff */
[----:B------:R-:W-:Y:S01]  /*c5d0*/  MOV R10, UR4 ;  /* 0x00000004000a7c02 */ /* 0x000fe20008000f00 */
[----:B------:R-:W0:Y:S01]  /*c5e0*/  LDC.64 R2, c[0x4][R2] ;  /* 0x0100000002027b82 */ /* 0x000e220000000a00 */
[----:B------:R-:W-:Y:S02]  /*c5f0*/  IMAD.U32 R5, RZ, RZ, UR7 ;  /* 0x00000007ff057e24 */ /* 0x000fe4000f8e00ff */
[----:B------:R-:W-:Y:S02]  /*c600*/  IMAD.U32 R6, RZ, RZ, UR8 ;  /* 0x00000008ff067e24 */ /* 0x000fe4000f8e00ff */
[----:B------:R-:W-:-:S02]  /*c610*/  IMAD.U32 R7, RZ, RZ, UR9 ;  /* 0x00000009ff077e24 */ /* 0x000fc4000f8e00ff */
[----:B------:R-:W-:Y:S02]  /*c620*/  IMAD.U32 R11, RZ, RZ, UR5 ;  /* 0x00000005ff0b7e24 */ /* 0x000fe4000f8e00ff */
[----:B------:R-:W-:Y:S02]  /*c630*/  IMAD.MOV.U32 R8, RZ, RZ, 0x70 ;  /* 0x00000070ff087424 */ /* 0x000fe400078e00ff */
[----:B------:R-:W-:Y:S02]  /*c640*/  IMAD.MOV.U32 R12, RZ, RZ, 0x1 ;  /* 0x00000001ff0c7424 */ /* 0x000fe400078e00ff */
[----:B------:R-:W-:-:S07]  /*c650*/  IMAD.MOV.U32 R13, RZ, RZ, RZ ;  /* 0x000000ffff0d7224 */ /* 0x000fce00078e00ff */
[----:B------:R-:W-:-:S07]  /*c660*/  LEPC R20, `(.L_x_49) ;  /* 0x000000001014794e */ /* 0x000fce0000000000 */
[----:B0-----:R-:W-:Y:S05]  /*c670*/  CALL.ABS.NOINC R2 ;  /* 0x0000000002007343 */ /* 0x001fea0003c00000 */
.L_x_49:
[----:B------:R-:W1:Y:S01]  /*c680*/  LDC R14, c[0x0][0x448] ;  /* 0x00011200ff0e7b82 */ /* 0x000e620000000800 */
[----:B------:R-:W2:Y:S01]  /*c690*/  S2R R20, SR_TID.X ;  /* 0x0000000000147919 */ /* 0x000ea20000002100 */
[----:B------:R-:W-:Y:S01]  /*c6a0*/  SHF.R.U32.HI R11, RZ, 0x2, R28 ;  /* 0x00000002ff0b7819 */ /* 0x000fe2000001161c */
[----:B------:R-:W-:Y:S01]  /*c6b0*/  UMOV UR4, UR44 ;  /* 0x0000002c00047c82 */ /* 0x000fe20008000000 */
[----:B------:R-:W-:Y:S01]  /*c6c0*/  UMOV UR5, UR43 ;  /* 0x0000002b00057c82 */ /* 0x000fe20008000000 */
[----:B------:R-:W3:Y:S01]  /*c6d0*/  S2R R12, SR_CTAID.X ;  /* 0x00000000000c7919 */ /* 0x000ee20000002500 */
[----:B------:R-:W-:Y:S01]  /*c6e0*/  ULDC.64 UR6, c[0x0][0x2c8] ;  /* 0x0000b20000067ab9 */ /* 0x000fe20000000a00 */
[----:B------:R-:W-:Y:S01]  /*c6f0*/  ULDC.64 UR8, c[0x0][0x280] ;  /* 0x0000a00000087ab9 */ /* 0x000fe20000000a00 */
[----:B------:R-:W4:Y:S01]  /*c700*/  LDC.64 R2, c[0x0][0x2e0] ;  /* 0x0000b800ff027b82 */ /* 0x000f220000000a00 */
[----:B------:R-:W5:Y:S01]  /*c710*/  S2R R21, SR_CTAID.Z ;  /* 0x0000000000157919 */ /* 0x000f620000002700 */
[----:B-1----:R-:W-:Y:S01]  /*c720*/  ISETP.NE.AND P0, PT, R14, 0x1, PT ;  /* 0x000000010e00780c */ /* 0x002fe20003f05270 */
[----:B--2---:R-:W-:-:S12]  /*c730*/  IMAD.SHL.U32 R0, R20, 0x20, RZ ;  /* 0x0000002014007824 */ /* 0x004fd800078e00ff */
[----:B0-----:R-:W0:Y:S01]  /*c740*/  @P0 LDC R5, c[0x0][0x44c] ;  /* 0x00011300ff050b82 */ /* 0x001e220000000800 */
[----:B------:R-:W-:-:S05]  /*c750*/  LOP3.LUT R0, R11, 0x60, R0, 0xf8, !PT ;  /* 0x000000600b007812 */ /* 0x000fca00078ef800 */
[----:B---3--:R-:W-:Y:S02]  /*c760*/  IMAD R0, R12, 0xc0, R0 ;  /* 0x000000c00c007824 */ /* 0x008fe400078e0200 */
[----:B------:R-:W1:Y:S02]  /*c770*/  @P0 LDC R7, c[0x0][0x450] ;  /* 0x00011400ff070b82 */ /* 0x000e640000000800 */
[----:B------:R-:W-:-:S06]  /*c780*/  VIADD R9, R0, 0x80 ;  /* 0x0000008000097836 */ /* 0x000fcc0000000000 */
[----:B------:R-:W2:Y:S08]  /*c790*/  @P0 LDC R8, c[0x0][0x44c] ;  /* 0x00011300ff080b82 */ /* 0x000eb00000000800 */
[----:B------:R-:W3:Y:S01]  /*c7a0*/  @P0 LDC R4, c[0x0][0x450] ;  /* 0x00011400ff040b82 */ /* 0x000ee20000000800 */
[----:B0-----:R-:W-:Y:S01]  /*c7b0*/  @P0 IMAD.HI.U32 R6, R0, R5, RZ ;  /* 0x0000000500060227 */ /* 0x001fe200078e00ff */
[----:B------:R-:W-:-:S04]  /*c7c0*/  MOV R5, R0 ;  /* 0x0000000000057202 */ /* 0x000fc80000000f00 */
[----:B-1----:R-:W-:Y:S02]  /*c7d0*/  @P0 SHF.R.U32.HI R5, RZ, R7, R6 ;  /* 0x00000007ff050219 */ /* 0x002fe40000011606 */
[----:B------:R-:W-:-:S03]  /*c7e0*/  SHF.R.U32.HI R6, RZ, 0x3, R20 ;  /* 0x00000003ff067819 */ /* 0x000fc60000011614 */
[----:B------:R-:W-:Y:S01]  /*c7f0*/  IMAD.MOV R13, RZ, RZ, -R5 ;  /* 0x000000ffff0d7224 */ /* 0x000fe200078e0a05 */
[----:B------:R-:W-:Y:S01]  /*c800*/  LOP3.LUT R6, R6, 0x3, RZ, 0xc0, !PT ;  /* 0x0000000306067812 */ /* 0x000fe200078ec0ff */
[----:B--2---:R-:W-:-:S04]  /*c810*/  @P0 IMAD.HI.U32 R7, R9, R8, RZ ;  /* 0x0000000809070227 */ /* 0x004fc800078e00ff */
[----:B------:R-:W-:Y:S02]  /*c820*/  IMAD.MOV.U32 R8, RZ, RZ, R9 ;  /* 0x000000ffff087224 */ /* 0x000fe400078e0009 */
[----:B------:R-:W-:Y:S01]  /*c830*/  IMAD R13, R14, R13, R0 ;  /* 0x0000000d0e0d7224 */ /* 0x000fe200078e0200 */
[----:B---3--:R-:W-:Y:S01]  /*c840*/  @P0 SHF.R.U32.HI R8, RZ, R4, R7 ;  /* 0x00000004ff080219 */ /* 0x008fe20000011607 */
[----:B----4-:R-:W-:-:S03]  /*c850*/  IMAD R4, R29, R2, RZ ;  /* 0x000000021d047224 */ /* 0x010fc600078e02ff */
[----:B------:R-:W-:Y:S01]  /*c860*/  SHF.R.S32.HI R0, RZ, 0x1f, R13 ;  /* 0x0000001fff007819 */ /* 0x000fe2000001140d */
[C---:B-----5:R-:W-:Y:S01]  /*c870*/  IMAD R7, R21.reuse, R3, R4 ;  /* 0x0000000315077224 */ /* 0x060fe200078e0204 */
[----:B------:R-:W-:Y:S01]  /*c880*/  SHF.R.S32.HI R4, RZ, 0x1f, R5 ;  /* 0x0000001fff047819 */ /* 0x000fe20000011405 */
[----:B------:R-:W-:Y:S01]  /*c890*/  IMAD.WIDE.U32 R2, R21, R2, UR4 ;  /* 0x0000000415027e25 */ /* 0x000fe2000f8e0002 */
[----:B------:R-:W-:-:S03]  /*c8a0*/  ULDC.64 UR4, c[0x0][0x2d0] ;  /* 0x0000b40000047ab9 */ /* 0x000fc60000000a00 */
[----:B------:R-:W-:Y:S02]  /*c8b0*/  IMAD R4, R4, UR4, RZ ;  /* 0x0000000404047c24 */ /* 0x000fe4000f8e02ff */
[----:B------:R-:W-:Y:S02]  /*c8c0*/  IMAD.IADD R3, R3, 0x1, R7 ;  /* 0x0000000103037824 */ /* 0x000fe400078e0207 */
[C---:B------:R-:W-:Y:S02]  /*c8d0*/  IMAD R7, R5.reuse, UR5, R4 ;  /* 0x0000000505077c24 */ /* 0x040fe4000f8e0204 */
[----:B------:R-:W-:-:S04]  /*c8e0*/  IMAD.WIDE.U32 R4, R5, UR4, R2 ;  /* 0x0000000405047c25 */ /* 0x000fc8000f8e0002 */
[----:B------:R-:W-:Y:S02]  /*c8f0*/  IMAD R0, R0, UR6, RZ ;  /* 0x0000000600007c24 */ /* 0x000fe4000f8e02ff */
[----:B------:R-:W-:Y:S02]  /*c900*/  IMAD.IADD R5, R5, 0x1, R7 ;  /* 0x0000000105057824 */ /* 0x000fe400078e0207 */
[C---:B------:R-:W-:Y:S01]  /*c910*/  IMAD R7, R13.reuse, UR7, R0 ;  /* 0x000000070d077c24 */ /* 0x040fe2000f8e0200 */
[----:B------:R-:W-:Y:S01]  /*c920*/  SHF.L.U32 R0, R20, 0x3, RZ ;  /* 0x0000000314007819 */ /* 0x000fe200000006ff */
[----:B------:R-:W-:-:S03]  /*c930*/  IMAD.WIDE.U32 R4, R13, UR6, R4 ;  /* 0x000000060d047c25 */ /* 0x000fc6000f8e0004 */
[----:B------:R-:W-:Y:S01]  /*c940*/  LOP3.LUT R21, R0, 0x18, RZ, 0xc0, !PT ;  /* 0x0000001800157812 */ /* 0x000fe200078ec0ff */
[----:B------:R-:W-:Y:S01]  /*c950*/  IMAD.SHL.U32 R13, R28, 0x8, RZ ;  /* 0x000000081c0d7824 */ /* 0x000fe200078e00ff */
[----:B------:R-:W-:Y:S01]  /*c960*/  LOP3.LUT R0, R0, 0x20, RZ, 0xc0, !PT ;  /* 0x0000002000007812 */ /* 0x000fe200078ec0ff */
[----:B------:R-:W-:Y:S02]  /*c970*/  IMAD.IADD R7, R5, 0x1, R7 ;  /* 0x0000000105077824 */ /* 0x000fe400078e0207 */
[----:B------:R-:W-:Y:S01]  /*c980*/  IMAD.MOV R10, RZ, RZ, -R8 ;  /* 0x000000ffff0a7224 */ /* 0x000fe200078e0a08 */
[----:B------:R-:W-:Y:S01]  /*c990*/  LOP3.LUT R0, R0, 0x300, R13, 0xf8, !PT ;  /* 0x0000030000007812 */ /* 0x000fe200078ef80d */
[C---:B------:R-:W-:Y:S02]  /*c9a0*/  IMAD R13, R6.reuse, 0x40, R21 ;  /* 0x00000040060d7824 */ /* 0x040fe400078e0215 */
[----:B------:R-:W-:Y:S02]  /*c9b0*/  IMAD.SHL.U32 R6, R6, 0x8, RZ ;  /* 0x0000000806067824 */ /* 0x000fe400078e00ff */
[----:B------:R-:W-:-:S02]  /*c9c0*/  IMAD R5, R14, R10, R9 ;  /* 0x0000000a0e057224 */ /* 0x000fc400078e0209 */
[----:B------:R-:W-:Y:S01]  /*c9d0*/  IMAD.WIDE.U32 R2, R8, UR4, R2 ;  /* 0x0000000408027c25 */ /* 0x000fe2000f8e0002 */
[----:B------:R-:W-:Y:S02]  /*c9e0*/  LOP3.LUT R0, R0, R13, R6, 0xf6, !PT ;  /* 0x0000000d00007212 */ /* 0x000fe400078ef606 */
[----:B------:R-:W-:-:S04]  /*c9f0*/  LEA R6, P0, R4, UR8, 0x1 ;  /* 0x0000000804067c11 */ /* 0x000fc8000f8008ff */
[----:B------:R-:W-:Y:S02]  /*ca00*/  LEA.HI.X R7, R4, UR9, R7, 0x1, P0 ;  /* 0x0000000904077c11 */ /* 0x000fe400080f0c07 */
[----:B------:R-:W-:-:S05]  /*ca10*/  SHF.R.S32.HI R4, RZ, 0x1f, R8 ;  /* 0x0000001fff047819 */ /* 0x000fca0000011408 */
[----:B------:R-:W-:Y:S01]  /*ca20*/  IMAD R9, R4, UR4, RZ ;  /* 0x0000000404097c24 */ /* 0x000fe2000f8e02ff */
[----:B------:R-:W-:Y:S01]  /*ca30*/  SHF.R.S32.HI R4, RZ, 0x1f, R5 ;  /* 0x0000001fff047819 */ /* 0x000fe20000011405 */
[----:B------:R-:W-:Y:S02]  /*ca40*/  ULDC UR4, c[0x0][0x2b8] ;  /* 0x0000ae0000047ab9 */ /* 0x000fe40000000800 */
[----:B------:R-:W-:Y:S01]  /*ca50*/  IMAD R9, R8, UR5, R9 ;  /* 0x0000000508097c24 */ /* 0x000fe2000f8e0209 */
[----:B------:R-:W-:Y:S01]  /*ca60*/  ISETP.GE.AND P2, PT, R21, UR4, PT ;  /* 0x0000000415007c0c */ /* 0x000fe2000bf46270 */
[----:B------:R-:W-:-:S03]  /*ca70*/  IMAD R4, R4, UR6, RZ ;  /* 0x0000000604047c24 */ /* 0x000fc6000f8e02ff */
[----:B------:R-:W-:Y:S01]  /*ca80*/  IADD3 R3, R3, R9, RZ ;  /* 0x0000000903037210 */ /* 0x000fe20007ffe0ff */
[----:B------:R-:W-:Y:S01]  /*ca90*/  IMAD R9, R5, UR7, R4 ;  /* 0x0000000705097c24 */ /* 0x000fe2000f8e0204 */
[----:B------:R-:W-:Y:S01]  /*caa0*/  LOP3.LUT R4, R21, 0x20, RZ, 0xfc, !PT ;  /* 0x0000002015047812 */ /* 0x000fe200078efcff */
[----:B------:R-:W-:-:S03]  /*cab0*/  IMAD.WIDE.U32 R2, R5, UR6, R2 ;  /* 0x0000000605027c25 */ /* 0x000fc6000f8e0002 */
[----:B------:R-:W-:Y:S02]  /*cac0*/  ISETP.GE.AND P0, PT, R4, UR4, PT ;  /* 0x0000000404007c0c */ /* 0x000fe4000bf06270 */
[----:B------:R-:W-:Y:S01]  /*cad0*/  LOP3.LUT R4, R21, 0x40, RZ, 0xfc, !PT ;  /* 0x0000004015047812 */ /* 0x000fe200078efcff */
[----:B------:R-:W-:Y:S01]  /*cae0*/  IMAD.IADD R3, R3, 0x1, R9 ;  /* 0x0000000103037824 */ /* 0x000fe200078e0209 */
[----:B------:R-:W-:Y:S02]  /*caf0*/  LEA R20, P3, R2, UR8, 0x1 ;  /* 0x0000000802147c11 */ /* 0x000fe4000f8608ff */
[----:B------:R-:W-:Y:S01]  /*cb00*/  ISETP.GE.AND P1, PT, R4, UR4, PT ;  /* 0x0000000404007c0c */ /* 0x000fe2000bf26270 */
[----:B------:R-:W-:Y:S01]  /*cb10*/  UMOV UR4, 0xffffffff ;  /* 0xffffffff00047882 */ /* 0x000fe20000000000 */
[----:B------:R-:W-:Y:S02]  /*cb20*/  LEA.HI.X R10, R2, UR9, R3, 0x1, P3 ;  /* 0x00000009020a7c11 */ /* 0x000fe400098f0c03 */
[----:B------:R-:W-:Y:S09]  /*cb30*/  BRA.DIV UR4, `(.L_x_50) ;  /* 0x0000002e04687947 */ /* 0x000ff2000b800000 */
[----:B------:R-:W0:Y:S01]  /*cb40*/  S2R R2, SR_CTAID.X ;  /* 0x0000000000027919 */ /* 0x000e220000002500 */
[----:B------:R-:W1:Y:S01]  /*cb50*/  LDC R4, c[0x0][0x448] ;  /* 0x00011200ff047b82 */ /* 0x000e620000000800 */
[----:B------:R-:W-:Y:S01]  /*cb60*/  ULDC UR4, c[0x0][0x288] ;  /* 0x0000a20000047ab9 */ /* 0x000fe20000000800 */
[----:B------:R-:W-:Y:S04]  /*cb70*/  SHFL.IDX PT, R3, R7, RZ, 0x1c1f ;  /* 0x001c1fff07037589 */ /* 0x000fe800000e0000 */
[----:B------:R-:W-:Y:S04]  /*cb80*/  SHFL.IDX PT, R5, R7, 0x1, 0x1c1f ;  /* 0x003c1f0007057f89 */ /* 0x000fe800000e0000 */
[----:B------:R-:W-:Y:S01]  /*cb90*/  SHFL.IDX PT, R14, R6, 0x2, 0x1c1f ;  /* 0x005c1f00060e7f89 */ /* 0x000fe200000e0000 */
[----:B-1----:R-:W-:-:S03]  /*cba0*/  IMAD R9, R4, UR4, RZ ;  /* 0x0000000404097c24 */ /* 0x002fc6000f8e02ff */
[----:B------:R-:W-:Y:S01]  /*cbb0*/  SHFL.IDX PT, R4, R6, 0x1, 0x1c1f ;  /* 0x003c1f0006047f89 */ /* 0x000fe200000e0000 */
[----:B0-----:R-:W-:-:S03]  /*cbc0*/  IMAD R8, R2, 0xc0, R11 ;  /* 0x000000c002087824 */ /* 0x001fc600078e020b */
[----:B------:R-:W0:Y:S01]  /*cbd0*/  SHFL.IDX PT, R2, R6, RZ, 0x1c1f ;  /* 0x001c1fff06027589 */ /* 0x000e2200000e0000 */
[C---:B------:R-:W-:Y:S01]  /*cbe0*/  VIADD R12, R8.reuse, 0x20 ;  /* 0x00000020080c7836 */ /* 0x040fe20000000000 */
[----:B------:R-:W-:-:S13]  /*cbf0*/  ISETP.GE.AND P3, PT, R8, R9, PT ;  /* 0x000000090800720c */ /* 0x000fda0003f66270 */
[----:B------:R-:W-:Y:S01]  /*cc00*/  @!P3 LEA R29, R0, UR40, 0x1 ;  /* 0x00000028001dbc11 */ /* 0x000fe2000f8e08ff */
[----:B0-----:R-:W-:-:S05]  /*cc10*/  @!P3 IMAD.WIDE.U32 R2, R21, 0x2, R2 ;  /* 0x000000021502b825 */ /* 0x001fca00078e0002 */
[----:B------:R-:W-:Y:S04]  /*cc20*/  @!P3 LDGSTS.E.BYPASS.LTC128B.128 [R29+0xda00], desc[UR38][R2.64], !P2 ;  /* 0x0da00000021dbfae */ /* 0x000fe8000d101d66 */
[----:B------:R-:W-:Y:S04]  /*cc30*/  @!P3 LDGSTS.E.BYPASS.LTC128B.128 [R29+0x10a00], desc[UR38][R2.64+0x40], !P0 ;  /* 0x10a00040021dbfae */ /* 0x000fe8000c101d66 */
[----:B------:R0:W-:Y:S01]  /*cc40*/  @!P3 LDGSTS.E.BYPASS.LTC128B.128 [R29+0x13a00], desc[UR38][R2.64+0x80], !P1 ;  /* 0x13a00080021dbfae */ /* 0x0001e2000c901d66 */
[----:B------:R-:W-:Y:S01]  /*cc50*/  ISETP.GE.AND P3, PT, R12, R9, PT ;  /* 0x000000090c00720c */ /* 0x000fe20003f66270 */
[----:B------:R-:W-:-:S05]  /*cc60*/  VIADD R12, R8, 0x40 ;  /* 0x00000040080c7836 */ /* 0x000fca0000000000 */
[-C--:B------:R-:W-:Y:S02]  /*cc70*/  ISETP.GE.AND P4, PT, R12, R9.reuse, PT ;  /* 0x000000090c00720c */ /* 0x080fe40003f86270 */
[----:B------:R-:W-:Y:S01]  /*cc80*/  IADD3 R12, R8, 0x60, RZ ;  /* 0x00000060080c7810 */ /* 0x000fe20007ffe0ff */
[----:B0-----:R-:W0:Y:S04]  /*cc90*/  SHFL.IDX PT, R2, R7, 0x2, 0x1c1f ;  /* 0x005c1f0007027f89 */ /* 0x001e2800000e0000 */
[----:B------:R-:W-:Y:S01]  /*cca0*/  @!P3 IMAD.WIDE.U32 R4, R21, 0x2, R4 ;  /* 0x000000021504b825 */ /* 0x000fe200078e0004 */
[----:B------:R-:W-:Y:S01]  /*ccb0*/  @!P3 LEA R29, R0, UR40, 0x1 ;  /* 0x00000028001dbc11 */ /* 0x000fe2000f8e08ff */
[----:B------:R-:W-:Y:S04]  /*ccc0*/  SHFL.IDX PT, R7, R7, 0x3, 0x1c1f ;  /* 0x007c1f0007077f89 */ /* 0x000fe800000e0000 */
[----:B------:R-:W-:Y:S04]  /*ccd0*/  @!P3 LDGSTS.E.BYPASS.LTC128B.128 [R29+0xe200], desc[UR38][R4.64], !P2 ;  /* 0x0e200000041dbfae */ /* 0x000fe8000d101d66 */
[----:B------:R-:W-:Y:S04]  /*cce0*/  @!P3 LDGSTS.E.BYPASS.LTC128B.128 [R29+0x11200], desc[UR38][R4.64+0x40], !P0 ;  /* 0x11200040041dbfae */ /* 0x000fe8000c101d66 */
[----:B------:R1:W-:Y:S01]  /*ccf0*/  @!P3 LDGSTS.E.BYPASS.LTC128B.128 [R29+0x14200], desc[UR38][R4.64+0x80], !P1 ;  /* 0x14200080041dbfae */ /* 0x0003e2000c901d66 */
[----:B------:R-:W-:Y:S01]  /*cd00*/  ISETP.GE.AND P3, PT, R12, R9, PT ;  /* 0x000000090c00720c */ /* 0x000fe20003f66270 */
[----:B0-----:R-:W-:-:S02]  /*cd10*/  IMAD.MOV.U32 R3, RZ, RZ, R2 ;  /* 0x000000ffff037224 */ /* 0x001fc400078e0002 */
[----:B------:R-:W-:Y:S02]  /*cd20*/  IMAD.MOV.U32 R2, RZ, RZ, R14 ;  /* 0x000000ffff027224 */ /* 0x000fe400078e000e */
[----:B------:R-:W0:Y:S01]  /*cd30*/  SHFL.IDX PT, R14, R6, 0x3, 0x1c1f ;  /* 0x007c1f00060e7f89 */ /* 0x000e2200000e0000 */
[----:B-1----:R-:W-:Y:S01]  /*cd40*/  @!P4 LEA R5, R0, UR40, 0x1 ;  /* 0x000000280005cc11 */ /* 0x002fe2000f8e08ff */
[----:B------:R-:W-:Y:S02]  /*cd50*/  @!P4 IMAD.WIDE.U32 R2, R21, 0x2, R2 ;  /* 0x000000021502c825 */ /* 0x000fe400078e0002 */
[----:B------:R-:W-:Y:S02]  /*cd60*/  SHFL.IDX PT, R29, R10, RZ, 0x1c1f ;  /* 0x001c1fff0a1d7589 */ /* 0x000fe400000e0000 */
[----:B------:R-:W-:Y:S02]  /*cd70*/  VIADD R4, R8, 0x80 ;  /* 0x0000008008047836 */ /* 0x000fe40000000000 */
[----:B------:R-:W1:Y:S04]  /*cd80*/  SHFL.IDX PT, R6, R20, RZ, 0x1c1f ;  /* 0x001c1fff14067589 */ /* 0x000e6800000e0000 */
[----:B------:R-:W-:Y:S04]  /*cd90*/  @!P4 LDGSTS.E.BYPASS.LTC128B.128 [R5+0xea00], desc[UR38][R2.64], !P2 ;  /* 0x0ea000000205cfae */ /* 0x000fe8000d101d66 */
[----:B------:R-:W-:Y:S04]  /*cda0*/  @!P4 LDGSTS.E.BYPASS.LTC128B.128 [R5+0x11a00], desc[UR38][R2.64+0x40], !P0 ;  /* 0x11a000400205cfae */ /* 0x000fe8000c101d66 */
[----:B------:R2:W-:Y:S01]  /*cdb0*/  @!P4 LDGSTS.E.BYPASS.LTC128B.128 [R5+0x14a00], desc[UR38][R2.64+0x80], !P1 ;  /* 0x14a000800205cfae */ /* 0x0005e2000c901d66 */
[----:B------:R-:W-:Y:S01]  /*cdc0*/  ISETP.GE.AND P4, PT, R4, R9, PT ;  /* 0x000000090400720c */ /* 0x000fe20003f86270 */
[----:B0-----:R-:W-:-:S02]  /*cdd0*/  IMAD.MOV.U32 R4, RZ, RZ, R14 ;  /* 0x000000ffff047224 */ /* 0x001fc400078e000e */
[----:B------:R-:W0:Y:S04]  /*cde0*/  SHFL.IDX PT, R10, R10, 0x1, 0x1c1f ;  /* 0x003c1f000a0a7f89 */ /* 0x000e2800000e0000 */
[----:B------:R3:W4:Y:S01]  /*cdf0*/  SHFL.IDX PT, R14, R20, 0x1, 0x1c1f ;  /* 0x003c1f00140e7f89 */ /* 0x00072200000e0000 */
[----:B--2---:R-:W-:Y:S01]  /*ce00*/  IMAD.MOV.U32 R5, RZ, RZ, R7 ;  /* 0x000000ffff057224 */ /* 0x004fe200078e0007 */
[C---:B------:R-:W-:Y:S01]  /*ce10*/  @!P3 LEA R7, R0.reuse, UR40, 0x1 ;  /* 0x000000280007bc11 */ /* 0x040fe2000f8e08ff */
[----:B-1----:R-:W-:Y:S01]  /*ce20*/  IMAD.MOV.U32 R2, RZ, RZ, R6 ;  /* 0x000000ffff027224 */ /* 0x002fe200078e0006 */
[----:B------:R-:W-:Y:S01]  /*ce30*/  MOV R6, 0x1 ;  /* 0x0000000100067802 */ /* 0x000fe20000000f00 */
[----:B------:R-:W-:Y:S01]  /*ce40*/  IMAD.MOV.U32 R3, RZ, RZ, R29 ;  /* 0x000000ffff037224 */ /* 0x000fe200078e001d */
[----:B------:R-:W-:Y:S01]  /*ce50*/  @!P4 LEA R29, R0, UR40, 0x1 ;  /* 0x00000028001dcc11 */ /* 0x000fe2000f8e08ff */
[----:B------:R-:W-:-:S04]  /*ce60*/  @!P3 IMAD.WIDE.U32 R4, R21, 0x2, R4 ;  /* 0x000000021504b825 */ /* 0x000fc800078e0004 */
[----:B------:R-:W-:Y:S01]  /*ce70*/  @!P4 IMAD.WIDE.U32 R2, R21, 0x2, R2 ;  /* 0x000000021502c825 */ /* 0x000fe200078e0002 */
[----:B------:R3:W-:Y:S04]  /*ce80*/  @!P3 LDGSTS.E.BYPASS.LTC128B.128 [R7+0xf200], desc[UR38][R4.64], !P2 ;  /* 0x0f2000000407bfae */ /* 0x0007e8000d101d66 */
[----:B------:R3:W-:Y:S04]  /*ce90*/  @!P3 LDGSTS.E.BYPASS.LTC128B.128 [R7+0x12200], desc[UR38][R4.64+0x40], !P0 ;  /* 0x122000400407bfae */ /* 0x0007e8000c101d66 */
[----:B------:R3:W-:Y:S04]  /*cea0*/  @!P3 LDGSTS.E.BYPASS.LTC128B.128 [R7+0x15200], desc[UR38][R4.64+0x80], !P1 ;  /* 0x152000800407bfae */ /* 0x0007e8000c901d66 */
[----:B------:R3:W-:Y:S04]  /*ceb0*/  @!P4 LDGSTS.E.BYPASS.LTC128B.128 [R29+0xfa00], desc[UR38][R2.64], !P2 ;  /* 0x0fa00000021dcfae */ /* 0x0007e8000d101d66 */
[----:B------:R3:W-:Y:S04]  /*cec0*/  @!P4 LDGSTS.E.BYPASS.LTC128B.128 [R29+0x12a00], desc[UR38][R2.64+0x40], !P0 ;  /* 0x12a00040021dcfae */ /* 0x0007e8000c101d66 */
[----:B0---4-:R3:W-:Y:S02]  /*ced0*/  @!P4 LDGSTS.E.BYPASS.LTC128B.128 [R29+0x15a00], desc[UR38][R2.64+0x80], !P1 ;  /* 0x15a00080021dcfae */ /* 0x0117e4000c901d66 */
.L_x_144:
[----:B------:R-:W-:Y:S01]  /*cee0*/  VIADD R8, R8, 0xa0 ;  /* 0x000000a008087836 */ /* 0x000fe20000000000 */
[----:B------:R-:W-:Y:S01]  /*cef0*/  BSSY B0, `(.L_x_51) ;  /* 0x000000e000007945 */ /* 0x000fe20003800000 */
[----:B---3--:R-:W-:Y:S02]  /*cf00*/  IMAD.MOV.U32 R4, RZ, RZ, 0x1 ;  /* 0x00000001ff047424 */ /* 0x008fe400078e00ff */
[----:B------:R-:W-:Y:S01]  /*cf10*/  IMAD.MOV.U32 R2, RZ, RZ, R14 ;  /* 0x000000ffff027224 */ /* 0x000fe200078e000e */
[----:B------:R-:W-:Y:S01]  /*cf20*/  ISETP.GE.AND P3, PT, R8, R9, PT ;  /* 0x000000090800720c */ /* 0x000fe20003f66270 */
[----:B------:R-:W-:-:S12]  /*cf30*/  IMAD.MOV.U32 R3, RZ, RZ, R10 ;  /* 0x000000ffff037224 */ /* 0x000fd800078e000a */
[----:B------:R-:W-:Y:S05]  /*cf40*/  @P3 BRA `(.L_x_52) ;  /* 0x0000000000203947 */ /* 0x000fea0003800000 */
[----:B------:R-:W-:Y:S01]  /*cf50*/  IMAD.WIDE.U32 R2, R21, 0x2, R2 ;  /* 0x0000000215027825 */ /* 0x000fe200078e0002 */
[----:B------:R-:W-:-:S05]  /*cf60*/  LEA R5, R0, UR40, 0x1 ;  /* 0x0000002800057c11 */ /* 0x000fca000f8e08ff */
[----:B------:R-:W-:Y:S01]  /*cf70*/  @!PT LDS RZ, [RZ] ;  /* 0x00000000fffff984 */ /* 0x000fe20000000800 */
[----:B------:R-:W-:Y:S01]  /*cf80*/  @!PT LDS RZ, [RZ] ;  /* 0x00000000fffff984 */ /* 0x000fe20000000800 */
[----:B------:R-:W-:Y:S01]  /*cf90*/  @!PT LDS RZ, [RZ] ;  /* 0x00000000fffff984 */ /* 0x000fe20000000800 */
[----:B------:R0:W-:Y:S04]  /*cfa0*/  LDGSTS.E.BYPASS.LTC128B.128 [R5+0x10200], desc[UR38][R2.64], !P2 ;  /* 0x1020000002057fae */ /* 0x0001e8000d101d66 */
[----:B------:R0:W-:Y:S04]  /*cfb0*/  LDGSTS.E.BYPASS.LTC128B.128 [R5+0x13200], desc[UR38][R2.64+0x40], !P0 ;  /* 0x1320004002057fae */ /* 0x0001e8000c101d66 */
[----:B------:R0:W-:Y:S02]  /*cfc0*/  LDGSTS.E.BYPASS.LTC128B.128 [R5+0x16200], desc[UR38][R2.64+0x80], !P1 ;  /* 0x1620008002057fae */ /* 0x0001e4000c901d66 */
.L_x_52:
[----:B------:R-:W-:Y:S05]  /*cfd0*/  BSYNC B0 ;  /* 0x0000000000007941 */ /* 0x000fea0003800000 */
.L_x_51:
[----:B------:R-:W-:Y:S01]  /*cfe0*/  NOP ;  /* 0x0000000000007918 */ /* 0x000fe20000000000 */
[----:B------:R-:W-:Y:S01]  /*cff0*/  SYNCS.ARRIVE.TRANS64.RED.A0T1 RZ, [UR40+0x31c00], RZ ;  /* 0x031c00ffffff79a7 */ /* 0x000fe20008200428 */
[----:B------:R-:W-:Y:S01]  /*d000*/  SHF.L.U32 R0, R4, 0x1f, RZ ;  /* 0x0000001f04007819 */ /* 0x000fe200000006ff */
[----:B------:R-:W-:Y:S01]  /*d010*/  ARRIVES.LDGSTSBAR.64.TRANSCNT [UR40+0x31c00] ;  /* 0x031c0000ff0079b0 */ /* 0x000fe20008000aa8 */
[----:B------:R-:W-:Y:S01]  /*d020*/  NOP ;  /* 0x0000000000007918 */ /* 0x000fe20000000000 */
[----:B------:R-:W-:Y:S01]  /*d030*/  SYNCS.ARRIVE.TRANS64.A1T0 RZ, [UR40+0x31c00], RZ ;  /* 0x031c00ffffff79a7 */ /* 0x000fe20008100028 */
[----:B------:R-:W-:-:S05]  /*d040*/  VIADD R8, R26, 0xfffffffe ;  /* 0xfffffffe1a087836 */ /* 0x000fca0000000000 */
[----:B------:R-:W-:Y:S01]  /*d050*/  ISETP.GE.AND P1, PT, R8, R24, PT ;  /* 0x000000180800720c */ /* 0x000fe20003f26270 */
[----:B------:R-:W1:Y:S02]  /*d060*/  SYNCS.PHASECHK.TRANS64.TRYWAIT P0, [UR40+0x31c20], R0 ;  /* 0x031c2000ff0075a7 */ /* 0x000e640008000168 */
[----:B-1----:R-:W-:Y:S10]  /*d070*/  @!P0 BRA `(.L_x_53) ;  /* 0x0000003000108947 */ /* 0x002ff40003800000 */
.L_x_145:
[----:B0-----:R-:W-:Y:S01]  /*d080*/  MOV R0, RZ ;  /* 0x000000ff00007202 */ /* 0x001fe20000000f00 */
[----:B------:R-:W-:Y:S06]  /*d090*/  @!P1 BRA `(.L_x_54) ;  /* 0x0000001c00609947 */ /* 0x000fec0003800000 */
[----:B------:R-:W-:Y:S01]  /*d0a0*/  UIADD3 UR4, UR42, 0x1, URZ ;  /* 0x000000012a047890 */ /* 0x000fe2000fffe03f */
[----:B------:R-:W0:Y:S01]  /*d0b0*/  S2R R4, SR_TID.X ;  /* 0x0000000000047919 */ /* 0x000e220000002100 */
[----:B------:R-:W-:Y:S01]  /*d0c0*/  LOP3.LUT R24, RZ, R24, RZ, 0x33, !PT ;  /* 0x00000018ff187212 */ /* 0x000fe200078e33ff */
[----:B------:R-:W-:-:S03]  /*d0d0*/  IMAD.MOV.U32 R6, RZ, RZ, 0x1 ;  /* 0x00000001ff067424 */ /* 0x000fc600078e00ff */
[----:B------:R-:W-:-:S05]  /*d0e0*/  IMAD R25, R25, UR4, RZ ;  /* 0x0000000419197c24 */ /* 0x000fca000f8e02ff */
[----:B------:R-:W-:-:S04]  /*d0f0*/  VIMNMX R25, R25, UR41, PT ;  /* 0x0000002919197c48 */ /* 0x000fc8000bfe0100 */
[----:B------:R-:W-:Y:S01]  /*d100*/  LOP3.LUT R2, RZ, R25, RZ, 0x33, !PT ;  /* 0x00000019ff027212 */ /* 0x000fe200078e33ff */
[----:B------:R-:W-:-:S05]  /*d110*/  IMAD.MOV R3, RZ, RZ, -R25 ;  /* 0x000000ffff037224 */ /* 0x000fca00078e0a19 */
[----:B------:R-:W-:-:S05]  /*d120*/  VIADDMNMX R24, R3, 0x1, R24, !PT ;  /* 0x0000000103187846 */ /* 0x000fca0007800118 */
[----:B------:R-:W-:Y:S02]  /*d130*/  VIADD R3, R24, 0xfffffffe ;  /* 0xfffffffe18037836 */ /* 0x000fe40000000000 */
[----:B------:R-:W-:-:S03]  /*d140*/  IMAD.IADD R9, R25, 0x1, R24 ;  /* 0x0000000119097824 */ /* 0x000fc600078e0218 */
[----:B------:R-:W-:Y:S02]  /*d150*/  ISETP.NE.AND P0, PT, R3, R2, PT ;  /* 0x000000020300720c */ /* 0x000fe40003f05270 */
[----:B0-----:R-:W-:Y:S01]  /*d160*/  LOP3.LUT R7, R4, 0x1f, RZ, 0xc0, !PT ;  /* 0x0000001f04077812 */ /* 0x001fe200078ec0ff */
[----:B------:R-:W-:Y:S01]  /*d170*/  IMAD.MOV.U32 R4, RZ, RZ, R16 ;  /* 0x000000ffff047224 */ /* 0x000fe200078e0010 */
[----:B------:R-:W-:-:S09]  /*d180*/  LOP3.LUT R10, R9, 0x1, RZ, 0xc0, !PT ;  /* 0x00000001090a7812 */ /* 0x000fd200078ec0ff */
[----:B------:R-:W-:Y:S05]  /*d190*/  @!P0 BRA `(.L_x_55) ;  /* 0x0000001000cc8947 */ /* 0x000fea0003800000 */
[----:B------:R-:W-:Y:S01]  /*d1a0*/  BSSY B0, `(.L_x_55) ;  /* 0x0000132000007945 */ /* 0x000fe20003800000 */
[----:B------:R-:W-:Y:S01]  /*d1b0*/  IADD3 R9, R9, -R10, RZ ;  /* 0x8000000a09097210 */ /* 0x000fe20007ffe0ff */
[----:B------:R-:W-:Y:S02]  /*d1c0*/  IMAD.MOV.U32 R11, RZ, RZ, 0x1 ;  /* 0x00000001ff0b7424 */ /* 0x000fe400078e00ff */
[----:B------:R-:W-:-:S07]  /*d1d0*/  IMAD.MOV.U32 R4, RZ, RZ, R16 ;  /* 0x000000ffff047224 */ /* 0x000fce00078e0010 */
.L_x_90:
[----:B------:R-:W-:Y:S01]  /*d1e0*/  ISETP.NE.AND P0, PT, R22, RZ, PT ;  /* 0x000000ff1600720c */ /* 0x000fe20003f05270 */
[----:B------:R-:W-:Y:S01]  /*d1f0*/  VIADD R9, R9, 0xfffffffe ;  /* 0xfffffffe09097836 */ /* 0x000fe20000000000 */
[----:B------:R-:W-:Y:S04]  /*d200*/  BSSY B1, `(.L_x_56) ;  /* 0x0000093000017945 */ /* 0x000fe80003800000 */
[----:B------:R-:W-:-:S07]  /*d210*/  ISETP.NE.AND P1, PT, R9, RZ, PT ;  /* 0x000000ff0900720c */ /* 0x000fce0003f25270 */
[----:B------:R-:W-:Y:S06]  /*d220*/  @!P0 BRA `(.L_x_57) ;  /* 0x0000000800408947 */ /* 0x000fec0003800000 */
[----:B------:R-:W-:Y:S01]  /*d230*/  ISETP.NE.AND P0, PT, R23, RZ, PT ;  /* 0x000000ff1700720c */ /* 0x000fe20003f05270 */
[----:B------:R-:W-:Y:S01]  /*d240*/  IMAD.MOV.U32 R13, RZ, RZ, R8 ;  /* 0x000000ffff0d7224 */ /* 0x000fe200078e0008 */
[----:B------:R-:W-:-:S11]  /*d250*/  SHF.L.U32 R6, R11, 0x1f, RZ ;  /* 0x0000001f0b067819 */ /* 0x000fd600000006ff */
[----:B------:R-:W-:Y:S05]  /*d260*/  @!P0 BRA `(.L_x_58) ;  /* 0x00000000004c8947 */ /* 0x000fea0003800000 */
        /* <DEDUP_REMOVED lines=9> */
[----:B------:R-:W-:Y:S02]  /*d300*/  SHF.R.S32.HI R3, RZ, 0x1f, R15 ;  /* 0x0000001fff037819 */ /* 0x000fe4000001140f */
[----:B------:R-:W-:-:S05]  /*d310*/  MOV R2, R15 ;  /* 0x0000000f00027202 */ /* 0x000fca0000000f00 */
[----:B------:R-:W-:Y:S01]  /*d320*/  IMAD.WIDE.U32 R2, R18, UR4, R2 ;  /* 0x0000000412027c25 */ /* 0x000fe2000f8e0002 */
[----:B------:R-:W-:-:S03]  /*d330*/  ULDC.64 UR4, c[0x0][0x418] ;  /* 0x0001060000047ab9 */ /* 0x000fc60000000a00 */
[----:B------:R-:W-:Y:S01]  /*d340*/  IMAD.IADD R3, R5, 0x1, R3 ;  /* 0x0000000105037824 */ /* 0x000fe200078e0203 */
[----:B------:R-:W-:-:S04]  /*d350*/  LEA R4, P0, R2, UR4, 0x2 ;  /* 0x0000000402047c11 */ /* 0x000fc8000f8010ff */
[----:B------:R-:W-:-:S05]  /*d360*/  LEA.HI.X R5, R2, UR5, R3, 0x2, P0 ;  /* 0x0000000502057c11 */ /* 0x000fca00080f1403 */
[----:B------:R0:W5:Y:S01]  /*d370*/  LDG.E R4, desc[UR38][R4.64] ;  /* 0x0000002604047981 */ /* 0x000162000c1e1900 */
[----:B------:R-:W-:-:S04]  /*d380*/  IMAD.MOV R2, RZ, RZ, -R15 ;  /* 0x000000ffff027224 */ /* 0x000fc800078e0a0f */
[----:B------:R-:W-:-:S07]  /*d390*/  IMAD R13, R13, R2, R8 ;  /* 0x000000020d0d7224 */ /* 0x000fce00078e0208 */
.L_x_58:
[----:B------:R-:W1:Y:S01]  /*d3a0*/  SYNCS.PHASECHK.TRANS64.TRYWAIT P0, [UR40+0x31c48], R6 ;  /* 0x031c4806ff0075a7 */ /* 0x000e620008000168 */
[----:B------:R-:W-:Y:S01]  /*d3b0*/  BSSY B2, `(.L_x_59) ;  /* 0x0000003000027945 */ /* 0x000fe20003800000 */
[----:B------:R-:W-:-:S03]  /*d3c0*/  ISETP.NE.AND P2, PT, R28, RZ, PT ;  /* 0x000000ff1c00720c */ /* 0x000fc60003f45270 */
[----:B-1----:R-:W-:Y:S10]  /*d3d0*/  @!P0 BRA `(.L_x_60) ;  /* 0x0000002c00508947 */ /* 0x002ff40003800000 */
.L_x_146:
[----:B------:R-:W-:Y:S05]  /*d3e0*/  BSYNC B2 ;  /* 0x0000000000027941 */ /* 0x000fea0003800000 */
.L_x_59:
[----:B------:R-:W-:Y:S04]  /*d3f0*/  BSSY B2, `(.L_x_61) ;  /* 0x0000007000027945 */ /* 0x000fe80003800000 */
[----:B------:R-:W-:Y:S05]  /*d400*/  @P2 BRA `(.L_x_62) ;  /* 0x0000000000142947 */ /* 0x000fea0003800000 */
[----:B------:R-:W-:Y:S01]  /*d410*/  ISETP.NE.AND P0, PT, R7, RZ, PT ;  /* 0x000000ff0700720c */ /* 0x000fe20003f05270 */
[----:B------:R-:W-:-:S04]  /*d420*/  IMAD.MOV.U32 R2, RZ, RZ, 0x6c00 ;  /* 0x00006c00ff027424 */ /* 0x000fc800078e00ff */
[----:B------:R2:W-:Y:S08]  /*d430*/  SYNCS.ARRIVE.TRANS64 RZ, [UR40+0x31c38], R2 ;  /* 0x031c3802ffff79a7 */ /* 0x0005f00008000028 */
[----:B--2---:R-:W-:Y:S05]  /*d440*/  @!P0 BRA `(.L_x_62) ;  /* 0x0000000000048947 */ /* 0x004fea0003800000 */
[----:B------:R-:W-:Y:S01]  /*d450*/  BPT.TRAP 0x1 ;  /* 0x000000040000795c */ /* 0x000fe20000300000 */
.L_x_62:
[----:B------:R-:W-:Y:S05]  /*d460*/  BSYNC B2 ;  /* 0x0000000000027941 */ /* 0x000fea0003800000 */
.L_x_61:
[----:B0-----:R-:W-:Y:S01]  /*d470*/  IMAD.MOV.U32 R5, RZ, RZ, RZ ;  /* 0x000000ffff057224 */ /* 0x001fe200078e00ff */
[----:B------:R-:W-:Y:S01]  /*d480*/  ULDC.64 UR4, c[0x0][0x198] ;  /* 0x0000660000047ab9 */ /* 0x000fe20000000a00 */
[----:B------:R-:W-:Y:S01]  /*d490*/  PLOP3.LUT P0, PT, PT, PT, PT, 0x80, 0x0 ;  /* 0x000000000000781c */ /* 0x000fe20003f0f070 */
[----:B------:R-:W-:Y:S01]  /*d4a0*/  UIADD3 UR4, UP0, UR4, 0x370, URZ ;  /* 0x0000037004047890 */ /* 0x000fe2000ff1e03f */
[----:B------:R-:W-:Y:S01]  /*d4b0*/  IMAD R2, R13, 0x90, RZ ;  /* 0x000000900d027824 */ /* 0x000fe200078e02ff */
[----:B------:R-:W-:Y:S01]  /*d4c0*/  R2UR UR34, R5 ;  /* 0x00000000052272ca */ /* 0x000fe200000e0000 */
[----:B------:R-:W-:Y:S02]  /*d4d0*/  UIADD3 UR32, UR40, 0x1d600, URZ ;  /* 0x0001d60028207890 */ /* 0x000fe4000fffe03f */
[----:B------:R-:W-:Y:S02]  /*d4e0*/  UIADD3 UR33, UR40, 0x31c38, URZ ;  /* 0x00031c3828217890 */ /* 0x000fe4000fffe03f */
[----:B------:R-:W-:Y:S01]  /*d4f0*/  UIADD3.X UR5, URZ, UR5, URZ, UP0, !UPT ;  /* 0x000000053f057290 */ /* 0x000fe200087fe43f */
[----:B------:R-:W-:Y:S01]  /*d500*/  UMOV UR6, 0x0 ;  /* 0x0000000000067882 */ /* 0x000fe20000000000 */
[----:B------:R-:W-:-:S10]  /*d510*/  UMOV UR7, 0x14f00000 ;  /* 0x14f0000000077882 */ /* 0x000fd40000000000 */
.L_x_63:
[----:B------:R-:W-:-:S13]  /*d520*/  @P0 ELECT P3, URZ, PT ;  /* 0x00000000003f082f */ /* 0x000fda0003860000 */
[----:B-----5:R-:W-:Y:S02]  /*d530*/  @P3 R2UR UR37, R4 ;  /* 0x00000000042532ca */ /* 0x020fe400000e0000 */
[----:B------:R-:W-:Y:S02]  /*d540*/  @P3 R2UR UR35, R2 ;  /* 0x00000000022332ca */ /* 0x000fe400000e0000 */
[----:B------:R-:W-:Y:S02]  /*d550*/  @P3 PLOP3.LUT P0, PT, P3, PT, PT, 0x8, 0x0 ;  /* 0x000000000000381c */ /* 0x000fe40001f0e170 */
[----:B------:R-:W-:-:S09]  /*d560*/  PLOP3.LUT P3, PT, PT, PT, PT, 0x8, 0x0 ;  /* 0x000000000000781c */ /* 0x000fd20003f6e170 */
[----:B------:R0:W-:Y:S02]  /*d570*/  UTMALDG.4D [UR32], [UR4], desc[UR6] ;  /* 0x00000620040075b4 */ /* 0x0001e40008019000 */
[----:B0-----:R-:W-:Y:S05]  /*d580*/  @P0 BRA.U.ANY `(.L_x_63) ;  /* 0xfffffffd00e40947 */ /* 0x001fea000393ffff */
[----:B------:R-:W-:Y:S01]  /*d590*/  IMAD.MOV.U32 R12, RZ, RZ, 0x20 ;  /* 0x00000020ff0c7424 */ /* 0x000fe200078e00ff */
[----:B------:R-:W-:Y:S01]  /*d5a0*/  PLOP3.LUT P0, PT, PT, PT, PT, 0x80, 0x0 ;  /* 0x000000000000781c */ /* 0x000fe20003f0f070 */
[----:B------:R-:W-:Y:S01]  /*d5b0*/  UIADD3 UR8, UR40, 0x1fa00, URZ ;  /* 0x0001fa0028087890 */ /* 0x000fe2000fffe03f */
[----:B------:R-:W-:Y:S02]  /*d5c0*/  UMOV UR6, 0x0 ;  /* 0x0000000000067882 */ /* 0x000fe40000000000 */
[----:B------:R-:W-:Y:S01]  /*d5d0*/  R2UR UR10, R12 ;  /* 0x000000000c0a72ca */ /* 0x000fe200000e0000 */
[----:B------:R-:W-:-:S14]  /*d5e0*/  UMOV UR7, 0x14f00000 ;  /* 0x14f0000000077882 */ /* 0x000fdc0000000000 */
.L_x_64:
[----:B------:R-:W-:-:S13]  /*d5f0*/  @P0 ELECT P3, URZ, PT ;  /* 0x00000000003f082f */ /* 0x000fda0003860000 */
[----:B------:R-:W-:Y:S01]  /*d600*/  @P3 R2UR UR13, R4 ;  /* 0x00000000040d32ca */ /* 0x000fe200000e0000 */
[----:B------:R-:W-:Y:S01]  /*d610*/  UMOV UR9, UR33 ;  /* 0x0000002100097c82 */ /* 0x000fe20008000000 */
[----:B------:R-:W-:Y:S01]  /*d620*/  @P3 R2UR UR11, R2 ;  /* 0x00000000020b32ca */ /* 0x000fe200000e0000 */
[----:B------:R-:W-:Y:S01]  /*d630*/  UMOV UR12, UR36 ;  /* 0x00000024000c7c82 */ /* 0x000fe20008000000 */
[----:B------:R-:W-:Y:S02]  /*d640*/  @P3 PLOP3.LUT P0, PT, P3, PT, PT, 0x8, 0x0 ;  /* 0x000000000000381c */ /* 0x000fe40001f0e170 */
[----:B------:R-:W-:-:S09]  /*d650*/  PLOP3.LUT P3, PT, PT, PT, PT, 0x8, 0x0 ;  /* 0x000000000000781c */ /* 0x000fd20003f6e170 */
[----:B------:R0:W-:Y:S02]  /*d660*/  UTMALDG.4D [UR8], [UR4], desc[UR6] ;  /* 0x00000608040075b4 */ /* 0x0001e40008019000 */
[----:B0-----:R-:W-:Y:S05]  /*d670*/  @P0 BRA.U.ANY `(.L_x_64) ;  /* 0xfffffffd00dc0947 */ /* 0x001fea000393ffff */
[----:B------:R-:W-:Y:S01]  /*d680*/  MOV R14, 0x40 ;  /* 0x00000040000e7802 */ /* 0x000fe20000000f00 */
[----:B------:R-:W-:Y:S01]  /*d690*/  UIADD3 UR8, UR40, 0x21e00, URZ ;  /* 0x00021e0028087890 */ /* 0x000fe2000fffe03f */
[----:B------:R-:W-:Y:S01]  /*d6a0*/  PLOP3.LUT P0, PT, PT, PT, PT, 0x80, 0x0 ;  /* 0x000000000000781c */ /* 0x000fe20003f0f070 */
[----:B------:R-:W-:Y:S01]  /*d6b0*/  UMOV UR6, 0x0 ;  /* 0x0000000000067882 */ /* 0x000fe20000000000 */
[----:B------:R-:W-:Y:S01]  /*d6c0*/  R2UR UR10, R14 ;  /* 0x000000000e0a72ca */ /* 0x000fe200000e0000 */
[----:B------:R-:W-:-:S14]  /*d6d0*/  UMOV UR7, 0x14f00000 ;  /* 0x14f0000000077882 */ /* 0x000fdc0000000000 */
.L_x_65:
        /* <DEDUP_REMOVED lines=9> */
[----:B------:R-:W0:Y:S01]  /*d770*/  SYNCS.PHASECHK.TRANS64.TRYWAIT P0, [UR40+0x31c60], R6 ;  /* 0x031c6006ff0075a7 */ /* 0x000e220008000168 */
[----:B------:R-:W-:Y:S04]  /*d780*/  BSSY B2, `(.L_x_66) ;  /* 0x0000002000027945 */ /* 0x000fe80003800000 */
[----:B0-----:R-:W-:Y:S05]  /*d790*/  @!P0 BRA `(.L_x_67) ;  /* 0x0000002800788947 */ /* 0x001fea0003800000 */
.L_x_147:
[----:B------:R-:W-:Y:S05]  /*d7a0*/  BSYNC B2 ;  /* 0x0000000000027941 */ /* 0x000fea0003800000 */
.L_x_66:
[----:B------:R-:W-:Y:S01]  /*d7b0*/  BSSY B2, `(.L_x_68) ;  /* 0x0000009000027945 */ /* 0x000fe20003800000 */
[----:B------:R-:W-:Y:S02]  /*d7c0*/  IMAD.MOV.U32 R2, RZ, RZ, 0x0 ;  /* 0x00000000ff027424 */ /* 0x000fe400078e00ff */
[----:B01----:R-:W-:Y:S01]  /*d7d0*/  IMAD.MOV.U32 R3, RZ, RZ, 0x14f00000 ;  /* 0x14f00000ff037424 */ /* 0x003fe200078e00ff */
[----:B------:R-:W-:Y:S06]  /*d7e0*/  @P2 BRA `(.L_x_69) ;  /* 0x0000000000142947 */ /* 0x000fec0003800000 */
[----:B------:R-:W-:Y:S01]  /*d7f0*/  ISETP.NE.AND P0, PT, R7, RZ, PT ;  /* 0x000000ff0700720c */ /* 0x000fe20003f05270 */
[----:B------:R-:W-:-:S04]  /*d800*/  IMAD.MOV.U32 R6, RZ, RZ, 0x6c00 ;  /* 0x00006c00ff067424 */ /* 0x000fc800078e00ff */
[----:B------:R0:W-:Y:S08]  /*d810*/  SYNCS.ARRIVE.TRANS64 RZ, [UR40+0x31c50], R6 ;  /* 0x031c5006ffff79a7 */ /* 0x0001f00008000028 */
[----:B0-----:R-:W-:Y:S05]  /*d820*/  @!P0 BRA `(.L_x_69) ;  /* 0x0000000000048947 */ /* 0x001fea0003800000 */
[----:B------:R-:W-:Y:S01]  /*d830*/  BPT.TRAP 0x1 ;  /* 0x000000040000795c */ /* 0x000fe20000300000 */
.L_x_69:
[----:B------:R-:W-:Y:S05]  /*d840*/  BSYNC B2 ;  /* 0x0000000000027941 */ /* 0x000fea0003800000 */
.L_x_68:
[----:B------:R-:W-:Y:S01]  /*d850*/  R2UR UR6, R2 ;  /* 0x00000000020672ca */ /* 0x000fe200000e0000 */
[----:B------:R-:W-:Y:S01]  /*d860*/  ULDC.64 UR4, c[0x0][0x198] ;  /* 0x0000660000047ab9 */ /* 0x000fe20000000a00 */
[----:B------:R-:W-:Y:S01]  /*d870*/  R2UR UR7, R3 ;  /* 0x00000000030772ca */ /* 0x000fe200000e0000 */
[----:B------:R-:W-:Y:S01]  /*d880*/  UIADD3 UR4, UP0, UR4, 0x470, URZ ;  /* 0x0000047004047890 */ /* 0x000fe2000ff1e03f */
[----:B------:R-:W-:Y:S01]  /*d890*/  R2UR UR10, R5 ;  /* 0x00000000050a72ca */ /* 0x000fe200000e0000 */
[----:B------:R-:W-:Y:S01]  /*d8a0*/  IMAD R5, R17, 0x90, RZ ;  /* 0x0000009011057824 */ /* 0x000fe200078e02ff */
[----:B------:R-:W-:Y:S01]  /*d8b0*/  PLOP3.LUT P0, PT, PT, PT, PT, 0x80, 0x0 ;  /* 0x000000000000781c */ /* 0x000fe20003f0f070 */
[----:B------:R-:W-:Y:S02]  /*d8c0*/  UIADD3 UR8, UR40, 0x200, URZ ;  /* 0x0000020028087890 */ /* 0x000fe4000fffe03f */
[----:B------:R-:W-:Y:S02]  /*d8d0*/  UIADD3 UR9, UR40, 0x31c50, URZ ;  /* 0x00031c5028097890 */ /* 0x000fe4000fffe03f */
[----:B------:R-:W-:-:S12]  /*d8e0*/  UIADD3.X UR5, URZ, UR5, URZ, UP0, !UPT ;  /* 0x000000053f057290 */ /* 0x000fd800087fe43f */
.L_x_70:
[----:B------:R-:W-:-:S13]  /*d8f0*/  @P0 ELECT P2, URZ, PT ;  /* 0x00000000003f082f */ /* 0x000fda0003840000 */
[----:B------:R-:W-:Y:S01]  /*d900*/  @P2 R2UR UR13, R16 ;  /* 0x00000000100d22ca */ /* 0x000fe200000e0000 */
[----:B------:R-:W-:Y:S01]  /*d910*/  UMOV UR12, UR36 ;  /* 0x00000024000c7c82 */ /* 0x000fe20008000000 */
[----:B------:R-:W-:Y:S02]  /*d920*/  @P2 R2UR UR11, R5 ;  /* 0x00000000050b22ca */ /* 0x000fe400000e0000 */
[----:B------:R-:W-:Y:S02]  /*d930*/  @P2 PLOP3.LUT P0, PT, P2, PT, PT, 0x8, 0x0 ;  /* 0x000000000000281c */ /* 0x000fe4000170e170 */
[----:B------:R-:W-:-:S09]  /*d940*/  PLOP3.LUT P2, PT, PT, PT, PT, 0x8, 0x0 ;  /* 0x000000000000781c */ /* 0x000fd20003f4e170 */
[----:B------:R0:W-:Y:S02]  /*d950*/  UTMALDG.4D [UR8], [UR4], desc[UR6] ;  /* 0x00000608040075b4 */ /* 0x0001e40008019000 */
[----:B0-----:R-:W-:Y:S05]  /*d960*/  @P0 BRA.U.ANY `(.L_x_70) ;  /* 0xfffffffd00e00947 */ /* 0x001fea000393ffff */
[----:B------:R-:W-:Y:S01]  /*d970*/  R2UR UR10, R12 ;  /* 0x000000000c0a72ca */ /* 0x000fe200000e0000 */
[----:B------:R-:W-:Y:S01]  /*d980*/  UIADD3 UR8, UR40, 0x2600, URZ ;  /* 0x0000260028087890 */ /* 0x000fe2000fffe03f */
[----:B------:R-:W-:Y:S02]  /*d990*/  R2UR UR6, R2 ;  /* 0x00000000020672ca */ /* 0x000fe400000e0000 */
[----:B------:R-:W-:Y:S02]  /*d9a0*/  R2UR UR7, R3 ;  /* 0x00000000030772ca */ /* 0x000fe400000e0000 */
[----:B------:R-:W-:-:S13]  /*d9b0*/  PLOP3.LUT P0, PT, PT, PT, PT, 0x80, 0x0 ;  /* 0x000000000000781c */ /* 0x000fda0003f0f070 */
.L_x_71:
        /* <DEDUP_REMOVED lines=13> */
.L_x_72:
        /* <DEDUP_REMOVED lines=8> */
[----:B------:R-:W-:Y:S02]  /*db10*/  IMAD.MOV.U32 R17, RZ, RZ, R13 ;  /* 0x000000ffff117224 */ /* 0x000fe400078e000d */
[----:B------:R-:W-:-:S07]  /*db20*/  IMAD.MOV.U32 R16, RZ, RZ, R4 ;  /* 0x000000ffff107224 */ /* 0x000fce00078e0004 */
.L_x_57:
[----:B------:R-:W-:Y:S05]  /*db30*/  BSYNC B1 ;  /* 0x0000000000017941 */ /* 0x000fea0003800000 */
.L_x_56:
[----:B------:R-:W-:Y:S01]  /*db40*/  ISETP.NE.AND P0, PT, R22, RZ, PT ;  /* 0x000000ff1600720c */ /* 0x000fe20003f05270 */
[----:B------:R-:W-:Y:S01]  /*db50*/  BSSY B1, `(.L_x_73) ;  /* 0x0000093000017945 */ /* 0x000fe20003800000 */
[----:B------:R-:W-:-:S11]  /*db60*/  LOP3.LUT R6, R11, 0x1, RZ, 0x3c, !PT ;  /* 0x000000010b067812 */ /* 0x000fd600078e3cff */
[----:B------:R-:W-:Y:S05]  /*db70*/  @!P0 BRA `(.L_x_74) ;  /* 0x0000000800408947 */ /* 0x000fea0003800000 */
[----:B------:R-:W-:Y:S02]  /*db80*/  ISETP.NE.AND P0, PT, R23, RZ, PT ;  /* 0x000000ff1700720c */ /* 0x000fe40003f05270 */
[----:B------:R-:W-:Y:S02]  /*db90*/  SHF.L.U32 R12, R6, 0x1f, RZ ;  /* 0x0000001f060c7819 */ /* 0x000fe400000006ff */
[----:B------:R-:W-:-:S09]  /*dba0*/  IADD3 R13, R8, -0x1, RZ ;  /* 0xffffffff080d7810 */ /* 0x000fd20007ffe0ff */
        /* <DEDUP_REMOVED lines=20> */
.L_x_75:
[----:B------:R-:W1:Y:S01]  /*dcf0*/  SYNCS.PHASECHK.TRANS64.TRYWAIT P0, [UR40+0x31c40], R12 ;  /* 0x031c400cff0075a7 */ /* 0x000e620008000168 */
[----:B------:R-:W-:Y:S01]  /*dd00*/  BSSY B2, `(.L_x_76) ;  /* 0x0000003000027945 */ /* 0x000fe20003800000 */
[----:B------:R-:W-:-:S03]  /*dd10*/  ISETP.NE.AND P2, PT, R28, RZ, PT ;  /* 0x000000ff1c00720c */ /* 0x000fc60003f45270 */
[----:B-1----:R-:W-:Y:S10]  /*dd20*/  @!P0 BRA `(.L_x_77) ;  /* 0x00000024002c8947 */ /* 0x002ff40003800000 */
.L_x_148:
[----:B------:R-:W-:Y:S05]  /*dd30*/  BSYNC B2 ;  /* 0x0000000000027941 */ /* 0x000fea0003800000 */
.L_x_76:
[----:B------:R-:W-:Y:S04]  /*dd40*/  BSSY B2, `(.L_x_78) ;  /* 0x0000007000027945 */ /* 0x000fe80003800000 */
[----:B------:R-:W-:Y:S05]  /*dd50*/  @P2 BRA `(.L_x_79) ;  /* 0x0000000000142947 */ /* 0x000fea0003800000 */
[----:B------:R-:W-:Y:S01]  /*dd60*/  ISETP.NE.AND P0, PT, R7, RZ, PT ;  /* 0x000000ff0700720c */ /* 0x000fe20003f05270 */
[----:B------:R-:W-:-:S04]  /*dd70*/  IMAD.MOV.U32 R2, RZ, RZ, 0x6c00 ;  /* 0x00006c00ff027424 */ /* 0x000fc800078e00ff */
[----:B------:R2:W-:Y:S08]  /*dd80*/  SYNCS.ARRIVE.TRANS64 RZ, [UR40+0x31c30], R2 ;  /* 0x031c3002ffff79a7 */ /* 0x0005f00008000028 */
[----:B--2---:R-:W-:Y:S05]  /*dd90*/  @!P0 BRA `(.L_x_79) ;  /* 0x0000000000048947 */ /* 0x004fea0003800000 */
[----:B------:R-:W-:Y:S01]  /*dda0*/  BPT.TRAP 0x1 ;  /* 0x000000040000795c */ /* 0x000fe20000300000 */
.L_x_79:
[----:B------:R-:W-:Y:S05]  /*ddb0*/  BSYNC B2 ;  /* 0x0000000000027941 */ /* 0x000fea0003800000 */
.L_x_78:
[----:B0-----:R-:W-:Y:S01]  /*ddc0*/  MOV R5, RZ ;  /* 0x000000ff00057202 */ /* 0x001fe20000000f00 */
[----:B------:R-:W-:Y:S01]  /*ddd0*/  ULDC.64 UR4, c[0x0][0x198] ;  /* 0x0000660000047ab9 */ /* 0x000fe20000000a00 */
[----:B------:R-:W-:Y:S01]  /*dde0*/  PLOP3.LUT P0, PT, PT, PT, PT, 0x80, 0x0 ;  /* 0x000000000000781c */ /* 0x000fe20003f0f070 */
[----:B------:R-:W-:Y:S01]  /*ddf0*/  UIADD3 UR4, UP0, UR4, 0x370, URZ ;  /* 0x0000037004047890 */ /* 0x000fe2000ff1e03f */
[----:B------:R-:W-:Y:S01]  /*de00*/  R2UR UR10, R5 ;  /* 0x00000000050a72ca */ /* 0x000fe200000e0000 */
[----:B------:R-:W-:Y:S01]  /*de10*/  IMAD R2, R13, 0x90, RZ ;  /* 0x000000900d027824 */ /* 0x000fe200078e02ff */
[----:B------:R-:W-:Y:S02]  /*de20*/  UIADD3 UR8, UR40, 0x16a00, URZ ;  /* 0x00016a0028087890 */ /* 0x000fe4000fffe03f */
[----:B------:R-:W-:Y:S02]  /*de30*/  UIADD3 UR9, UR40, 0x31c30, URZ ;  /* 0x00031c3028097890 */ /* 0x000fe4000fffe03f */
[----:B------:R-:W-:Y:S01]  /*de40*/  UIADD3.X UR5, URZ, UR5, URZ, UP0, !UPT ;  /* 0x000000053f057290 */ /* 0x000fe200087fe43f */
[----:B------:R-:W-:Y:S01]  /*de50*/  UMOV UR6, 0x0 ;  /* 0x0000000000067882 */ /* 0x000fe20000000000 */
[----:B------:R-:W-:-:S10]  /*de60*/  UMOV UR7, 0x14f00000 ;  /* 0x14f0000000077882 */ /* 0x000fd40000000000 */
.L_x_80:
[----:B------:R-:W-:-:S13]  /*de70*/  @P0 ELECT P3, URZ, PT ;  /* 0x00000000003f082f */ /* 0x000fda0003860000 */
[----:B-----5:R-:W-:Y:S01]  /*de80*/  @P3 R2UR UR13, R4 ;  /* 0x00000000040d32ca */ /* 0x020fe200000e0000 */
[----:B------:R-:W-:Y:S01]  /*de90*/  UMOV UR12, UR36 ;  /* 0x00000024000c7c82 */ /* 0x000fe20008000000 */
[----:B------:R-:W-:Y:S02]  /*dea0*/  @P3 R2UR UR11, R2 ;  /* 0x00000000020b32ca */ /* 0x000fe400000e0000 */
[----:B------:R-:W-:Y:S02]  /*deb0*/  @P3 PLOP3.LUT P0, PT, P3, PT, PT, 0x8, 0x0 ;  /* 0x000000000000381c */ /* 0x000fe40001f0e170 */
[----:B------:R-:W-:-:S09]  /*dec0*/  PLOP3.LUT P3, PT, PT, PT, PT, 0x8, 0x0 ;  /* 0x000000000000781c */ /* 0x000fd20003f6e170 */
[----:B------:R0:W-:Y:S02]  /*ded0*/  UTMALDG.4D [UR8], [UR4], desc[UR6] ;  /* 0x00000608040075b4 */ /* 0x0001e40008019000 */
[----:B0-----:R-:W-:Y:S05]  /*dee0*/  @P0 BRA.U.ANY `(.L_x_80) ;  /* 0xfffffffd00e00947 */ /* 0x001fea000393ffff */
[----:B-1----:R-:W-:Y:S01]  /*def0*/  IMAD.MOV.U32 R12, RZ, RZ, 0x20 ;  /* 0x00000020ff0c7424 */ /* 0x002fe200078e00ff */
[----:B------:R-:W-:Y:S01]  /*df00*/  PLOP3.LUT P0, PT, PT, PT, PT, 0x80, 0x0 ;  /* 0x000000000000781c */ /* 0x000fe20003f0f070 */
[----:B------:R-:W-:Y:S01]  /*df10*/  UIADD3 UR8, UR40, 0x18e00, URZ ;  /* 0x00018e0028087890 */ /* 0x000fe2000fffe03f */
[----:B------:R-:W-:Y:S02]  /*df20*/  UMOV UR6, 0x0 ;  /* 0x0000000000067882 */ /* 0x000fe40000000000 */
[----:B------:R-:W-:Y:S01]  /*df30*/  R2UR UR10, R12 ;  /* 0x000000000c0a72ca */ /* 0x000fe200000e0000 */
[----:B------:R-:W-:-:S14]  /*df40*/  UMOV UR7, 0x14f00000 ;  /* 0x14f0000000077882 */ /* 0x000fdc0000000000 */
.L_x_81:
        /* <DEDUP_REMOVED lines=14> */
.L_x_82:
        /* <DEDUP_REMOVED lines=8> */
[----:B------:R-:W-:Y:S01]  /*e0b0*/  SHF.L.U32 R2, R11, 0x1f, RZ ;  /* 0x0000001f0b027819 */ /* 0x000fe200000006ff */
[----:B------:R-:W-:Y:S03]  /*e0c0*/  BSSY B2, `(.L_x_83) ;  /* 0x0000003000027945 */ /* 0x000fe60003800000 */
[----:B------:R-:W0:Y:S02]  /*e0d0*/  SYNCS.PHASECHK.TRANS64.TRYWAIT P0, [UR40+0x31c68], R2 ;  /* 0x031c6802ff0075a7 */ /* 0x000e240008000168 */
[----:B0-----:R-:W-:Y:S05]  /*e0e0*/  @!P0 BRA `(.L_x_84) ;  /* 0x0000002000548947 */ /* 0x001fea0003800000 */
.L_x_149:
[----:B------:R-:W-:Y:S05]  /*e0f0*/  BSYNC B2 ;  /* 0x0000000000027941 */ /* 0x000fea0003800000 */
.L_x_83:
[----:B------:R-:W-:Y:S01]  /*e100*/  BSSY B2, `(.L_x_85) ;  /* 0x0000009000027945 */ /* 0x000fe20003800000 */
[----:B0-----:R-:W-:Y:S02]  /*e110*/  IMAD.MOV.U32 R2, RZ, RZ, 0x0 ;  /* 0x00000000ff027424 */ /* 0x001fe400078e00ff */
[----:B------:R-:W-:Y:S01]  /*e120*/  IMAD.MOV.U32 R3, RZ, RZ, 0x14f00000 ;  /* 0x14f00000ff037424 */ /* 0x000fe200078e00ff */
[----:B------:R-:W-:Y:S06]  /*e130*/  @P2 BRA `(.L_x_86) ;  /* 0x0000000000142947 */ /* 0x000fec0003800000 */
[----:B------:R-:W-:Y:S01]  /*e140*/  ISETP.NE.AND P0, PT, R7, RZ, PT ;  /* 0x000000ff0700720c */ /* 0x000fe20003f05270 */
[----:B------:R-:W-:-:S04]  /*e150*/  IMAD.MOV.U32 R11, RZ, RZ, 0x6c00 ;  /* 0x00006c00ff0b7424 */ /* 0x000fc800078e00ff */
[----:B------:R0:W-:Y:S08]  /*e160*/  SYNCS.ARRIVE.TRANS64 RZ, [UR40+0x31c58], R11 ;  /* 0x031c580bffff79a7 */ /* 0x0001f00008000028 */
[----:B0-----:R-:W-:Y:S05]  /*e170*/  @!P0 BRA `(.L_x_86) ;  /* 0x0000000000048947 */ /* 0x001fea0003800000 */
[----:B------:R-:W-:Y:S01]  /*e180*/  BPT.TRAP 0x1 ;  /* 0x000000040000795c */ /* 0x000fe20000300000 */
.L_x_86:
[----:B------:R-:W-:Y:S05]  /*e190*/  BSYNC B2 ;  /* 0x0000000000027941 */ /* 0x000fea0003800000 */
.L_x_85:
        /* <DEDUP_REMOVED lines=10> */
.L_x_87:
        /* <DEDUP_REMOVED lines=13> */
.L_x_88:
        /* <DEDUP_REMOVED lines=13> */
.L_x_89:
        /* <DEDUP_REMOVED lines=8> */
[----:B------:R-:W-:Y:S01]  /*e460*/  MOV R17, R13 ;  /* 0x0000000d00117202 */ /* 0x000fe20000000f00 */
[----:B------:R-:W-:-:S07]  /*e470*/  IMAD.MOV.U32 R16, RZ, RZ, R4 ;  /* 0x000000ffff107224 */ /* 0x000fce00078e0004 */
.L_x_74:
[----:B------:R-:W-:Y:S05]  /*e480*/  BSYNC B1 ;  /* 0x0000000000017941 */ /* 0x000fea0003800000 */
.L_x_73:
[----:B------:R-:W-:Y:S02]  /*e490*/  VIADD R8, R8, 0xfffffffe ;  /* 0xfffffffe08087836 */ /* 0x000fe40000000000 */
[----:B------:R-:W-:Y:S01]  /*e4a0*/  IMAD.MOV.U32 R11, RZ, RZ, R6 ;  /* 0x000000ffff0b7224 */ /* 0x000fe200078e0006 */
[----:B------:R-:W-:Y:S06]  /*e4b0*/  @P1 BRA `(.L_x_90) ;  /* 0xffffffec00481947 */ /* 0x000fec000383ffff */
[----:B------:R-:W-:Y:S05]  /*e4c0*/  BSYNC B0 ;  /* 0x0000000000007941 */ /* 0x000fea0003800000 */
.L_x_55:
[----:B------:R-:W-:Y:S01]  /*e4d0*/  ISETP.NE.AND P0, PT, R10, RZ, PT ;  /* 0x000000ff0a00720c */ /* 0x000fe20003f05270 */
[----:B------:R-:W-:-:S12]  /*e4e0*/  BSSY B0, `(.L_x_54) ;  /* 0x0000093000007945 */ /* 0x000fd80003800000 */
[----:B------:R-:W-:Y:S05]  /*e4f0*/  @!P0 BRA `(.L_x_91) ;  /* 0x0000000800448947 */ /* 0x000fea0003800000 */
[----:B------:R-:W-:Y:S01]  /*e500*/  ISETP.NE.AND P1, PT, R22, RZ, PT ;  /* 0x000000ff1600720c */ /* 0x000fe20003f25270 */
[----:B------:R-:W-:-:S12]  /*e510*/  IMAD.MOV.U32 R0, RZ, RZ, 0x1 ;  /* 0x00000001ff007424 */ /* 0x000fd800078e00ff */
[----:B------:R-:W-:Y:S05]  /*e520*/  @!P1 BRA `(.L_x_91) ;  /* 0x0000000800389947 */ /* 0x000fea0003800000 */
[----:B------:R-:W-:Y:S02]  /*e530*/  ISETP.NE.AND P1, PT, R23, RZ, PT ;  /* 0x000000ff1700720c */ /* 0x000fe40003f25270 */
        /* <DEDUP_REMOVED lines=21> */
.L_x_92:
[----:B------:R-:W1:Y:S01]  /*e690*/  SYNCS.PHASECHK.TRANS64.TRYWAIT P0, [UR40+0x31c48], R9 ;  /* 0x031c4809ff0075a7 */ /* 0x000e620008000168 */
[----:B------:R-:W-:Y:S01]  /*e6a0*/  BSSY B1, `(.L_x_93) ;  /* 0x0000003000017945 */ /* 0x000fe20003800000 */
[----:B------:R-:W-:-:S03]  /*e6b0*/  ISETP.NE.AND P1, PT, R28, RZ, PT ;  /* 0x000000ff1c00720c */ /* 0x000fc60003f25270 */
[----:B-1----:R-:W-:Y:S10]  /*e6c0*/  @!P0 BRA `(.L_x_94) ;  /* 0x0000001800f48947 */ /* 0x002ff40003800000 */
.L_x_150:
[----:B------:R-:W-:Y:S05]  /*e6d0*/  BSYNC B1 ;  /* 0x0000000000017941 */ /* 0x000fea0003800000 */
.L_x_93:
[----:B------:R-:W-:Y:S04]  /*e6e0*/  BSSY B1, `(.L_x_95) ;  /* 0x0000007000017945 */ /* 0x000fe80003800000 */
[----:B------:R-:W-:Y:S05]  /*e6f0*/  @P1 BRA `(.L_x_96) ;  /* 0x0000000000141947 */ /* 0x000fea0003800000 */
[----:B------:R-:W-:Y:S01]  /*e700*/  ISETP.NE.AND P0, PT, R7, RZ, PT ;  /* 0x000000ff0700720c */ /* 0x000fe20003f05270 */
[----:B-1----:R-:W-:-:S04]  /*e710*/  IMAD.MOV.U32 R2, RZ, RZ, 0x6c00 ;  /* 0x00006c00ff027424 */ /* 0x002fc800078e00ff */
[----:B------:R2:W-:Y:S08]  /*e720*/  SYNCS.ARRIVE.TRANS64 RZ, [UR40+0x31c38], R2 ;  /* 0x031c3802ffff79a7 */ /* 0x0005f00008000028 */
[----:B--2---:R-:W-:Y:S05]  /*e730*/  @!P0 BRA `(.L_x_96) ;  /* 0x0000000000048947 */ /* 0x004fea0003800000 */
[----:B------:R-:W-:Y:S01]  /*e740*/  BPT.TRAP 0x1 ;  /* 0x000000040000795c */ /* 0x000fe20000300000 */
.L_x_96:
[----:B------:R-:W-:Y:S05]  /*e750*/  BSYNC B1 ;  /* 0x0000000000017941 */ /* 0x000fea0003800000 */
.L_x_95:
[----:B0-----:R-:W-:Y:S01]  /*e760*/  IMAD.MOV.U32 R5, RZ, RZ, RZ ;  /* 0x000000ffff057224 */ /* 0x001fe200078e00ff */
[----:B------:R-:W-:Y:S01]  /*e770*/  ULDC.64 UR4, c[0x0][0x198] ;  /* 0x0000660000047ab9 */ /* 0x000fe20000000a00 */
[----:B------:R-:W-:Y:S01]  /*e780*/  PLOP3.LUT P0, PT, PT, PT, PT, 0x80, 0x0 ;  /* 0x000000000000781c */ /* 0x000fe20003f0f070 */
[----:B------:R-:W-:Y:S01]  /*e790*/  UIADD3 UR4, UP0, UR4, 0x370, URZ ;  /* 0x0000037004047890 */ /* 0x000fe2000ff1e03f */
[----:B-1----:R-:W-:Y:S01]  /*e7a0*/  IMAD R2, R8, 0x90, RZ ;  /* 0x0000009008027824 */ /* 0x002fe200078e02ff */
[----:B------:R-:W-:Y:S01]  /*e7b0*/  R2UR UR10, R5 ;  /* 0x00000000050a72ca */ /* 0x000fe200000e0000 */
[----:B------:R-:W-:Y:S02]  /*e7c0*/  UIADD3 UR8, UR40, 0x1d600, URZ ;  /* 0x0001d60028087890 */ /* 0x000fe4000fffe03f */
[----:B------:R-:W-:Y:S02]  /*e7d0*/  UIADD3 UR9, UR40, 0x31c38, URZ ;  /* 0x00031c3828097890 */ /* 0x000fe4000fffe03f */
[----:B------:R-:W-:Y:S01]  /*e7e0*/  UIADD3.X UR5, URZ, UR5, URZ, UP0, !UPT ;  /* 0x000000053f057290 */ /* 0x000fe200087fe43f */
[----:B------:R-:W-:Y:S01]  /*e7f0*/  UMOV UR6, 0x0 ;  /* 0x0000000000067882 */ /* 0x000fe20000000000 */
[----:B------:R-:W-:-:S10]  /*e800*/  UMOV UR7, 0x14f00000 ;  /* 0x14f0000000077882 */ /* 0x000fd40000000000 */
.L_x_97:
        /* <DEDUP_REMOVED lines=14> */
.L_x_98:
        /* <DEDUP_REMOVED lines=14> */
.L_x_99:
        /* <DEDUP_REMOVED lines=8> */
[----:B------:R-:W0:Y:S01]  /*ea50*/  SYNCS.PHASECHK.TRANS64.TRYWAIT P0, [UR40+0x31c60], R9 ;  /* 0x031c6009ff0075a7 */ /* 0x000e220008000168 */
[----:B------:R-:W-:Y:S04]  /*ea60*/  BSSY B1, `(.L_x_100) ;  /* 0x0000002000017945 */ /* 0x000fe80003800000 */
[----:B0-----:R-:W-:Y:S05]  /*ea70*/  @!P0 BRA `(.L_x_101) ;  /* 0x0000001800208947 */ /* 0x001fea0003800000 */
.L_x_151:
[----:B------:R-:W-:Y:S05]  /*ea80*/  BSYNC B1 ;  /* 0x0000000000017941 */ /* 0x000fea0003800000 */
.L_x_100:
        /* <DEDUP_REMOVED lines=9> */
.L_x_103:
[----:B------:R-:W-:Y:S05]  /*eb20*/  BSYNC B1 ;  /* 0x0000000000017941 */ /* 0x000fea0003800000 */
.L_x_102:
        /* <DEDUP_REMOVED lines=10> */
.L_x_104:
        /* <DEDUP_REMOVED lines=13> */
.L_x_105:
        /* <DEDUP_REMOVED lines=13> */
.L_x_106:
        /* <DEDUP_REMOVED lines=10> */
.L_x_91:
[----:B------:R-:W-:Y:S05]  /*ee10*/  BSYNC B0 ;  /* 0x0000000000007941 */ /* 0x000fea0003800000 */
.L_x_54:
[----:B------:R-:W-:Y:S01]  /*ee20*/  ISETP.NE.AND P0, PT, R22, RZ, PT ;  /* 0x000000ff1600720c */ /* 0x000fe20003f05270 */
[----:B------:R-:W-:-:S12]  /*ee30*/  BSSY B0, `(.L_x_107) ;  /* 0x0000041000007945 */ /* 0x000fd80003800000 */
[----:B------:R-:W-:Y:S05]  /*ee40*/  @!P0 BRA `(.L_x_108) ;  /* 0x0000000000fc8947 */ /* 0x000fea0003800000 */
[----:B------:R-:W-:Y:S01]  /*ee50*/  LEA R3, R0, UR40, 0x3 ;  /* 0x0000002800037c11 */ /* 0x000fe2000f8e18ff */
[----:B------:R-:W-:Y:S01]  /*ee60*/  BSSY B1, `(.L_x_109) ;  /* 0x0000005000017945 */ /* 0x000fe20003800000 */
[----:B------:R-:W-:Y:S02]  /*ee70*/  SHF.L.U32 R2, R6, 0x1f, RZ ;  /* 0x0000001f06027819 */ /* 0x000fe400000006ff */
[----:B------:R-:W-:Y:S02]  /*ee80*/  ISETP.NE.AND P1, PT, R28, RZ, PT ;  /* 0x000000ff1c00720c */ /* 0x000fe40003f25270 */
[----:B------:R-:W0:Y:S02]  /*ee90*/  SYNCS.PHASECHK.TRANS64.TRYWAIT P0, [R3+URZ+0x31c60], R2 ;  /* 0x031c6002030075a7 */ /* 0x000e24000800017f */
[----:B0-----:R-:W-:Y:S09]  /*eea0*/  @!P0 BRA `(.L_x_110) ;  /* 0x00000014002c8947 */ /* 0x001ff20003800000 */
.L_x_152:
[----:B------:R-:W-:Y:S05]  /*eeb0*/  BSYNC B1 ;  /* 0x0000000000017941 */ /* 0x000fea0003800000 */
.L_x_109:
[----:B------:R-:W-:Y:S04]  /*eec0*/  BSSY B1, `(.L_x_111) ;  /* 0x0000008000017945 */ /* 0x000fe80003800000 */
[----:B------:R-:W-:Y:S05]  /*eed0*/  @P1 BRA `(.L_x_112) ;  /* 0x0000000000181947 */ /* 0x000fea0003800000 */
[----:B------:R-:W1:Y:S01]  /*eee0*/  S2R R4, SR_TID.X ;  /* 0x0000000000047919 */ /* 0x000e620000002100 */
[----:B0-----:R-:W-:-:S04]  /*eef0*/  MOV R2, 0x6c00 ;  /* 0x00006c0000027802 */ /* 0x001fc80000000f00 */
[----:B------:R2:W-:Y:S01]  /*ef00*/  SYNCS.ARRIVE.TRANS64 RZ, [R3+URZ+0x31c50], R2 ;  /* 0x031c500203ff79a7 */ /* 0x0005e2000800003f */
[----:B-1----:R-:W-:-:S13]  /*ef10*/  LOP3.LUT P0, RZ, R4, 0x1f, RZ, 0xc0, !PT ;  /* 0x0000001f04ff7812 */ /* 0x002fda000780c0ff */
[----:B--2---:R-:W-:Y:S05]  /*ef20*/  @!P0 BRA `(.L_x_112) ;  /* 0x0000000000048947 */ /* 0x004fea0003800000 */
[----:B------:R-:W-:Y:S01]  /*ef30*/  BPT.TRAP 0x1 ;  /* 0x000000040000795c */ /* 0x000fe20000300000 */
.L_x_112:
[----:B------:R-:W-:Y:S05]  /*ef40*/  BSYNC B1 ;  /* 0x0000000000017941 */ /* 0x000fea0003800000 */
.L_x_111:
[----:B------:R-:W-:Y:S01]  /*ef50*/  R2UR UR4, R0 ;  /* 0x00000000000472ca */ /* 0x000fe200000e0000 */
[----:B------:R-:W-:Y:S01]  /*ef60*/  ULDC.64 UR6, c[0x0][0x198] ;  /* 0x0000660000067ab9 */ /* 0x000fe20000000a00 */
[----:B------:R-:W-:Y:S01]  /*ef70*/  R2UR UR9, R3 ;  /* 0x00000000030972ca */ /* 0x000fe200000e0000 */
[----:B------:R-:W-:Y:S01]  /*ef80*/  UIADD3 UR6, UP0, UR6, 0x470, URZ ;  /* 0x0000047006067890 */ /* 0x000fe2000ff1e03f */
[----:B------:R-:W-:Y:S01]  /*ef90*/  PLOP3.LUT P0, PT, PT, PT, PT, 0x80, 0x0 ;  /* 0x000000000000781c */ /* 0x000fe20003f0f070 */
[----:B------:R-:W-:Y:S01]  /*efa0*/  IMAD R17, R17, 0x90, RZ ;  /* 0x0000009011117824 */ /* 0x000fe200078e02ff */
[----:B------:R-:W-:Y:S01]  /*efb0*/  UMOV UR14, 0x0 ;  /* 0x00000000000e7882 */ /* 0x000fe20000000000 */
[----:B------:R-:W-:Y:S01]  /*efc0*/  UIADD3.X UR7, URZ, UR7, URZ, UP0, !UPT ;  /* 0x000000073f077290 */ /* 0x000fe200087fe43f */
[----:B------:R-:W-:Y:S01]  /*efd0*/  UMOV UR15, 0x14f00000 ;  /* 0x14f00000000f7882 */ /* 0x000fe20000000000 */
[----:B------:R-:W-:-:S04]  /*efe0*/  UMOV UR10, URZ ;  /* 0x0000003f000a7c82 */ /* 0x000fc80008000000 */
[----:B------:R-:W-:Y:S02]  /*eff0*/  UIMAD UR4, UR4, 0x6c00, UR40 ;  /* 0x00006c00040478a4 */ /* 0x000fe4000f8e0228 */
[----:B------:R-:W-:Y:S02]  /*f000*/  UIADD3 UR9, UR9, 0x31c50, URZ ;  /* 0x00031c5009097890 */ /* 0x000fe4000fffe03f */
[----:B------:R-:W-:-:S12]  /*f010*/  UIADD3 UR8, UR4, 0x200, URZ ;  /* 0x0000020004087890 */ /* 0x000fd8000fffe03f */
.L_x_113:
[----:B------:R-:W-:-:S13]  /*f020*/  @P0 ELECT P1, URZ, PT ;  /* 0x00000000003f082f */ /* 0x000fda0003820000 */
[----:B------:R-:W-:Y:S01]  /*f030*/  @P1 R2UR UR13, R16 ;  /* 0x00000000100d12ca */ /* 0x000fe200000e0000 */
[----:B------:R-:W-:Y:S01]  /*f040*/  UMOV UR12, UR36 ;  /* 0x00000024000c7c82 */ /* 0x000fe20008000000 */
[----:B------:R-:W-:Y:S02]  /*f050*/  @P1 R2UR UR11, R17 ;  /* 0x00000000110b12ca */ /* 0x000fe400000e0000 */
[----:B------:R-:W-:Y:S02]  /*f060*/  @P1 PLOP3.LUT P0, PT, P1, PT, PT, 0x8, 0x0 ;  /* 0x000000000000181c */ /* 0x000fe40000f0e170 */
[----:B------:R-:W-:-:S09]  /*f070*/  PLOP3.LUT P1, PT, PT, PT, PT, 0x8, 0x0 ;  /* 0x000000000000781c */ /* 0x000fd20003f2e170 */
[----:B------:R1:W-:Y:S02]  /*f080*/  UTMALDG.4D [UR8], [UR6], desc[UR14] ;  /* 0x00000e08060075b4 */ /* 0x0003e40008019000 */
[----:B-1----:R-:W-:Y:S05]  /*f090*/  @P0 BRA.U.ANY `(.L_x_113) ;  /* 0xfffffffd00e00947 */ /* 0x002fea000393ffff */
[----:B------:R-:W-:Y:S01]  /*f0a0*/  PLOP3.LUT P0, PT, PT, PT, PT, 0x80, 0x0 ;  /* 0x000000000000781c */ /* 0x000fe20003f0f070 */
[----:B------:R-:W-:Y:S01]  /*f0b0*/  UIADD3 UR8, UR4, 0x2600, URZ ;  /* 0x0000260004087890 */ /* 0x000fe2000fffe03f */
[----:B------:R-:W-:Y:S01]  /*f0c0*/  UMOV UR14, 0x0 ;  /* 0x00000000000e7882 */ /* 0x000fe20000000000 */
[----:B------:R-:W-:Y:S01]  /*f0d0*/  UMOV UR15, 0x14f00000 ;  /* 0x14f00000000f7882 */ /* 0x000fe20000000000 */
[----:B------:R-:W-:-:S09]  /*f0e0*/  UMOV UR10, 0x20 ;  /* 0x00000020000a7882 */ /* 0x000fd20000000000 */
.L_x_114:
        /* <DEDUP_REMOVED lines=10> */
[----:B------:R-:W-:Y:S02]  /*f190*/  UMOV UR5, 0x14f00000 ;  /* 0x14f0000000057882 */ /* 0x000fe40000000000 */
[----:B------:R-:W-:Y:S01]  /*f1a0*/  UMOV UR4, 0x0 ;  /* 0x0000000000047882 */ /* 0x000fe20000000000 */
[----:B------:R-:W-:-:S08]  /*f1b0*/  UMOV UR10, 0x40 ;  /* 0x00000040000a7882 */ /* 0x000fd00000000000 */
.L_x_115:
        /* <DEDUP_REMOVED lines=8> */
.L_x_108:
[----:B------:R-:W-:Y:S05]  /*f240*/  BSYNC B0 ;  /* 0x0000000000007941 */ /* 0x000fea0003800000 */
.L_x_107:
[----:B------:R-:W-:Y:S02]  /*f250*/  VIADD R0, R0, 0x1 ;  /* 0x0000000100007836 */ /* 0x000fe40000000000 */
[----:B0-----:R-:W-:-:S03]  /*f260*/  IMAD.MOV.U32 R2, RZ, RZ, RZ ;  /* 0x000000ffff027224 */ /* 0x001fc600078e00ff */
[----:B------:R-:W-:-:S04]  /*f270*/  ISETP.NE.AND P0, PT, R0, 0x2, PT ;  /* 0x000000020000780c */ /* 0x000fc80003f05270 */
[----:B------:R-:W-:Y:S02]  /*f280*/  SEL R3, RZ, 0x1, P0 ;  /* 0x00000001ff037807 */ /* 0x000fe40000000000 */
[----:B------:R-:W-:Y:S02]  /*f290*/  SEL R0, R0, RZ, P0 ;  /* 0x000000ff00007207 */ /* 0x000fe40000000000 */
[----:B------:R-:W-:-:S07]  /*f2a0*/  LOP3.LUT R6, R6, R3, RZ, 0x3c, !PT ;  /* 0x0000000306067212 */ /* 0x000fce00078e3cff */
.L_x_38:
[----:B------:R-:W0:Y:S01]  /*f2b0*/  S2R R4, SR_CgaCtaId ;  /* 0x0000000000047919 */ /* 0x000e220000008800 */
[----:B------:R-:W-:Y:S02]  /*f2c0*/  MOV R3, 0x400 ;  /* 0x0000040000037802 */ /* 0x000fe40000000f00 */
[----:B------:R-:W-:Y:S02]  /*f2d0*/  SHF.L.U32 R2, R2, 0x1f, RZ ;  /* 0x0000001f02027819 */ /* 0x000fe400000006ff */
[----:B0-----:R-:W-:-:S04]  /*f2e0*/  LEA R7, R4, R3, 0x18 ;  /* 0x0000000304077211 */ /* 0x001fc800078ec0ff */
[----:B------:R-:W0:Y:S02]  /*f2f0*/  SYNCS.PHASECHK.TRANS64.TRYWAIT P0, [R7+URZ+0x31c20], R2 ;  /* 0x031c2002070075a7 */ /* 0x000e24000800017f */
[----:B0-----:R-:W-:Y:S05]  /*f300*/  @!P0 BRA `(.L_x_116) ;  /* 0x0000001000288947 */ /* 0x001fea0003800000 */
.L_x_153:
[----:B------:R-:W-:-:S03]  /*f310*/  UMOV UR4, 0xffffffff ;  /* 0xffffffff00047882 */ /* 0x000fc60000000000 */
[----:B------:R-:W-:Y:S05]  /*f320*/  BRA.DIV UR4, `(.L_x_117) ;  /* 0x0000001204347947 */ /* 0x000fea000b800000 */
[----:B0-----:R-:W0:Y:S02]  /*f330*/  S2R R2, SR_TID.X ;  /* 0x0000000000027919 */ /* 0x001e240000002100 */
[----:B0-----:R-:W-:-:S04]  /*f340*/  SHF.R.U32.HI R2, RZ, 0x5, R2 ;  /* 0x00000005ff027819 */ /* 0x001fc80000011602 */
[----:B------:R-:W-:-:S05]  /*f350*/  LOP3.LUT R2, R2, 0x3, RZ, 0xc0, !PT ;  /* 0x0000000302027812 */ /* 0x000fca00078ec0ff */
[----:B------:R0:W1:Y:S02]  /*f360*/  SHFL.IDX PT, R14, R2, RZ, 0x1f ;  /* 0x00001fff020e7589 */ /* 0x00006400000e0000 */
.L_x_156:
[----:B-1----:R-:W-:-:S13]  /*f370*/  ISETP.NE.AND P0, PT, R14, RZ, PT ;  /* 0x000000ff0e00720c */ /* 0x002fda0003f05270 */
[----:B------:R-:W-:Y:S05]  /*f380*/  @P0 BRA `(.L_x_10) ;  /* 0x0000000000840947 */ /* 0x000fea0003800000 */
[----:B------:R-:W-:-:S03]  /*f390*/  UMOV UR4, 0xffffffff ;  /* 0xffffffff00047882 */ /* 0x000fc60000000000 */
[----:B------:R-:W-:Y:S05]  /*f3a0*/  BRA.DIV UR4, `(.L_x_118) ;  /* 0x0000001204487947 */ /* 0x000fea000b800000 */
[----:B------:R-:W-:-:S13]  /*f3b0*/  ELECT P6, URZ, PT ;  /* 0x00000000003f782f */ /* 0x000fda00038c0000 */
.L_x_159:
[----:B------:R-:W-:Y:S05]  /*f3c0*/  @!P6 BRA `(.L_x_10) ;  /* 0x000000000074e947 */ /* 0x000fea0003800000 */
[----:B------:R-:W-:-:S04]  /*f3d0*/  LOP3.LUT R27, R27, 0x2, RZ, 0xfc, !PT ;  /* 0x000000021b1b7812 */ /* 0x000fc800078efcff */
[----:B------:R-:W-:-:S13]  /*f3e0*/  ISETP.NE.AND P2, PT, R27, 0x3, PT ;  /* 0x000000031b00780c */ /* 0x000fda0003f45270 */
[----:B------:R-:W-:Y:S05]  /*f3f0*/  @!P2 BRA `(.L_x_119) ;  /* 0x000000000004a947 */ /* 0x000fea0003800000 */
[----:B------:R-:W-:Y:S01]  /*f400*/  BPT.TRAP 0x1 ;  /* 0x000000040000795c */ /* 0x000fe20000300000 */
.L_x_119:
[----:B------:R-:W-:Y:S01]  /*f410*/  VIADD R9, R7, 0x31c40 ;  /* 0x00031c4007097836 */ /* 0x000fe20000000000 */
[----:B------:R-:W-:Y:S01]  /*f420*/  SHF.L.U32 R4, R6, 0x1f, RZ ;  /* 0x0000001f06047819 */ /* 0x000fe200000006ff */
[C---:B0-----:R-:W-:Y:S02]  /*f430*/  VIADD R2, R0.reuse, 0x1 ;  /* 0x0000000100027836 */ /* 0x041fe40000000000 */
[----:B------:R-:W-:-:S03]  /*f440*/  IMAD R5, R0, 0x8, R9 ;  /* 0x0000000800057824 */ /* 0x000fc600078e0209 */
[C---:B------:R-:W-:Y:S01]  /*f450*/  ISETP.NE.AND P1, PT, R2.reuse, 0x2, PT ;  /* 0x000000020200780c */ /* 0x040fe20003f25270 */
[----:B------:R-:W0:Y:S03]  /*f460*/  SYNCS.PHASECHK.TRANS64.TRYWAIT P0, [R5+URZ], R4 ;  /* 0x00000004050075a7 */ /* 0x000e26000800017f */
[----:B------:R-:W-:Y:S02]  /*f470*/  SEL R3, RZ, 0x1, P1 ;  /* 0x00000001ff037807 */ /* 0x000fe40000800000 */
[----:B------:R-:W-:Y:S02]  /*f480*/  SEL R8, R2, RZ, P1 ;  /* 0x000000ff02087207 */ /* 0x000fe40000800000 */
[----:B------:R-:W-:Y:S02]  /*f490*/  LOP3.LUT R2, R6, R3, RZ, 0x3c, !PT ;  /* 0x0000000306027212 */ /* 0x000fe400078e3cff */
[----:B------:R-:W-:-:S02]  /*f4a0*/  LEA R3, R8, R9, 0x3 ;  /* 0x0000000908037211 */ /* 0x000fc400078e18ff */
[----:B------:R-:W-:Y:S01]  /*f4b0*/  SHF.L.U32 R2, R2, 0x1f, RZ ;  /* 0x0000001f02027819 */ /* 0x000fe200000006ff */
[----:B0-----:R-:W-:Y:S06]  /*f4c0*/  @!P0 BRA `(.L_x_120) ;  /* 0x0000001000208947 */ /* 0x001fec0003800000 */
.L_x_160:
[----:B------:R-:W1:Y:S02]  /*f4d0*/  SYNCS.PHASECHK.TRANS64.TRYWAIT P0, [R3+URZ], R2 ;  /* 0x00000002030075a7 */ /* 0x000e64000800017f */
[----:B-1----:R-:W-:Y:S05]  /*f4e0*/  @!P0 BRA `(.L_x_121) ;  /* 0x00000010002c8947 */ /* 0x002fea0003800000 */
.L_x_161:
[----:B------:R-:W-:Y:S05]  /*f4f0*/  @!P2 BRA `(.L_x_122) ;  /* 0x000000000004a947 */ /* 0x000fea0003800000 */
[----:B------:R-:W-:Y:S01]  /*f500*/  BPT.TRAP 0x1 ;  /* 0x000000040000795c */ /* 0x000fe20000300000 */
.L_x_122:
[----:B-1----:R-:W-:-:S04]  /*f510*/  VIADD R3, R7, 0x31c60 ;  /* 0x00031c6007037836 */ /* 0x002fc80000000000 */
[----:B0-----:R-:W-:-:S04]  /*f520*/  IMAD R5, R0, 0x8, R3 ;  /* 0x0000000800057824 */ /* 0x001fc800078e0203 */
[----:B------:R-:W0:Y:S02]  /*f530*/  SYNCS.PHASECHK.TRANS64.TRYWAIT P0, [R5+URZ], R4 ;  /* 0x00000004050075a7 */ /* 0x000e24000800017f */
[----:B0-----:R-:W-:Y:S05]  /*f540*/  @!P0 BRA `(.L_x_123) ;  /* 0x0000001000288947 */ /* 0x001fea0003800000 */
.L_x_162:
[----:B------:R-:W-:-:S07]  /*f550*/  IMAD R3, R8, 0x8, R3 ;  /* 0x0000000808037824 */ /* 0x000fce00078e0203 */
.L_x_124:
[----:B-1----:R1:W2:Y:S02]  /*f560*/  SYNCS.PHASECHK.TRANS64.TRYWAIT P0, [R3+URZ], R2 ;  /* 0x00000002030075a7 */ /* 0x0022a4000800017f */
[----:B--2---:R-:W-:Y:S05]  /*f570*/  @!P0 NANOSLEEP.SYNCS 0x989680 ;  /* 0x009896800000895d */ /* 0x004fea0003900000 */
[----:B------:R-:W2:Y:S02]  /*f580*/  @!P0 SYNCS.PHASECHK.TRANS64 P0, [R3+URZ], R2 ;  /* 0x00000002030085a7 */ /* 0x000ea4000800007f */
[----:B--2---:R-:W-:Y:S05]  /*f590*/  @!P0 BRA `(.L_x_124) ;  /* 0xfffffffc00f08947 */ /* 0x004fea000383ffff */
.L_x_10:
[----:B------:R-:W-:Y:S05]  /*f5a0*/  BSYNC B6 ;  /* 0x0000000000067941 */ /* 0x000fea0003800000 */
.L_x_7:
[----:B------:R-:W-:Y:S05]  /*f5b0*/  EXIT ;  /* 0x000000000000794d */ /* 0x000fea0003800000 */
.L_x_14:
[----:B0-----:R-:W-:-:S04]  /*f5c0*/  IMAD.U32 R3, RZ, RZ, UR37 ;  /* 0x00000025ff037e24 */ /* 0x001fc8000f8e00ff */
[----:B------:R0:W1:Y:S03]  /*f5d0*/  SYNCS.PHASECHK.TRANS64.TRYWAIT P1, [R3+URZ+0x31c00], R0 ;  /* 0x031c0000030075a7 */ /* 0x000066000802017f */
[----:B-1----:R-:W-:Y:S05]  /*f5e0*/  @!P1 NANOSLEEP.SYNCS 0x989680 ;  /* 0x009896800000995d */ /* 0x002fea0003900000 */
[----:B------:R-:W1:Y:S02]  /*f5f0*/  @!P1 SYNCS.PHASECHK.TRANS64 P1, [R3+URZ+0x31c00], R0 ;  /* 0x031c0000030095a7 */ /* 0x000e64000802007f */
[----:B-1----:R-:W-:Y:S05]  /*f600*/  @!P1 BRA `(.L_x_14) ;  /* 0xfffffffc00ec9947 */ /* 0x002fea000383ffff */
[----:B------:R-:W-:Y:S05]  /*f610*/  BRA `(.L_x_125) ;  /* 0xffffff1800f87947 */ /* 0x000fea000383ffff */
.L_x_18:
[----:B0-----:R-:W-:-:S04]  /*f620*/  IMAD.U32 R3, RZ, RZ, UR37 ;  /* 0x00000025ff037e24 */ /* 0x001fc8000f8e00ff */
[----:B------:R0:W2:Y:S03]  /*f630*/  SYNCS.PHASECHK.TRANS64.TRYWAIT P1, [R3+URZ+0x31c30], R0 ;  /* 0x031c3000030075a7 */ /* 0x0000a6000802017f */
[----:B--2---:R-:W-:Y:S05]  /*f640*/  @!P1 NANOSLEEP.SYNCS 0x989680 ;  /* 0x009896800000995d */ /* 0x004fea0003900000 */
[----:B------:R-:W2:Y:S02]  /*f650*/  @!P1 SYNCS.PHASECHK.TRANS64 P1, [R3+URZ+0x31c30], R0 ;  /* 0x031c3000030095a7 */ /* 0x000ea4000802007f */
[----:B--2---:R-:W-:Y:S05]  /*f660*/  @!P1 BRA `(.L_x_18) ;  /* 0xfffffffc00ec9947 */ /* 0x004fea000383ffff */
[----:B------:R-:W-:Y:S05]  /*f670*/  BRA `(.L_x_17) ;  /* 0xffffff1c00007947 */ /* 0x000fea000383ffff */
.L_x_23:
[----:B-1----:R1:W2:Y:S02]  /*f680*/  SYNCS.PHASECHK.TRANS64.TRYWAIT P2, [R13+URZ+0x31c30], R12 ;  /* 0x031c300c0d0075a7 */ /* 0x0022a4000804017f */
[----:B--2---:R-:W-:Y:S05]  /*f690*/  @!P2 NANOSLEEP.SYNCS 0x989680 ;  /* 0x009896800000a95d */ /* 0x004fea0003900000 */
[----:B------:R-:W2:Y:S02]  /*f6a0*/  @!P2 SYNCS.PHASECHK.TRANS64 P2, [R13+URZ+0x31c30], R12 ;  /* 0x031c300c0d00a5a7 */ /* 0x000ea4000804007f */
[----:B--2---:R-:W-:Y:S05]  /*f6b0*/  @!P2 BRA `(.L_x_23) ;  /* 0xfffffffc00f0a947 */ /* 0x004fea000383ffff */
[----:B------:R-:W-:Y:S05]  /*f6c0*/  BRA `(.L_x_20) ;  /* 0xffffff6000587947 */ /* 0x000fea000383ffff */
.L_x_27:
[----:B-1----:R-:W-:-:S04]  /*f6d0*/  MOV R12, UR6 ;  /* 0x00000006000c7c02 */ /* 0x002fc80008000f00 */
[----:B------:R1:W2:Y:S03]  /*f6e0*/  SYNCS.PHASECHK.TRANS64.TRYWAIT P2, [R12+URZ+0x31c50], R11 ;  /* 0x031c500b0c0075a7 */ /* 0x0002a6000804017f */
[----:B--2---:R-:W-:Y:S05]  /*f6f0*/  @!P2 NANOSLEEP.SYNCS 0x989680 ;  /* 0x009896800000a95d */ /* 0x004fea0003900000 */
[----:B------:R-:W2:Y:S02]  /*f700*/  @!P2 SYNCS.PHASECHK.TRANS64 P2, [R12+URZ+0x31c50], R11 ;  /* 0x031c500b0c00a5a7 */ /* 0x000ea4000804007f */
[----:B--2---:R-:W-:Y:S05]  /*f710*/  @!P2 BRA `(.L_x_27) ;  /* 0xfffffffc00eca947 */ /* 0x004fea000383ffff */
[----:B------:R-:W-:Y:S05]  /*f720*/  BRA `(.L_x_24) ;  /* 0xffffff7400f47947 */ /* 0x000fea000383ffff */
.L_x_32:
[----:B--2---:R2:W4:Y:S02]  /*f730*/  SYNCS.PHASECHK.TRANS64.TRYWAIT P0, [R7+URZ+0x31c50], R6 ;  /* 0x031c5006070075a7 */ /* 0x004524000800017f */
[----:B----4-:R-:W-:Y:S05]  /*f740*/  @!P0 NANOSLEEP.SYNCS 0x989680 ;  /* 0x009896800000895d */ /* 0x010fea0003900000 */
[----:B------:R-:W4:Y:S02]  /*f750*/  @!P0 SYNCS.PHASECHK.TRANS64 P0, [R7+URZ+0x31c50], R6 ;  /* 0x031c5006070085a7 */ /* 0x000f24000800007f */
[----:B----4-:R-:W-:Y:S05]  /*f760*/  @!P0 BRA `(.L_x_32) ;  /* 0xfffffffc00f08947 */ /* 0x010fea000383ffff */
[----:B------:R-:W-:Y:S05]  /*f770*/  BRA `(.L_x_31) ;  /* 0xffffffa0000c7947 */ /* 0x000fea000383ffff */
.L_x_43:
[----:B------:R-:W-:Y:S02]  /*f780*/  IMAD.MOV.U32 R13, RZ, RZ, R22 ;  /* 0x000000ffff0d7224 */ /* 0x000fe400078e0016 */
[----:B------:R-:W-:Y:S02]  /*f790*/  IMAD.MOV.U32 R12, RZ, RZ, RZ ;  /* 0x000000ffff0c7224 */ /* 0x000fe400078e00ff */
[----:B------:R-:W-:Y:S02]  /*f7a0*/  IMAD.MOV.U32 R11, RZ, RZ, 0x1f ;  /* 0x0000001fff0b7424 */ /* 0x000fe400078e00ff */
[----:B------:R-:W-:-:S07]  /*f7b0*/  IMAD.MOV.U32 R15, RZ, RZ, -0x1 ;  /* 0xffffffffff0f7424 */ /* 0x000fce00078e00ff */
[----:B------:R-:W-:Y:S05]  /*f7c0*/  WARPSYNC.COLLECTIVE R15, `(.L_x_126) ;  /* 0x000000000f087348 */ /* 0x000fea0003c00000 */
[----:B------:R0:W1:Y:S02]  /*f7d0*/  SHFL.IDX P6, R14, R13, R12, R11 ;  /* 0x0000000c0d0e7389 */ /* 0x00006400000c000b */
[----:B01----:R-:W-:Y:S01]  /*f7e0*/  ENDCOLLECTIVE ;  /* 0x000000000000791b */ /* 0x003fe20003800000 */
.L_x_126:
[----:B------:R-:W-:Y:S05]  /*f7f0*/  BRA `(.L_x_127) ;  /* 0xffffffc800147947 */ /* 0x000fea000383ffff */
.L_x_45:
[----:B------:R-:W-:Y:S01]  /*f800*/  BSSY B0, `(.L_x_128) ;  /* 0x0000006000007945 */ /* 0x000fe20003800000 */
[----:B------:R-:W-:-:S07]  /*f810*/  IMAD.MOV.U32 R15, RZ, RZ, -0x1 ;  /* 0xffffffffff0f7424 */ /* 0x000fce00078e00ff */
[----:B------:R-:W-:Y:S05]  /*f820*/  WARPSYNC.COLLECTIVE R15, `(.L_x_129) ;  /* 0x000000000f0c7348 */ /* 0x000fea0003c00000 */
[----:B------:R-:W-:Y:S02]  /*f830*/  ELECT P6, UR62, PT ;  /* 0x00000000003e782f */ /* 0x000fe400038c0000 */
[----:B------:R-:W-:Y:S01]  /*f840*/  MOV R14, UR62 ;  /* 0x0000003e000e7c02 */ /* 0x000fe20008000f00 */
[----:B------:R-:W-:Y:S10]  /*f850*/  ENDCOLLECTIVE ;  /* 0x000000000000791b */ /* 0x000ff40003800000 */
.L_x_129:
[----:B------:R-:W-:Y:S05]  /*f860*/  BSYNC B0 ;  /* 0x0000000000007941 */ /* 0x000fea0003800000 */
.L_x_128:
[----:B------:R-:W-:Y:S05]  /*f870*/  BRA `(.L_x_130) ;  /* 0xffffffc800107947 */ /* 0x000fea000383ffff */
.L_x_47:
[----:B-1----:R-:W-:-:S04]  /*f880*/  MOV R3, UR40 ;  /* 0x0000002800037c02 */ /* 0x002fc80008000f00 */
[----:B------:R1:W2:Y:S03]  /*f890*/  SYNCS.PHASECHK.TRANS64.TRYWAIT P0, [R3+URZ+0x31c40], R0 ;  /* 0x031c4000030075a7 */ /* 0x0002a6000800017f */
[----:B--2---:R-:W-:Y:S05]  /*f8a0*/  @!P0 NANOSLEEP.SYNCS 0x989680 ;  /* 0x009896800000895d */ /* 0x004fea0003900000 */
[----:B------:R-:W2:Y:S02]  /*f8b0*/  @!P0 SYNCS.PHASECHK.TRANS64 P0, [R3+URZ+0x31c40], R0 ;  /* 0x031c4000030085a7 */ /* 0x000ea4000800007f */
[----:B--2---:R-:W-:Y:S05]  /*f8c0*/  @!P0 BRA `(.L_x_47) ;  /* 0xfffffffc00ec8947 */ /* 0x004fea000383ffff */
[----:B------:R-:W-:Y:S05]  /*f8d0*/  BRA `(.L_x_131) ;  /* 0xffffffc800607947 */ /* 0x000fea000383ffff */
.L_x_50:
[----:B------:R-:W-:Y:S01]  /*f8e0*/  IMAD R8, R12, 0xc0, R11 ;  /* 0x000000c00c087824 */ /* 0x000fe200078e020b */
[----:B------:R-:W0:Y:S01]  /*f8f0*/  LDC R5, c[0x0][0x448] ;  /* 0x00011200ff057b82 */ /* 0x000e220000000800 */
[----:B------:R-:W-:Y:S02]  /*f900*/  IMAD.MOV.U32 R13, RZ, RZ, R7 ;  /* 0x000000ffff0d7224 */ /* 0x000fe400078e0007 */
[----:B------:R-:W-:Y:S02]  /*f910*/  IMAD.MOV.U32 R12, RZ, RZ, RZ ;  /* 0x000000ffff0c7224 */ /* 0x000fe400078e00ff */
[----:B------:R-:W-:Y:S02]  /*f920*/  IMAD.MOV.U32 R11, RZ, RZ, 0x1c1f ;  /* 0x00001c1fff0b7424 */ /* 0x000fe400078e00ff */
[----:B------:R-:W-:Y:S02]  /*f930*/  IMAD.MOV.U32 R15, RZ, RZ, -0x1 ;  /* 0xffffffffff0f7424 */ /* 0x000fe400078e00ff */
[----:B------:R-:W-:-:S07]  /*f940*/  VIADD R4, R8, 0x20 ;  /* 0x0000002008047836 */ /* 0x000fce0000000000 */
[----:B0-----:R-:W-:Y:S05]  /*f950*/  WARPSYNC.COLLECTIVE R15, `(.L_x_132) ;  /* 0x000000000f087348 */ /* 0x001fea0003c00000 */
[----:B------:R1:W2:Y:S02]  /*f960*/  SHFL.IDX P6, R14, R13, R12, R11 ;  /* 0x0000000c0d0e7389 */ /* 0x0002a400000c000b */
[----:B012---:R-:W-:Y:S01]  /*f970*/  ENDCOLLECTIVE ;  /* 0x000000000000791b */ /* 0x007fe20003800000 */
.L_x_132:
[----:B------:R-:W-:Y:S01]  /*f980*/  MOV R13, R6 ;  /* 0x00000006000d7202 */ /* 0x000fe20000000f00 */
[----:B------:R-:W-:-:S07]  /*f990*/  IMAD.MOV.U32 R3, RZ, RZ, R14 ;  /* 0x000000ffff037224 */ /* 0x000fce00078e000e */
[----:B------:R-:W-:Y:S05]  /*f9a0*/  WARPSYNC.COLLECTIVE R15, `(.L_x_133) ;  /* 0x000000000f087348 */ /* 0x000fea0003c00000 */
[----:B------:R0:W1:Y:S02]  /*f9b0*/  SHFL.IDX P6, R14, R13, R12, R11 ;  /* 0x0000000c0d0e7389 */ /* 0x00006400000c000b */
[----:B01----:R-:W-:Y:S01]  /*f9c0*/  ENDCOLLECTIVE ;  /* 0x000000000000791b */ /* 0x003fe20003800000 */
.L_x_133:
[----:B------:R-:W-:Y:S02]  /*f9d0*/  ULDC UR4, c[0x0][0x288] ;  /* 0x0000a20000047ab9 */ /* 0x000fe40000000800 */
[----:B------:R-:W-:-:S05]  /*f9e0*/  IMAD R9, R5, UR4, RZ ;  /* 0x0000000405097c24 */ /* 0x000fca000f8e02ff */
[----:B------:R-:W-:Y:S01]  /*f9f0*/  ISETP.GE.AND P3, PT, R8, R9, PT ;  /* 0x000000090800720c */ /* 0x000fe20003f66270 */
[----:B------:R-:W-:Y:S02]  /*fa00*/  IMAD.MOV.U32 R13, RZ, RZ, R7 ;  /* 0x000000ffff0d7224 */ /* 0x000fe400078e0007 */
[----:B------:R-:W-:-:S10]  /*fa10*/  IMAD.MOV.U32 R12, RZ, RZ, 0x1 ;  /* 0x00000001ff0c7424 */ /* 0x000fd400078e00ff */
[----:B------:R-:W-:Y:S01]  /*fa20*/  @!P3 LEA R29, R0, UR40, 0x1 ;  /* 0x00000028001dbc11 */ /* 0x000fe2000f8e08ff */
[----:B------:R-:W-:-:S07]  /*fa30*/  IMAD.MOV.U32 R2, RZ, RZ, R14 ;  /* 0x000000ffff027224 */ /* 0x000fce00078e000e */
[----:B------:R-:W-:Y:S05]  /*fa40*/  WARPSYNC.COLLECTIVE R15, `(.L_x_134) ;  /* 0x000000000f087348 */ /* 0x000fea0003c00000 */
[----:B------:R0:W1:Y:S02]  /*fa50*/  SHFL.IDX P6, R14, R13, R12, R11 ;  /* 0x0000000c0d0e7389 */ /* 0x00006400000c000b */
[----:B01----:R-:W-:Y:S01]  /*fa60*/  ENDCOLLECTIVE ;  /* 0x000000000000791b */ /* 0x003fe20003800000 */
.L_x_134:
[----:B------:R-:W-:-:S05]  /*fa70*/  @!P3 IMAD.WIDE.U32 R2, R21, 0x2, R2 ;  /* 0x000000021502b825 */ /* 0x000fca00078e0002 */
[----:B------:R-:W-:Y:S01]  /*fa80*/  @!PT LDS RZ, [RZ] ;  /* 0x00000000fffff984 */ /* 0x000fe20000000800 */
[----:B------:R-:W-:Y:S01]  /*fa90*/  @!PT LDS RZ, [RZ] ;  /* 0x00000000fffff984 */ /* 0x000fe20000000800 */
[----:B------:R-:W-:Y:S01]  /*faa0*/  @!PT LDS RZ, [RZ] ;  /* 0x00000000fffff984 */ /* 0x000fe20000000800 */
[----:B------:R0:W-:Y:S04]  /*fab0*/  @!P3 LDGSTS.E.BYPASS.LTC128B.128 [R29+0xda00], desc[UR38][R2.64], !P2 ;  /* 0x0da00000021dbfae */ /* 0x0001e8000d101d66 */
[----:B------:R0:W-:Y:S01]  /*fac0*/  @!P3 LDGSTS.E.BYPASS.LTC128B.128 [R29+0x10a00], desc[UR38][R2.64+0x40], !P0 ;  /* 0x10a00040021dbfae */ /* 0x0001e2000c101d66 */
[----:B------:R-:W-:-:S03]  /*fad0*/  MOV R13, R6 ;  /* 0x00000006000d7202 */ /* 0x000fc60000000f00 */
[----:B------:R0:W-:Y:S01]  /*fae0*/  @!P3 LDGSTS.E.BYPASS.LTC128B.128 [R29+0x13a00], desc[UR38][R2.64+0x80], !P1 ;  /* 0x13a00080021dbfae */ /* 0x0001e2000c901d66 */
[----:B------:R-:W-:Y:S01]  /*faf0*/  ISETP.GE.AND P3, PT, R4, R9, PT ;  /* 0x000000090400720c */ /* 0x000fe20003f66270 */
[----:B------:R-:W-:-:S12]  /*fb00*/  IMAD.MOV.U32 R5, RZ, RZ, R14 ;  /* 0x000000ffff057224 */ /* 0x000fd800078e000e */
[----:B0-----:R-:W-:Y:S05]  /*fb10*/  WARPSYNC.COLLECTIVE R15, `(.L_x_135) ;  /* 0x000000000f087348 */ /* 0x001fea0003c00000 */
[----:B------:R1:W2:Y:S02]  /*fb20*/  SHFL.IDX P6, R14, R13, R12, R11 ;  /* 0x0000000c0d0e7389 */ /* 0x0002a400000c000b */
[----:B012---:R-:W-:Y:S01]  /*fb30*/  ENDCOLLECTIVE ;  /* 0x000000000000791b */ /* 0x007fe20003800000 */
.L_x_135:
[----:B------:R-:W-:Y:S01]  /*fb40*/  VIADD R2, R8, 0x40 ;  /* 0x0000004008027836 */ /* 0x000fe20000000000 */
[----:B------:R-:W-:Y:S01]  /*fb50*/  @!P3 LEA R29, R0, UR40, 0x1 ;  /* 0x00000028001dbc11 */ /* 0x000fe2000f8e08ff */
[----:B------:R-:W-:Y:S02]  /*fb60*/  IMAD.MOV.U32 R13, RZ, RZ, R7 ;  /* 0x000000ffff0d7224 */ /* 0x000fe400078e0007 */
[----:B------:R-:W-:Y:S02]  /*fb70*/  IMAD.MOV.U32 R12, RZ, RZ, 0x2 ;  /* 0x00000002ff0c7424 */ /* 0x000fe400078e00ff */
[----:B------:R-:W-:-:S07]  /*fb80*/  IMAD.MOV.U32 R4, RZ, RZ, R14 ;  /* 0x000000ffff047224 */ /* 0x000fce00078e000e */
[----:B------:R-:W-:Y:S05]  /*fb90*/  WARPSYNC.COLLECTIVE R15, `(.L_x_136) ;  /* 0x000000000f087348 */ /* 0x000fea0003c00000 */
[----:B------:R0:W1:Y:S02]  /*fba0*/  SHFL.IDX P6, R14, R13, R12, R11 ;  /* 0x0000000c0d0e7389 */ /* 0x00006400000c000b */
[----:B01----:R-:W-:Y:S01]  /*fbb0*/  ENDCOLLECTIVE ;  /* 0x000000000000791b */ /* 0x003fe20003800000 */
.L_x_136:
        /* <DEDUP_REMOVED lines=13> */
.L_x_137:
[----:B------:R-:W-:Y:S01]  /*fc90*/  IMAD.MOV.U32 R3, RZ, RZ, R2 ;  /* 0x000000ffff037224 */ /* 0x000fe200078e0002 */
[----:B------:R-:W-:Y:S01]  /*fca0*/  @!P3 LEA R5, R0, UR40, 0x1 ;  /* 0x000000280005bc11 */ /* 0x000fe2000f8e08ff */
[----:B------:R-:W-:Y:S02]  /*fcb0*/  IMAD.MOV.U32 R13, RZ, RZ, R7 ;  /* 0x000000ffff0d7224 */ /* 0x000fe400078e0007 */
[----:B------:R-:W-:Y:S02]  /*fcc0*/  IMAD.MOV.U32 R12, RZ, RZ, 0x3 ;  /* 0x00000003ff0c7424 */ /* 0x000fe400078e00ff */
[----:B------:R-:W-:-:S07]  /*fcd0*/  IMAD.MOV.U32 R2, RZ, RZ, R14 ;  /* 0x000000ffff027224 */ /* 0x000fce00078e000e */
[----:B------:R-:W-:Y:S05]  /*fce0*/  WARPSYNC.COLLECTIVE R15, `(.L_x_138) ;  /* 0x000000000f087348 */ /* 0x000fea0003c00000 */
[----:B------:R0:W1:Y:S02]  /*fcf0*/  SHFL.IDX P6, R14, R13, R12, R11 ;  /* 0x0000000c0d0e7389 */ /* 0x00006400000c000b */
[----:B01----:R-:W-:Y:S01]  /*fd00*/  ENDCOLLECTIVE ;  /* 0x000000000000791b */ /* 0x003fe20003800000 */
.L_x_138:
        /* <DEDUP_REMOVED lines=8> */
[----:B------:R-:W-:-:S07]  /*fd90*/  IMAD.MOV.U32 R7, RZ, RZ, R14 ;  /* 0x000000ffff077224 */ /* 0x000fce00078e000e */
[----:B0-----:R-:W-:Y:S05]  /*fda0*/  WARPSYNC.COLLECTIVE R15, `(.L_x_139) ;  /* 0x000000000f087348 */ /* 0x001fea0003c00000 */
[----:B------:R1:W2:Y:S02]  /*fdb0*/  SHFL.IDX P6, R14, R13, R12, R11 ;  /* 0x0000000c0d0e7389 */ /* 0x0002a400000c000b */
[----:B012---:R-:W-:Y:S01]  /*fdc0*/  ENDCOLLECTIVE ;  /* 0x000000000000791b */ /* 0x007fe20003800000 */
.L_x_139:
[----:B------:R-:W-:Y:S02]  /*fdd0*/  VIADD R2, R8, 0x60 ;  /* 0x0000006008027836 */ /* 0x000fe40000000000 */
[----:B------:R-:W-:-:S03]  /*fde0*/  IMAD.MOV.U32 R5, RZ, RZ, R7 ;  /* 0x000000ffff057224 */ /* 0x000fc600078e0007 */
[----:B------:R-:W-:Y:S01]  /*fdf0*/  ISETP.GE.AND P3, PT, R2, R9, PT ;  /* 0x000000090200720c */ /* 0x000fe20003f66270 */
[----:B------:R-:W-:Y:S02]  /*fe00*/  VIADD R2, R8, 0x80 ;  /* 0x0000008008027836 */ /* 0x000fe40000000000 */
[----:B------:R-:W-:Y:S01]  /*fe10*/  IMAD.MOV.U32 R13, RZ, RZ, R10 ;  /* 0x000000ffff0d7224 */ /* 0x000fe200078e000a */
[----:B------:R-:W-:-:S09]  /*fe20*/  MOV R12, RZ ;  /* 0x000000ff000c7202 */ /* 0x000fd20000000f00 */
[----:B------:R-:W-:Y:S01]  /*fe30*/  @!P3 LEA R7, R0, UR40, 0x1 ;  /* 0x000000280007bc11 */ /* 0x000fe2000f8e08ff */
[----:B------:R-:W-:-:S07]  /*fe40*/  IMAD.MOV.U32 R4, RZ, RZ, R14 ;  /* 0x000000ffff047224 */ /* 0x000fce00078e000e */
[----:B------:R-:W-:Y:S05]  /*fe50*/  WARPSYNC.COLLECTIVE R15, `(.L_x_140) ;  /* 0x000000000f087348 */ /* 0x000fea0003c00000 */
[----:B------:R0:W1:Y:S02]  /*fe60*/  SHFL.IDX P6, R14, R13, R12, R11 ;  /* 0x0000000c0d0e7389 */ /* 0x00006400000c000b */
[----:B01----:R-:W-:Y:S01]  /*fe70*/  ENDCOLLECTIVE ;  /* 0x000000000000791b */ /* 0x003fe20003800000 */
.L_x_140:
[----:B------:R-:W-:-:S05]  /*fe80*/  @!P3 IMAD.WIDE.U32 R4, R21, 0x2, R4 ;  /* 0x000000021504b825 */ /* 0x000fca00078e0004 */
[----:B------:R-:W-:Y:S01]  /*fe90*/  @!PT LDS RZ, [RZ] ;  /* 0x00000000fffff984 */ /* 0x000fe20000000800 */
[----:B------:R-:W-:Y:S01]  /*fea0*/  @!PT LDS RZ, [RZ] ;  /* 0x00000000fffff984 */ /* 0x000fe20000000800 */
[----:B------:R-:W-:Y:S01]  /*feb0*/  @!PT LDS RZ, [RZ] ;  /* 0x00000000fffff984 */ /* 0x000fe20000000800 */
[----:B------:R0:W-:Y:S04]  /*fec0*/  @!P3 LDGSTS.E.BYPASS.LTC128B.128 [R7+0xf200], desc[UR38][R4.64], !P2 ;  /* 0x0f2000000407bfae */ /* 0x0001e8000d101d66 */
[----:B------:R0:W-:Y:S01]  /*fed0*/  @!P3 LDGSTS.E.BYPASS.LTC128B.128 [R7+0x12200], desc[UR38][R4.64+0x40], !P0 ;  /* 0x122000400407bfae */ /* 0x0001e2000c101d66 */
[----:B------:R-:W-:-:S03]  /*fee0*/  IMAD.MOV.U32 R13, RZ, RZ, R20 ;  /* 0x000000ffff0d7224 */ /* 0x000fc600078e0014 */
[----:B------:R0:W-:Y:S01]  /*fef0*/  @!P3 LDGSTS.E.BYPASS.LTC128B.128 [R7+0x15200], desc[UR38][R4.64+0x80], !P1 ;  /* 0x152000800407bfae */ /* 0x0001e2000c901d66 */
[----:B------:R-:W-:Y:S01]  /*ff00*/  ISETP.GE.AND P3, PT, R2, R9, PT ;  /* 0x000000090200720c */ /* 0x000fe20003f66270 */
[----:B------:R-:W-:-:S12]  /*ff10*/  IMAD.MOV.U32 R29, RZ, RZ, R14 ;  /* 0x000000ffff1d7224 */ /* 0x000fd800078e000e */
[----:B0-----:R-:W-:Y:S05]  /*ff20*/  WARPSYNC.COLLECTIVE R15, `(.L_x_141) ;  /* 0x000000000f087348 */ /* 0x001fea0003c00000 */
[----:B------:R1:W2:Y:S02]  /*ff30*/  SHFL.IDX P6, R14, R13, R12, R11 ;  /* 0x0000000c0d0e7389 */ /* 0x0002a400000c000b */
[----:B012---:R-:W-:Y:S01]  /*ff40*/  ENDCOLLECTIVE ;  /* 0x000000000000791b */ /* 0x007fe20003800000 */
.L_x_141:
[----:B------:R-:W-:Y:S01]  /*ff50*/  IMAD.MOV.U32 R3, RZ, RZ, R29 ;  /* 0x000000ffff037224 */ /* 0x000fe200078e001d */
[----:B------:R-:W-:Y:S02]  /*ff60*/  @!P3 LEA R29, R0, UR40, 0x1 ;  /* 0x00000028001dbc11 */ /* 0x000fe4000f8e08ff */
[----:B------:R-:W-:Y:S01]  /*ff70*/  MOV R13, R10 ;  /* 0x0000000a000d7202 */ /* 0x000fe20000000f00 */
[----:B------:R-:W-:Y:S02]  /*ff80*/  IMAD.MOV.U32 R12, RZ, RZ, 0x1 ;  /* 0x00000001ff0c7424 */ /* 0x000fe400078e00ff */
[----:B------:R-:W-:-:S07]  /*ff90*/  IMAD.MOV.U32 R6, RZ, RZ, R14 ;  /* 0x000000ffff067224 */ /* 0x000fce00078e000e */
[----:B------:R-:W-:Y:S05]  /*ffa0*/  WARPSYNC.COLLECTIVE R15, `(.L_x_142) ;  /* 0x000000000f087348 */ /* 0x000fea0003c00000 */
[----:B------:R0:W1:Y:S02]  /*ffb0*/  SHFL.IDX P6, R14, R13, R12, R11 ;  /* 0x0000000c0d0e7389 */ /* 0x00006400000c000b */
[----:B01----:R-:W-:Y:S01]  /*ffc0*/  ENDCOLLECTIVE ;  /* 0x000000000000791b */ /* 0x003fe20003800000 */
.L_x_142:
[----:B------:R-:W-:Y:S02]  /*ffd0*/  IMAD.MOV.U32 R2, RZ, RZ, R6 ;  /* 0x000000ffff027224 */ /* 0x000fe400078e0006 */
[----:B------:R-:W-:Y:S02]  /*ffe0*/  IMAD.MOV.U32 R6, RZ, RZ, 0x1 ;  /* 0x00000001ff067424 */ /* 0x000fe400078e00ff */
[----:B------:R-:W-:-:S05]  /*fff0*/  @!P3 IMAD.WIDE.U32 R2, R21, 0x2, R2 ;  /* 0x000000021502b825 */ /* 0x000fca00078e0002 */
[----:B------:R-:W-:Y:S01]  /*10000*/  @!PT LDS RZ, [RZ] ;  /* 0x00000000fffff984 */ /* 0x000fe20000000800 */
[----:B------:R-:W-:Y:S01]  /*10010*/  @!PT LDS RZ, [RZ] ;  /* 0x00000000fffff984 */ /* 0x000fe20000000800 */
[----:B------:R-:W-:Y:S01]  /*10020*/  @!PT LDS RZ, [RZ] ;  /* 0x00000000fffff984 */ /* 0x000fe20000000800 */
[----:B------:R0:W-:Y:S01]  /*10030*/  @!P3 LDGSTS.E.BYPASS.LTC128B.128 [R29+0xfa00], desc[UR38][R2.64], !P2 ;  /* 0x0fa00000021dbfae */ /* 0x0001e2000d101d66 */
[----:B------:R-:W-:-:S03]  /*10040*/  IMAD.MOV.U32 R13, RZ, RZ, R20 ;  /* 0x000000ffff0d7224 */ /* 0x000fc600078e0014 */
[----:B------:R0:W-:Y:S04]  /*10050*/  @!P3 LDGSTS.E.BYPASS.LTC128B.128 [R29+0x12a00], desc[UR38][R2.64+0x40], !P0 ;  /* 0x12a00040021dbfae */ /* 0x0001e8000c101d66 */
[----:B------:R0:W-:Y:S01]  /*10060*/  @!P3 LDGSTS.E.BYPASS.LTC128B.128 [R29+0x15a00], desc[UR38][R2.64+0x80], !P1 ;  /* 0x15a00080021dbfae */ /* 0x0001e2000c901d66 */
[----:B------:R-:W-:-:S07]  /*10070*/  IMAD.MOV.U32 R10, RZ, RZ, R14 ;  /* 0x000000ffff0a7224 */ /* 0x000fce00078e000e */
[----:B0-----:R-:W-:Y:S05]  /*10080*/  WARPSYNC.COLLECTIVE R15, `(.L_x_143) ;  /* 0x000000000f087348 */ /* 0x001fea0003c00000 */
[----:B------:R1:W2:Y:S02]  /*10090*/  SHFL.IDX P6, R14, R13, R12, R11 ;  /* 0x0000000c0d0e7389 */ /* 0x0002a400000c000b */
[----:B012---:R-:W-:Y:S01]  /*100a0*/  ENDCOLLECTIVE ;  /* 0x000000000000791b */ /* 0x007fe20003800000 */
.L_x_143:
[----:B------:R-:W-:Y:S05]  /*100b0*/  BRA `(.L_x_144) ;  /* 0xffffffcc00887947 */ /* 0x000fea000383ffff */
.L_x_53:
[----:B0-----:R-:W-:-:S04]  /*100c0*/  IMAD.U32 R3, RZ, RZ, UR40 ;  /* 0x00000028ff037e24 */ /* 0x001fc8000f8e00ff */
[----:B------:R0:W1:Y:S03]  /*100d0*/  SYNCS.PHASECHK.TRANS64.TRYWAIT P0, [R3+URZ+0x31c20], R0 ;  /* 0x031c2000030075a7 */ /* 0x000066000800017f */
[----:B-1----:R-:W-:Y:S05]  /*100e0*/  @!P0 NANOSLEEP.SYNCS 0x989680 ;  /* 0x009896800000895d */ /* 0x002fea0003900000 */
[----:B------:R-:W1:Y:S02]  /*100f0*/  @!P0 SYNCS.PHASECHK.TRANS64 P0, [R3+URZ+0x31c20], R0 ;  /* 0x031c2000030085a7 */ /* 0x000e64000800007f */
[----:B-1----:R-:W-:Y:S05]  /*10100*/  @!P0 BRA `(.L_x_53) ;  /* 0xfffffffc00ec8947 */ /* 0x002fea000383ffff */
[----:B------:R-:W-:Y:S05]  /*10110*/  BRA `(.L_x_145) ;  /* 0xffffffcc00d87947 */ /* 0x000fea000383ffff */
.L_x_60:
[----:B-1----:R-:W-:-:S04]  /*10120*/  MOV R3, UR40 ;  /* 0x0000002800037c02 */ /* 0x002fc80008000f00 */
[----:B------:R1:W2:Y:S03]  /*10130*/  SYNCS.PHASECHK.TRANS64.TRYWAIT P0, [R3+URZ+0x31c48], R6 ;  /* 0x031c4806030075a7 */ /* 0x0002a6000800017f */
[----:B--2---:R-:W-:Y:S05]  /*10140*/  @!P0 NANOSLEEP.SYNCS 0x989680 ;  /* 0x009896800000895d */ /* 0x004fea0003900000 */
[----:B------:R-:W2:Y:S02]  /*10150*/  @!P0 SYNCS.PHASECHK.TRANS64 P0, [R3+URZ+0x31c48], R6 ;  /* 0x031c4806030085a7 */ /* 0x000ea4000800007f */
[----:B--2---:R-:W-:Y:S05]  /*10160*/  @!P0 BRA `(.L_x_60) ;  /* 0xfffffffc00ec8947 */ /* 0x004fea000383ffff */
[----:B------:R-:W-:Y:S05]  /*10170*/  BRA `(.L_x_146) ;  /* 0xffffffd000987947 */ /* 0x000fea000383ffff */
.L_x_67:
[----:B01----:R-:W-:-:S04]  /*10180*/  IMAD.U32 R3, RZ, RZ, UR40 ;  /* 0x00000028ff037e24 */ /* 0x003fc8000f8e00ff */
[----:B------:R0:W1:Y:S03]  /*10190*/  SYNCS.PHASECHK.TRANS64.TRYWAIT P0, [R3+URZ+0x31c60], R6 ;  /* 0x031c6006030075a7 */ /* 0x000066000800017f */
[----:B-1----:R-:W-:Y:S05]  /*101a0*/  @!P0 NANOSLEEP.SYNCS 0x989680 ;  /* 0x009896800000895d */ /* 0x002fea0003900000 */
[----:B------:R-:W1:Y:S02]  /*101b0*/  @!P0 SYNCS.PHASECHK.TRANS64 P0, [R3+URZ+0x31c60], R6 ;  /* 0x031c6006030085a7 */ /* 0x000e64000800007f */
[----:B-1----:R-:W-:Y:S05]  /*101c0*/  @!P0 BRA `(.L_x_67) ;  /* 0xfffffffc00ec8947 */ /* 0x002fea000383ffff */
[----:B------:R-:W-:Y:S05]  /*101d0*/  BRA `(.L_x_147) ;  /* 0xffffffd400707947 */ /* 0x000fea000383ffff */
.L_x_77:
[----:B-1----:R-:W-:-:S04]  /*101e0*/  IMAD.U32 R3, RZ, RZ, UR40 ;  /* 0x00000028ff037e24 */ /* 0x002fc8000f8e00ff */
[----:B------:R1:W2:Y:S03]  /*101f0*/  SYNCS.PHASECHK.TRANS64.TRYWAIT P0, [R3+URZ+0x31c40], R12 ;  /* 0x031c400c030075a7 */ /* 0x0002a6000800017f */
[----:B--2---:R-:W-:Y:S05]  /*10200*/  @!P0 NANOSLEEP.SYNCS 0x989680 ;  /* 0x009896800000895d */ /* 0x004fea0003900000 */
[----:B------:R-:W2:Y:S02]  /*10210*/  @!P0 SYNCS.PHASECHK.TRANS64 P0, [R3+URZ+0x31c40], R12 ;  /* 0x031c400c030085a7 */ /* 0x000ea4000800007f */
[----:B--2---:R-:W-:Y:S05]  /*10220*/  @!P0 BRA `(.L_x_77) ;  /* 0xfffffffc00ec8947 */ /* 0x004fea000383ffff */
[----:B------:R-:W-:Y:S05]  /*10230*/  BRA `(.L_x_148) ;  /* 0xffffffd800bc7947 */ /* 0x000fea000383ffff */
.L_x_84:
[----:B0-----:R-:W-:-:S04]  /*10240*/  IMAD.U32 R3, RZ, RZ, UR40 ;  /* 0x00000028ff037e24 */ /* 0x001fc8000f8e00ff */
[----:B------:R0:W1:Y:S03]  /*10250*/  SYNCS.PHASECHK.TRANS64.TRYWAIT P0, [R3+URZ+0x31c68], R2 ;  /* 0x031c6802030075a7 */ /* 0x000066000800017f */
[----:B-1----:R-:W-:Y:S05]  /*10260*/  @!P0 NANOSLEEP.SYNCS 0x989680 ;  /* 0x009896800000895d */ /* 0x002fea0003900000 */
[----:B------:R-:W1:Y:S02]  /*10270*/  @!P0 SYNCS.PHASECHK.TRANS64 P0, [R3+URZ+0x31c68], R2 ;  /* 0x031c6802030085a7 */ /* 0x000e64000800007f */
[----:B-1----:R-:W-:Y:S05]  /*10280*/  @!P0 BRA `(.L_x_84) ;  /* 0xfffffffc00ec8947 */ /* 0x002fea000383ffff */
[----:B------:R-:W-:Y:S05]  /*10290*/  BRA `(.L_x_149) ;  /* 0xffffffdc00947947 */ /* 0x000fea000383ffff */
.L_x_94:
[----:B-1----:R-:W-:-:S04]  /*102a0*/  IMAD.U32 R2, RZ, RZ, UR40 ;  /* 0x00000028ff027e24 */ /* 0x002fc8000f8e00ff */
[----:B------:R1:W2:Y:S03]  /*102b0*/  SYNCS.PHASECHK.TRANS64.TRYWAIT P0, [R2+URZ+0x31c48], R9 ;  /* 0x031c4809020075a7 */ /* 0x0002a6000800017f */
[----:B--2---:R-:W-:Y:S05]  /*102c0*/  @!P0 NANOSLEEP.SYNCS 0x989680 ;  /* 0x009896800000895d */ /* 0x004fea0003900000 */
[----:B------:R-:W2:Y:S02]  /*102d0*/  @!P0 SYNCS.PHASECHK.TRANS64 P0, [R2+URZ+0x31c48], R9 ;  /* 0x031c4809020085a7 */ /* 0x000ea4000800007f */
[----:B--2---:R-:W-:Y:S05]  /*102e0*/  @!P0 BRA `(.L_x_94) ;  /* 0xfffffffc00ec8947 */ /* 0x004fea000383ffff */
[----:B------:R-:W-:Y:S05]  /*102f0*/  BRA `(.L_x_150) ;  /* 0xffffffe000f47947 */ /* 0x000fea000383ffff */
.L_x_101:
[----:B0-----:R-:W-:-:S04]  /*10300*/  IMAD.U32 R2, RZ, RZ, UR40 ;  /* 0x00000028ff027e24 */ /* 0x001fc8000f8e00ff */
[----:B------:R0:W1:Y:S03]  /*10310*/  SYNCS.PHASECHK.TRANS64.TRYWAIT P0, [R2+URZ+0x31c60], R9 ;  /* 0x031c6009020075a7 */ /* 0x000066000800017f */
[----:B-1----:R-:W-:Y:S05]  /*10320*/  @!P0 NANOSLEEP.SYNCS 0x989680 ;  /* 0x009896800000895d */ /* 0x002fea0003900000 */
[----:B------:R-:W1:Y:S02]  /*10330*/  @!P0 SYNCS.PHASECHK.TRANS64 P0, [R2+URZ+0x31c60], R9 ;  /* 0x031c6009020085a7 */ /* 0x000e64000800007f */
[----:B-1----:R-:W-:Y:S05]  /*10340*/  @!P0 BRA `(.L_x_101) ;  /* 0xfffffffc00ec8947 */ /* 0x002fea000383ffff */
[----:B------:R-:W-:Y:S05]  /*10350*/  BRA `(.L_x_151) ;  /* 0xffffffe400c87947 */ /* 0x000fea000383ffff */
.L_x_110:
[----:B0-----:R0:W1:Y:S02]  /*10360*/  SYNCS.PHASECHK.TRANS64.TRYWAIT P0, [R3+URZ+0x31c60], R2 ;  /* 0x031c6002030075a7 */ /* 0x001064000800017f */
[----:B-1----:R-:W-:Y:S05]  /*10370*/  @!P0 NANOSLEEP.SYNCS 0x989680 ;  /* 0x009896800000895d */ /* 0x002fea0003900000 */
[----:B------:R-:W1:Y:S02]  /*10380*/  @!P0 SYNCS.PHASECHK.TRANS64 P0, [R3+URZ+0x31c60], R2 ;  /* 0x031c6002030085a7 */ /* 0x000e64000800007f */
[----:B-1----:R-:W-:Y:S05]  /*10390*/  @!P0 BRA `(.L_x_110) ;  /* 0xfffffffc00f08947 */ /* 0x002fea000383ffff */
[----:B------:R-:W-:Y:S05]  /*103a0*/  BRA `(.L_x_152) ;  /* 0xffffffe800c07947 */ /* 0x000fea000383ffff */
.L_x_116:
[----:B0-----:R0:W1:Y:S02]  /*103b0*/  SYNCS.PHASECHK.TRANS64.TRYWAIT P0, [R7+URZ+0x31c20], R2 ;  /* 0x031c2002070075a7 */ /* 0x001064000800017f */
[----:B-1----:R-:W-:Y:S05]  /*103c0*/  @!P0 NANOSLEEP.SYNCS 0x989680 ;  /* 0x009896800000895d */ /* 0x002fea0003900000 */
[----:B------:R-:W1:Y:S02]  /*103d0*/  @!P0 SYNCS.PHASECHK.TRANS64 P0, [R7+URZ+0x31c20], R2 ;  /* 0x031c2002070085a7 */ /* 0x000e64000800007f */
[----:B-1----:R-:W-:Y:S05]  /*103e0*/  @!P0 BRA `(.L_x_116) ;  /* 0xfffffffc00f08947 */ /* 0x002fea000383ffff */
[----:B------:R-:W-:Y:S05]  /*103f0*/  BRA `(.L_x_153) ;  /* 0xffffffec00c47947 */ /* 0x000fea000383ffff */
.L_x_117:
[----:B------:R-:W1:Y:S01]  /*10400*/  S2R R3, SR_TID.X ;  /* 0x0000000000037919 */ /* 0x000e620000002100 */
[----:B------:R-:W-:Y:S01]  /*10410*/  BSSY B0, `(.L_x_154) ;  /* 0x000000a000007945 */ /* 0x000fe20003800000 */
[----:B------:R-:W-:Y:S02]  /*10420*/  IMAD.MOV.U32 R12, RZ, RZ, RZ ;  /* 0x000000ffff0c7224 */ /* 0x000fe400078e00ff */
[----:B------:R-:W-:Y:S02]  /*10430*/  IMAD.MOV.U32 R11, RZ, RZ, 0x1f ;  /* 0x0000001fff0b7424 */ /* 0x000fe400078e00ff */
[----:B------:R-:W-:Y:S01]  /*10440*/  IMAD.MOV.U32 R15, RZ, RZ, -0x1 ;  /* 0xffffffffff0f7424 */ /* 0x000fe200078e00ff */
[----:B-1----:R-:W-:-:S04]  /*10450*/  SHF.R.U32.HI R3, RZ, 0x5, R3 ;  /* 0x00000005ff037819 */ /* 0x002fc80000011603 */
[----:B------:R-:W-:-:S04]  /*10460*/  LOP3.LUT R3, R3, 0x3, RZ, 0xc0, !PT ;  /* 0x0000000303037812 */ /* 0x000fc800078ec0ff */
[----:B------:R-:W-:-:S07]  /*10470*/  MOV R13, R3 ;  /* 0x00000003000d7202 */ /* 0x000fce0000000f00 */
[----:B0-----:R-:W-:Y:S05]  /*10480*/  WARPSYNC.COLLECTIVE R15, `(.L_x_155) ;  /* 0x000000000f087348 */ /* 0x001fea0003c00000 */
[----:B------:R1:W2:Y:S02]  /*10490*/  SHFL.IDX P6, R14, R13, R12, R11 ;  /* 0x0000000c0d0e7389 */ /* 0x0002a400000c000b */
[----:B012---:R-:W-:Y:S01]  /*104a0*/  ENDCOLLECTIVE ;  /* 0x000000000000791b */ /* 0x007fe20003800000 */
.L_x_155:
[----:B------:R-:W-:Y:S05]  /*104b0*/  BSYNC B0 ;  /* 0x0000000000007941 */ /* 0x000fea0003800000 */
.L_x_154:
[----:B------:R-:W-:Y:S05]  /*104c0*/  BRA `(.L_x_156) ;  /* 0xffffffec00a87947 */ /* 0x000fea000383ffff */
.L_x_118:
[----:B------:R-:W-:Y:S01]  /*104d0*/  BSSY B0, `(.L_x_157) ;  /* 0x0000006000007945 */ /* 0x000fe20003800000 */
[----:B------:R-:W-:-:S07]  /*104e0*/  IMAD.MOV.U32 R15, RZ, RZ, -0x1 ;  /* 0xffffffffff0f7424 */ /* 0x000fce00078e00ff */
[----:B0-----:R-:W-:Y:S05]  /*104f0*/  WARPSYNC.COLLECTIVE R15, `(.L_x_158) ;  /* 0x000000000f0c7348 */ /* 0x001fea0003c00000 */
[----:B------:R-:W-:Y:S02]  /*10500*/  ELECT P6, UR62, PT ;  /* 0x00000000003e782f */ /* 0x000fe400038c0000 */
[----:B------:R-:W-:Y:S01]  /*10510*/  MOV R14, UR62 ;  /* 0x0000003e000e7c02 */ /* 0x000fe20008000f00 */
[----:B0-----:R-:W-:Y:S10]  /*10520*/  ENDCOLLECTIVE ;  /* 0x000000000000791b */ /* 0x001ff40003800000 */
.L_x_158:
[----:B------:R-:W-:Y:S05]  /*10530*/  BSYNC B0 ;  /* 0x0000000000007941 */ /* 0x000fea0003800000 */
.L_x_157:
[----:B------:R-:W-:Y:S05]  /*10540*/  BRA `(.L_x_159) ;  /* 0xffffffec009c7947 */ /* 0x000fea000383ffff */
.L_x_120:
[----:B0-----:R0:W1:Y:S02]  /*10550*/  SYNCS.PHASECHK.TRANS64.TRYWAIT P0, [R5+URZ], R4 ;  /* 0x00000004050075a7 */ /* 0x001064000800017f */
[----:B-1----:R-:W-:Y:S05]  /*10560*/  @!P0 NANOSLEEP.SYNCS 0x989680 ;  /* 0x009896800000895d */ /* 0x002fea0003900000 */
[----:B------:R-:W1:Y:S02]  /*10570*/  @!P0 SYNCS.PHASECHK.TRANS64 P0, [R5+URZ], R4 ;  /* 0x00000004050085a7 */ /* 0x000e64000800007f */
[----:B-1----:R-:W-:Y:S05]  /*10580*/  @!P0 BRA `(.L_x_120) ;  /* 0xfffffffc00f08947 */ /* 0x002fea000383ffff */
[----:B------:R-:W-:Y:S05]  /*10590*/  BRA `(.L_x_160) ;  /* 0xffffffec00cc7947 */ /* 0x000fea000383ffff */
.L_x_121:
[----:B-1----:R1:W2:Y:S02]  /*105a0*/  SYNCS.PHASECHK.TRANS64.TRYWAIT P0, [R3+URZ], R2 ;  /* 0x00000002030075a7 */ /* 0x0022a4000800017f */
[----:B--2---:R-:W-:Y:S05]  /*105b0*/  @!P0 NANOSLEEP.SYNCS 0x989680 ;  /* 0x009896800000895d */ /* 0x004fea0003900000 */
[----:B------:R-:W2:Y:S02]  /*105c0*/  @!P0 SYNCS.PHASECHK.TRANS64 P0, [R3+URZ], R2 ;  /* 0x00000002030085a7 */ /* 0x000ea4000800007f */
[----:B--2---:R-:W-:Y:S05]  /*105d0*/  @!P0 BRA `(.L_x_121) ;  /* 0xfffffffc00f08947 */ /* 0x004fea000383ffff */
[----:B------:R-:W-:Y:S05]  /*105e0*/  BRA `(.L_x_161) ;  /* 0xffffffec00c07947 */ /* 0x000fea000383ffff */
.L_x_123:
[----:B0-----:R0:W1:Y:S02]  /*105f0*/  SYNCS.PHASECHK.TRANS64.TRYWAIT P0, [R5+URZ], R4 ;  /* 0x00000004050075a7 */ /* 0x001064000800017f */
[----:B-1----:R-:W-:Y:S05]  /*10600*/  @!P0 NANOSLEEP.SYNCS 0x989680 ;  /* 0x009896800000895d */ /* 0x002fea0003900000 */
[----:B------:R-:W1:Y:S02]  /*10610*/  @!P0 SYNCS.PHASECHK.TRANS64 P0, [R5+URZ], R4 ;  /* 0x00000004050085a7 */ /* 0x000e64000800007f */
[----:B-1----:R-:W-:Y:S05]  /*10620*/  @!P0 BRA `(.L_x_123) ;  /* 0xfffffffc00f08947 */ /* 0x002fea000383ffff */
[----:B------:R-:W-:Y:S05]  /*10630*/  BRA `(.L_x_162) ;  /* 0xffffffec00c47947 */ /* 0x000fea000383ffff */
.L_x_163:
[----:B------:R-:W-:-:S00]  /*10640*/  BRA `(.L_x_163) ;  /* 0xfffffffc00fc7947 */ /* 0x000fc0000383ffff */
[----:B------:R-:W-:-:S00]  /*10650*/  NOP ;  /* 0x0000000000007918 */ /* 0x000fc00000000000 */
        /* <DEDUP_REMOVED lines=10> */
.L_x_2776:


//--------------------- .text._ZN7cutlass13device_kernelIN5flash11enable_sm90INS1_16FlashAttnFwdSm90INS1_25CollectiveMainloopFwdSm90ILi2EN4cute5tupleIJNS5_1CILi1EEES8_S8_EEENS6_IJNS7_ILi192EEENS7_ILi144EEENS7_ILi96EEEEEELi96ENS_6half_tEfNS_4arch4Sm90ELb0ELb0ELb1ELb1ELb0ELb0ELb0ELb0ELb1ELb1ELb1ELb0EEENS1_21CollectiveEpilogueFwdINS6_IJSA_SC_SB_EEES9_SE_SG_Li384ELb1ELb1ELb1ELb0EEENS1_36VarlenDynamicPersistentTileSchedulerILi192ELi144ELi384ELi128ELb1ELb1ELb1ELb0ELb1ELb1EEEEEEEEEvNT_6ParamsE --------------------------
	.section	.text._ZN7cutlass13device_kernelIN5flash11enable_sm90INS1_16FlashAttnFwdSm90INS1_25CollectiveMainloopFwdSm90ILi2EN4cute5tupleIJNS5_1CILi1EEES8_S8_EEENS6_IJNS7_ILi192EEENS7_ILi144EEENS7_ILi96EEEEEELi96ENS_6half_tEfNS_4arch4Sm90ELb0ELb0ELb1ELb1ELb0ELb0ELb0ELb0ELb1ELb1ELb1ELb0EEENS1_21CollectiveEpilogueFwdINS6_IJSA_SC_SB_EEES9_SE_SG_Li384ELb1ELb1ELb1ELb0EEENS1_36VarlenDynamicPersistentTileSchedulerILi192ELi144ELi384ELi128ELb1ELb1ELb1ELb0ELb1ELb1EEEEEEEEEvNT_6ParamsE,"ax",@progbits
	.align	128
.text._ZN7cutlass13device_kernelIN5flash11enable_sm90INS1_16FlashAttnFwdSm90INS1_25CollectiveMainloopFwdSm90ILi2EN4cute5tupleIJNS5_1CILi1EEES8_S8_EEENS6_IJNS7_ILi192EEENS7_ILi144EEENS7_ILi96EEEEEELi96ENS_6half_tEfNS_4arch4Sm90ELb0ELb0ELb1ELb1ELb0ELb0ELb0ELb0ELb1ELb1ELb1ELb0EEENS1_21CollectiveEpilogueFwdINS6_IJSA_SC_SB_EEES9_SE_SG_Li384ELb1ELb1ELb1ELb0EEENS1_36VarlenDynamicPersistentTileSchedulerILi192ELi144ELi384ELi128ELb1ELb1ELb1ELb0ELb1ELb1EEEEEEEEEvNT_6ParamsE:
        .type           _ZN7cutlass13device_kernelIN5flash11enable_sm90INS1_16FlashAttnFwdSm90INS1_25CollectiveMainloopFwdSm90ILi2EN4cute5tupleIJNS5_1CILi1EEES8_S8_EEENS6_IJNS7_ILi192EEENS7_ILi144EEENS7_ILi96EEEEEELi96ENS_6half_tEfNS_4arch4Sm90ELb0ELb0ELb1ELb1ELb0ELb0ELb0ELb0ELb1ELb1ELb1ELb0EEENS1_21CollectiveEpilogueFwdINS6_IJSA_SC_SB_EEES9_SE_SG_Li384ELb1ELb1ELb1ELb0EEENS1_36VarlenDynamicPersistentTileSchedulerILi192ELi144ELi384ELi128ELb1ELb1ELb1ELb0ELb1ELb1EEEEEEEEEvNT_6ParamsE,@function
        .size           _ZN7cutlass13device_kernelIN5flash11enable_sm90INS1_16FlashAttnFwdSm90INS1_25CollectiveMainloopFwdSm90ILi2EN4cute5tupleIJNS5_1CILi1EEES8_S8_EEENS6_IJNS7_ILi192EEENS7_ILi144EEENS7_ILi96EEEEEELi96ENS_6half_tEfNS_4arch4Sm90ELb0ELb0ELb1ELb1ELb0ELb0ELb0ELb0ELb1ELb1ELb1ELb0EEENS1_21CollectiveEpilogueFwdINS6_IJSA_SC_SB_EEES9_SE_SG_Li384ELb1ELb1ELb1ELb0EEENS1_36VarlenDynamicPersistentTileSchedulerILi192ELi144ELi384ELi128ELb1ELb1ELb1ELb0ELb1ELb1EEEEEEEEEvNT_6ParamsE,(.L_x_2777 - _ZN7cutlass13device_kernelIN5flash11enable_sm90INS1_16FlashAttnFwdSm90INS1_25CollectiveMainloopFwdSm90ILi2EN4cute5tupleIJNS5_1CILi1EEES8_S8_EEENS6_IJNS7_ILi192EEENS7_ILi144EEENS7_ILi96EEEEEELi96ENS_6half_tEfNS_4arch4Sm90ELb0ELb0ELb1ELb1ELb0ELb0ELb0ELb0ELb1ELb1ELb1ELb0EEENS1_21CollectiveEpilogueFwdINS6_IJSA_SC_SB_EEES9_SE_SG_Li384ELb1ELb1ELb1ELb0EEENS1_36VarlenDynamicPersistentTileSchedulerILi192ELi144ELi384ELi128ELb1ELb1ELb1ELb0ELb1ELb1EEEEEEEEEvNT_6ParamsE)
        .other          _ZN7cutlass13device_kernelIN5flash11enable_sm90INS1_16FlashAttnFwdSm90INS1_25CollectiveMainloopFwdSm90ILi2EN4cute5tupleIJNS5_1CILi1EEES8_S8_EEENS6_IJNS7_ILi192EEENS7_ILi144EEENS7_ILi96EEEEEELi96ENS_6half_tEfNS_4arch4Sm90ELb0ELb0ELb1ELb1ELb0ELb0ELb0ELb0ELb1ELb1ELb1ELb0EEENS1_21CollectiveEpilogueFwdINS6_IJSA_SC_SB_EEES9_SE_SG_Li384ELb1ELb1ELb1ELb0EEENS1_36VarlenDynamicPersistentTileSchedulerILi192ELi144ELi384ELi128ELb1ELb1ELb1ELb0ELb1ELb1EEEEEEEEEvNT_6ParamsE,@"STO_CUDA_ENTRY STV_DEFAULT"
_ZN7cutlass13device_kernelIN5flash11enable_sm90INS1_16FlashAttnFwdSm90INS1_25CollectiveMainloopFwdSm90ILi2EN4cute5tupleIJNS5_1CILi1EEES8_S8_EEENS6_IJNS7_ILi192EEENS7_ILi144EEENS7_ILi96EEEEEELi96ENS_6half_tEfNS_4arch4Sm90ELb0ELb0ELb1ELb1ELb0ELb0ELb0ELb0ELb1ELb1ELb1ELb0EEENS1_21CollectiveEpilogueFwdINS6_IJSA_SC_SB_EEES9_SE_SG_Li384ELb1ELb1ELb1ELb0EEENS1_36VarlenDynamicPersistentTileSchedulerILi192ELi144ELi384ELi128ELb1ELb1ELb1ELb0ELb1ELb1EEEEEEEEEvNT_6ParamsE:
[----:B------:R-:W0:Y:S02]  /*0000*/  LDC R1, c[0x0][0x28] ;  /* 0x00000a00ff017b82 */ /* 0x000e240000000800 */
[----:B0-----:R-:W-:Y:S01]  /*0010*/  VIADD R1, R1, 0xffffffa8 ;  /* 0xffffffa801017836 */ /* 0x001fe20000000000 */
[----:B------:R-:W0:Y:S01]  /*0020*/  S2R R3, SR_TID.X ;  /* 0x0000000000037919 */ /* 0x000e220000002100 */
[----:B------:R-:W-:Y:S01]  /*0030*/  ELECT P0, URZ, PT ;  /* 0x00000000003f782f */ /* 0x000fe20003800000 */
[----:B------:R-:W-:Y:S01]  /*0040*/  BSSY B0, `(.L_x_164) ;  /* 0x000000e000007945 */ /* 0x000fe20003800000 */
[--C-:B0-----:R-:W-:Y:S02]  /*0050*/  SHF.R.U32.HI R0, RZ, 0x5, R3.reuse ;  /* 0x00000005ff007819 */ /* 0x101fe40000011603 */
[----:B------:R-:W-:-:S03]  /*0060*/  SHF.R.U32.HI R3, RZ, 0x7, R3 ;  /* 0x00000007ff037819 */ /* 0x000fc60000011603 */
[----:B------:R-:W0:Y:S02]  /*0070*/  SHFL.IDX PT, R2, R0, RZ, 0x1f ;  /* 0x00001fff00027589 */ /* 0x000e2400000e0000 */
[----:B0-----:R-:W-:-:S13]  /*0080*/  ISETP.EQ.AND P0, PT, R2, RZ, P0 ;  /* 0x000000ff0200720c */ /* 0x001fda0000702270 */
[----:B------:R-:W-:Y:S05]  /*0090*/  @!P0 BRA `(.L_x_165) ;  /* 0x0000000000208947 */ /* 0x000fea0003800000 */
        /* <DEDUP_REMOVED lines=8> */
.L_x_165:
[----:B------:R-:W-:Y:S05]  /*0120*/  BSYNC B0 ;  /* 0x0000000000007941 */ /* 0x000fea0003800000 */
.L_x_164:
[----:B------:R-:W-:Y:S01]  /*0130*/  VOTEU.ANY UP0, P0 ;  /* 0x00000000003f7886 */ /* 0x000fe20000000100 */
[----:B------:R-:W0:Y:S01]  /*0140*/  SHFL.IDX PT, R3, R3, RZ, 0x1f ;  /* 0x00001fff03037589 */ /* 0x000e2200000e0000 */
[----:B------:R-:W-:Y:S01]  /*0150*/  UMOV UR4, 0x80 ;  /* 0x0000008000047882 */ /* 0x000fe20000000000 */
[----:B------:R-:W-:Y:S01]  /*0160*/  UMOV UR7, 0x180 ;  /* 0x0000018000077882 */ /* 0x000fe20000000000 */
[----:B------:R-:W-:Y:S01]  /*0170*/  VOTEU.ANY UP1, P0 ;  /* 0x00000000003f7886 */ /* 0x000fe20000020100 */
[----:B------:R-:W1:Y:S01]  /*0180*/  @UP0 S2UR UR8, SR_CgaCtaId ;  /* 0x00000000000809c3 */ /* 0x000e620000008800 */
[----:B------:R-:W2:Y:S01]  /*0190*/  SHFL.IDX PT, R2, R0, RZ, 0x1f ;  /* 0x00001fff00027589 */ /* 0x000ea200000e0000 */
[----:B------:R-:W-:Y:S01]  /*01a0*/  @UP0 UMOV UR6, 0x400 ;  /* 0x0000040000060882 */ /* 0x000fe20000000000 */
[----:B------:R-:W-:-:S04]  /*01b0*/  @UP0 UIADD3 UR4, -UR4, 0x100000, URZ ;  /* 0x0010000004040890 */ /* 0x000fc8000fffe13f */
[----:B------:R-:W-:Y:S02]  /*01c0*/  @UP0 USHF.L.U32 UR5, UR4, 0xb, URZ ;  /* 0x0000000b04050899 */ /* 0x000fe4000800063f */
[----:B------:R-:W-:Y:S01]  /*01d0*/  @UP0 USHF.L.U32 UR4, UR4, 0x1, URZ ;  /* 0x0000000104040899 */ /* 0x000fe2000800063f */
[----:B------:R-:W-:Y:S01]  /*01e0*/  VOTEU.ANY UP2, P0 ;  /* 0x00000000003f7886 */ /* 0x000fe20000040100 */
[----:B0-----:R-:W-:Y:S01]  /*01f0*/  R2UR UR9, R3 ;  /* 0x00000000030972ca */ /* 0x001fe200000e0000 */
[----:B-1----:R-:W-:Y:S01]  /*0200*/  @UP0 ULEA UR8, UR8, UR6, 0x18 ;  /* 0x0000000608080291 */ /* 0x002fe2000f8ec03f */
[----:B--2---:R-:W-:Y:S01]  /*0210*/  ISETP.NE.AND P1, PT, R2, RZ, PT ;  /* 0x000000ff0200720c */ /* 0x004fe20003f25270 */
[----:B------:R-:W-:-:S04]  /*0220*/  @UP0 UIADD3 UR6, -UR7, 0x100000, URZ ;  /* 0x0010000007060890 */ /* 0x000fc8000fffe13f */
[----:B------:R-:W-:Y:S02]  /*0230*/  @UP0 USHF.L.U32 UR7, UR6, 0xb, URZ ;  /* 0x0000000b06070899 */ /* 0x000fe4000800063f */
[----:B------:R-:W-:-:S04]  /*0240*/  @UP0 USHF.L.U32 UR6, UR6, 0x1, URZ ;  /* 0x0000000106060899 */ /* 0x000fc8000800063f */
[----:B------:R-:W-:Y:S01]  /*0250*/  UISETP.NE.AND UP0, UPT, UR9, URZ, UPT ;  /* 0x0000003f0900728c */ /* 0x000fe2000bf05270 */
[----:B------:R-:W0:Y:S02]  /*0260*/  FENCE.VIEW.ASYNC.S ;  /* 0x00000000000073c6 */ /* 0x000e240000000000 */
[----:B0-----:R0:W1:Y:S05]  /*0270*/  @UP1 SYNCS.EXCH.64 URZ, [UR8+0x31c00], UR4 ;  /* 0x031c0004083f15b2 */ /* 0x00106a0008000100 */
[----:B------:R0:W2:Y:S01]  /*0280*/  @UP2 SYNCS.EXCH.64 URZ, [UR8+0x31c20], UR6 ;  /* 0x031c2006083f25b2 */ /* 0x0000a20008000100 */
        /* <DEDUP_REMOVED lines=17> */
[----:B------:R3:W0:Y:S02]  /*03a0*/  SYNCS.EXCH.64 URZ, [UR8+0x31c48], UR6 ;  /* 0x031c4806083f75b2 */ /* 0x0006240008000100 */
[----:B---3--:R-:W-:Y:S01]  /*03b0*/  NOP ;  /* 0x0000000000007918 */ /* 0x008fe20000000000 */
.L_x_166:
[----:B------:R-:W3:Y:S01]  /*03c0*/  SHFL.IDX PT, R2, R0, RZ, 0x1f ;  /* 0x00001fff00027589 */ /* 0x000ee200000e0000 */
[----:B------:R-:W-:Y:S01]  /*03d0*/  NOP ;  /* 0x0000000000007918 */ /* 0x000fe20000000000 */
[----:B---3--:R-:W-:-:S13]  /*03e0*/  ISETP.NE.AND P0, PT, R2, RZ, PT ;  /* 0x000000ff0200720c */ /* 0x008fda0003f05270 */
        /* <DEDUP_REMOVED lines=17> */
[----:B------:R3:W0:Y:S02]  /*0500*/  SYNCS.EXCH.64 URZ, [UR8+0x31c68], UR6 ;  /* 0x031c6806083f75b2 */ /* 0x0006240008000100 */
[----:B---3--:R-:W-:Y:S01]  /*0510*/  NOP ;  /* 0x0000000000007918 */ /* 0x008fe20000000000 */
.L_x_167:
[----:B------:R-:W3:Y:S01]  /*0520*/  SHFL.IDX PT, R2, R0, RZ, 0x1f ;  /* 0x00001fff00027589 */ /* 0x000ee200000e0000 */
[----:B------:R-:W-:Y:S01]  /*0530*/  NOP ;  /* 0x0000000000007918 */ /* 0x000fe20000000000 */
[----:B---3--:R-:W-:-:S13]  /*0540*/  ISETP.NE.AND P0, PT, R2, RZ, PT ;  /* 0x000000ff0200720c */ /* 0x008fda0003f05270 */
        /* <DEDUP_REMOVED lines=13> */
[----:B------:R3:W0:Y:S02]  /*0620*/  SYNCS.EXCH.64 URZ, [UR6+0x31c88], UR4 ;  /* 0x031c8804063f75b2 */ /* 0x0006240008000100 */
[----:B---3--:R-:W-:Y:S01]  /*0630*/  NOP ;  /* 0x0000000000007918 */ /* 0x008fe20000000000 */
.L_x_168:
        /* <DEDUP_REMOVED lines=22> */
.L_x_169:
        /* <DEDUP_REMOVED lines=22> */
.L_x_170:
[----:B0-----:R-:W-:Y:S01]  /*0900*/  UMOV UR4, 0x1 ;  /* 0x0000000100047882 */ /* 0x001fe20000000000 */
[----:B------:R-:W-:Y:S01]  /*0910*/  PLOP3.LUT P0, PT, PT, PT, UP0, 0x80, 0x0 ;  /* 0x000000000000781c */ /* 0x000fe20003f0f008 */
[----:B------:R-:W-:Y:S01]  /*0920*/  USEL UR4, UR4, 0x2, !UP0 ;  /* 0x0000000204047887 */ /* 0x000fe2000c000000 */
[----:B------:R-:W-:-:S05]  /*0930*/  NOP ;  /* 0x0000000000007918 */ /* 0x000fca0000000000 */
[----:B------:R-:W-:-:S05]  /*0940*/  IMAD.U32 R2, RZ, RZ, UR4 ;  /* 0x00000004ff027e24 */ /* 0x000fca000f8e00ff */
[----:B------:R0:W-:Y:S01]  /*0950*/  STL [R1+0x50], R2 ;  /* 0x0000500201007387 */ /* 0x0001e20000100800 */
[----:B-12-4-:R-:W-:Y:S06]  /*0960*/  BAR.SYNC.DEFER_BLOCKING 0x0 ;  /* 0x0000000000007b1d */ /* 0x016fec0000010000 */
[----:B------:R-:W-:Y:S05]  /*0970*/  @!P0 BRA `(.L_x_171) ;  /* 0x000000cc007c8947 */ /* 0x000fea0003800000 */
.L_x_172:
[----:B------:R-:W-:-:S08]  /*0980*/  NOP ;  /* 0x0000000000007918 */ /* 0x000fd00000000000 */
[----:B------:R-:W1:Y:S02]  /*0990*/  USETMAXREG.TRY_ALLOC.CTAPOOL UP0, 0xa0 ;  /* 0x000000a0000079c8 */ /* 0x000e640008000600 */
[----:B-1----:R-:W-:-:S13]  /*09a0*/  PLOP3.LUT P0, PT, PT, PT, UP0, 0x80, 0x0 ;  /* 0x000000000000781c */ /* 0x002fda0003f0f008 */
[----:B------:R-:W-:Y:S05]  /*09b0*/  @!P0 BRA `(.L_x_172) ;  /* 0xfffffffc00f08947 */ /* 0x000fea000383ffff */
[----:B0-----:R-:W0:Y:S01]  /*09c0*/  S2R R2, SR_TID.X ;  /* 0x0000000000027919 */ /* 0x001e220000002100 */
[----:B------:R-:W1:Y:S01]  /*09d0*/  S2UR UR4, SR_CgaCtaId ;  /* 0x00000000000479c3 */ /* 0x000e620000008800 */
[----:B------:R-:W-:-:S07]  /*09e0*/  UMOV UR37, 0x400 ;  /* 0x0000040000257882 */ /* 0x000fce0000000000 */
[----:B------:R-:W-:Y:S06]  /*09f0*/  BAR.ARV 0x8, 0x200 ;  /* 0x0208000000007b1d */ /* 0x000fec0000002000 */
[----:B-1----:R-:W-:-:S03]  /*0a00*/  ULEA UR37, UR4, UR37, 0x18 ;  /* 0x0000002504257291 */ /* 0x002fc6000f8ec03f */
[----:B------:R-:W-:Y:S01]  /*0a10*/  ULDC UR4, c[0x0][0xc3c] ;  /* 0x00030f0000047ab9 */ /* 0x000fe20000000800 */
[----:B0-----:R-:W-:-:S04]  /*0a20*/  LOP3.LUT R0, R2, 0xffffff80, RZ, 0xc0, !PT ;  /* 0xffffff8002007812 */ /* 0x001fc800078ec0ff */
[----:B------:R-:W-:-:S13]  /*0a30*/  ISETP.NE.AND P0, PT, R0, 0x80, PT ;  /* 0x000000800000780c */ /* 0x000fda0003f05270 */
[----:B------:R-:W-:Y:S08]  /*0a40*/  @!P0 BAR.ARV 0x9, 0x100 ;  /* 0x0244000000008b1d */ /* 0x000ff00000002000 */
[----:B------:R-:W-:Y:S06]  /*0a50*/  BAR.SYNC.DEFER_BLOCKING 0x5, 0x200 ;  /* 0x0148000000007b1d */ /* 0x000fec0000010000 */
[----:B------:R-:W0:Y:S02]  /*0a60*/  LDS.128 R8, [UR37+0x31cd0] ;  /* 0x031cd025ff087984 */ /* 0x000e240008000c00 */
[----:B------:R-:W-:Y:S06]  /*0a70*/  BAR.ARV 0x4, 0x200 ;  /* 0x0108000000007b1d */ /* 0x000fec0000002000 */
[----:B0-----:R-:W-:-:S13]  /*0a80*/  ISETP.GE.AND P0, PT, R11, UR4, PT ;  /* 0x000000040b007c0c */ /* 0x001fda000bf06270 */
[----:B------:R-:W-:Y:S05]  /*0a90*/  @P0 EXIT ;  /* 0x000000000000094d */ /* 0x000fea0003800000 */
[----:B------:R-:W2:Y:S01]  /*0aa0*/  LDL R3, [R1+0x50] ;  /* 0x0000500001037983 */ /* 0x000ea20000100800 */
[----:B------:R-:W-:Y:S01]  /*0ab0*/  VIADD R15, R2, 0xffffff80 ;  /* 0xffffff80020f7836 */ /* 0x000fe20000000000 */
[----:B------:R-:W-:Y:S01]  /*0ac0*/  R2UR UR6, R9 ;  /* 0x00000000090672ca */ /* 0x000fe200000e0000 */
[----:B------:R-:W-:Y:S01]  /*0ad0*/  UMOV UR39, URZ ;  /* 0x0000003f00277c82 */ /* 0x000fe20008000000 */
[----:B------:R-:W-:Y:S01]  /*0ae0*/  R2UR UR5, R10 ;  /* 0x000000000a0572ca */ /* 0x000fe200000e0000 */
[----:B------:R-:W-:Y:S01]  /*0af0*/  UMOV UR36, URZ ;  /* 0x0000003f00247c82 */ /* 0x000fe20008000000 */
[----:B------:R-:W-:Y:S02]  /*0b00*/  SHF.R.S32.HI R0, RZ, 0x1f, R15 ;  /* 0x0000001fff007819 */ /* 0x000fe4000001140f */
[----:B------:R-:W-:Y:S02]  /*0b10*/  R2UR UR7, R11 ;  /* 0x000000000b0772ca */ /* 0x000fe400000e0000 */
[----:B------:R-:W-:-:S02]  /*0b20*/  LEA.HI R2, R0, R15, RZ, 0x4 ;  /* 0x0000000f00027211 */ /* 0x000fc400078f20ff */
[----:B------:R-:W-:Y:S02]  /*0b30*/  LEA.HI R7, R0, R15, RZ, 0x5 ;  /* 0x0000000f00077211 */ /* 0x000fe400078f28ff */
[----:B------:R-:W-:Y:S02]  /*0b40*/  SHF.R.S32.HI R5, RZ, 0x4, R2 ;  /* 0x00000004ff057819 */ /* 0x000fe40000011402 */
[----:B------:R-:W-:Y:S02]  /*0b50*/  SHF.R.S32.HI R10, RZ, 0x5, R7 ;  /* 0x00000005ff0a7819 */ /* 0x000fe40000011407 */
[----:B------:R-:W-:-:S04]  /*0b60*/  LEA.HI R4, R2, R5, RZ, 0x1 ;  /* 0x0000000502047211 */ /* 0x000fc800078f08ff */
[----:B------:R-:W-:-:S05]  /*0b70*/  LOP3.LUT R6, R4, 0x1ffffffe, RZ, 0xc0, !PT ;  /* 0x1ffffffe04067812 */ /* 0x000fca00078ec0ff */
[----:B------:R-:W-:Y:S01]  /*0b80*/  IMAD.IADD R6, R5, 0x1, -R6 ;  /* 0x0000000105067824 */ /* 0x000fe200078e0a06 */
[----:B--2---:R-:W-:Y:S02]  /*0b90*/  R2UR UR4, R3 ;  /* 0x00000000030472ca */ /* 0x004fe400000e0000 */
[----:B------:R-:W-:Y:S02]  /*0ba0*/  LOP3.LUT R3, R2, 0xfffffff0, RZ, 0xc0, !PT ;  /* 0xfffffff002037812 */ /* 0x000fe400078ec0ff */
[CC--:B------:R-:W-:Y:S02]  /*0bb0*/  LEA.HI R2, R0.reuse, R15.reuse, RZ, 0x7 ;  /* 0x0000000f00027211 */ /* 0x0c0fe400078f38ff */
[----:B------:R-:W-:Y:S01]  /*0bc0*/  LEA.HI R0, R0, R15, RZ, 0x2 ;  /* 0x0000000f00007211 */ /* 0x000fe200078f10ff */
[C---:B------:R-:W-:Y:S01]  /*0bd0*/  IMAD.IADD R3, R15.reuse, 0x1, -R3 ;  /* 0x000000010f037824 */ /* 0x040fe200078e0a03 */
[----:B------:R-:W-:Y:S02]  /*0be0*/  LOP3.LUT R8, R2, 0xffffff80, RZ, 0xc0, !PT ;  /* 0xffffff8002087812 */ /* 0x000fe400078ec0ff */
[----:B------:R-:W-:Y:S01]  /*0bf0*/  SHF.R.S32.HI R16, RZ, 0x7, R2 ;  /* 0x00000007ff107819 */ /* 0x000fe20000011402 */
[--C-:B------:R-:W-:Y:S01]  /*0c00*/  IMAD R12, R10, 0x10, R3.reuse ;  /* 0x000000100a0c7824 */ /* 0x100fe200078e0203 */
[----:B------:R-:W-:Y:S01]  /*0c10*/  SHF.R.S32.HI R4, RZ, 0x1f, R3 ;  /* 0x0000001fff047819 */ /* 0x000fe20000011403 */
[----:B------:R-:W-:Y:S01]  /*0c20*/  IMAD.IADD R14, R15, 0x1, -R8 ;  /* 0x000000010f0e7824 */ /* 0x000fe200078e0a08 */
[----:B------:R-:W-:Y:S01]  /*0c30*/  ULOP3.LUT UR8, UR4, 0x1, URZ, 0xfc, !UPT ;  /* 0x0000000104087892 */ /* 0x000fe2000f8efc3f */
[----:B------:R-:W-:Y:S01]  /*0c40*/  IMAD.HI R2, R16, 0x55555556, RZ ;  /* 0x5555555610027827 */ /* 0x000fe200078e02ff */
[CC--:B------:R-:W-:Y:S01]  /*0c50*/  LEA.HI R5, R4.reuse, R3.reuse, RZ, 0x3 ;  /* 0x0000000304057211 */ /* 0x0c0fe200078f18ff */
[----:B------:R-:W-:Y:S01]  /*0c60*/  UMOV UR4, URZ ;  /* 0x0000003f00047c82 */ /* 0x000fe20008000000 */
[----:B------:R-:W-:-:S02]  /*0c70*/  LEA.HI R4, R4, R3, RZ, 0x2 ;  /* 0x0000000304047211 */ /* 0x000fc400078f10ff */
[----:B------:R-:W-:Y:S01]  /*0c80*/  SHF.R.S32.HI R9, RZ, 0x1f, R14 ;  /* 0x0000001fff097819 */ /* 0x000fe2000001140e */
[----:B------:R-:W-:Y:S01]  /*0c90*/  IMAD.SHL.U32 R5, R5, 0x10, RZ ;  /* 0x0000001005057824 */ /* 0x000fe200078e00ff */
[----:B------:R-:W-:Y:S02]  /*0ca0*/  LOP3.LUT R8, R4, 0x7fffffc, RZ, 0xc0, !PT ;  /* 0x07fffffc04087812 */ /* 0x000fe400078ec0ff */
[----:B------:R-:W-:Y:S02]  /*0cb0*/  LEA.HI R11, R9, R14, RZ, 0x2 ;  /* 0x0000000e090b7211 */ /* 0x000fe400078f10ff */
[----:B------:R-:W-:Y:S01]  /*0cc0*/  LOP3.LUT R5, R5, 0x7fffff80, RZ, 0xc0, !PT ;  /* 0x7fffff8005057812 */ /* 0x000fe200078ec0ff */
[----:B------:R-:W-:Y:S01]  /*0cd0*/  IMAD.IADD R8, R3, 0x1, -R8 ;  /* 0x0000000103087824 */ /* 0x000fe200078e0a08 */
[----:B------:R-:W-:Y:S02]  /*0ce0*/  SHF.R.S32.HI R4, RZ, 0x2, R4 ;  /* 0x00000002ff047819 */ /* 0x000fe40000011404 */
[----:B------:R-:W-:Y:S01]  /*0cf0*/  SHF.R.S32.HI R3, RZ, 0x1f, R11 ;  /* 0x0000001fff037819 */ /* 0x000fe2000001140b */
[----:B------:R-:W-:Y:S01]  /*0d00*/  IMAD R5, R10, 0x100, R5 ;  /* 0x000001000a057824 */ /* 0x000fe200078e0205 */
[----:B------:R-:W-:Y:S01]  /*0d10*/  SHF.R.S32.HI R10, RZ, 0x2, R11 ;  /* 0x00000002ff0a7819 */ /* 0x000fe2000001140b */
[----:B------:R-:W-:Y:S01]  /*0d20*/  IMAD.SHL.U32 R4, R4, 0x40, RZ ;  /* 0x0000004004047824 */ /* 0x000fe200078e00ff */
[----:B------:R-:W-:Y:S01]  /*0d30*/  LOP3.LUT R11, R11, 0x7ffffffc, RZ, 0xc0, !PT ;  /* 0x7ffffffc0b0b7812 */ /* 0x000fe200078ec0ff */
[----:B------:R-:W-:Y:S01]  /*0d40*/  IMAD R7, R8, 0x10, R5 ;  /* 0x0000001008077824 */ /* 0x000fe200078e0205 */
[----:B------:R-:W-:Y:S01]  /*0d50*/  LEA.HI R5, R3, R10, RZ, 0x3 ;  /* 0x0000000a03057211 */ /* 0x000fe200078f18ff */
[----:B------:R-:W-:Y:S01]  /*0d60*/  IMAD.SHL.U32 R3, R6, 0x8, RZ ;  /* 0x0000000806037824 */ /* 0x000fe200078e00ff */
[----:B------:R-:W-:Y:S01]  /*0d70*/  LOP3.LUT R4, R4, 0x40, RZ, 0xc0, !PT ;  /* 0x0000004004047812 */ /* 0x000fe200078ec0ff */
[----:B------:R-:W-:Y:S01]  /*0d80*/  IMAD.IADD R11, R14, 0x1, -R11 ;  /* 0x000000010e0b7824 */ /* 0x000fe200078e0a0b */
[----:B------:R-:W-:-:S02]  /*0d90*/  LEA.HI R6, R2, R2, RZ, 0x1 ;  /* 0x0000000202067211 */ /* 0x000fc400078f08ff */
[----:B------:R-:W-:Y:S01]  /*0da0*/  LOP3.LUT R13, R5, 0xfffffff8, RZ, 0xc0, !PT ;  /* 0xfffffff8050d7812 */ /* 0x000fe200078ec0ff */
[----:B------:R-:W-:Y:S01]  /*0db0*/  IMAD.SHL.U32 R157, R11, 0x2, RZ ;  /* 0x000000020b9d7824 */ /* 0x000fe200078e00ff */
[--C-:B------:R-:W-:Y:S01]  /*0dc0*/  LOP3.LUT R2, R4, 0x8, R3.reuse, 0xf8, !PT ;  /* 0x0000000804027812 */ /* 0x100fe200078ef803 */
[----:B------:R-:W-:Y:S01]  /*0dd0*/  IMAD.U32 R3, R12, 0x20, R3 ;  /* 0x000000200c037824 */ /* 0x000fe200078e0003 */
[----:B------:R-:W-:Y:S01]  /*0de0*/  SHF.R.U32.HI R5, RZ, 0x3, R4 ;  /* 0x00000003ff057819 */ /* 0x000fe20000011604 */
[----:B------:R-:W-:Y:S01]  /*0df0*/  IMAD.IADD R10, R10, 0x1, -R13 ;  /* 0x000000010a0a7824 */ /* 0x000fe200078e0a0d */
[----:B------:R-:W-:Y:S01]  /*0e00*/  LOP3.LUT R4, R0, 0xfffffffc, RZ, 0xc0, !PT ;  /* 0xfffffffc00047812 */ /* 0x000fe200078ec0ff */
[----:B------:R-:W-:Y:S01]  /*0e10*/  VIADD R155, R157, 0x8 ;  /* 0x000000089d9b7836 */ /* 0x000fe20000000000 */
[----:B------:R-:W-:Y:S01]  /*0e20*/  LEA.HI R9, R9, R14, RZ, 0x5 ;  /* 0x0000000e09097211 */ /* 0x000fe200078f28ff */
[----:B------:R0:W-:Y:S01]  /*0e30*/  STL [R1+0x48], R3 ;  /* 0x0000480301007387 */ /* 0x0001e20000100800 */
[----:B------:R-:W-:Y:S01]  /*0e40*/  LOP3.LUT R2, R2, R5, RZ, 0x3c, !PT ;  /* 0x0000000502027212 */ /* 0x000fe200078e3cff */
[----:B------:R-:W-:Y:S01]  /*0e50*/  IMAD.IADD R4, R15, 0x1, -R4 ;  /* 0x000000010f047824 */ /* 0x000fe200078e0a04 */
[----:B------:R-:W-:Y:S01]  /*0e60*/  SHF.R.S32.HI R9, RZ, 0x5, R9 ;  /* 0x00000005ff097819 */ /* 0x000fe20000011409 */
[----:B------:R-:W-:Y:S01]  /*0e70*/  IMAD R6, R6, -0x3, R16 ;  /* 0xfffffffd06067824 */ /* 0x000fe200078e0210 */
[----:B------:R-:W-:Y:S01]  /*0e80*/  SHF.R.S32.HI R0, RZ, 0x2, R0 ;  /* 0x00000002ff007819 */ /* 0x000fe20000011400 */
[----:B------:R-:W-:-:S02]  /*0e90*/  IMAD.SHL.U32 R18, R4, 0x8, RZ ;  /* 0x0000000804127824 */ /* 0x000fc400078e00ff */
[----:B------:R-:W-:Y:S01]  /*0ea0*/  IMAD R9, R9, 0x10, R10 ;  /* 0x0000001009097824 */ /* 0x000fe200078e020a */
[----:B0-----:R-:W-:Y:S01]  /*0eb0*/  LEA.HI R3, R4, R4, RZ, 0x1 ;  /* 0x0000000404037211 */ /* 0x001fe200078f08ff */
[----:B------:R-:W-:Y:S02]  /*0ec0*/  VIADD R144, R18, 0x40 ;  /* 0x0000004012907836 */ /* 0x000fe40000000000 */
[----:B------:R-:W-:Y:S01]  /*0ed0*/  VIADD R152, R157, 0x20 ;  /* 0x000000209d987836 */ /* 0x000fe20000000000 */
[----:B------:R-:W-:Y:S01]  /*0ee0*/  LOP3.LUT R3, R3, 0x1ffffffe, RZ, 0xc0, !PT ;  /* 0x1ffffffe03037812 */ /* 0x000fe200078ec0ff */
[C---:B------:R-:W-:Y:S01]  /*0ef0*/  VIADD R149, R157.reuse, 0x38 ;  /* 0x000000389d957836 */ /* 0x040fe20000000000 */
[----:B------:R-:W-:Y:S01]  /*0f00*/  SHF.R.S32.HI R0, RZ, 0x1f, R144 ;  /* 0x0000001fff007819 */ /* 0x000fe20000011490 */
[----:B------:R-:W-:Y:S01]  /*0f10*/  VIADD R146, R157, 0x50 ;  /* 0x000000509d927836 */ /* 0x000fe20000000000 */
[----:B------:R-:W-:Y:S01]  /*0f20*/  SHF.R.S32.HI R0, RZ, 0x1f, R155 ;  /* 0x0000001fff007819 */ /* 0x000fe2000001149b */
[----:B------:R-:W-:Y:S01]  /*0f30*/  IMAD R5, R6, 0x40, R9 ;  /* 0x0000004006057824 */ /* 0x000fe200078e0209 */
[----:B------:R-:W-:Y:S01]  /*0f40*/  SHF.R.S32.HI R0, RZ, 0x1f, R152 ;  /* 0x0000001fff007819 */ /* 0x000fe20000011498 */
[----:B------:R-:W-:Y:S01]  /*0f50*/  IMAD.IADD R3, R4, 0x1, -R3 ;  /* 0x0000000104037824 */ /* 0x000fe200078e0a03 */
[----:B------:R-:W-:Y:S01]  /*0f60*/  SHF.R.S32.HI R0, RZ, 0x1f, R149 ;  /* 0x0000001fff007819 */ /* 0x000fe20000011495 */
[----:B------:R-:W-:Y:S01]  /*0f70*/  IMAD.IADD R2, R2, 0x1, R7 ;  /* 0x0000000102027824 */ /* 0x000fe200078e0207 */
[----:B------:R-:W-:Y:S01]  /*0f80*/  SHF.R.S32.HI R0, RZ, 0x1f, R146 ;  /* 0x0000001fff007819 */ /* 0x000fe20000011492 */
[----:B------:R-:W-:Y:S01]  /*0f90*/  IMAD.U32 R7, RZ, RZ, UR8 ;  /* 0x00000008ff077e24 */ /* 0x000fe2000f8e00ff */
[----:B------:R-:W-:Y:S01]  /*0fa0*/  STL [R1+0x40], R5 ;  /* 0x0000400501007387 */ /* 0x000fe20000100800 */
[----:B------:R-:W-:Y:S01]  /*0fb0*/  IMAD.U32 R6, RZ, RZ, UR4 ;  /* 0x00000004ff067e24 */ /* 0x000fe2000f8e00ff */
[----:B------:R-:W-:Y:S01]  /*0fc0*/  LEA R2, R2, UR37, 0x1 ;  /* 0x0000002502027c11 */ /* 0x000fe2000f8e08ff */
[----:B------:R-:W-:Y:S01]  /*0fd0*/  IMAD R0, R3, 0x8, R5 ;  /* 0x0000000803007824 */ /* 0x000fe200078e0205 */
[----:B------:R-:W-:Y:S01]  /*0fe0*/  STL [R1+0x4c], R7 ;  /* 0x00004c0701007387 */ /* 0x000fe20000100800 */
[----:B------:R-:W-:-:S02]  /*0ff0*/  VIADD R22, R18, 0x20 ;  /* 0x0000002012167836 */ /* 0x000fc40000000000 */
[C---:B------:R-:W-:Y:S01]  /*1000*/  VIADD R154, R157.reuse, 0x10 ;  /* 0x000000109d9a7836 */ /* 0x040fe20000000000 */
[----:B------:R0:W-:Y:S01]  /*1010*/  STL [R1+0x10], R6 ;  /* 0x0000100601007387 */ /* 0x0001e20000100800 */
[C---:B------:R-:W-:Y:S01]  /*1020*/  VIADD R153, R157.reuse, 0x18 ;  /* 0x000000189d997836 */ /* 0x040fe20000000000 */
[----:B------:R-:W-:Y:S01]  /*1030*/  SHF.R.S32.HI R4, RZ, 0x1f, R22 ;  /* 0x0000001fff047819 */ /* 0x000fe20000011416 */
[C---:B------:R-:W-:Y:S01]  /*1040*/  VIADD R151, R157.reuse, 0x28 ;  /* 0x000000289d977836 */ /* 0x040fe20000000000 */
[----:B------:R1:W-:Y:S01]  /*1050*/  STL [R1+0x44], R0 ;  /* 0x0000440001007387 */ /* 0x0003e20000100800 */
[C---:B------:R-:W-:Y:S01]  /*1060*/  VIADD R150, R157.reuse, 0x30 ;  /* 0x000000309d967836 */ /* 0x040fe20000000000 */
[----:B------:R-:W-:Y:S01]  /*1070*/  SHF.R.S32.HI R4, RZ, 0x1f, R154 ;  /* 0x0000001fff047819 */ /* 0x000fe2000001149a */
[C---:B------:R-:W-:Y:S01]  /*1080*/  VIADD R148, R157.reuse, 0x40 ;  /* 0x000000409d947836 */ /* 0x040fe20000000000 */
[----:B------:R-:W-:Y:S01]  /*1090*/  SHF.R.S32.HI R4, RZ, 0x1f, R151 ;  /* 0x0000001fff047819 */ /* 0x000fe20000011497 */
[C---:B------:R-:W-:Y:S01]  /*10a0*/  VIADD R147, R157.reuse, 0x48 ;  /* 0x000000489d937836 */ /* 0x040fe20000000000 */
[----:B0-----:R-:W-:Y:S01]  /*10b0*/  SHF.R.S32.HI R6, RZ, 0x1f, R153 ;  /* 0x0000001fff067819 */ /* 0x001fe20000011499 */
[----:B------:R-:W-:Y:S01]  /*10c0*/  VIADD R145, R157, 0x58 ;  /* 0x000000589d917836 */ /* 0x000fe20000000000 */
[----:B------:R-:W-:-:S02]  /*10d0*/  SHF.R.S32.HI R6, RZ, 0x1f, R150 ;  /* 0x0000001fff067819 */ /* 0x000fc40000011496 */
[----:B------:R-:W-:Y:S02]  /*10e0*/  SHF.R.S32.HI R4, RZ, 0x1f, R148 ;  /* 0x0000001fff047819 */ /* 0x000fe40000011494 */
[----:B------:R-:W-:Y:S02]  /*10f0*/  SHF.R.S32.HI R6, RZ, 0x1f, R147 ;  /* 0x0000001fff067819 */ /* 0x000fe40000011493 */
[----:B-1----:R-:W-:-:S07]  /*1100*/  SHF.R.S32.HI R4, RZ, 0x1f, R145 ;  /* 0x0000001fff047819 */ /* 0x002fce0000011491 */
.L_x_210:
[----:B------:R-:W-:Y:S01]  /*1110*/  ULDC.64 UR8, c[0x0][0xc88] ;  /* 0x0003220000087ab9 */ /* 0x000fe20000000a00 */
[----:B------:R-:W-:Y:S01]  /*1120*/  ULDC.64 UR12, c[0x0][0x208] ;  /* 0x00008200000c7ab9 */ /* 0x000fe20000000a00 */
[----:B------:R-:W-:Y:S01]  /*1130*/  UIMAD.WIDE UR8, UR7, 0x4, UR8 ;  /* 0x00000004070878a5 */ /* 0x000fe2000f8e0208 */
[----:B------:R-:W-:Y:S02]  /*1140*/  ULDC.64 UR10, c[0x0][0xa20] ;  /* 0x00028800000a7ab9 */ /* 0x000fe40000000a00 */
[----:B------:R-:W-:-:S03]  /*1150*/  ULDC UR7, c[0x0][0x2f0] ;  /* 0x0000bc0000077ab9 */ /* 0x000fc60000000800 */
[----:B012---:R-:W-:Y:S02]  /*1160*/  IMAD.U32 R4, RZ, RZ, UR8 ;  /* 0x00000008ff047e24 */ /* 0x007fe4000f8e00ff */
[----:B----4-:R-:W-:Y:S01]  /*1170*/  IMAD.U32 R5, RZ, RZ, UR9 ;  /* 0x00000009ff057e24 */ /* 0x010fe2000f8e00ff */
[----:B------:R-:W-:-:S04]  /*1180*/  ULDC.64 UR8, c[0x0][0xa28] ;  /* 0x00028a0000087ab9 */ /* 0x000fc80000000a00 */
[----:B------:R-:W2:Y:S01]  /*1190*/  LDG.E R4, desc[UR12][R4.64] ;  /* 0x0000000c04047981 */ /* 0x000ea2000c1e1900 */
[----:B------:R-:W-:Y:S02]  /*11a0*/  UISETP.NE.U32.AND UP0, UPT, UR8, URZ, UPT ;  /* 0x0000003f0800728c */ /* 0x000fe4000bf05070 */
[----:B------:R-:W-:Y:S02]  /*11b0*/  UISETP.NE.U32.AND UP1, UPT, UR10, URZ, UPT ;  /* 0x0000003f0a00728c */ /* 0x000fe4000bf25070 */
[----:B------:R-:W-:Y:S02]  /*11c0*/  UISETP.NE.AND.EX UP0, UPT, UR9, URZ, UPT, UP0 ;  /* 0x0000003f0900728c */ /* 0x000fe4000bf05300 */
[----:B------:R-:W-:-:S04]  /*11d0*/  UISETP.NE.AND.EX UP1, UPT, UR11, URZ, UPT, UP1 ;  /* 0x0000003f0b00728c */ /* 0x000fc8000bf25310 */
[----:B------:R-:W-:Y:S02]  /*11e0*/  PLOP3.LUT P0, PT, PT, PT, UP0, 0x80, 0x0 ;  /* 0x000000000000781c */ /* 0x000fe40003f0f008 */
[----:B------:R-:W-:Y:S02]  /*11f0*/  PLOP3.LUT P1, PT, PT, PT, UP1, 0x80, 0x0 ;  /* 0x000000000000781c */ /* 0x000fe40003f2f018 */
[----:B--2---:R-:W-:-:S13]  /*1200*/  R2UR UR4, R4 ;  /* 0x00000000040472ca */ /* 0x004fda00000e0000 */
[----:B------:R-:W-:Y:S02]  /*1210*/  USHF.R.S32.HI UR14, URZ, 0x1f, UR4 ;  /* 0x0000001f3f0e7899 */ /* 0x000fe40008011404 */
[----:B-----5:R-:W-:Y:S01]  /*1220*/  IMAD.U32 R0, RZ, RZ, UR4 ;  /* 0x00000004ff007e24 */ /* 0x020fe2000f8e00ff */
[----:B------:R-:W-:-:S04]  /*1230*/  @UP0 ULEA UR8, UP2, UR4, UR8, 0x2 ;  /* 0x0000000804080291 */ /* 0x000fc8000f84103f */
[----:B------:R-:W-:Y:S02]  /*1240*/  @UP0 ULEA.HI.X UR9, UR4, UR9, UR14, 0x2, UP2 ;  /* 0x0000000904090291 */ /* 0x000fe400090f140e */
[----:B------:R-:W-:Y:S01]  /*1250*/  IMAD.U32 R3, RZ, RZ, UR14 ;  /* 0x0000000eff037e24 */ /* 0x000fe2000f8e00ff */
[----:B------:R-:W-:Y:S01]  /*1260*/  @UP1 ULEA UR10, UP0, UR4, UR10, 0x2 ;  /* 0x0000000a040a1291 */ /* 0x000fe2000f80103f */
[----:B------:R-:W-:Y:S01]  /*1270*/  IMAD.U32 R4, RZ, RZ, UR8 ;  /* 0x00000008ff047e24 */ /* 0x000fe2000f8e00ff */
[----:B------:R-:W-:Y:S02]  /*1280*/  STL [R1+0xc], R0 ;  /* 0x00000c0001007387 */ /* 0x000fe40000100800 */
[----:B------:R-:W-:Y:S01]  /*1290*/  @UP1 ULEA.HI.X UR11, UR4, UR11, UR14, 0x2, UP0 ;  /* 0x0000000b040b1291 */ /* 0x000fe200080f140e */
[----:B------:R-:W-:Y:S01]  /*12a0*/  IMAD.U32 R5, RZ, RZ, UR9 ;  /* 0x00000009ff057e24 */ /* 0x000fe2000f8e00ff */
[----:B------:R0:W-:Y:S01]  /*12b0*/  STL [R1+0x14], R3 ;  /* 0x0000140301007387 */ /* 0x0001e20000100800 */
[----:B------:R-:W-:Y:S01]  /*12c0*/  IMAD.U32 R6, RZ, RZ, UR10 ;  /* 0x0000000aff067e24 */ /* 0x000fe2000f8e00ff */
[----:B------:R-:W-:Y:S01]  /*12d0*/  ULDC.64 UR8, c[0x0][0x418] ;  /* 0x0001060000087ab9 */ /* 0x000fe20000000a00 */
[----:B------:R-:W-:Y:S01]  /*12e0*/  ULDC UR4, c[0x0][0x424] ;  /* 0x0001090000047ab9 */ /* 0x000fe20000000800 */
[----:B---3--:R-:W-:Y:S01]  /*12f0*/  IMAD.U32 R7, RZ, RZ, UR11 ;  /* 0x0000000bff077e24 */ /* 0x008fe2000f8e00ff */
[----:B------:R-:W2:Y:S04]  /*1300*/  @P0 LDG.E R4, desc[UR12][R4.64] ;  /* 0x0000000c04040981 */ /* 0x000ea8000c1e1900 */
[----:B------:R-:W3:Y:S01]  /*1310*/  @P1 LDG.E R6, desc[UR12][R6.64] ;  /* 0x0000000c06061981 */ /* 0x000ee2000c1e1900 */
[----:B0-----:R-:W-:Y:S01]  /*1320*/  IMAD.U32 R3, RZ, RZ, UR6 ;  /* 0x00000006ff037e24 */ /* 0x001fe2000f8e00ff */
[----:B------:R-:W-:-:S02]  /*1330*/  UISETP.NE.U32.AND UP0, UPT, UR8, URZ, UPT ;  /* 0x0000003f0800728c */ /* 0x000fc4000bf05070 */
[----:B------:R-:W-:Y:S02]  /*1340*/  ULOP3.LUT UR6, UR5, 0xffff, URZ, 0xc0, !UPT ;  /* 0x0000ffff05067892 */ /* 0x000fe4000f8ec03f */
[----:B------:R0:W-:Y:S01]  /*1350*/  STL [R1+0x4], R3 ;  /* 0x0000040301007387 */ /* 0x0001e20000100800 */
[----:B------:R-:W-:Y:S01]  /*1360*/  UISETP.NE.AND.EX UP0, UPT, UR9, URZ, UPT, UP0 ;  /* 0x0000003f0900728c */ /* 0x000fe2000bf05300 */
[----:B------:R-:W-:Y:S02]  /*1370*/  UMOV UR38, URZ ;  /* 0x0000003f00267c82 */ /* 0x000fe40008000000 */
[----:B------:R-:W-:Y:S01]  /*1380*/  IMAD.U32 R156, RZ, RZ, UR6 ;  /* 0x00000006ff9c7e24 */ /* 0x000fe2000f8e00ff */
[----:B------:R-:W-:Y:S02]  /*1390*/  USEL UR4, UR4, 0x1, UP0 ;  /* 0x0000000104047887 */ /* 0x000fe40008000000 */
[----:B------:R-:W-:Y:S02]  /*13a0*/  ULOP3.LUT UR6, UR5, 0xff0000, URZ, 0xc0, !UPT ;  /* 0x00ff000005067892 */ /* 0x000fe4000f8ec03f */
[----:B------:R-:W-:-:S02]  /*13b0*/  UIMAD UR4, UR4, UR7, URZ ;  /* 0x00000007040472a4 */ /* 0x000fc4000f8e023f */
[----:B------:R-:W-:Y:S01]  /*13c0*/  ULOP3.LUT UR7, UR5, 0xff000000, URZ, 0xc0, !UPT ;  /* 0xff00000005077892 */ /* 0x000fe2000f8ec03f */
[----:B--2---:R-:W-:-:S04]  /*13d0*/  @P0 R2UR UR38, R4 ;  /* 0x00000000042602ca */ /* 0x004fc800000e0000 */
[----:B---3--:R-:W-:Y:S01]  /*13e0*/  @P1 R2UR UR4, R6 ;  /* 0x00000000060412ca */ /* 0x008fe200000e0000 */
[----:B0-----:R-:W-:-:S14]  /*13f0*/  @P1 BRA `(.L_x_173) ;  /* 0x00000000003c1947 */ /* 0x001fdc0003800000 */
[----:B------:R-:W-:Y:S02]  /*1400*/  ULDC.64 UR8, c[0x0][0xa08] ;  /* 0x0002820000087ab9 */ /* 0x000fe40000000a00 */
[----:B------:R-:W-:-:S04]  /*1410*/  ISETP.NE.U32.AND P0, PT, RZ, UR8, PT ;  /* 0x00000008ff007c0c */ /* 0x000fc8000bf05070 */
[----:B------:R-:W-:-:S13]  /*1420*/  ISETP.NE.AND.EX P0, PT, RZ, UR9, PT, P0 ;  /* 0x00000009ff007c0c */ /* 0x000fda000bf05300 */
[----:B------:R-:W-:Y:S05]  /*1430*/  @!P0 BRA `(.L_x_173) ;  /* 0x00000000002c8947 */ /* 0x000fea0003800000 */
[----:B------:R-:W-:Y:S01]  /*1440*/  R2UR UR10, R0 ;  /* 0x00000000000a72ca */ /* 0x000fe200000e0000 */
[----:B------:R-:W-:Y:S01]  /*1450*/  ULDC.64 UR4, c[0x0][0xa08] ;  /* 0x0002820000047ab9 */ /* 0x000fe20000000a00 */
[----:B------:R-:W-:-:S11]  /*1460*/  ULDC.64 UR8, c[0x0][0x208] ;  /* 0x0000820000087ab9 */ /* 0x000fd60000000a00 */
[----:B------:R-:W-:-:S06]  /*1470*/  UIMAD.WIDE UR4, UR10, 0x4, UR4 ;  /* 0x000000040a0478a5 */ /* 0x000fcc000f8e0204 */
[----:B------:R-:W-:Y:S02]  /*1480*/  IMAD.U32 R4, RZ, RZ, UR4 ;  /* 0x00000004ff047e24 */ /* 0x000fe4000f8e00ff */
[----:B------:R-:W-:-:S05]  /*1490*/  IMAD.U32 R5, RZ, RZ, UR5 ;  /* 0x00000005ff057e24 */ /* 0x000fca000f8e00ff */
[----:B------:R-:W2:Y:S04]  /*14a0*/  LDG.E R3, desc[UR8][R4.64] ;  /* 0x0000000804037981 */ /* 0x000ea8000c1e1900 */
[----:B------:R-:W3:Y:S01]  /*14b0*/  LDG.E R0, desc[UR8][R4.64+0x4] ;  /* 0x0000040804007981 */ /* 0x000ee2000c1e1900 */
[----:B--2---:R-:W-:Y:S02]  /*14c0*/  R2UR UR4, R3 ;  /* 0x00000000030472ca */ /* 0x004fe400000e0000 */
[----:B---3--:R-:W-:-:S13]  /*14d0*/  R2UR UR5, R0 ;  /* 0x00000000000572ca */ /* 0x008fda00000e0000 */
[----:B------:R-:W-:-:S12]  /*14e0*/  UIADD3 UR4, -UR4, UR5, URZ ;  /* 0x0000000504047290 */ /* 0x000fd8000fffe13f */
.L_x_173:
[----:B------:R-:W-:Y:S02]  /*14f0*/  UIADD3 UR38, -UR38, UR4, URZ ;  /* 0x0000000426267290 */ /* 0x000fe4000fffe13f */
[----:B------:R-:W-:Y:S02]  /*1500*/  USHF.R.U32.HI UR7, URZ, 0x8, UR7 ;  /* 0x000000083f077899 */ /* 0x000fe40008011607 */
[----:B------:R-:W-:Y:S02]  /*1510*/  UISETP.GE.AND UP0, UPT, UR38, 0x1, UPT ;  /* 0x000000012600788c */ /* 0x000fe4000bf06270 */
[----:B------:R-:W-:Y:S02]  /*1520*/  UIADD3 UR4, UR38, 0x8f, URZ ;  /* 0x0000008f26047890 */ /* 0x000fe4000fffe03f */
[----:B------:R-:W-:Y:S02]  /*1530*/  ULEA.HI UR7, UR6, UR7, URZ, 0x10 ;  /* 0x0000000706077291 */ /* 0x000fe4000f8f803f */
[----:B------:R-:W-:Y:S01]  /*1540*/  PLOP3.LUT P0, PT, PT, PT, UP0, 0x80, 0x0 ;  /* 0x000000000000781c */ /* 0x000fe20003f0f008 */
[----:B------:R-:W-:-:S02]  /*1550*/  UIMAD.WIDE UR4, UR4, 0x38e38e39, URZ ;  /* 0x38e38e39040478a5 */ /* 0x000fc4000f8e023f */
[----:B------:R-:W-:Y:S02]  /*1560*/  ULOP3.LUT UR8, UR7, 0xff, URZ, 0xc0, !UPT ;  /* 0x000000ff07087892 */ /* 0x000fe4000f8ec03f */
[----:B------:R-:W-:Y:S02]  /*1570*/  USHF.R.U32.HI UR7, URZ, 0x10, UR7 ;  /* 0x000000103f077899 */ /* 0x000fe40008011607 */
[----:B------:R-:W-:Y:S02]  /*1580*/  USHF.R.U32.HI UR6, URZ, 0x1f, UR5 ;  /* 0x0000001f3f067899 */ /* 0x000fe40008011605 */
[----:B------:R-:W-:Y:S01]  /*1590*/  IMAD.U32 R23, RZ, RZ, UR8 ;  /* 0x00000008ff177e24 */ /* 0x000fe2000f8e00ff */
[----:B------:R-:W-:Y:S01]  /*15a0*/  UMOV UR4, URZ ;  /* 0x0000003f00047c82 */ /* 0x000fe20008000000 */
[----:B------:R-:W-:Y:S01]  /*15b0*/  ULEA.HI.SX32 UR9, UR5, UR6, 0x1b ;  /* 0x0000000605097291 */ /* 0x000fe2000f8fda3f */
[----:B------:R-:W-:Y:S01]  /*15c0*/  IMAD.U32 R19, RZ, RZ, UR7 ;  /* 0x00000007ff137e24 */ /* 0x000fe2000f8e00ff */
[----:B------:R-:W-:Y:S10]  /*15d0*/  @!P0 BRA `(.L_x_174) ;  /* 0x0000000000948947 */ /* 0x000ff40003800000 */
[----:B------:R-:W-:Y:S01]  /*15e0*/  R2UR UR5, R19 ;  /* 0x00000000130572ca */ /* 0x000fe200000e0000 */
[----:B------:R-:W-:-:S12]  /*15f0*/  ULDC UR4, c[0x0][0x9f0] ;  /* 0x00027c0000047ab9 */ /* 0x000fd80000000800 */
[----:B------:R-:W-:-:S04]  /*1600*/  UISETP.NE.AND UP0, UPT, UR5, URZ, UPT ;  /* 0x0000003f0500728c */ /* 0x000fc8000bf05270 */
[----:B------:R-:W-:-:S03]  /*1610*/  USEL UR10, UR5, UR4, UP0 ;  /* 0x00000004050a7287 */ /* 0x000fc60008000000 */
[----:B------:R-:W-:Y:S01]  /*1620*/  UMOV UR4, URZ ;  /* 0x0000003f00047c82 */ /* 0x000fe20008000000 */
[----:B------:R-:W-:Y:S02]  /*1630*/  UIADD3 UR6, UR9, -0x1, UR10 ;  /* 0xffffffff09067890 */ /* 0x000fe4000fffe00a */
[----:B------:R-:W-:-:S04]  /*1640*/  IMAD.U32 R4, RZ, RZ, UR10 ;  /* 0x0000000aff047e24 */ /* 0x000fc8000f8e00ff */
[----:B------:R-:W-:Y:S01]  /*1650*/  IMAD.U32 R5, RZ, RZ, UR6 ;  /* 0x00000006ff057e24 */ /* 0x000fe2000f8e00ff */
[-C--:B------:R-:W-:Y:S01]  /*1660*/  IABS R0, R4.reuse ;  /* 0x0000000400007213 */ /* 0x080fe20000000000 */
[----:B------:R-:W-:Y:S01]  /*1670*/  ULOP3.LUT UR6, UR6, UR10, URZ, 0x3c, !UPT ;  /* 0x0000000a06067292 */ /* 0x000fe2000f8e3c3f */
[----:B------:R-:W-:Y:S02]  /*1680*/  IABS R6, R4 ;  /* 0x0000000400067213 */ /* 0x000fe40000000000 */
[----:B------:R-:W-:Y:S02]  /*1690*/  R2UR UR11, R0 ;  /* 0x00000000000b72ca */ /* 0x000fe400000e0000 */
[----:B------:R-:W-:-:S05]  /*16a0*/  IABS R5, R5 ;  /* 0x0000000500057213 */ /* 0x000fca0000000000 */
[----:B------:R-:W-:-:S05]  /*16b0*/  IMAD.MOV.U32 R4, RZ, RZ, R5 ;  /* 0x000000ffff047224 */ /* 0x000fca00078e0005 */
[----:B------:R-:W-:Y:S01]  /*16c0*/  R2UR UR8, R4 ;  /* 0x00000000040872ca */ /* 0x000fe200000e0000 */
[----:B------:R-:W0:Y:S08]  /*16d0*/  I2F.RP R0, UR11 ;  /* 0x0000000b00007d06 */ /* 0x000e300008209400 */
[----:B0-----:R-:W0:Y:S02]  /*16e0*/  MUFU.RCP R0, R0 ;  /* 0x0000000000007308 */ /* 0x001e240000001000 */
[----:B0-----:R-:W-:-:S02]  /*16f0*/  VIADD R3, R0, 0xffffffe ;  /* 0x0ffffffe00037836 */ /* 0x001fc40000000000 */
[----:B------:R-:W-:-:S04]  /*1700*/  IMAD.MOV R0, RZ, RZ, -R6 ;  /* 0x000000ffff007224 */ /* 0x000fc800078e0a06 */
[----:B------:R-:W0:Y:S02]  /*1710*/  F2I.FTZ.U32.TRUNC.NTZ R3, R3 ;  /* 0x0000000300037305 */ /* 0x000e24000021f000 */
[----:B0-----:R-:W-:-:S13]  /*1720*/  R2UR UR5, R3 ;  /* 0x00000000030572ca */ /* 0x001fda00000e0000 */
[----:B------:R-:W-:-:S04]  /*1730*/  UIADD3 UR7, URZ, -UR5, URZ ;  /* 0x800000053f077290 */ /* 0x000fc8000fffe03f */
[----:B------:R-:W-:-:S04]  /*1740*/  UIMAD UR7, UR7, UR11, URZ ;  /* 0x0000000b070772a4 */ /* 0x000fc8000f8e023f */
[----:B------:R-:W-:-:S03]  /*1750*/  UIMAD.WIDE.U32 UR4, UR5, UR7, UR4 ;  /* 0x00000007050472a5 */ /* 0x000fc6000f8e0004 */
[----:B------:R-:W-:Y:S01]  /*1760*/  R2UR UR7, R0 ;  /* 0x00000000000772ca */ /* 0x000fe200000e0000 */
[----:B------:R-:W-:-:S12]  /*1770*/  UIMAD.WIDE.U32 UR4, UR5, UR8, URZ ;  /* 0x00000008050472a5 */ /* 0x000fd8000f8e003f */
[----:B------:R-:W-:-:S04]  /*1780*/  UIMAD UR4, UR5, UR7, UR8 ;  /* 0x00000007050472a4 */ /* 0x000fc8000f8e0208 */
[----:B------:R-:W-:-:S11]  /*1790*/  UISETP.GT.U32.AND UP1, UPT, UR11, UR4, UPT ;  /* 0x000000040b00728c */ /* 0x000fd6000bf24070 */
[----:B------:R-:W-:Y:S02]  /*17a0*/  @!UP1 UIADD3 UR4, UR4, -UR11, URZ ;  /* 0x8000000b04049290 */ /* 0x000fe4000fffe03f */
[----:B------:R-:W-:Y:S02]  /*17b0*/  @!UP1 UIADD3 UR5, UR5, 0x1, URZ ;  /* 0x0000000105059890 */ /* 0x000fe4000fffe03f */
[----:B------:R-:W-:Y:S02]  /*17c0*/  UISETP.GE.U32.AND UP0, UPT, UR4, UR11, UPT ;  /* 0x0000000b0400728c */ /* 0x000fe4000bf06070 */
[----:B------:R-:W-:-:S09]  /*17d0*/  UISETP.GE.AND UP1, UPT, UR6, URZ, UPT ;  /* 0x0000003f0600728c */ /* 0x000fd2000bf26270 */
[----:B------:R-:W-:Y:S02]  /*17e0*/  @UP0 UIADD3 UR5, UR5, 0x1, URZ ;  /* 0x0000000105050890 */ /* 0x000fe4000fffe03f */
[----:B------:R-:W-:-:S05]  /*17f0*/  UISETP.NE.AND UP0, UPT, UR10, URZ, UPT ;  /* 0x0000003f0a00728c */ /* 0x000fca000bf05270 */
[----:B------:R-:W-:Y:S02]  /*1800*/  UMOV UR4, UR5 ;  /* 0x0000000500047c82 */ /* 0x000fe40008000000 */
[----:B------:R-:W-:-:S04]  /*1810*/  @!UP1 UIADD3 UR4, -UR4, URZ, URZ ;  /* 0x0000003f04049290 */ /* 0x000fc8000fffe13f */
[----:B------:R-:W-:-:S12]  /*1820*/  @!UP0 ULOP3.LUT UR4, URZ, UR10, URZ, 0x33, !UPT ;  /* 0x0000000a3f048292 */ /* 0x000fd8000f8e333f */
.L_x_174:
[----:B------:R-:W-:Y:S01]  /*1830*/  R2UR UR5, R23 ;  /* 0x00000000170572ca */ /* 0x000fe200000e0000 */
[----:B------:R-:W-:Y:S01]  /*1840*/  IMAD.U32 R0, RZ, RZ, UR9 ;  /* 0x00000009ff007e24 */ /* 0x000fe2000f8e00ff */
[----:B------:R-:W-:Y:S01]  /*1850*/  PLOP3.LUT P0, PT, PT, PT, PT, 0x80, 0x0 ;  /* 0x000000000000781c */ /* 0x000fe20003f0f070 */
[----:B------:R-:W-:Y:S01]  /*1860*/  IMAD.U32 R3, RZ, RZ, UR4 ;  /* 0x00000004ff037e24 */ /* 0x000fe2000f8e00ff */
        /* <DEDUP_REMOVED lines=8> */
[----:B------:R-:W-:Y:S01]  /*18f0*/  CS2R R54, SRZ ;  /* 0x0000000000367805 */ /* 0x000fe2000001ff00 */
[----:B------:R-:W-:Y:S01]  /*1900*/  UIMAD UR5, UR5, UR4, URZ ;  /* 0x00000004050572a4 */ /* 0x000fe2000f8e023f */
[----:B------:R-:W-:-:S02]  /*1910*/  CS2R R52, SRZ ;  /* 0x0000000000347805 */ /* 0x000fc4000001ff00 */
[----:B------:R-:W-:Y:S02]  /*1920*/  CS2R R50, SRZ ;  /* 0x0000000000327805 */ /* 0x000fe4000001ff00 */
[----:B------:R-:W-:Y:S02]  /*1930*/  CS2R R48, SRZ ;  /* 0x0000000000307805 */ /* 0x000fe4000001ff00 */
[----:B------:R-:W-:Y:S02]  /*1940*/  CS2R R46, SRZ ;  /* 0x00000000002e7805 */ /* 0x000fe4000001ff00 */
[----:B------:R-:W-:Y:S02]  /*1950*/  CS2R R44, SRZ ;  /* 0x00000000002c7805 */ /* 0x000fe4000001ff00 */
[----:B------:R-:W-:Y:S01]  /*1960*/  VIADDMNMX R0, R3, UR5, R0, PT ;  /* 0x0000000503007c46 */ /* 0x000fe2000b800100 */
[----:B------:R-:W-:Y:S01]  /*1970*/  IMAD.U32 R16, RZ, RZ, UR5 ;  /* 0x00000005ff107e24 */ /* 0x000fe2000f8e00ff */
[----:B------:R-:W-:Y:S01]  /*1980*/  CS2R R42, SRZ ;  /* 0x00000000002a7805 */ /* 0x000fe2000001ff00 */
[----:B------:R-:W-:Y:S01]  /*1990*/  IMAD.MOV.U32 R3, RZ, RZ, RZ ;  /* 0x000000ffff037224 */ /* 0x000fe200078e00ff */
[----:B------:R-:W-:Y:S01]  /*19a0*/  R2UR UR40, R0 ;  /* 0x00000000002872ca */ /* 0x000fe200000e0000 */
[----:B------:R-:W-:Y:S01]  /*19b0*/  IMAD.MOV.U32 R0, RZ, RZ, RZ ;  /* 0x000000ffff007224 */ /* 0x000fe200078e00ff */
        /* <DEDUP_REMOVED lines=8> */
[----:B------:R-:W-:Y:S01]  /*1a40*/  CS2R R20, SRZ ;  /* 0x0000000000147805 */ /* 0x000fe2000001ff00 */
[----:B------:R-:W-:-:S06]  /*1a50*/  UISETP.GT.AND UP0, UPT, UR40, UR5, UPT ;  /* 0x000000052800728c */ /* 0x000fcc000bf04270 */
[----:B------:R-:W-:-:S13]  /*1a60*/  PLOP3.LUT P1, PT, PT, PT, UP0, 0x80, 0x0 ;  /* 0x000000000000781c */ /* 0x000fda0003f2f008 */
[----:B------:R-:W-:Y:S05]  /*1a70*/  @!P1 BRA `(.L_x_175) ;  /* 0x0000008c00e89947 */ /* 0x000fea0003800000 */
[----:B------:R-:W0:Y:S02]  /*1a80*/  S2R R4, SR_TID.X ;  /* 0x0000000000047919 */ /* 0x000e240000002100 */
[----:B0-----:R-:W-:-:S05]  /*1a90*/  VIADD R5, R4, 0xffffff80 ;  /* 0xffffff8004057836 */ /* 0x001fca0000000000 */
[----:B------:R-:W-:-:S04]  /*1aa0*/  SHF.R.S32.HI R4, RZ, 0x1f, R5 ;  /* 0x0000001fff047819 */ /* 0x000fc80000011405 */
[----:B------:R-:W-:-:S04]  /*1ab0*/  LEA.HI R4, R4, R5, RZ, 0x7 ;  /* 0x0000000504047211 */ /* 0x000fc800078f38ff */
[----:B------:R-:W-:-:S05]  /*1ac0*/  SHF.R.S32.HI R4, RZ, 0x7, R4 ;  /* 0x00000007ff047819 */ /* 0x000fca0000011404 */
[----:B------:R-:W0:Y:S02]  /*1ad0*/  SHFL.IDX PT, R0, R4, RZ, 0x1f ;  /* 0x00001fff04007589 */ /* 0x000e2400000e0000 */
[----:B0-----:R-:W-:-:S13]  /*1ae0*/  R2UR UR6, R0 ;  /* 0x00000000000672ca */ /* 0x001fda00000e0000 */
[----:B------:R-:W-:Y:S02]  /*1af0*/  UIMAD.WIDE UR4, UR6, 0x55555556, URZ ;  /* 0x55555556060478a5 */ /* 0x000fe4000f8e023f */
[----:B------:R-:W-:Y:S02]  /*1b00*/  IMAD.U32 R17, RZ, RZ, UR6 ;  /* 0x00000006ff117e24 */ /* 0x000fe4000f8e00ff */
[----:B------:R-:W-:Y:S02]  /*1b10*/  ULEA.HI UR41, UR5, UR5, URZ, 0x1 ;  /* 0x0000000505297291 */ /* 0x000fe4000f8f083f */
[----:B------:R-:W-:Y:S02]  /*1b20*/  UIADD3 UR5, UR37, 0x24300, URZ ;  /* 0x0002430025057890 */ /* 0x000fe4000fffe03f */
[----:B------:R-:W-:Y:S02]  /*1b30*/  UIMAD UR41, UR41, -0x3, UR6 ;  /* 0xfffffffd292978a4 */ /* 0x000fe4000f8e0206 */
[----:B------:R-:W-:-:S02]  /*1b40*/  ULOP3.LUT UP0, URZ, UR5, 0x9f, URZ, 0xc0, !UPT ;  /* 0x0000009f053f7892 */ /* 0x000fc4000f80c03f */
[----:B------:R-:W-:-:S04]  /*1b50*/  ULEA UR4, UR41, UR5, 0xb ;  /* 0x0000000529047291 */ /* 0x000fc8000f8e583f */
[----:B------:R-:W-:Y:S01]  /*1b60*/  PLOP3.LUT P0, PT, PT, PT, UP0, 0x80, 0x0 ;  /* 0x000000000000781c */ /* 0x000fe20003f0f008 */
[----:B------:R-:W-:-:S04]  /*1b70*/  USHF.R.U32.HI UR4, URZ, 0x4, UR4 ;  /* 0x000000043f047899 */ /* 0x000fc80008011604 */
[----:B------:R-:W-:-:S08]  /*1b80*/  ULOP3.LUT UR61, UR4, 0x3fff, URZ, 0xc0, !UPT ;  /* 0x00003fff043d7892 */ /* 0x000fd0000f8ec03f */
        /* <DEDUP_REMOVED lines=8> */
[----:B------:R-:W-:Y:S02]  /*1c10*/  IMAD.U32 R10, RZ, RZ, UR6 ;  /* 0x00000006ff0a7e24 */ /* 0x000fe4000f8e00ff */
[----:B------:R-:W-:Y:S02]  /*1c20*/  IMAD.U32 R6, RZ, RZ, UR4 ;  /* 0x00000004ff067e24 */ /* 0x000fe4000f8e00ff */
[----:B------:R-:W-:-:S02]  /*1c30*/  IMAD.U32 R7, RZ, RZ, UR5 ;  /* 0x00000005ff077e24 */ /* 0x000fc4000f8e00ff */
[----:B------:R-:W-:Y:S02]  /*1c40*/  IMAD.U32 R11, RZ, RZ, UR7 ;  /* 0x00000007ff0b7e24 */ /* 0x000fe4000f8e00ff */
[----:B------:R-:W-:Y:S02]  /*1c50*/  IMAD.MOV.U32 R8, RZ, RZ, 0x70 ;  /* 0x00000070ff087424 */ /* 0x000fe400078e00ff */
[----:B------:R-:W-:Y:S02]  /*1c60*/  IMAD.MOV.U32 R12, RZ, RZ, 0x1 ;  /* 0x00000001ff0c7424 */ /* 0x000fe400078e00ff */
[----:B0-----:R-:W-:-:S07]  /*1c70*/  IMAD.MOV.U32 R13, RZ, RZ, RZ ;  /* 0x000000ffff0d7224 */ /* 0x001fce00078e00ff */
[----:B------:R-:W-:-:S07]  /*1c80*/  LEPC R20, `(.L_x_176) ;  /* 0x000000001014794e */ /* 0x000fce0000000000 */
[----:B-1----:R-:W-:Y:S05]  /*1c90*/  CALL.ABS.NOINC R14 ;  /* 0x000000000e007343 */ /* 0x002fea0003c00000 */
.L_x_176:
[----:B------:R-:W2:Y:S04]  /*1ca0*/  LDL R21, [R1+0x10] ;  /* 0x0000100001157983 */ /* 0x000ea80000100800 */
[----:B------:R-:W3:Y:S01]  /*1cb0*/  LDL R20, [R1+0x4c] ;  /* 0x00004c0001147983 */ /* 0x000ee20000100800 */
[----:B--2---:R-:W-:Y:S02]  /*1cc0*/  R2UR UR6, R21 ;  /* 0x00000000150672ca */ /* 0x004fe400000e0000 */
[----:B---3--:R-:W-:-:S11]  /*1cd0*/  R2UR UR5, R20 ;  /* 0x00000000140572ca */ /* 0x008fd600000e0000 */
[----:B------:R-:W-:-:S04]  /*1ce0*/  ULEA.HI UR4, UR6, UR6, URZ, 0x1 ;  /* 0x0000000606047291 */ /* 0x000fc8000f8f083f */
[----:B------:R-:W-:Y:S01]  /*1cf0*/  ULOP3.LUT UR4, UR4, 0xfffffffe, URZ, 0xc0, !UPT ;  /* 0xfffffffe04047892 */ /* 0x000fe2000f8ec03f */
[----:B------:R-:W-:-:S03]  /*1d00*/  IMAD.U32 R3, RZ, RZ, UR5 ;  /* 0x00000005ff037e24 */ /* 0x000fc6000f8e00ff */
[----:B------:R-:W-:Y:S02]  /*1d10*/  UIADD3 UR4, UR6, -UR4, URZ ;  /* 0x8000000406047290 */ /* 0x000fe4000fffe03f */
[----:B------:R-:W-:-:S04]  /*1d20*/  ISETP.NE.AND P0, PT, R3, 0x3, PT ;  /* 0x000000030300780c */ /* 0x000fc80003f05270 */
[----:B------:R-:W-:-:S05]  /*1d30*/  IMAD.U32 R0, RZ, RZ, UR4 ;  /* 0x00000004ff007e24 */ /* 0x000fca000f8e00ff */
[----:B------:R-:W-:-:S04]  /*1d40*/  SHF.L.U32 R0, R0, 0x1f, RZ ;  /* 0x0000001f00007819 */ /* 0x000fc800000006ff */
[----:B------:R-:W0:Y:S02]  /*1d50*/  SYNCS.PHASECHK.TRANS64.TRYWAIT P1, [UR37+0x31c00], R0 ;  /* 0x031c0000ff0075a7 */ /* 0x000e240008020165 */
[----:B0-----:R-:W-:Y:S05]  /*1d60*/  @!P1 BRA `(.L_x_177) ;  /* 0x0000012000549947 */ /* 0x001fea0003800000 */
.L_x_335:
[----:B------:R-:W-:Y:S05]  /*1d70*/  @!P0 BRA `(.L_x_178) ;  /* 0x0000000000048947 */ /* 0x000fea0003800000 */
[----:B------:R-:W-:Y:S01]  /*1d80*/  BPT.TRAP 0x1 ;  /* 0x000000040000795c */ /* 0x000fe20000300000 */
.L_x_178:
[----:B0-----:R-:W-:Y:S02]  /*1d90*/  IMAD.U32 R0, RZ, RZ, UR36 ;  /* 0x00000024ff007e24 */ /* 0x001fe4000f8e00ff */
[----:B------:R-:W-:-:S03]  /*1da0*/  IMAD.U32 R3, RZ, RZ, UR39 ;  /* 0x00000027ff037e24 */ /* 0x000fc6000f8e00ff */
[----:B------:R-:W-:Y:S02]  /*1db0*/  LEA R0, R0, UR37, 0x3 ;  /* 0x0000002500007c11 */ /* 0x000fe4000f8e18ff */
[----:B------:R-:W-:-:S04]  /*1dc0*/  SHF.L.U32 R3, R3, 0x1f, RZ ;  /* 0x0000001f03037819 */ /* 0x000fc800000006ff */
[----:B------:R0:W1:Y:S01]  /*1dd0*/  SYNCS.PHASECHK.TRANS64.TRYWAIT P2, [R0+URZ+0x31c30], R3 ;  /* 0x031c3003000075a7 */ /* 0x000062000804017f */
[----:B------:R-:W-:Y:S05]  /*1de0*/  @!P0 BRA `(.L_x_179) ;  /* 0x0000000000048947 */ /* 0x000fea0003800000 */
[----:B------:R-:W-:Y:S01]  /*1df0*/  BPT.TRAP 0x1 ;  /* 0x000000040000795c */ /* 0x000fe20000300000 */
.L_x_179:
[----:B------:R-:W2:Y:S01]  /*1e00*/  S2R R4, SR_TID.X ;  /* 0x0000000000047919 */ /* 0x000ea20000002100 */
[----:B------:R-:W-:Y:S01]  /*1e10*/  IMAD.MOV.U32 R71, RZ, RZ, RZ ;  /* 0x000000ffff477224 */ /* 0x000fe200078e00ff */
[----:B--2---:R-:W-:Y:S01]  /*1e20*/  LOP3.LUT P1, RZ, R4, 0x7f, RZ, 0xc0, !PT ;  /* 0x0000007f04ff7812 */ /* 0x004fe2000782c0ff */
[----:B-1----:R-:W-:-:S12]  /*1e30*/  @P2 BRA `(.L_x_180) ;  /* 0x0000000000082947 */ /* 0x002fd80003800000 */
[----:B------:R-:W1:Y:S02]  /*1e40*/  SYNCS.PHASECHK.TRANS64.TRYWAIT P2, [R0+URZ+0x31c30], R3 ;  /* 0x031c3003000075a7 */ /* 0x000e64000804017f */
[----:B-1----:R-:W-:Y:S05]  /*1e50*/  @!P2 BRA `(.L_x_181) ;  /* 0x000001200030a947 */ /* 0x002fea0003800000 */
.L_x_180:
[----:B------:R-:W-:Y:S05]  /*1e60*/  WARPSYNC.ALL ;  /* 0x0000000000007948 */ /* 0x000fea0003800000 */
[----:B------:R-:W-:Y:S01]  /*1e70*/  UIADD3 UR4, UR37, 0x16a00, URZ ;  /* 0x00016a0025047890 */ /* 0x000fe2000fffe03f */
[----:B------:R-:W-:Y:S01]  /*1e80*/  WARPGROUP.ARRIVE ;  /* 0x00000000000079c5 */ /* 0x000fe20000000000 */
[----:B------:R-:W-:Y:S01]  /*1e90*/  ULEA UR41, UR41, UR37, 0xc ;  /* 0x0000002529297291 */ /* 0x000fe2000f8e603f */
[----:B------:R-:W-:Y:S01]  /*1ea0*/  P2R R104, PR, RZ, 0x1 ;  /* 0x00000001ff687803 */ /* 0x000fe20000000000 */
[----:B------:R-:W-:Y:S01]  /*1eb0*/  USHF.R.U32.HI UR4, URZ, 0x4, UR4 ;  /* 0x000000043f047899 */ /* 0x000fe20008011604 */
[----:B01----:R-:W-:Y:S01]  /*1ec0*/  @!P1 VIADD R0, R0, 0x31c40 ;  /* 0x00031c4000009836 */ /* 0x003fe20000000000 */
[----:B------:R-:W-:Y:S01]  /*1ed0*/  UIADD3 UR41, UR41, 0xda00, URZ ;  /* 0x0000da0029297890 */ /* 0x000fe2000fffe03f */
[----:B------:R-:W-:Y:S01]  /*1ee0*/  R2UR UR32, R16 ;  /* 0x00000000102072ca */ /* 0x000fe200000e0000 */
[----:B------:R-:W-:-:S02]  /*1ef0*/  ULOP3.LUT UR4, UR4, 0x3fff, URZ, 0xc0, !UPT ;  /* 0x00003fff04047892 */ /* 0x000fc4000f8ec03f */
[----:B------:R-:W-:Y:S02]  /*1f00*/  USHF.R.U32.HI UR41, URZ, 0x4, UR41 ;  /* 0x000000043f297899 */ /* 0x000fe40008011629 */
[----:B------:R-:W-:Y:S02]  /*1f10*/  ULOP3.LUT UR6, UR4, 0x10000, URZ, 0xfc, !UPT ;  /* 0x0001000004067892 */ /* 0x000fe4000f8efc3f */
[----:B------:R-:W-:Y:S02]  /*1f20*/  ULOP3.LUT UR5, UR41, 0x3fff, URZ, 0xc0, !UPT ;  /* 0x00003fff29057892 */ /* 0x000fe4000f8ec03f */
[----:B------:R-:W-:Y:S02]  /*1f30*/  UIMAD UR4, UR36, 0x6c0, UR6 ;  /* 0x000006c0240478a4 */ /* 0x000fe4000f8e0206 */
[----:B------:R-:W-:Y:S01]  /*1f40*/  ULOP3.LUT UR5, UR5, 0x10000, URZ, 0xfc, !UPT ;  /* 0x0001000005057892 */ /* 0x000fe2000f8efc3f */
[----:B------:R-:W-:Y:S01]  /*1f50*/  UMOV UR31, 0x80000020 ;  /* 0x80000020001f7882 */ /* 0x000fe20000000000 */
[----:B------:R-:W-:Y:S01]  /*1f60*/  UMOV UR29, 0x80000020 ;  /* 0x80000020001d7882 */ /* 0x000fe20000000000 */
[----:B------:R-:W-:-:S02]  /*1f70*/  UIADD3 UR10, UR4, 0x40, URZ ;  /* 0x00000040040a7890 */ /* 0x000fc4000fffe03f */
[----:B------:R-:W-:Y:S02]  /*1f80*/  UMOV UR30, UR4 ;  /* 0x00000004001e7c82 */ /* 0x000fe40008000000 */
[----:B------:R-:W-:Y:S01]  /*1f90*/  UMOV UR28, UR5 ;  /* 0x00000005001c7c82 */ /* 0x000fe20008000000 */
[----:B------:R-:W-:Y:S01]  /*1fa0*/  UMOV UR9, UR29 ;  /* 0x0000001d00097c82 */ /* 0x000fe20008000000 */
[----:B------:R-:W-:Y:S01]  /*1fb0*/  HGMMA.64x16x16.F32 R96, gdesc[UR28], RZ, !UPT, gsb0 ;  /* 0x002000001c6079f0 */ /* 0x000fe2000c0008ff */
[----:B------:R-:W-:Y:S01]  /*1fc0*/  UMOV UR8, UR28 ;  /* 0x0000001c00087c82 */ /* 0x000fe20008000000 */
[----:B------:R-:W-:Y:S01]  /*1fd0*/  UMOV UR11, 0x80000020 ;  /* 0x80000020000b7882 */ /* 0x000fe20000000000 */
[----:B------:R-:W-:Y:S02]  /*1fe0*/  UIADD3 UR7, UR4, 0x80, URZ ;  /* 0x0000008004077890 */ /* 0x000fe4000fffe03f */
[----:B------:R-:W-:Y:S02]  /*1ff0*/  UIADD3 UR12, UR4, 0xc0, URZ ;  /* 0x000000c0040c7890 */ /* 0x000fe4000fffe03f */
[----:B------:R-:W-:-:S02]  /*2000*/  UIADD3 UR13, UR4, 0x100, URZ ;  /* 0x00000100040d7890 */ /* 0x000fc4000fffe03f */
[----:B------:R-:W-:Y:S01]  /*2010*/  UIADD3 UR14, UR4, 0x140, URZ ;  /* 0x00000140040e7890 */ /* 0x000fe2000fffe03f */
[----:B------:R-:W-:Y:S01]  /*2020*/  UMOV UR15, 0x80000020 ;  /* 0x80000020000f7882 */ /* 0x000fe20000000000 */
[----:B------:R-:W-:Y:S02]  /*2030*/  UIADD3 UR16, UR4, 0x380, URZ ;  /* 0x0000038004107890 */ /* 0x000fe4000fffe03f */
[----:B------:R-:W-:Y:S01]  /*2040*/  UIADD3 UR18, UR4, 0x242, URZ ;  /* 0x0000024204127890 */ /* 0x000fe2000fffe03f */
[----:B------:R-:W-:Y:S01]  /*2050*/  UMOV UR17, 0x80000020 ;  /* 0x8000002000117882 */ /* 0x000fe20000000000 */
[----:B------:R-:W-:Y:S01]  /*2060*/  UMOV UR19, 0x80000020 ;  /* 0x8000002000137882 */ /* 0x000fe20000000000 */
[----:B------:R-:W-:Y:S02]  /*2070*/  UIADD3 UR20, UR5, 0x600, URZ ;  /* 0x0000060005147890 */ /* 0x000fe4000fffe03f */
[----:B------:R-:W-:Y:S01]  /*2080*/  UIADD3 UR22, UR4, 0x480, URZ ;  /* 0x0000048004167890 */ /* 0x000fe2000fffe03f */
[----:B------:R-:W-:Y:S01]  /*2090*/  UMOV UR21, 0x80000020 ;  /* 0x8000002000157882 */ /* 0x000fe20000000000 */
[----:B------:R-:W-:Y:S01]  /*20a0*/  UMOV UR23, 0x80000020 ;  /* 0x8000002000177882 */ /* 0x000fe20000000000 */
[----:B------:R-:W-:-:S02]  /*20b0*/  UIADD3 UR24, UR5, 0x602, URZ ;  /* 0x0000060205187890 */ /* 0x000fc4000fffe03f */
[----:B------:R-:W-:Y:S01]  /*20c0*/  UIADD3 UR26, UR4, 0x482, URZ ;  /* 0x00000482041a7890 */ /* 0x000fe2000fffe03f */
[----:B------:R-:W-:Y:S01]  /*20d0*/  UMOV UR25, 0x80000020 ;  /* 0x8000002000197882 */ /* 0x000fe20000000000 */
[----:B------:R-:W-:Y:S01]  /*20e0*/  UMOV UR27, 0x80000020 ;  /* 0x80000020001b7882 */ /* 0x000fe20000000000 */
[----:B------:R-:W-:-:S04]  /*20f0*/  UIADD3 UR60, UR40, -0x2, URZ ;  /* 0xfffffffe283c7890 */ /* 0x000fc8000fffe03f */
[----:B------:R-:W-:Y:S01]  /*2100*/  UISETP.GE.AND UP0, UPT, UR60, UR32, UPT ;  /* 0x000000203c00728c */ /* 0x000fe2000bf06270 */
[----:B------:R-:W-:Y:S02]  /*2110*/  WARPGROUP.DEPBAR.LE gsb0, 0x0 ;  /* 0x00008000000079c5 */ /* 0x000fe40000010000 */
[----:B------:R-:W-:-:S06]  /*2120*/  WARPGROUP.ARRIVE ;  /* 0x00000000000079c5 */ /* 0x000fcc0000000000 */
[----:B------:R-:W-:Y:S01]  /*2130*/  HGMMA.64x16x16.F32 R88, gdesc[UR8], RZ, !UPT, gsb0 ;  /* 0x00200000085879f0 */ /* 0x000fe2000c0008ff */
[----:B------:R-:W-:Y:S01]  /*2140*/  UMOV UR8, UR28 ;  /* 0x0000001c00087c82 */ /* 0x000fe20008000000 */
[----:B------:R-:W-:Y:S01]  /*2150*/  UMOV UR9, UR29 ;  /* 0x0000001d00097c82 */ /* 0x000fe20008000000 */
[----:B------:R-:W-:Y:S01]  /*2160*/  UMOV UR10, UR7 ;  /* 0x00000007000a7c82 */ /* 0x000fe20008000000 */
[----:B------:R-:W-:Y:S01]  /*2170*/  UMOV UR11, 0x80000020 ;  /* 0x80000020000b7882 */ /* 0x000fe20000000000 */
[----:B------:R-:W-:Y:S01]  /*2180*/  UIADD3 UR7, UR4, 0x180, URZ ;  /* 0x0000018004077890 */ /* 0x000fe2000fffe03f */
        /* <DEDUP_REMOVED lines=52> */
[----:B------:R-:W-:Y:S01]  /*24d0*/  UMOV UR9, 0x80000020 ;  /* 0x8000002000097882 */ /* 0x000fe20000000000 */
[----:B------:R-:W-:Y:S01]  /*24e0*/  UMOV UR10, UR7 ;  /* 0x00000007000a7c82 */ /* 0x000fe20008000000 */
[----:B------:R-:W-:Y:S01]  /*24f0*/  UMOV UR11, 0x80000020 ;  /* 0x80000020000b7882 */ /* 0x000fe20000000000 */
[----:B------:R-:W-:Y:S02]  /*2500*/  UIADD3 UR7, UR4, 0x82, URZ ;  /* 0x0000008204077890 */ /* 0x000fe4000fffe03f */
        /* <DEDUP_REMOVED lines=43> */
[----:B------:R-:W-:Y:S01]  /*27c0*/  UIADD3 UR7, UR4, 0x2c0, URZ ;  /* 0x000002c004077890 */ /* 0x000fe2000fffe03f */
[----:B------:R-:W-:Y:S02]  /*27d0*/  WARPGROUP.DEPBAR.LE gsb0, 0x0 ;  /* 0x00008000000079c5 */ /* 0x000fe40000010000 */
[----:B------:R-:W-:-:S06]  /*27e0*/  WARPGROUP.ARRIVE ;  /* 0x00000000000079c5 */ /* 0x000fcc0000000000 */
[----:B------:R-:W-:Y:S01]  /*27f0*/  HGMMA.64x16x16.F32 R32, gdesc[UR8], R32, gsb0 ;  /* 0x00200000082079f0 */ /* 0x000fe20008000820 */
[----:B------:R-:W-:Y:S01]  /*2800*/  UMOV UR10, UR13 ;  /* 0x0000000d000a7c82 */ /* 0x000fe20008000000 */
[----:B------:R-:W-:Y:S01]  /*2810*/  UMOV UR11, 0x80000020 ;  /* 0x80000020000b7882 */ /* 0x000fe20000000000 */
[----:B------:R-:W-:Y:S01]  /*2820*/  UMOV UR13, 0x80000020 ;  /* 0x80000020000d7882 */ /* 0x000fe20000000000 */
[----:B------:R-:W-:Y:S02]  /*2830*/  WARPGROUP.DEPBAR.LE gsb0, 0x0 ;  /* 0x00008000000079c5 */ /* 0x000fe40000010000 */
[----:B------:R-:W-:-:S06]  /*2840*/  WARPGROUP.ARRIVE ;  /* 0x00000000000079c5 */ /* 0x000fcc0000000000 */
[----:B------:R-:W-:Y:S01]  /*2850*/  HGMMA.64x16x16.F32 R24, gdesc[UR8], R24, gsb0 ;  /* 0x00200000081879f0 */ /* 0x000fe20008000818 */
        /* <DEDUP_REMOVED lines=165> */
[----:B------:R-:W0:Y:S01]  /*32b0*/  MUFU.TANH R3, R3 ;  /* 0x0000000300037308 */ /* 0x000e220000002400 */
[----:B------:R-:W-:Y:S01]  /*32c0*/  UMOV UR27, 0x80000020 ;  /* 0x80000020001b7882 */ /* 0x000fe20000000000 */
[----:B------:R-:W-:Y:S01]  /*32d0*/  FMUL.FTZ R5, R98, UR5 ;  /* 0x0000000562057c20 */ /* 0x000fe20008410000 */
[----:B------:R-:W-:Y:S01]  /*32e0*/  FMUL.FTZ R6, R99, UR5 ;  /* 0x0000000563067c20 */ /* 0x000fe20008410000 */
[----:B------:R-:W-:-:S04]  /*32f0*/  FMUL.FTZ R10, R103, UR5 ;  /* 0x00000005670a7c20 */ /* 0x000fc80008410000 */
[----:B------:R-:W1:Y:S08]  /*3300*/  MUFU.TANH R4, R4 ;  /* 0x0000000400047308 */ /* 0x000e700000002400 */
[----:B------:R-:W2:Y:S08]  /*3310*/  MUFU.TANH R7, R7 ;  /* 0x0000000700077308 */ /* 0x000eb00000002400 */
[----:B------:R-:W3:Y:S08]  /*3320*/  MUFU.TANH R8, R8 ;  /* 0x0000000800087308 */ /* 0x000ef00000002400 */
[----:B------:R-:W4:Y:S08]  /*3330*/  MUFU.TANH R9, R9 ;  /* 0x0000000900097308 */ /* 0x000f300000002400 */
        /* <DEDUP_REMOVED lines=16> */
[----:B------:R-:W-:Y:S08]  /*3440*/  MUFU.TANH R20, R20 ;  /* 0x0000001400147308 */ /* 0x000ff00000002400 */
        /* <DEDUP_REMOVED lines=8> */
[----:B------:R-:W-:Y:S02]  /*34d0*/  IMAD.U32 R82, RZ, RZ, UR38 ;  /* 0x00000026ff527e24 */ /* 0x000fe4000f8e00ff */
[----:B------:R-:W-:Y:S01]  /*34e0*/  FMUL.FTZ R68, R83, UR5 ;  /* 0x0000000553447c20 */ /* 0x000fe20008410000 */
[----:B------:R-:W-:Y:S01]  /*34f0*/  FMUL.FTZ R69, R84, UR5 ;  /* 0x0000000554457c20 */ /* 0x000fe20008410000 */
[----:B------:R-:W-:Y:S01]  /*3500*/  IMAD.U32 R84, RZ, RZ, UR40 ;  /* 0x00000028ff547e24 */ /* 0x000fe2000f8e00ff */
[----:B------:R-:W-:Y:S01]  /*3510*/  HGMMA.64x16x16.F32 R72, gdesc[UR24], R72, gsb0 ;  /* 0x00200000184879f0 */ /* 0x000fe20008000848 */
[----:B------:R-:W-:Y:S01]  /*3520*/  UIADD3 UR26, UR4, 0x582, URZ ;  /* 0x00000582041a7890 */ /* 0x000fe2000fffe03f */
[----:B------:R-:W-:Y:S01]  /*3530*/  IADD3 R83, R82, 0x90, -R157 ;  /* 0x0000009052537810 */ /* 0x000fe20007ffe89d */
[----:B------:R-:W-:Y:S01]  /*3540*/  UMOV UR27, 0x80000020 ;  /* 0x80000020001b7882 */ /* 0x000fe20000000000 */
[----:B------:R-:W-:Y:S01]  /*3550*/  FMUL.FTZ R65, R80, UR5 ;  /* 0x0000000550417c20 */ /* 0x000fe20008410000 */
[----:B------:R-:W-:Y:S01]  /*3560*/  FMUL.FTZ R80, R86, UR5 ;  /* 0x0000000556507c20 */ /* 0x000fe20008410000 */
[----:B------:R-:W-:Y:S01]  /*3570*/  FMUL.FTZ R66, R81, UR5 ;  /* 0x0000000551427c20 */ /* 0x000fe20008410000 */
[----:B------:R-:W-:Y:S01]  /*3580*/  FMUL.FTZ R81, R87, UR5 ;  /* 0x0000000557517c20 */ /* 0x000fe20008410000 */
[----:B------:R-:W-:Y:S01]  /*3590*/  MUFU.TANH R14, R14 ;  /* 0x0000000e000e7308 */ /* 0x000fe20000002400 */
[----:B------:R-:W-:-:S07]  /*35a0*/  FMUL.FTZ R70, R85, UR5 ;  /* 0x0000000555467c20 */ /* 0x000fce0008410000 */
[----:B------:R-:W5:Y:S08]  /*35b0*/  MUFU.TANH R65, R65 ;  /* 0x0000004100417308 */ /* 0x000f700000002400 */
[----:B------:R-:W5:Y:S08]  /*35c0*/  MUFU.TANH R66, R66 ;  /* 0x0000004200427308 */ /* 0x000f700000002400 */
[----:B------:R-:W5:Y:S08]  /*35d0*/  MUFU.TANH R21, R21 ;  /* 0x0000001500157308 */ /* 0x000f700000002400 */
[----:B------:R-:W-:Y:S08]  /*35e0*/  MUFU.TANH R69, R69 ;  /* 0x0000004500457308 */ /* 0x000ff00000002400 */
[----:B------:R-:W-:Y:S01]  /*35f0*/  MUFU.TANH R70, R70 ;  /* 0x0000004600467308 */ /* 0x000fe20000002400 */
[----:B------:R-:W-:-:S02]  /*3600*/  WARPGROUP.DEPBAR.LE gsb0, 0x0 ;  /* 0x00008000000079c5 */ /* 0x000fc40000010000 */
[----:B------:R-:W-:Y:S01]  /*3610*/  WARPGROUP.ARRIVE ;  /* 0x00000000000079c5 */ /* 0x000fe20000000000 */
[----:B------:R-:W-:Y:S01]  /*3620*/  FMUL.FTZ R74, R74, UR5 ;  /* 0x000000054a4a7c20 */ /* 0x000fe20008410000 */
[----:B------:R-:W-:Y:S01]  /*3630*/  FMUL.FTZ R72, R72, UR5 ;  /* 0x0000000548487c20 */ /* 0x000fe20008410000 */
[----:B------:R-:W-:Y:S02]  /*3640*/  FMUL.FTZ R73, R73, UR5 ;  /* 0x0000000549497c20 */ /* 0x000fe40008410000 */
[----:B------:R-:W-:Y:S01]  /*3650*/  MUFU.TANH R67, R67 ;  /* 0x0000004300437308 */ /* 0x000fe20000002400 */
[----:B------:R-:W-:Y:S01]  /*3660*/  FMUL.FTZ R76, R76, UR5 ;  /* 0x000000054c4c7c20 */ /* 0x000fe20008410000 */
[----:B------:R-:W-:Y:S01]  /*3670*/  HGMMA.64x16x16.F32 R56, gdesc[UR24], R56, gsb0 ;  /* 0x00200000183879f0 */ /* 0x000fe20008000838 */
[----:B------:R-:W-:Y:S01]  /*3680*/  UIADD3 UR26, UR4, 0x5c2, URZ ;  /* 0x000005c2041a7890 */ /* 0x000fe2000fffe03f */
[----:B------:R-:W-:Y:S01]  /*3690*/  FMUL.FTZ R77, R77, UR5 ;  /* 0x000000054d4d7c20 */ /* 0x000fe20008410000 */
[----:B------:R-:W-:Y:S01]  /*36a0*/  UMOV UR27, 0x80000020 ;  /* 0x80000020001b7882 */ /* 0x000fe20000000000 */
[----:B------:R-:W-:Y:S01]  /*36b0*/  FMUL.FTZ R75, R75, UR5 ;  /* 0x000000054b4b7c20 */ /* 0x000fe20008410000 */
[----:B------:R-:W-:Y:S01]  /*36c0*/  FMUL.FTZ R78, R78, UR5 ;  /* 0x000000054e4e7c20 */ /* 0x000fe20008410000 */
[----:B------:R-:W5:Y:S01]  /*36d0*/  MUFU.TANH R74, R74 ;  /* 0x0000004a004a7308 */ /* 0x000f620000002400 */
[----:B------:R-:W-:-:S07]  /*36e0*/  FMUL.FTZ R79, R79, UR5 ;  /* 0x000000054f4f7c20 */ /* 0x000fce0008410000 */
[----:B------:R-:W5:Y:S08]  /*36f0*/  MUFU.TANH R72, R72 ;  /* 0x0000004800487308 */ /* 0x000f700000002400 */
[----:B------:R-:W5:Y:S08]  /*3700*/  MUFU.TANH R68, R68 ;  /* 0x0000004400447308 */ /* 0x000f700000002400 */
[----:B------:R-:W5:Y:S08]  /*3710*/  MUFU.TANH R73, R73 ;  /* 0x0000004900497308 */ /* 0x000f700000002400 */
[----:B------:R-:W5:Y:S08]  /*3720*/  MUFU.TANH R80, R80 ;  /* 0x0000005000507308 */ /* 0x000f700000002400 */
[----:B------:R-:W5:Y:S01]  /*3730*/  MUFU.TANH R76, R76 ;  /* 0x0000004c004c7308 */ /* 0x000f620000002400 */
[----:B------:R-:W-:-:S02]  /*3740*/  WARPGROUP.DEPBAR.LE gsb0, 0x0 ;  /* 0x00008000000079c5 */ /* 0x000fc40000010000 */
[----:B------:R-:W-:Y:S01]  /*3750*/  WARPGROUP.ARRIVE ;  /* 0x00000000000079c5 */ /* 0x000fe20000000000 */
[----:B------:R-:W-:-:S04]  /*3760*/  FMUL.FTZ R56, R56, UR5 ;  /* 0x0000000538387c20 */ /* 0x000fc80008410000 */
[----:B------:R-:W5:Y:S01]  /*3770*/  MUFU.TANH R81, R81 ;  /* 0x0000005100517308 */ /* 0x000f620000002400 */
        /* <DEDUP_REMOVED lines=9> */
[----:B------:R-:W-:Y:S01]  /*3810*/  FMUL.FTZ R62, R62, UR5 ;  /* 0x000000053e3e7c20 */ /* 0x000fe20008410000 */
[----:B------:R-:W-:-:S05]  /*3820*/  FMUL.FTZ R63, R63, UR5 ;  /* 0x000000053f3f7c20 */ /* 0x000fca0008410000 */
        /* <DEDUP_REMOVED lines=8> */
[----:B------:R-:W-:Y:S02]  /*38b0*/  IMAD R52, R84, -0x90, R83 ;  /* 0xffffff7054347824 */ /* 0x000fe400078e0253 */
[----:B------:R-:W-:Y:S01]  /*38c0*/  FMUL.FTZ R84, R54, UR5 ;  /* 0x0000000536547c20 */ /* 0x000fe20008410000 */
[----:B------:R-:W-:Y:S01]  /*38d0*/  FMUL.FTZ R55, R55, UR5 ;  /* 0x0000000537377c20 */ /* 0x000fe20008410000 */
[----:B------:R-:W-:Y:S01]  /*38e0*/  FMUL.FTZ R83, R53, UR5 ;  /* 0x0000000535537c20 */ /* 0x000fe20008410000 */
[----:B------:R-:W-:Y:S01]  /*38f0*/  HGMMA.64x16x16.F32 R40, gdesc[UR24], R40, gsb0 ;  /* 0x00200000182879f0 */ /* 0x000fe20008000828 */
[----:B------:R-:W-:Y:S01]  /*3900*/  UIADD3 UR26, UR4, 0x642, URZ ;  /* 0x00000642041a7890 */ /* 0x000fe2000fffe03f */
[C---:B------:R-:W-:Y:S01]  /*3910*/  ISETP.GT.AND P2, PT, R52.reuse, RZ, PT ;  /* 0x000000ff3400720c */ /* 0x040fe20003f44270 */
[----:B------:R-:W-:Y:S01]  /*3920*/  UMOV UR27, 0x80000020 ;  /* 0x80000020001b7882 */ /* 0x000fe20000000000 */
[----:B------:R-:W-:Y:S01]  /*3930*/  ISETP.GT.AND P6, PT, R52, 0x1, PT ;  /* 0x000000013400780c */ /* 0x000fe20003fc4270 */
[----:B------:R-:W-:Y:S01]  /*3940*/  FMUL.FTZ R48, R48, UR5 ;  /* 0x0000000530307c20 */ /* 0x000fe20008410000 */
[----:B------:R-:W-:Y:S01]  /*3950*/  ISETP.GT.AND P5, PT, R52, 0x8, PT ;  /* 0x000000083400780c */ /* 0x000fe20003fa4270 */
[----:B------:R-:W5:Y:S01]  /*3960*/  MUFU.TANH R79, R79 ;  /* 0x0000004f004f7308 */ /* 0x000f620000002400 */
[----:B0-----:R-:W-:Y:S01]  /*3970*/  FSEL R3, R3, -INF , P2 ;  /* 0xff80000003037808 */ /* 0x001fe20001000000 */
[----:B------:R-:W-:Y:S01]  /*3980*/  FMUL.FTZ R49, R49, UR5 ;  /* 0x0000000531317c20 */ /* 0x000fe20008410000 */
[----:B-1----:R-:W-:Y:S01]  /*3990*/  FSEL R4, R4, -INF , P6 ;  /* 0xff80000004047808 */ /* 0x002fe20003000000 */
[----:B------:R-:W-:Y:S01]  /*39a0*/  FMUL.FTZ R50, R50, UR5 ;  /* 0x0000000532327c20 */ /* 0x000fe20008410000 */
[C---:B------:R-:W-:Y:S01]  /*39b0*/  ISETP.GT.AND P4, PT, R52.reuse, 0x9, PT ;  /* 0x000000093400780c */ /* 0x040fe20003f84270 */
[----:B------:R-:W-:Y:S01]  /*39c0*/  FMUL.FTZ R51, R51, UR5 ;  /* 0x0000000533337c20 */ /* 0x000fe20008410000 */
[----:B--2---:R-:W-:Y:S01]  /*39d0*/  FSEL R7, R7, -INF , P5 ;  /* 0xff80000007077808 */ /* 0x004fe20002800000 */
[----:B------:R-:W0:Y:S01]  /*39e0*/  MUFU.TANH R61, R61 ;  /* 0x0000003d003d7308 */ /* 0x000e220000002400 */
[----:B------:R-:W-:-:S02]  /*39f0*/  ISETP.GT.AND P3, PT, R52, 0x10, PT ;  /* 0x000000103400780c */ /* 0x000fc40003f64270 */
[----:B---3--:R-:W-:Y:S02]  /*3a00*/  FSEL R8, R8, -INF , P4 ;  /* 0xff80000008087808 */ /* 0x008fe40002000000 */
[----:B----4-:R-:W-:Y:S02]  /*3a10*/  FSEL R9, R9, -INF , P5 ;  /* 0xff80000009097808 */ /* 0x010fe40002800000 */
[C---:B------:R-:W-:Y:S01]  /*3a20*/  ISETP.GT.AND P5, PT, R52.reuse, 0x19, PT ;  /* 0x000000193400780c */ /* 0x040fe20003fa4270 */
[----:B------:R-:W1:Y:S01]  /*3a30*/  MUFU.TANH R58, R58 ;  /* 0x0000003a003a7308 */ /* 0x000e620000002400 */
[----:B-----5:R-:W-:Y:S02]  /*3a40*/  FSEL R5, R5, -INF , P2 ;  /* 0xff80000005057808 */ /* 0x020fe40001000000 */
[----:B------:R-:W-:Y:S02]  /*3a50*/  ISETP.GT.AND P2, PT, R52, 0x11, PT ;  /* 0x000000113400780c */ /* 0x000fe40003f44270 */
[----:B------:R-:W-:-:S02]  /*3a60*/  FSEL R11, R11, -INF , P3 ;  /* 0xff8000000b0b7808 */ /* 0x000fc40001800000 */
[----:B------:R-:W-:Y:S01]  /*3a70*/  FSEL R64, R64, -INF , P5 ;  /* 0xff80000040407808 */ /* 0x000fe20002800000 */
[----:B------:R-:W2:Y:S01]  /*3a80*/  MUFU.TANH R48, R48 ;  /* 0x0000003000307308 */ /* 0x000ea20000002400 */
[----:B------:R-:W-:Y:S02]  /*3a90*/  FSEL R20, R20, -INF , P5 ;  /* 0xff80000014147808 */ /* 0x000fe40002800000 */
[----:B------:R-:W-:Y:S02]  /*3aa0*/  FSEL R6, R6, -INF , P6 ;  /* 0xff80000006067808 */ /* 0x000fe40003000000 */
[C---:B------:R-:W-:Y:S02]  /*3ab0*/  ISETP.GT.AND P5, PT, R52.reuse, 0x30, PT ;  /* 0x000000303400780c */ /* 0x040fe40003fa4270 */
[----:B------:R-:W-:Y:S01]  /*3ac0*/  ISETP.GT.AND P6, PT, R52, 0x18, PT ;  /* 0x000000183400780c */ /* 0x000fe20003fc4270 */
[----:B------:R-:W3:Y:S01]  /*3ad0*/  MUFU.TANH R59, R59 ;  /* 0x0000003b003b7308 */ /* 0x000ee20000002400 */
[----:B------:R-:W-:-:S02]  /*3ae0*/  FSEL R12, R12, -INF , P2 ;  /* 0xff8000000c0c7808 */ /* 0x000fc40001000000 */
[----:B------:R-:W-:Y:S02]  /*3af0*/  FSEL R15, R15, -INF , P6 ;  /* 0xff8000000f0f7808 */ /* 0x000fe40003000000 */
[----:B------:R-:W-:Y:S02]  /*3b00*/  FSEL R10, R10, -INF , P4 ;  /* 0xff8000000a0a7808 */ /* 0x000fe40002000000 */
[C---:B------:R-:W-:Y:S01]  /*3b10*/  ISETP.GT.AND P4, PT, R52.reuse, 0x20, PT ;  /* 0x000000203400780c */ /* 0x040fe20003f84270 */
[----:B------:R-:W4:Y:S01]  /*3b20*/  MUFU.TANH R49, R49 ;  /* 0x0000003100317308 */ /* 0x000f220000002400 */
[----:B------:R-:W-:Y:S02]  /*3b30*/  FSEL R13, R13, -INF , P3 ;  /* 0xff8000000d0d7808 */ /* 0x000fe40001800000 */
[----:B------:R-:W-:Y:S01]  /*3b40*/  ISETP.GT.AND P3, PT, R52, 0x21, PT ;  /* 0x000000213400780c */ /* 0x000fe20003f64270 */
[----:B------:R-:W-:Y:S02]  /*3b50*/  WARPGROUP.DEPBAR.LE gsb0, 0x0 ;  /* 0x00008000000079c5 */ /* 0x000fe40000010000 */
[----:B------:R-:W-:Y:S01]  /*3b60*/  WARPGROUP.ARRIVE ;  /* 0x00000000000079c5 */ /* 0x000fe20000000000 */
[----:B------:R-:W-:Y:S01]  /*3b70*/  FMUL.FTZ R86, R41, UR5 ;  /* 0x0000000529567c20 */ /* 0x000fe20008410000 */
[----:B------:R-:W-:Y:S01]  /*3b80*/  FMUL.FTZ R90, R45, UR5 ;  /* 0x000000052d5a7c20 */ /* 0x000fe20008410000 */
[----:B------:R5:W-:Y:S01]  /*3b90*/  MUFU.TANH R41, R84 ;  /* 0x0000005400297308 */ /* 0x000be20000002400 */
[----:B------:R-:W-:Y:S01]  /*3ba0*/  FMUL.FTZ R87, R42, UR5 ;  /* 0x000000052a577c20 */ /* 0x000fe20008410000 */
[----:B------:R-:W-:Y:S01]  /*3bb0*/  FSEL R65, R65, -INF , P4 ;  /* 0xff80000041417808 */ /* 0x000fe20002000000 */
[----:B------:R-:W-:Y:S01]  /*3bc0*/  HGMMA.64x16x16.F32 R32, gdesc[UR24], R32, gsb0 ;  /* 0x00200000182079f0 */ /* 0x000fe20008000820 */
[----:B------:R-:W-:Y:S01]  /*3bd0*/  FMUL.FTZ R88, R43, UR5 ;  /* 0x000000052b587c20 */ /* 0x000fe20008410000 */
[----:B------:R-:W-:Y:S01]  /*3be0*/  FSEL R14, R14, -INF , P2 ;  /* 0xff8000000e0e7808 */ /* 0x000fe20001000000 */
[----:B------:R-:W-:Y:S01]  /*3bf0*/  FMUL.FTZ R53, R47, UR5 ;  /* 0x000000052f357c20 */ /* 0x000fe20008410000 */
[----:B------:R-:W-:Y:S01]  /*3c00*/  ISETP.GT.AND P2, PT, R52, 0x28, PT ;  /* 0x000000283400780c */ /* 0x000fe20003f44270 */
[----:B------:R0:W-:Y:S01]  /*3c10*/  MUFU.TANH R42, R55 ;  /* 0x00000037002a7308 */ /* 0x0001e20000002400 */
[----:B-----5:R-:W-:Y:S01]  /*3c20*/  FMNMX.FTZ R84, R3, R4, !PT ;  /* 0x0000000403547209 */ /* 0x020fe20007810000 */
[----:B------:R-:W-:Y:S01]  /*3c30*/  UIADD3 UR26, UR4, 0x682, URZ ;  /* 0x00000682041a7890 */ /* 0x000fe2000fffe03f */
[----:B------:R-:W-:Y:S01]  /*3c40*/  FSEL R66, R66, -INF , P3 ;  /* 0xff80000042427808 */ /* 0x000fe20001800000 */
[----:B------:R-:W-:Y:S01]  /*3c50*/  UMOV UR27, 0x80000020 ;  /* 0x80000020001b7882 */ /* 0x000fe20000000000 */
[----:B------:R-:W-:Y:S01]  /*3c60*/  FMNMX.FTZ R45, R7, R84, !PT ;  /* 0x00000054072d7209 */ /* 0x000fe20007810000 */
[----:B------:R-:W-:Y:S01]  /*3c70*/  FMUL.FTZ R85, R40, UR5 ;  /* 0x0000000528557c20 */ /* 0x000fe20008410000 */
[----:B------:R-:W-:Y:S01]  /*3c80*/  FSEL R21, R21, -INF , P6 ;  /* 0xff80000015157808 */ /* 0x000fe20003000000 */
[----:B------:R5:W-:Y:S01]  /*3c90*/  MUFU.TANH R47, R88 ;  /* 0x00000058002f7308 */ /* 0x000be20000002400 */
[----:B------:R-:W-:Y:S01]  /*3ca0*/  FMNMX.FTZ R84, R8, R45, !PT ;  /* 0x0000002d08547209 */ /* 0x000fe20007810000 */
[----:B------:R-:W-:Y:S01]  /*3cb0*/  FMUL.FTZ R94, R44, UR5 ;  /* 0x000000052c5e7c20 */ /* 0x000fe20008410000 */
[----:B------:R-:W-:Y:S01]  /*3cc0*/  FSEL R45, R74, -INF , P5 ;  /* 0xff8000004a2d7808 */ /* 0x000fe20002800000 */
[----:B------:R-:W-:Y:S01]  /*3cd0*/  FMUL.FTZ R54, R46, UR5 ;  /* 0x000000052e367c20 */ /* 0x000fe20008410000 */
[----:B0-----:R-:W-:-:S02]  /*3ce0*/  FMNMX.FTZ R55, R11, R84, !PT ;  /* 0x000000540b377209 */ /* 0x001fc40007810000 */
[----:B------:R-:W-:Y:S01]  /*3cf0*/  ISETP.GT.AND P6, PT, R52, 0x29, PT ;  /* 0x000000293400780c */ /* 0x000fe20003fc4270 */
[----:B------:R-:W0:Y:S01]  /*3d00*/  MUFU.TANH R62, R62 ;  /* 0x0000003e003e7308 */ /* 0x000e220000002400 */
[----:B------:R-:W-:Y:S02]  /*3d10*/  FMNMX.FTZ R74, R12, R55, !PT ;  /* 0x000000370c4a7209 */ /* 0x000fe40007810000 */
[----:B------:R-:W-:Y:S02]  /*3d20*/  FSEL R69, R69, -INF , P2 ;  /* 0xff80000045457808 */ /* 0x000fe40001000000 */
[----:B------:R-:W-:Y:S02]  /*3d30*/  FMNMX.FTZ R55, R15, R74, !PT ;  /* 0x0000004a0f377209 */ /* 0x000fe40007810000 */
[----:B------:R-:W-:Y:S01]  /*3d40*/  FSEL R70, R70, -INF , P6 ;  /* 0xff80000046467808 */ /* 0x000fe20003000000 */
[----:B------:R-:W0:Y:S01]  /*3d50*/  MUFU.TANH R82, R82 ;  /* 0x0000005200527308 */ /* 0x000e220000002400 */
[----:B------:R-:W-:-:S02]  /*3d60*/  FMNMX.FTZ R74, R20, R55, !PT ;  /* 0x00000037144a7209 */ /* 0x000fc40007810000 */
[----:B------:R-:W-:Y:S02]  /*3d70*/  FSEL R67, R67, -INF , P4 ;  /* 0xff80000043437808 */ /* 0x000fe40002000000 */
[----:B------:R-:W-:Y:S02]  /*3d80*/  FMNMX.FTZ R55, R65, R74, !PT ;  /* 0x0000004a41377209 */ /* 0x000fe40007810000 */
[----:B------:R-:W-:Y:S01]  /*3d90*/  ISETP.GT.AND P4, PT, R52, 0x31, PT ;  /* 0x000000313400780c */ /* 0x000fe20003f84270 */
[----:B------:R-:W0:Y:S01]  /*3da0*/  MUFU.TANH R63, R63 ;  /* 0x0000003f003f7308 */ /* 0x000e220000002400 */
[----:B------:R-:W-:Y:S02]  /*3db0*/  FSEL R72, R72, -INF , P5 ;  /* 0xff80000048487808 */ /* 0x000fe40002800000 */
[----:B------:R-:W-:Y:S02]  /*3dc0*/  FSEL R68, R68, -INF , P3 ;  /* 0xff80000044447808 */ /* 0x000fe40001800000 */
[----:B------:R-:W-:-:S02]  /*3dd0*/  ISETP.GT.AND P3, PT, R52, 0x38, PT ;  /* 0x000000383400780c */ /* 0x000fc40003f64270 */
[----:B------:R-:W-:Y:S01]  /*3de0*/  FSEL R73, R73, -INF , P4 ;  /* 0xff80000049497808 */ /* 0x000fe20002000000 */
[----:B------:R-:W0:Y:S01]  /*3df0*/  MUFU.TANH R40, R83 ;  /* 0x0000005300287308 */ /* 0x000e220000002400 */
[----:B------:R-:W-:Y:S02]  /*3e00*/  FSEL R80, R80, -INF , P2 ;  /* 0xff80000050507808 */ /* 0x000fe40001000000 */
[----:B------:R-:W-:Y:S02]  /*3e10*/  ISETP.GT.AND P2, PT, R52, 0x39, PT ;  /* 0x000000393400780c */ /* 0x000fe40003f44270 */
[----:B------:R-:W-:Y:S01]  /*3e20*/  FSEL R76, R76, -INF , P3 ;  /* 0xff8000004c4c7808 */ /* 0x000fe20001800000 */
[----:B------:R-:W-:Y:S02]  /*3e30*/  WARPGROUP.DEPBAR.LE gsb0, 0x0 ;  /* 0x00008000000079c5 */ /* 0x000fe40000010000 */
[----:B-----5:R-:W-:Y:S01]  /*3e40*/  FMUL.FTZ R88, R32, UR5 ;  /* 0x0000000520587c20 */ /* 0x020fe20008410000 */
[----:B------:R-:W-:Y:S01]  /*3e50*/  FMNMX.FTZ R32, R66, R55, !PT ;  /* 0x0000003742207209 */ /* 0x000fe20007810000 */
[----:B------:R-:W-:Y:S01]  /*3e60*/  WARPGROUP.ARRIVE ;  /* 0x00000000000079c5 */ /* 0x000fe20000000000 */
[----:B------:R-:W-:Y:S01]  /*3e70*/  FSEL R81, R81, -INF , P6 ;  /* 0xff80000051517808 */ /* 0x000fe20003000000 */
[----:B------:R-:W-:Y:S01]  /*3e80*/  FMUL.FTZ R74, R33, UR5 ;  /* 0x00000005214a7c20 */ /* 0x000fe20008410000 */
[----:B------:R-:W-:Y:S01]  /*3e90*/  FMNMX.FTZ R55, R69, R32, !PT ;  /* 0x0000002045377209 */ /* 0x000fe20007810000 */
[----:B------:R-:W-:Y:S01]  /*3ea0*/  FMUL.FTZ R33, R34, UR5 ;  /* 0x0000000522217c20 */ /* 0x000fe20008410000 */
[----:B------:R-:W-:Y:S01]  /*3eb0*/  ISETP.GT.AND P6, PT, R52, 0x40, PT ;  /* 0x000000403400780c */ /* 0x000fe20003fc4270 */
[----:B------:R-:W-:Y:S01]  /*3ec0*/  HGMMA.64x16x16.F32 R24, gdesc[UR24], R24, gsb0 ;  /* 0x00200000181879f0 */ /* 0x000fe20008000818 */
[----:B------:R-:W-:Y:S01]  /*3ed0*/  FMNMX.FTZ R55, R70, R55, !PT ;  /* 0x0000003746377209 */ /* 0x000fe20007810000 */
[----:B------:R-:W-:Y:S01]  /*3ee0*/  FMUL.FTZ R34, R35, UR5 ;  /* 0x0000000523227c20 */ /* 0x000fe20008410000 */
[----:B------:R-:W-:Y:S01]  /*3ef0*/  FSEL R77, R77, -INF , P2 ;  /* 0xff8000004d4d7808 */ /* 0x000fe20001000000 */
[----:B------:R-:W5:Y:S01]  /*3f00*/  MUFU.TANH R50, R50 ;  /* 0x0000003200327308 */ /* 0x000f620000002400 */
[----:B------:R-:W-:Y:S01]  /*3f10*/  FMNMX.FTZ R32, R72, R55, !PT ;  /* 0x0000003748207209 */ /* 0x000fe20007810000 */
[----:B------:R-:W-:Y:S01]  /*3f20*/  FMUL.FTZ R84, R36, UR5 ;  /* 0x0000000524547c20 */ /* 0x000fe20008410000 */
[----:B------:R-:W-:Y:S01]  /*3f30*/  ISETP.GT.AND P5, PT, R52, 0x41, PT ;  /* 0x000000413400780c */ /* 0x000fe20003fa4270 */
[----:B------:R-:W-:Y:S01]  /*3f40*/  FMUL.FTZ R36, R38, UR5 ;  /* 0x0000000526247c20 */ /* 0x000fe20008410000 */
[----:B------:R-:W-:Y:S01]  /*3f50*/  FMNMX.FTZ R55, R73, R32, !PT ;  /* 0x0000002049377209 */ /* 0x000fe20007810000 */
[----:B------:R-:W-:Y:S01]  /*3f60*/  FMUL.FTZ R39, R39, UR5 ;  /* 0x0000000527277c20 */ /* 0x000fe20008410000 */
[----:B------:R-:W-:Y:S01]  /*3f70*/  FSEL R56, R56, -INF , P6 ;  /* 0xff80000038387808 */ /* 0x000fe20003000000 */
[----:B------:R-:W5:Y:S01]  /*3f80*/  MUFU.TANH R43, R85 ;  /* 0x00000055002b7308 */ /* 0x000f620000002400 */
[----:B------:R-:W-:-:S02]  /*3f90*/  FMNMX.FTZ R32, R76, R55, !PT ;  /* 0x000000374c207209 */ /* 0x000fc40007810000 */
[----:B------:R-:W-:Y:S02]  /*3fa0*/  FSEL R75, R75, -INF , P4 ;  /* 0xff8000004b4b7808 */ /* 0x000fe40002000000 */
[----:B------:R-:W-:Y:S02]  /*3fb0*/  FMNMX.FTZ R35, R77, R32, !PT ;  /* 0x000000204d237209 */ /* 0x000fe40007810000 */
[----:B------:R-:W-:Y:S01]  /*3fc0*/  ISETP.GT.AND P4, PT, R52, 0x48, PT ;  /* 0x000000483400780c */ /* 0x000fe20003f84270 */
[----:B------:R-:W5:Y:S01]  /*3fd0*/  MUFU.TANH R51, R51 ;  /* 0x0000003300337308 */ /* 0x000f620000002400 */
[----:B------:R-:W-:Y:S02]  /*3fe0*/  FSEL R57, R57, -INF , P5 ;  /* 0xff80000039397808 */ /* 0x000fe40002800000 */
[----:B------:R-:W-:Y:S01]  /*3ff0*/  FMNMX.FTZ R32, R56, R35, !PT ;  /* 0x0000002338207209 */ /* 0x000fe20007810000 */
[----:B------:R-:W-:Y:S01]  /*4000*/  FMUL.FTZ R35, R37, UR5 ;  /* 0x0000000525237c20 */ /* 0x000fe20008410000 */
[----:B------:R-:W-:-:S02]  /*4010*/  FSEL R78, R78, -INF , P3 ;  /* 0xff8000004e4e7808 */ /* 0x000fc40001800000 */
[----:B------:R-:W-:Y:S01]  /*4020*/  ISETP.GT.AND P3, PT, R52, 0x49, PT ;  /* 0x000000493400780c */ /* 0x000fe20003f64270 */
[----:B------:R-:W5:Y:S01]  /*4030*/  MUFU.TANH R44, R86 ;  /* 0x00000056002c7308 */ /* 0x000f620000002400 */
[----:B------:R-:W-:Y:S02]  /*4040*/  FSEL R60, R60, -INF , P4 ;  /* 0xff8000003c3c7808 */ /* 0x000fe40002000000 */
[----:B------:R-:W-:Y:S02]  /*4050*/  FMNMX.FTZ R55, R57, R32, !PT ;  /* 0x0000002039377209 */ /* 0x000fe40007810000 */
[----:B------:R-:W-:Y:S02]  /*4060*/  FSEL R79, R79, -INF , P2 ;  /* 0xff8000004f4f7808 */ /* 0x000fe40001000000 */
[----:B------:R-:W-:Y:S01]  /*4070*/  ISETP.GT.AND P2, PT, R52, 0x50, PT ;  /* 0x000000503400780c */ /* 0x000fe20003f44270 */
[----:B------:R-:W5:Y:S01]  /*4080*/  MUFU.TANH R94, R94 ;  /* 0x0000005e005e7308 */ /* 0x000f620000002400 */
[----:B------:R-:W-:-:S02]  /*4090*/  FSEL R61, R61, -INF , P3 ;  /* 0xff8000003d3d7808 */ /* 0x000fc40001800000 */
[----:B------:R-:W-:Y:S02]  /*40a0*/  FMNMX.FTZ R32, R60, R55, !PT ;  /* 0x000000373c207209 */ /* 0x000fe40007810000 */
[----:B-1----:R-:W-:Y:S02]  /*40b0*/  FSEL R58, R58, -INF , P6 ;  /* 0xff8000003a3a7808 */ /* 0x002fe40003000000 */
[----:B------:R-:W-:Y:S01]  /*40c0*/  ISETP.GT.AND P6, PT, R52, 0x51, PT ;  /* 0x000000513400780c */ /* 0x000fe20003fc4270 */
[----:B------:R-:W1:Y:S01]  /*40d0*/  MUFU.TANH R90, R90 ;  /* 0x0000005a005a7308 */ /* 0x000e620000002400 */
[----:B--2---:R-:W-:Y:S02]  /*40e0*/  FSEL R48, R48, -INF , P2 ;  /* 0xff80000030307808 */ /* 0x004fe40001000000 */
[----:B------:R-:W-:Y:S02]  /*40f0*/  FMNMX.FTZ R37, R61, R32, !PT ;  /* 0x000000203d257209 */ /* 0x000fe40007810000 */
[----:B---3--:R-:W-:-:S02]  /*4100*/  FSEL R59, R59, -INF , P5 ;  /* 0xff8000003b3b7808 */ /* 0x008fc40002800000 */
[----:B------:R-:W-:Y:S01]  /*4110*/  ISETP.GT.AND P5, PT, R52, 0x58, PT ;  /* 0x000000583400780c */ /* 0x000fe20003fa4270 */
[----:B------:R2:W3:Y:S01]  /*4120*/  MUFU.TANH R46, R87 ;  /* 0x00000057002e7308 */ /* 0x0004e20000002400 */
[----:B----4-:R-:W-:Y:S01]  /*4130*/  FSEL R49, R49, -INF , P6 ;  /* 0xff80000031317808 */ /* 0x010fe20003000000 */
[----:B------:R-:W-:Y:S02]  /*4140*/  WARPGROUP.DEPBAR.LE gsb0, 0x0 ;  /* 0x00008000000079c5 */ /* 0x000fe40000010000 */
[----:B------:R-:W-:Y:S01]  /*4150*/  FMNMX.FTZ R32, R48, R37, !PT ;  /* 0x0000002530207209 */ /* 0x000fe20007810000 */
[----:B------:R-:W-:Y:S01]  /*4160*/  FMUL.FTZ R38, R28, UR5 ;  /* 0x000000051c267c20 */ /* 0x000fe20008410000 */
[----:B0-----:R-:W-:Y:S01]  /*4170*/  FSEL R62, R62, -INF , P4 ;  /* 0xff8000003e3e7808 */ /* 0x001fe20002000000 */
[----:B------:R-:W-:Y:S01]  /*4180*/  FMUL.FTZ R29, R29, UR5 ;  /* 0x000000051d1d7c20 */ /* 0x000fe20008410000 */
[----:B------:R-:W-:Y:S01]  /*4190*/  ISETP.GT.AND P4, PT, R52, 0x59, PT ;  /* 0x000000593400780c */ /* 0x000fe20003f84270 */
[----:B------:R-:W0:Y:S01]  /*41a0*/  MUFU.TANH R88, R88 ;  /* 0x0000005800587308 */ /* 0x000e220000002400 */
[----:B------:R-:W-:Y:S01]  /*41b0*/  FSEL R82, R82, -INF , P5 ;  /* 0xff80000052527808 */ /* 0x000fe20002800000 */
[----:B--2---:R-:W-:Y:S01]  /*41c0*/  FMUL.FTZ R87, R31, UR5 ;  /* 0x000000051f577c20 */ /* 0x004fe20008410000 */
[----:B------:R-:W-:Y:S01]  /*41d0*/  FMNMX.FTZ R37, R49, R32, !PT ;  /* 0x0000002031257209 */ /* 0x000fe20007810000 */
[----:B------:R-:W-:Y:S01]  /*41e0*/  FMUL.FTZ R32, R24, UR5 ;  /* 0x0000000518207c20 */ /* 0x000fe20008410000 */
[----:B------:R-:W-:Y:S01]  /*41f0*/  FSEL R63, R63, -INF , P3 ;  /* 0xff8000003f3f7808 */ /* 0x000fe20001800000 */
[----:B------:R-:W-:Y:S01]  /*4200*/  FMUL.FTZ R85, R30, UR5 ;  /* 0x000000051e557c20 */ /* 0x000fe20008410000 */
[----:B------:R-:W-:Y:S01]  /*4210*/  ISETP.GT.AND P3, PT, R52, 0x60, PT ;  /* 0x000000603400780c */ /* 0x000fe20003f64270 */
[----:B------:R-:W2:Y:S01]  /*4220*/  MUFU.TANH R74, R74 ;  /* 0x0000004a004a7308 */ /* 0x000ea20000002400 */
[----:B------:R-:W-:-:S02]  /*4230*/  FSEL R40, R40, -INF , P4 ;  /* 0xff80000028287808 */ /* 0x000fc40002000000 */
[----:B------:R-:W-:Y:S02]  /*4240*/  FMNMX.FTZ R37, R82, R37, !PT ;  /* 0x0000002552257209 */ /* 0x000fe40007810000 */
[----:B-----5:R-:W-:Y:S02]  /*4250*/  FSEL R50, R50, -INF , P2 ;  /* 0xff80000032327808 */ /* 0x020fe40001000000 */
[----:B------:R-:W-:Y:S01]  /*4260*/  ISETP.GT.AND P2, PT, R52, 0x61, PT ;  /* 0x000000613400780c */ /* 0x000fe20003f44270 */
[----:B------:R-:W4:Y:S01]  /*4270*/  MUFU.TANH R54, R54 ;  /* 0x0000003600367308 */ /* 0x000f220000002400 */
[----:B------:R-:W-:Y:S02]  /*4280*/  FSEL R86, R43, -INF , P3 ;  /* 0xff8000002b567808 */ /* 0x000fe40001800000 */
[----:B------:R-:W-:Y:S02]  /*4290*/  FMNMX.FTZ R37, R40, R37, !PT ;  /* 0x0000002528257209 */ /* 0x000fe40007810000 */
[----:B------:R-:W-:-:S02]  /*42a0*/  FSEL R51, R51, -INF , P6 ;  /* 0xff80000033337808 */ /* 0x000fc40003000000 */
[----:B------:R-:W-:Y:S01]  /*42b0*/  ISETP.GT.AND P6, PT, R52, 0x68, PT ;  /* 0x000000683400780c */ /* 0x000fe20003fc4270 */
[----:B------:R-:W5:Y:S01]  /*42c0*/  MUFU.TANH R84, R84 ;  /* 0x0000005400547308 */ /* 0x000f620000002400 */
[----:B------:R-:W-:Y:S02]  /*42d0*/  FSEL R92, R44, -INF , P2 ;  /* 0xff8000002c5c7808 */ /* 0x000fe40001000000 */
[----:B------:R-:W-:Y:S01]  /*42e0*/  FMNMX.FTZ R43, R86, R37, !PT ;  /* 0x00000025562b7209 */ /* 0x000fe20007810000 */
[----:B------:R-:W-:Y:S01]  /*42f0*/  FMUL.FTZ R37, R25, UR5 ;  /* 0x0000000519257c20 */ /* 0x000fe20008410000 */
[----:B------:R-:W-:Y:S02]  /*4300*/  FSEL R41, R41, -INF , P5 ;  /* 0xff80000029297808 */ /* 0x000fe40002800000 */
[----:B------:R-:W-:Y:S01]  /*4310*/  ISETP.GT.AND P5, PT, R52, 0x69, PT ;  /* 0x000000693400780c */ /* 0x000fe20003fa4270 */
[----:B------:R-:W5:Y:S01]  /*4320*/  MUFU.TANH R53, R53 ;  /* 0x0000003500357308 */ /* 0x000f620000002400 */
[----:B------:R-:W-:-:S02]  /*4330*/  FSEL R94, R94, -INF , P6 ;  /* 0xff8000005e5e7808 */ /* 0x000fc40003000000 */
[----:B------:R-:W-:Y:S02]  /*4340*/  FMNMX.FTZ R43, R92, R43, !PT ;  /* 0x0000002b5c2b7209 */ /* 0x000fe40007810000 */
[----:B------:R-:W-:Y:S02]  /*4350*/  FSEL R42, R42, -INF , P4 ;  /* 0xff8000002a2a7808 */ /* 0x000fe40002000000 */
[----:B------:R-:W-:Y:S01]  /*4360*/  ISETP.GT.AND P4, PT, R52, 0x70, PT ;  /* 0x000000703400780c */ /* 0x000fe20003f84270 */
[----:B------:R-:W5:Y:S01]  /*4370*/  MUFU.TANH R35, R35 ;  /* 0x0000002300237308 */ /* 0x000f620000002400 */
[----:B-1----:R-:W-:Y:S02]  /*4380*/  FSEL R90, R90, -INF , P5 ;  /* 0xff8000005a5a7808 */ /* 0x002fe40002800000 */
[----:B------:R-:W-:Y:S02]  /*4390*/  FMNMX.FTZ R43, R94, R43, !PT ;  /* 0x0000002b5e2b7209 */ /* 0x000fe40007810000 */
[----:B---3--:R-:W-:-:S02]  /*43a0*/  FSEL R24, R46, -INF , P3 ;  /* 0xff8000002e187808 */ /* 0x008fc40001800000 */
[----:B------:R-:W-:Y:S01]  /*43b0*/  ISETP.GT.AND P3, PT, R52, 0x71, PT ;  /* 0x000000713400780c */ /* 0x000fe20003f64270 */
[----:B------:R-:W1:Y:S01]  /*43c0*/  MUFU.TANH R33, R33 ;  /* 0x0000002100217308 */ /* 0x000e620000002400 */
[----:B0-----:R-:W-:Y:S02]  /*43d0*/  FSEL R88, R88, -INF , P4 ;  /* 0xff80000058587808 */ /* 0x001fe40002000000 */
[----:B------:R-:W-:Y:S02]  /*43e0*/  FMNMX.FTZ R43, R90, R43, !PT ;  /* 0x0000002b5a2b7209 */ /* 0x000fe40007810000 */
[----:B------:R-:W-:Y:S02]  /*43f0*/  FSEL R25, R47, -INF , P2 ;  /* 0xff8000002f197808 */ /* 0x000fe40001000000 */
[----:B------:R-:W-:Y:S01]  /*4400*/  ISETP.GT.AND P2, PT, R52, 0x78, PT ;  /* 0x000000783400780c */ /* 0x000fe20003f44270 */
[----:B------:R0:W3:Y:S01]  /*4410*/  MUFU.TANH R46, R32 ;  /* 0x00000020002e7308 */ /* 0x0000e20000002400 */
[----:B--2---:R-:W-:-:S02]  /*4420*/  FSEL R74, R74, -INF , P3 ;  /* 0xff8000004a4a7808 */ /* 0x004fc40001800000 */
[----:B------:R-:W-:Y:S02]  /*4430*/  FMNMX.FTZ R43, R88, R43, !PT ;  /* 0x0000002b582b7209 */ /* 0x000fe40007810000 */
[----:B----4-:R-:W-:Y:S02]  /*4440*/  FSEL R28, R54, -INF , P6 ;  /* 0xff800000361c7808 */ /* 0x010fe40003000000 */
[----:B------:R-:W-:Y:S01]  /*4450*/  ISETP.GT.AND P6, PT, R52, 0x79, PT ;  /* 0x000000793400780c */ /* 0x000fe20003fc4270 */
[----:B------:R-:W2:Y:S01]  /*4460*/  MUFU.TANH R34, R34 ;  /* 0x0000002200227308 */ /* 0x000ea20000002400 */
[----:B-----5:R-:W-:Y:S02]  /*4470*/  FSEL R84, R84, -INF , P2 ;  /* 0xff80000054547808 */ /* 0x020fe40001000000 */
[----:B------:R-:W-:Y:S02]  /*4480*/  FMNMX.FTZ R47, R74, R43, !PT ;  /* 0x0000002b4a2f7209 */ /* 0x000fe40007810000 */
[----:B0-----:R-:W-:-:S02]  /*4490*/  FSEL R32, R53, -INF , P5 ;  /* 0xff80000035207808 */ /* 0x001fc40002800000 */
[----:B------:R-:W-:Y:S01]  /*44a0*/  ISETP.GT.AND P5, PT, R52, 0x80, PT ;  /* 0x000000803400780c */ /* 0x000fe20003fa4270 */
[----:B------:R-:W0:Y:S01]  /*44b0*/  MUFU.TANH R37, R37 ;  /* 0x0000002500257308 */ /* 0x000e220000002400 */
[----:B------:R-:W-:Y:S02]  /*44c0*/  FSEL R54, R35, -INF , P6 ;  /* 0xff80000023367808 */ /* 0x000fe40003000000 */
[----:B------:R-:W-:Y:S02]  /*44d0*/  FMNMX.FTZ R47, R84, R47, !PT ;  /* 0x0000002f542f7209 */ /* 0x000fe40007810000 */
[----:B-1----:R-:W-:Y:S02]  /*44e0*/  FSEL R33, R33, -INF , P4 ;  /* 0xff80000021217808 */ /* 0x002fe40002000000 */
[----:B------:R-:W-:Y:S01]  /*44f0*/  ISETP.GT.AND P4, PT, R52, 0x81, PT ;  /* 0x000000813400780c */ /* 0x000fe20003f84270 */
[----:B------:R-:W1:Y:S01]  /*4500*/  MUFU.TANH R36, R36 ;  /* 0x0000002400247308 */ /* 0x000e620000002400 */
[----:B---3--:R-:W-:-:S02]  /*4510*/  FSEL R46, R46, -INF , P5 ;  /* 0xff8000002e2e7808 */ /* 0x008fc40002800000 */
[----:B------:R-:W-:Y:S02]  /*4520*/  FMNMX.FTZ R47, R54, R47, !PT ;  /* 0x0000002f362f7209 */ /* 0x000fe40007810000 */
[----:B--2---:R-:W-:Y:S02]  /*4530*/  FSEL R34, R34, -INF , P3 ;  /* 0xff80000022227808 */ /* 0x004fe40001800000 */
[----:B------:R-:W-:Y:S01]  /*4540*/  ISETP.GT.AND P3, PT, R52, 0x88, PT ;  /* 0x000000883400780c */ /* 0x000fe20003f64270 */
[----:B------:R-:W2:Y:S01]  /*4550*/  MUFU.TANH R38, R38 ;  /* 0x0000002600267308 */ /* 0x000ea20000002400 */
[----:B0-----:R-:W-:Y:S01]  /*4560*/  FSEL R44, R37, -INF , P4 ;  /* 0xff800000252c7808 */ /* 0x001fe20002000000 */
[----:B------:R-:W-:Y:S01]  /*4570*/  FMUL.FTZ R37, R26, UR5 ;  /* 0x000000051a257c20 */ /* 0x000fe20008410000 */
[----:B------:R-:W-:-:S04]  /*4580*/  FMNMX.FTZ R47, R46, R47, !PT ;  /* 0x0000002f2e2f7209 */ /* 0x000fc80007810000 */
[----:B------:R-:W-:Y:S01]  /*4590*/  FMNMX.FTZ R47, R44, R47, !PT ;  /* 0x0000002f2c2f7209 */ /* 0x000fe20007810000 */
[----:B------:R1:W0:Y:S08]  /*45a0*/  MUFU.TANH R43, R29 ;  /* 0x0000001d002b7308 */ /* 0x0002300000002400 */
[----:B------:R-:W-:Y:S01]  /*45b0*/  MUFU.TANH R39, R39 ;  /* 0x0000002700277308 */ /* 0x000fe20000002400 */
[----:B-1----:R-:W-:-:S02]  /*45c0*/  FSEL R29, R36, -INF , P2 ;  /* 0xff800000241d7808 */ /* 0x002fc40001000000 */
[----:B------:R-:W-:Y:S02]  /*45d0*/  ISETP.GT.AND P2, PT, R52, 0x89, PT ;  /* 0x000000893400780c */ /* 0x000fe40003f44270 */
[----:B--2---:R-:W-:-:S03]  /*45e0*/  FSEL R38, R38, -INF , P3 ;  /* 0xff80000026267808 */ /* 0x004fc60001800000 */
[----:B------:R-:W-:Y:S01]  /*45f0*/  MUFU.TANH R37, R37 ;  /* 0x0000002500257308 */ /* 0x000fe20000002400 */
[----:B0-----:R-:W-:Y:S01]  /*4600*/  FSEL R36, R43, -INF , P2 ;  /* 0xff8000002b247808 */ /* 0x001fe20001000000 */
[----:B------:R-:W-:Y:S01]  /*4610*/  FMUL.FTZ R43, R27, UR5 ;  /* 0x000000051b2b7c20 */ /* 0x000fe20008410000 */
[----:B------:R-:W-:-:S04]  /*4620*/  FMNMX.FTZ R47, R38, R47, !PT ;  /* 0x0000002f262f7209 */ /* 0x000fc80007810000 */
[----:B------:R-:W-:Y:S01]  /*4630*/  FMNMX.FTZ R47, R36, R47, !PT ;  /* 0x0000002f242f7209 */ /* 0x000fe20007810000 */
[----:B------:R-:W-:Y:S04]  /*4640*/  MUFU.TANH R43, R43 ;  /* 0x0000002b002b7308 */ /* 0x000fe80000002400 */
[----:B------:R-:W0:Y:S04]  /*4650*/  SHFL.BFLY PT, R52, R47, 0x2, 0x1f ;  /* 0x0c401f002f347f89 */ /* 0x000e2800000e0000 */
[----:B------:R-:W1:Y:S08]  /*4660*/  MUFU.TANH R85, R85 ;  /* 0x0000005500557308 */ /* 0x000e700000002400 */
[----:B------:R-:W2:Y:S01]  /*4670*/  MUFU.TANH R87, R87 ;  /* 0x0000005700577308 */ /* 0x000ea20000002400 */
[----:B-1----:R-:W-:-:S02]  /*4680*/  FSEL R85, R85, -INF , P3 ;  /* 0xff80000055557808 */ /* 0x002fc40001800000 */
[----:B0-----:R-:W-:-:S05]  /*4690*/  FMNMX.FTZ R52, R47, R52, !PT ;  /* 0x000000342f347209 */ /* 0x001fca0007810000 */
[----:B------:R-:W0:Y:S01]  /*46a0*/  SHFL.BFLY PT, R35, R52, 0x1, 0x1f ;  /* 0x0c201f0034237f89 */ /* 0x000e2200000e0000 */
[----:B--2---:R-:W-:Y:S02]  /*46b0*/  FSEL R87, R87, -INF , P2 ;  /* 0xff80000057577808 */ /* 0x004fe40001000000 */
[----:B0-----:R-:W-:-:S04]  /*46c0*/  FMNMX.FTZ R114, R52, R35, !PT ;  /* 0x0000002334727209 */ /* 0x001fc80007810000 */
[C---:B------:R-:W-:Y:S01]  /*46d0*/  FSETP.NEU.FTZ.AND P0, PT, R114.reuse, -INF , PT ;  /* 0xff8000007200780b */ /* 0x040fe20003f1d000 */
[----:B------:R-:W-:-:S05]  /*46e0*/  FMUL.FTZ R35, R114, UR11 ;  /* 0x0000000b72237c20 */ /* 0x000fca0008410000 */
[----:B------:R-:W-:Y:S02]  /*46f0*/  FSEL R35, R35, RZ, P0 ;  /* 0x000000ff23237208 */ /* 0x000fe40000000000 */
[----:B------:R-:W-:-:S03]  /*4700*/  ISETP.NE.AND P0, PT, R104, RZ, PT ;  /* 0x000000ff6800720c */ /* 0x000fc60003f05270 */
[--C-:B------:R-:W-:Y:S01]  /*4710*/  FFMA.FTZ R98, R8, UR11, -R35.reuse ;  /* 0x0000000b08627c23 */ /* 0x100fe20008010823 */
[----:B------:R-:W-:Y:S01]  /*4720*/  FMNMX.FTZ R8, R5, R6, !PT ;  /* 0x0000000605087209 */ /* 0x000fe20007810000 */
[--C-:B------:R-:W-:Y:S01]  /*4730*/  FFMA.FTZ R31, R3, UR11, -R35.reuse ;  /* 0x0000000b031f7c23 */ /* 0x100fe20008010823 */
[--C-:B------:R-:W-:Y:S01]  /*4740*/  FFMA.FTZ R83, R12, UR11, -R35.reuse ;  /* 0x0000000b0c537c23 */ /* 0x100fe20008010823 */
[--C-:B------:R-:W-:Y:S01]  /*4750*/  FFMA.FTZ R96, R20, UR11, -R35.reuse ;  /* 0x0000000b14607c23 */ /* 0x100fe20008010823 */
[----:B------:R-:W-:Y:S01]  /*4760*/  FMNMX.FTZ R3, R9, R8, !PT ;  /* 0x0000000809037209 */ /* 0x000fe20007810000 */
[--C-:B------:R-:W-:Y:S01]  /*4770*/  FFMA.FTZ R53, R73, UR11, -R35.reuse ;  /* 0x0000000b49357c23 */ /* 0x100fe20008010823 */
[----:B------:R-:W-:Y:S01]  /*4780*/  FSEL R73, R39, -INF , P6 ;  /* 0xff80000027497808 */ /* 0x000fe20003000000 */
        /* <DEDUP_REMOVED lines=11> */
[--C-:B------:R-:W-:Y:S01]  /*4840*/  FFMA.FTZ R4, R4, UR11, -R35.reuse ;  /* 0x0000000b04047c23 */ /* 0x100fe20008010823 */
[--C-:B------:R-:W-:Y:S01]  /*4850*/  FFMA.FTZ R7, R7, UR11, -R35.reuse ;  /* 0x0000000b07077c23 */ /* 0x100fe20008010823 */
[----:B------:R-:W-:Y:S01]  /*4860*/  FMNMX.FTZ R3, R21, R8, !PT ;  /* 0x0000000815037209 */ /* 0x000fe20007810000 */
[----:B------:R-:W-:Y:S01]  /*4870*/  MUFU.EX2 R31, R31 ;  /* 0x0000001f001f7308 */ /* 0x000fe20000000800 */
[--C-:B------:R-:W-:Y:S01]  /*4880*/  FFMA.FTZ R55, R61, UR11, -R35.reuse ;  /* 0x0000000b3d377c23 */ /* 0x100fe20008010823 */
[--C-:B------:R-:W-:Y:S01]  /*4890*/  FFMA.FTZ R30, R11, UR11, -R35.reuse ;  /* 0x0000000b0b1e7c23 */ /* 0x100fe20008010823 */
[----:B------:R-:W-:Y:S01]  /*48a0*/  FMNMX.FTZ R12, R64, R3, !PT ;  /* 0x00000003400c7209 */ /* 0x000fe20007810000 */
[--C-:B------:R-:W-:Y:S01]  /*48b0*/  FFMA.FTZ R61, R54, UR11, -R35.reuse ;  /* 0x0000000b363d7c23 */ /* 0x100fe20008010823 */
[--C-:B------:R-:W-:Y:S01]  /*48c0*/  FFMA.FTZ R8, R65, UR11, -R35.reuse ;  /* 0x0000000b41087c23 */ /* 0x100fe20008010823 */
[--C-:B------:R-:W-:Y:S01]  /*48d0*/  FFMA.FTZ R65, R66, UR11, -R35.reuse ;  /* 0x0000000b42417c23 */ /* 0x100fe20008010823 */
[----:B------:R-:W-:Y:S01]  /*48e0*/  FMNMX.FTZ R3, R67, R12, !PT ;  /* 0x0000000c43037209 */ /* 0x000fe20007810000 */
[----:B------:R-:W0:Y:S01]  /*48f0*/  MUFU.EX2 R4, R4 ;  /* 0x0000000400047308 */ /* 0x000e220000000800 */
[--C-:B------:R-:W-:Y:S01]  /*4900*/  FFMA.FTZ R11, R69, UR11, -R35.reuse ;  /* 0x0000000b450b7c23 */ /* 0x100fe20008010823 */
[--C-:B------:R-:W-:Y:S01]  /*4910*/  FFMA.FTZ R66, R70, UR11, -R35.reuse ;  /* 0x0000000b46427c23 */ /* 0x100fe20008010823 */
[----:B------:R-:W-:Y:S01]  /*4920*/  FMNMX.FTZ R3, R68, R3, !PT ;  /* 0x0000000344037209 */ /* 0x000fe20007810000 */
[--C-:B------:R-:W-:Y:S01]  /*4930*/  FFMA.FTZ R57, R57, UR11, -R35.reuse ;  /* 0x0000000b39397c23 */ /* 0x100fe20008010823 */
[--C-:B------:R-:W-:Y:S01]  /*4940*/  FFMA.FTZ R43, R94, UR11, -R35.reuse ;  /* 0x0000000b5e2b7c23 */ /* 0x100fe20008010823 */
[--C-:B------:R-:W-:Y:S01]  /*4950*/  FFMA.FTZ R70, R90, UR11, -R35.reuse ;  /* 0x0000000b5a467c23 */ /* 0x100fe20008010823 */
[----:B------:R-:W-:Y:S01]  /*4960*/  FMNMX.FTZ R12, R80, R3, !PT ;  /* 0x00000003500c7209 */ /* 0x000fe20007810000 */
[----:B------:R-:W1:Y:S01]  /*4970*/  MUFU.EX2 R7, R7 ;  /* 0x0000000700077308 */ /* 0x000e620000000800 */
[--C-:B------:R-:W-:Y:S01]  /*4980*/  FFMA.FTZ R47, R88, UR11, -R35.reuse ;  /* 0x0000000b582f7c23 */ /* 0x100fe20008010823 */
[--C-:B------:R-:W-:Y:S01]  /*4990*/  FFMA.FTZ R46, R46, UR11, -R35.reuse ;  /* 0x0000000b2e2e7c23 */ /* 0x100fe20008010823 */
[----:B------:R-:W-:Y:S01]  /*49a0*/  FMNMX.FTZ R12, R81, R12, !PT ;  /* 0x0000000c510c7209 */ /* 0x000fe20007810000 */
[--C-:B------:R-:W-:Y:S01]  /*49b0*/  FFMA.FTZ R69, R44, UR11, -R35.reuse ;  /* 0x0000000b2c457c23 */ /* 0x100fe20008010823 */
[----:B------:R-:W-:-:S02]  /*49c0*/  FFMA.FTZ R36, R36, UR11, -R35 ;  /* 0x0000000b24247c23 */ /* 0x000fc40008010823 */
[----:B------:R-:W-:Y:S01]  /*49d0*/  FMNMX.FTZ R12, R45, R12, !PT ;  /* 0x0000000c2d0c7209 */ /* 0x000fe20007810000 */
[----:B------:R-:W2:Y:S03]  /*49e0*/  MUFU.EX2 R98, R98 ;  /* 0x0000006200627308 */ /* 0x000ea60000000800 */
        /* <DEDUP_REMOVED lines=9> */
[----:B---3--:R-:W-:Y:S02]  /*4a80*/  FFMA.FTZ R72, R74, UR11, -R35 ;  /* 0x0000000b4a487c23 */ /* 0x008fe40008010823 */
[----:B------:R-:W-:-:S04]  /*4a90*/  FMNMX.FTZ R3, R63, R20, !PT ;  /* 0x000000143f037209 */ /* 0x000fc80007810000 */
[----:B------:R-:W-:Y:S01]  /*4aa0*/  FMNMX.FTZ R20, R50, R3, !PT ;  /* 0x0000000332147209 */ /* 0x000fe20007810000 */
[----:B------:R-:W-:Y:S03]  /*4ab0*/  MUFU.EX2 R27, R27 ;  /* 0x0000001b001b7308 */ /* 0x000fe60000000800 */
[----:B------:R-:W-:-:S04]  /*4ac0*/  FMNMX.FTZ R20, R51, R20, !PT ;  /* 0x0000001433147209 */ /* 0x000fc80007810000 */
[----:B------:R-:W-:Y:S01]  /*4ad0*/  FMNMX.FTZ R3, R41, R20, !PT ;  /* 0x0000001429037209 */ /* 0x000fe20007810000 */
[----:B------:R-:W-:Y:S01]  /*4ae0*/  FFMA.FTZ R20, R56, UR11, -R35 ;  /* 0x0000000b38147c23 */ /* 0x000fe20008010823 */
[----:B------:R-:W-:Y:S02]  /*4af0*/  MUFU.EX2 R96, R96 ;  /* 0x0000006000607308 */ /* 0x000fe40000000800 */
[----:B------:R-:W-:-:S04]  /*4b00*/  FMNMX.FTZ R3, R42, R3, !PT ;  /* 0x000000032a037209 */ /* 0x000fc80007810000 */
[----:B------:R-:W-:Y:S02]  /*4b10*/  FMNMX.FTZ R26, R24, R3, !PT ;  /* 0x00000003181a7209 */ /* 0x000fe40007810000 */
[----:B------:R-:W-:Y:S02]  /*4b20*/  MUFU.EX2 R8, R8 ;  /* 0x0000000800087308 */ /* 0x000fe40000000800 */
[----:B------:R-:W-:Y:S01]  /*4b30*/  FMNMX.FTZ R3, R25, R26, !PT ;  /* 0x0000001a19037209 */ /* 0x000fe20007810000 */
[--C-:B------:R-:W-:Y:S01]  /*4b40*/  FFMA.FTZ R26, R60, UR11, -R35.reuse ;  /* 0x0000000b3c1a7c23 */ /* 0x100fe20008010823 */
[--C-:B------:R-:W-:Y:S01]  /*4b50*/  FFMA.FTZ R60, R40, UR11, -R35.reuse ;  /* 0x0000000b283c7c23 */ /* 0x100fe20008010823 */
[----:B------:R-:W-:Y:S01]  /*4b60*/  FFMA.FTZ R40, R86, UR11, -R35 ;  /* 0x0000000b56287c23 */ /* 0x000fe20008010823 */
[----:B------:R-:W-:Y:S02]  /*4b70*/  FMNMX.FTZ R3, R28, R3, !PT ;  /* 0x000000031c037209 */ /* 0x000fe40007810000 */
[----:B------:R-:W-:Y:S02]  /*4b80*/  MUFU.EX2 R65, R65 ;  /* 0x0000004100417308 */ /* 0x000fe40000000800 */
[----:B------:R-:W-:-:S04]  /*4b90*/  FMNMX.FTZ R56, R32, R3, !PT ;  /* 0x0000000320387209 */ /* 0x000fc80007810000 */
[----:B------:R-:W-:Y:S02]  /*4ba0*/  FMNMX.FTZ R3, R33, R56, !PT ;  /* 0x0000003821037209 */ /* 0x000fe40007810000 */
[----:B------:R-:W-:Y:S02]  /*4bb0*/  MUFU.EX2 R11, R11 ;  /* 0x0000000b000b7308 */ /* 0x000fe40000000800 */
[----:B------:R-:W-:-:S04]  /*4bc0*/  FMNMX.FTZ R56, R34, R3, !PT ;  /* 0x0000000322387209 */ /* 0x000fc80007810000 */
[----:B------:R-:W-:Y:S02]  /*4bd0*/  FMNMX.FTZ R56, R29, R56, !PT ;  /* 0x000000381d387209 */ /* 0x000fe40007810000 */
[----:B------:R-:W-:Y:S02]  /*4be0*/  MUFU.EX2 R66, R66 ;  /* 0x0000004200427308 */ /* 0x000fe40000000800 */
[----:B------:R-:W-:Y:S01]  /*4bf0*/  FMNMX.FTZ R3, R73, R56, !PT ;  /* 0x0000003849037209 */ /* 0x000fe20007810000 */
[--C-:B------:R-:W-:Y:S01]  /*4c00*/  FFMA.FTZ R56, R49, UR11, -R35.reuse ;  /* 0x0000000b31387c23 */ /* 0x100fe20008010823 */
[----:B------:R-:W-:Y:S02]  /*4c10*/  FFMA.FTZ R49, R92, UR11, -R35 ;  /* 0x0000000b5c317c23 */ /* 0x000fe40008010823 */
[----:B------:R-:W-:Y:S02]  /*4c20*/  FMNMX.FTZ R48, R76, R3, !PT ;  /* 0x000000034c307209 */ /* 0x000fe40007810000 */
[----:B------:R-:W-:Y:S02]  /*4c30*/  MUFU.EX2 R53, R53 ;  /* 0x0000003500357308 */ /* 0x000fe40000000800 */
[----:B------:R-:W-:-:S04]  /*4c40*/  FMNMX.FTZ R48, R77, R48, !PT ;  /* 0x000000304d307209 */ /* 0x000fc80007810000 */
[----:B------:R-:W-:Y:S02]  /*4c50*/  FMNMX.FTZ R48, R85, R48, !PT ;  /* 0x0000003055307209 */ /* 0x000fe40007810000 */
[----:B------:R-:W-:Y:S02]  /*4c60*/  MUFU.EX2 R15, R15 ;  /* 0x0000000f000f7308 */ /* 0x000fe40000000800 */
[----:B------:R-:W-:-:S05]  /*4c70*/  FMNMX.FTZ R48, R87, R48, !PT ;  /* 0x0000003057307209 */ /* 0x000fca0007810000 */
[----:B------:R-:W3:Y:S01]  /*4c80*/  SHFL.BFLY PT, R3, R48, 0x2, 0x1f ;  /* 0x0c401f0030037f89 */ /* 0x000ee200000e0000 */
[----:B------:R-:W-:Y:S08]  /*4c90*/  MUFU.EX2 R52, R52 ;  /* 0x0000003400347308 */ /* 0x000ff00000000800 */
[----:B------:R-:W-:Y:S08]  /*4ca0*/  MUFU.EX2 R20, R20 ;  /* 0x0000001400147308 */ /* 0x000ff00000000800 */
[----:B------:R-:W-:Y:S01]  /*4cb0*/  MUFU.EX2 R57, R57 ;  /* 0x0000003900397308 */ /* 0x000fe20000000800 */
[----:B---3--:R-:W-:Y:S01]  /*4cc0*/  FMNMX.FTZ R3, R48, R3, !PT ;  /* 0x0000000330037209 */ /* 0x008fe20007810000 */
[----:B------:R-:W-:-:S06]  /*4cd0*/  FFMA.FTZ R48, R84, UR11, -R35 ;  /* 0x0000000b54307c23 */ /* 0x000fcc0008010823 */
[----:B------:R-:W-:Y:S01]  /*4ce0*/  MUFU.EX2 R26, R26 ;  /* 0x0000001a001a7308 */ /* 0x000fe20000000800 */
[----:B------:R-:W3:Y:S07]  /*4cf0*/  SHFL.BFLY PT, R82, R3, 0x1, 0x1f ;  /* 0x0c201f0003527f89 */ /* 0x000eee00000e0000 */
[----:B------:R-:W-:Y:S08]  /*4d00*/  MUFU.EX2 R55, R55 ;  /* 0x0000003700377308 */ /* 0x000ff00000000800 */
[----:B------:R-:W-:Y:S08]  /*4d10*/  MUFU.EX2 R37, R37 ;  /* 0x0000002500257308 */ /* 0x000ff00000000800 */
[----:B------:R-:W-:Y:S01]  /*4d20*/  MUFU.EX2 R56, R56 ;  /* 0x0000003800387308 */ /* 0x000fe20000000800 */
[----:B---3--:R-:W-:Y:S01]  /*4d30*/  FMNMX.FTZ R74, R3, R82, !PT ;  /* 0x00000052034a7209 */ /* 0x008fe20007810000 */
[----:B------:R-:W-:-:S03]  /*4d40*/  FFMA.FTZ R3, R38, UR11, -R35 ;  /* 0x0000000b26037c23 */ /* 0x000fc60008010823 */
[C---:B------:R-:W-:Y:S01]  /*4d50*/  FSETP.NEU.FTZ.AND P2, PT, R74.reuse, -INF , PT ;  /* 0xff8000004a00780b */ /* 0x040fe20003f5d000 */
[----:B------:R-:W-:Y:S02]  /*4d60*/  FMUL.FTZ R38, R74, UR11 ;  /* 0x0000000b4a267c20 */ /* 0x000fe40008410000 */
[----:B------:R-:W-:Y:S03]  /*4d70*/  MUFU.EX2 R39, R39 ;  /* 0x0000002700277308 */ /* 0x000fe60000000800 */
[----:B------:R-:W-:Y:S02]  /*4d80*/  FSEL R38, R38, RZ, P2 ;  /* 0x000000ff26267208 */ /* 0x000fe40001000000 */
[----:B------:R-:W-:-:S03]  /*4d90*/  PLOP3.LUT P2, PT, PT, PT, UP0, 0x80, 0x0 ;  /* 0x000000000000781c */ /* 0x000fc60003f4f008 */
[----:B------:R-:W-:Y:S01]  /*4da0*/  MUFU.EX2 R60, R60 ;  /* 0x0000003c003c7308 */ /* 0x000fe20000000800 */
[--C-:B------:R-:W-:Y:S01]  /*4db0*/  FFMA.FTZ R5, R5, UR11, -R38.reuse ;  /* 0x0000000b05057c23 */ /* 0x100fe20008010826 */
[--C-:B------:R-:W-:Y:S01]  /*4dc0*/  FFMA.FTZ R82, R6, UR11, -R38.reuse ;  /* 0x0000000b06527c23 */ /* 0x100fe20008010826 */
[--C-:B------:R-:W-:Y:S01]  /*4dd0*/  FFMA.FTZ R84, R9, UR11, -R38.reuse ;  /* 0x0000000b09547c23 */ /* 0x100fe20008010826 */
[--C-:B------:R-:W-:Y:S01]  /*4de0*/  FFMA.FTZ R93, R10, UR11, -R38.reuse ;  /* 0x0000000b0a5d7c23 */ /* 0x100fe20008010826 */
[--C-:B------:R-:W-:Y:S01]  /*4df0*/  FFMA.FTZ R54, R13, UR11, -R38.reuse ;  /* 0x0000000b0d367c23 */ /* 0x100fe20008010826 */
[--C-:B------:R-:W-:Y:S01]  /*4e00*/  FFMA.FTZ R91, R14, UR11, -R38.reuse ;  /* 0x0000000b0e5b7c23 */ /* 0x100fe20008010826 */
[--C-:B------:R-:W-:Y:S01]  /*4e10*/  FFMA.FTZ R10, R21, UR11, -R38.reuse ;  /* 0x0000000b150a7c23 */ /* 0x100fe20008010826 */
[----:B------:R-:W-:Y:S01]  /*4e20*/  MUFU.EX2 R5, R5 ;  /* 0x0000000500057308 */ /* 0x000fe20000000800 */
[--C-:B------:R-:W-:Y:S01]  /*4e30*/  FFMA.FTZ R89, R64, UR11, -R38.reuse ;  /* 0x0000000b40597c23 */ /* 0x100fe20008010826 */
[--C-:B------:R-:W-:Y:S01]  /*4e40*/  FFMA.FTZ R64, R68, UR11, -R38.reuse ;  /* 0x0000000b44407c23 */ /* 0x100fe20008010826 */
[--C-:B------:R-:W-:Y:S01]  /*4e50*/  FFMA.FTZ R21, R62, UR11, -R38.reuse ;  /* 0x0000000b3e157c23 */ /* 0x100fe20008010826 */
[----:B------:R-:W-:Y:S01]  /*4e60*/  FFMA.FTZ R68, R59, UR11, -R38 ;  /* 0x0000000b3b447c23 */ /* 0x000fe20008010826 */
[----:B0-----:R-:W-:Y:S01]  /*4e70*/  FADD.FTZ R62, R31, R4 ;  /* 0x000000041f3e7221 */ /* 0x001fe20000010000 */
[--C-:B------:R-:W-:Y:S01]  /*4e80*/  FFMA.FTZ R35, R58, UR11, -R38.reuse ;  /* 0x0000000b3a237c23 */ /* 0x100fe20008010826 */
[----:B------:R-:W-:Y:S01]  /*4e90*/  FFMA.FTZ R58, R63, UR11, -R38 ;  /* 0x0000000b3f3a7c23 */ /* 0x000fe20008010826 */
[----:B------:R-:W0:Y:S01]  /*4ea0*/  MUFU.EX2 R82, R82 ;  /* 0x0000005200527308 */ /* 0x000e220000000800 */
[----:B-1----:R-:W-:Y:S01]  /*4eb0*/  FADD.FTZ R63, R7, R62 ;  /* 0x0000003e073f7221 */ /* 0x002fe20000010000 */
[--C-:B------:R-:W-:Y:S01]  /*4ec0*/  FFMA.FTZ R9, R67, UR11, -R38.reuse ;  /* 0x0000000b43097c23 */ /* 0x100fe20008010826 */
[--C-:B------:R-:W-:Y:S01]  /*4ed0*/  FFMA.FTZ R50, R50, UR11, -R38.reuse ;  /* 0x0000000b32327c23 */ /* 0x100fe20008010826 */
[--C-:B------:R-:W-:Y:S01]  /*4ee0*/  FFMA.FTZ R44, R78, UR11, -R38.reuse ;  /* 0x0000000b4e2c7c23 */ /* 0x100fe20008010826 */
[----:B--2---:R-:W-:Y:S01]  /*4ef0*/  FADD.FTZ R63, R98, R63 ;  /* 0x0000003f623f7221 */ /* 0x004fe20000010000 */
[----:B------:R-:W-:Y:S01]  /*4f00*/  FFMA.FTZ R14, R80, UR11, -R38 ;  /* 0x0000000b500e7c23 */ /* 0x000fe20008010826 */
[----:B------:R-:W-:Y:S01]  /*4f10*/  @!P1 PRMT R6, RZ, 0x654, R0 ;  /* 0x00000654ff069816 */ /* 0x000fe20000000000 */
[----:B------:R-:W1:Y:S01]  /*4f20*/  MUFU.EX2 R84, R84 ;  /* 0x0000005400547308 */ /* 0x000e620000000800 */
[--C-:B------:R-:W-:Y:S01]  /*4f30*/  FFMA.FTZ R51, R51, UR11, -R38.reuse ;  /* 0x0000000b33337c23 */ /* 0x100fe20008010826 */
[--C-:B------:R-:W-:Y:S01]  /*4f40*/  FFMA.FTZ R67, R81, UR11, -R38.reuse ;  /* 0x0000000b51437c23 */ /* 0x100fe20008010826 */
[----:B------:R-:W-:Y:S01]  /*4f50*/  F2FP.F16.F32.PACK_AB R4, R4, R31 ;  /* 0x0000001f0404723e */ /* 0x000fe200000000ff */
[--C-:B------:R-:W-:Y:S01]  /*4f60*/  FFMA.FTZ R13, R45, UR11, -R38.reuse ;  /* 0x0000000b2d0d7c23 */ /* 0x100fe20008010826 */
[--C-:B------:R-:W-:Y:S01]  /*4f70*/  FFMA.FTZ R80, R75, UR11, -R38.reuse ;  /* 0x0000000b4b507c23 */ /* 0x100fe20008010826 */
[--C-:B------:R-:W-:Y:S01]  /*4f80*/  FFMA.FTZ R24, R24, UR11, -R38.reuse ;  /* 0x0000000b18187c23 */ /* 0x100fe20008010826 */
[----:B------:R-:W-:Y:S01]  /*4f90*/  FFMA.FTZ R45, R79, UR11, -R38 ;  /* 0x0000000b4f2d7c23 */ /* 0x000fe20008010826 */
[----:B------:R-:W2:Y:S01]  /*4fa0*/  MUFU.EX2 R93, R93 ;  /* 0x0000005d005d7308 */ /* 0x000ea20000000800 */
[----:B0-----:R-:W-:Y:S01]  /*4fb0*/  FADD.FTZ R59, R5, R82 ;  /* 0x00000052053b7221 */ /* 0x001fe20000010000 */
[----:B------:R0:W-:Y:S01]  /*4fc0*/  @!P1 SYNCS.ARRIVE.TRANS64.RED.A1T0 RZ, [R6+URZ], RZ ;  /* 0x000000ff06ff99a7 */ /* 0x0001e2000810043f */
[----:B------:R-:W-:Y:S01]  /*4fd0*/  F2FP.F16.F32.PACK_AB R5, R82, R5 ;  /* 0x000000055205723e */ /* 0x000fe200000000ff */
[--C-:B------:R-:W-:Y:S01]  /*4fe0*/  FFMA.FTZ R42, R42, UR11, -R38.reuse ;  /* 0x0000000b2a2a7c23 */ /* 0x100fe20008010826 */
[--C-:B------:R-:W-:Y:S01]  /*4ff0*/  FFMA.FTZ R41, R41, UR11, -R38.reuse ;  /* 0x0000000b29297c23 */ /* 0x100fe20008010826 */
[--C-:B------:R-:W-:Y:S01]  /*5000*/  FFMA.FTZ R33, R33, UR11, -R38.reuse ;  /* 0x0000000b21217c23 */ /* 0x100fe20008010826 */
[--C-:B------:R-:W-:Y:S01]  /*5010*/  FFMA.FTZ R34, R34, UR11, -R38.reuse ;  /* 0x0000000b22227c23 */ /* 0x100fe20008010826 */
[----:B------:R-:W3:Y:S01]  /*5020*/  MUFU.EX2 R54, R54 ;  /* 0x0000003600367308 */ /* 0x000ee20000000800 */
[----:B-1----:R-:W-:Y:S01]  /*5030*/  FADD.FTZ R62, R84, R59 ;  /* 0x0000003b543e7221 */ /* 0x002fe20000010000 */
[----:B0-----:R-:W-:Y:S01]  /*5040*/  F2FP.F16.F32.PACK_AB R6, R98, R7 ;  /* 0x000000076206723e */ /* 0x001fe200000000ff */
[--C-:B------:R-:W-:Y:S01]  /*5050*/  FFMA.FTZ R73, R73, UR11, -R38.reuse ;  /* 0x0000000b49497c23 */ /* 0x100fe20008010826 */
[--C-:B------:R-:W-:Y:S01]  /*5060*/  FFMA.FTZ R76, R76, UR11, -R38.reuse ;  /* 0x0000000b4c4c7c23 */ /* 0x100fe20008010826 */
[--C-:B------:R-:W-:Y:S01]  /*5070*/  FFMA.FTZ R77, R77, UR11, -R38.reuse ;  /* 0x0000000b4d4d7c23 */ /* 0x100fe20008010826 */
[----:B------:R-:W-:-:S02]  /*5080*/  FFMA.FTZ R85, R85, UR11, -R38 ;  /* 0x0000000b55557c23 */ /* 0x000fc40008010826 */
[----:B------:R-:W0:Y:S01]  /*5090*/  MUFU.EX2 R91, R91 ;  /* 0x0000005b005b7308 */ /* 0x000e220000000800 */
[C---:B--2---:R-:W-:Y:S01]  /*50a0*/  FADD.FTZ R59, R93.reuse, R62 ;  /* 0x0000003e5d3b7221 */ /* 0x044fe20000010000 */
[----:B------:R-:W-:Y:S01]  /*50b0*/  FADD.FTZ R62, R30, R63 ;  /* 0x0000003f1e3e7221 */ /* 0x000fe20000010000 */
[----:B------:R-:W-:-:S03]  /*50c0*/  F2FP.F16.F32.PACK_AB R7, R93, R84 ;  /* 0x000000545d07723e */ /* 0x000fc600000000ff */
[----:B------:R-:W-:Y:S02]  /*50d0*/  FADD.FTZ R62, R83, R62 ;  /* 0x0000003e533e7221 */ /* 0x000fe40000010000 */
[----:B------:R-:W-:Y:S01]  /*50e0*/  MUFU.EX2 R10, R10 ;  /* 0x0000000a000a7308 */ /* 0x000fe20000000800 */
[----:B---3--:R-:W-:Y:S01]  /*50f0*/  FADD.FTZ R78, R54, R59 ;  /* 0x0000003b364e7221 */ /* 0x008fe20000010000 */
[----:B------:R-:W-:Y:S01]  /*5100*/  FADD.FTZ R63, R27, R62 ;  /* 0x0000003e1b3f7221 */ /* 0x000fe20000010000 */
[----:B------:R1:W-:Y:S01]  /*5110*/  STSM.16.M88.4 [R2+0x24300], R4 ;  /* 0x0243000402007844 */ /* 0x0003e20000000200 */
[----:B------:R-:W-:Y:S02]  /*5120*/  FFMA.FTZ R59, R28, UR11, -R38 ;  /* 0x0000000b1c3b7c23 */ /* 0x000fe40008010826 */
[----:B------:R-:W-:Y:S02]  /*5130*/  FADD.FTZ R63, R96, R63 ;  /* 0x0000003f603f7221 */ /* 0x000fe40000010000 */
[----:B------:R-:W2:Y:S02]  /*5140*/  MUFU.EX2 R89, R89 ;  /* 0x0000005900597308 */ /* 0x000ea40000000800 */
[----:B------:R-:W-:Y:S01]  /*5150*/  FADD.FTZ R62, R8, R63 ;  /* 0x0000003f083e7221 */ /* 0x000fe20000010000 */
[----:B------:R-:W-:-:S03]  /*5160*/  F2FP.F16.F32.PACK_AB R8, R65, R8 ;  /* 0x000000084108723e */ /* 0x000fc600000000ff */
[----:B------:R-:W-:Y:S01]  /*5170*/  FADD.FTZ R62, R65, R62 ;  /* 0x0000003e413e7221 */ /* 0x000fe20000010000 */
[----:B------:R-:W-:Y:S01]  /*5180*/  IMAD.MOV.U32 R65, RZ, RZ, R71 ;  /* 0x000000ffff417224 */ /* 0x000fe200078e0047 */
[----:B------:R-:W3:Y:S02]  /*5190*/  MUFU.EX2 R9, R9 ;  /* 0x0000000900097308 */ /* 0x000ee40000000800 */
[----:B------:R-:W-:Y:S01]  /*51a0*/  FADD.FTZ R75, R11, R62 ;  /* 0x0000003e0b4b7221 */ /* 0x000fe20000010000 */
[----:B-1----:R-:W-:Y:S02]  /*51b0*/  F2FP.F16.F32.PACK_AB R6, R96, R27 ;  /* 0x0000001b6006723e */ /* 0x002fe400000000ff */
[----:B------:R-:W-:Y:S01]  /*51c0*/  F2FP.F16.F32.PACK_AB R4, R83, R30 ;  /* 0x0000001e5304723e */ /* 0x000fe200000000ff */
[----:B------:R-:W-:Y:S01]  /*51d0*/  FADD.FTZ R75, R66, R75 ;  /* 0x0000004b424b7221 */ /* 0x000fe20000010000 */
[----:B0-----:R-:W-:Y:S01]  /*51e0*/  F2FP.F16.F32.PACK_AB R5, R91, R54 ;  /* 0x000000365b05723e */ /* 0x001fe200000000ff */
[----:B------:R0:W-:Y:S01]  /*51f0*/  MUFU.EX2 R0, R50 ;  /* 0x0000003200007308 */ /* 0x0001e20000000800 */
[----:B--2---:R-:W-:Y:S01]  /*5200*/  F2FP.F16.F32.PACK_AB R7, R89, R10 ;  /* 0x0000000a5907723e */ /* 0x004fe200000000ff */
[----:B------:R-:W-:Y:S01]  /*5210*/  FADD.FTZ R62, R12, R75 ;  /* 0x0000004b0c3e7221 */ /* 0x000fe20000010000 */
[----:B------:R-:W-:Y:S01]  /*5220*/  F2FP.F16.F32.PACK_AB R12, R53, R12 ;  /* 0x0000000c350c723e */ /* 0x000fe200000000ff */
[----:B------:R-:W-:-:S02]  /*5230*/  IMAD.MOV.U32 R54, RZ, RZ, R71 ;  /* 0x000000ffff367224 */ /* 0x000fc400078e0047 */
[----:B------:R-:W-:Y:S01]  /*5240*/  FADD.FTZ R62, R53, R62 ;  /* 0x0000003e353e7221 */ /* 0x000fe20000010000 */
[----:B------:R-:W-:Y:S01]  /*5250*/  STSM.16.M88.4 [R2+0x25b00], R4 ;  /* 0x025b000402007844 */ /* 0x000fe20000000200 */
[----:B------:R-:W1:Y:S01]  /*5260*/  MUFU.EX2 R64, R64 ;  /* 0x0000004000407308 */ /* 0x000e620000000800 */
[----:B0-----:R-:W-:Y:S01]  /*5270*/  FFMA.FTZ R50, R25, UR11, -R38 ;  /* 0x0000000b19327c23 */ /* 0x001fe20008010826 */
[----:B------:R-:W-:Y:S01]  /*5280*/  FADD.FTZ R25, R91, R78 ;  /* 0x0000004e5b197221 */ /* 0x000fe20000010000 */
[----:B------:R-:W-:Y:S01]  /*5290*/  FADD.FTZ R27, R15, R62 ;  /* 0x0000003e0f1b7221 */ /* 0x000fe20000010000 */
[--C-:B------:R-:W-:Y:S02]  /*52a0*/  IMAD.MOV.U32 R62, RZ, RZ, R71.reuse ;  /* 0x000000ffff3e7224 */ /* 0x100fe400078e0047 */
[----:B------:R-:W-:Y:S02]  /*52b0*/  IMAD.MOV.U32 R53, RZ, RZ, R71 ;  /* 0x000000ffff357224 */ /* 0x000fe400078e0047 */
[----:B------:R-:W-:Y:S01]  /*52c0*/  FADD.FTZ R27, R52, R27 ;  /* 0x0000001b341b7221 */ /* 0x000fe20000010000 */
[----:B------:R0:W-:Y:S03]  /*52d0*/  MUFU.EX2 R31, R51 ;  /* 0x00000033001f7308 */ /* 0x0001e60000000800 */
[----:B------:R-:W-:-:S05]  /*52e0*/  FADD.FTZ R30, R20, R27 ;  /* 0x0000001b141e7221 */ /* 0x000fca0000010000 */
[----:B------:R-:W2:Y:S01]  /*52f0*/  MUFU.EX2 R14, R14 ;  /* 0x0000000e000e7308 */ /* 0x000ea20000000800 */
[--C-:B0-----:R-:W-:Y:S01]  /*5300*/  FFMA.FTZ R51, R32, UR11, -R38.reuse ;  /* 0x0000000b20337c23 */ /* 0x101fe20008010826 */
[----:B------:R-:W-:Y:S01]  /*5310*/  FADD.FTZ R32, R10, R25 ;  /* 0x000000190a207221 */ /* 0x000fe20000010000 */
[--C-:B------:R-:W-:Y:S01]  /*5320*/  FFMA.FTZ R25, R29, UR11, -R38.reuse ;  /* 0x0000000b1d197c23 */ /* 0x100fe20008010826 */
[----:B------:R-:W-:Y:S02]  /*5330*/  FFMA.FTZ R38, R87, UR11, -R38 ;  /* 0x0000000b57267c23 */ /* 0x000fe40008010826 */
[----:B------:R-:W-:Y:S02]  /*5340*/  FADD.FTZ R32, R89, R32 ;  /* 0x0000002059207221 */ /* 0x000fe40000010000 */
[----:B------:R-:W0:Y:S02]  /*5350*/  MUFU.EX2 R67, R67 ;  /* 0x0000004300437308 */ /* 0x000e240000000800 */
[----:B---3--:R-:W-:Y:S01]  /*5360*/  FADD.FTZ R63, R9, R32 ;  /* 0x00000020093f7221 */ /* 0x008fe20000010000 */
[----:B-1----:R-:W-:-:S03]  /*5370*/  F2FP.F16.F32.PACK_AB R9, R64, R9 ;  /* 0x000000094009723e */ /* 0x002fc600000000ff */
[----:B------:R-:W-:Y:S01]  /*5380*/  FADD.FTZ R63, R64, R63 ;  /* 0x0000003f403f7221 */ /* 0x000fe20000010000 */
[----:B------:R-:W-:Y:S01]  /*5390*/  IMAD.MOV.U32 R64, RZ, RZ, R71 ;  /* 0x000000ffff407224 */ /* 0x000fe200078e0047 */
[----:B------:R-:W1:Y:S08]  /*53a0*/  MUFU.EX2 R13, R13 ;  /* 0x0000000d000d7308 */ /* 0x000e700000000800 */
[----:B------:R-:W3:Y:S08]  /*53b0*/  MUFU.EX2 R80, R80 ;  /* 0x0000005000507308 */ /* 0x000ef00000000800 */
[----:B------:R-:W4:Y:S08]  /*53c0*/  MUFU.EX2 R44, R44 ;  /* 0x0000002c002c7308 */ /* 0x000f300000000800 */
[----:B------:R2:W-:Y:S08]  /*53d0*/  MUFU.EX2 R29, R24 ;  /* 0x00000018001d7308 */ /* 0x0005f00000000800 */
[----:B------:R-:W5:Y:S01]  /*53e0*/  MUFU.EX2 R45, R45 ;  /* 0x0000002d002d7308 */ /* 0x000f620000000800 */
[----:B--2---:R-:W-:-:S04]  /*53f0*/  FADD.FTZ R24, R14, R63 ;  /* 0x0000003f0e187221 */ /* 0x004fc80000010000 */
[----:B0-----:R-:W-:-:S03]  /*5400*/  FADD.FTZ R24, R67, R24 ;  /* 0x0000001843187221 */ /* 0x001fc60000010000 */
[----:B------:R-:W0:Y:S01]  /*5410*/  MUFU.EX2 R35, R35 ;  /* 0x0000002300237308 */ /* 0x000e220000000800 */
[----:B-1----:R-:W-:Y:S01]  /*5420*/  FADD.FTZ R63, R13, R24 ;  /* 0x000000180d3f7221 */ /* 0x002fe20000010000 */
[----:B---3--:R-:W-:-:S03]  /*5430*/  F2FP.F16.F32.PACK_AB R13, R80, R13 ;  /* 0x0000000d500d723e */ /* 0x008fc600000000ff */
[----:B------:R-:W-:-:S03]  /*5440*/  FADD.FTZ R63, R80, R63 ;  /* 0x0000003f503f7221 */ /* 0x000fc60000010000 */
[----:B------:R-:W1:Y:S01]  /*5450*/  MUFU.EX2 R68, R68 ;  /* 0x0000004400447308 */ /* 0x000e620000000800 */
[----:B----4-:R-:W-:Y:S01]  /*5460*/  FADD.FTZ R10, R44, R63 ;  /* 0x0000003f2c0a7221 */ /* 0x010fe20000010000 */
[----:B------:R-:W-:-:S03]  /*5470*/  IMAD.MOV.U32 R63, RZ, RZ, R71 ;  /* 0x000000ffff3f7224 */ /* 0x000fc600078e0047 */
[----:B-----5:R-:W-:Y:S01]  /*5480*/  FADD.FTZ R24, R45, R10 ;  /* 0x0000000a2d187221 */ /* 0x020fe20000010000 */
[----:B------:R-:W-:Y:S01]  /*5490*/  F2FP.F16.F32.PACK_AB R10, R66, R11 ;  /* 0x0000000b420a723e */ /* 0x000fe200000000ff */
[--C-:B------:R-:W-:Y:S01]  /*54a0*/  IMAD.MOV.U32 R66, RZ, RZ, R71.reuse ;  /* 0x000000ffff427224 */ /* 0x100fe200078e0047 */
[----:B------:R-:W2:Y:S01]  /*54b0*/  MUFU.EX2 R21, R21 ;  /* 0x0000001500157308 */ /* 0x000ea20000000800 */
[----:B0-----:R-:W-:Y:S01]  /*54c0*/  FADD.FTZ R27, R35, R24 ;  /* 0x00000018231b7221 */ /* 0x001fe20000010000 */
[----:B------:R-:W-:Y:S01]  /*54d0*/  F2FP.F16.F32.PACK_AB R11, R67, R14 ;  /* 0x0000000e430b723e */ /* 0x000fe200000000ff */
[----:B------:R-:W-:-:S04]  /*54e0*/  IMAD.MOV.U32 R67, RZ, RZ, R71 ;  /* 0x000000ffff437224 */ /* 0x000fc800078e0047 */
[----:B------:R0:W-:Y:S01]  /*54f0*/  STSM.16.M88.4 [R2+0x27300], R8 ;  /* 0x0273000802007844 */ /* 0x0001e20000000200 */
[----:B------:R-:W3:Y:S01]  /*5500*/  MUFU.EX2 R58, R58 ;  /* 0x0000003a003a7308 */ /* 0x000ee20000000800 */
[----:B-1----:R-:W-:-:S07]  /*5510*/  FADD.FTZ R14, R68, R27 ;  /* 0x0000001b440e7221 */ /* 0x002fce0000010000 */
[----:B------:R-:W-:Y:S01]  /*5520*/  MUFU.EX2 R28, R42 ;  /* 0x0000002a001c7308 */ /* 0x000fe20000000800 */
[----:B--2---:R-:W-:Y:S01]  /*5530*/  FADD.FTZ R27, R21, R14 ;  /* 0x0000000e151b7221 */ /* 0x004fe20000010000 */
[----:B------:R-:W-:Y:S01]  /*5540*/  F2FP.F16.F32.PACK_AB R14, R52, R15 ;  /* 0x0000000f340e723e */ /* 0x000fe200000000ff */
[----:B------:R-:W-:Y:S01]  /*5550*/  IMAD.MOV.U32 R52, RZ, RZ, R71 ;  /* 0x000000ffff347224 */ /* 0x000fe200078e0047 */
[----:B------:R-:W-:Y:S02]  /*5560*/  F2FP.F16.F32.PACK_AB R15, R45, R44 ;  /* 0x0000002c2d0f723e */ /* 0x000fe400000000ff */
[----:B0-----:R-:W-:Y:S02]  /*5570*/  F2FP.F16.F32.PACK_AB R9, R31, R0 ;  /* 0x000000001f09723e */ /* 0x001fe400000000ff */
[----:B------:R0:W-:Y:S01]  /*5580*/  MUFU.EX2 R42, R59 ;  /* 0x0000003b002a7308 */ /* 0x0001e20000000800 */
[----:B---3--:R-:W-:Y:S01]  /*5590*/  FADD.FTZ R27, R58, R27 ;  /* 0x0000001b3a1b7221 */ /* 0x008fe20000010000 */
[----:B------:R1:W-:Y:S01]  /*55a0*/  STSM.16.M88.4 [R2+0x28b00], R12 ;  /* 0x028b000c02007844 */ /* 0x0003e20000000200 */
[----:B------:R-:W-:-:S02]  /*55b0*/  F2FP.F16.F32.PACK_AB R8, R56, R37 ;  /* 0x000000253808723e */ /* 0x000fc400000000ff */
[----:B------:R-:W-:-:S03]  /*55c0*/  F2FP.F16.F32.PACK_AB R10, R60, R39 ;  /* 0x000000273c0a723e */ /* 0x000fc600000000ff */
[----:B------:R-:W2:Y:S01]  /*55d0*/  MUFU.EX2 R41, R41 ;  /* 0x0000002900297308 */ /* 0x000ea20000000800 */
[----:B0-----:R-:W-:-:S04]  /*55e0*/  FADD.FTZ R59, R57, R30 ;  /* 0x0000001e393b7221 */ /* 0x001fc80000010000 */
[----:B------:R-:W-:Y:S01]  /*55f0*/  FADD.FTZ R24, R26, R59 ;  /* 0x0000003b1a187221 */ /* 0x000fe20000010000 */
[C---:B------:R-:W-:Y:S01]  /*5600*/  F2FP.F16.F32.PACK_AB R26, R55.reuse, R26 ;  /* 0x0000001a371a723e */ /* 0x040fe200000000ff */
[--C-:B------:R-:W-:Y:S01]  /*5610*/  IMAD.MOV.U32 R59, RZ, RZ, R71.reuse ;  /* 0x000000ffff3b7224 */ /* 0x100fe200078e0047 */
[----:B------:R-:W0:Y:S01]  /*5620*/  MUFU.EX2 R40, R40 ;  /* 0x0000002800287308 */ /* 0x000e220000000800 */
[----:B------:R-:W-:Y:S01]  /*5630*/  FADD.FTZ R24, R55, R24 ;  /* 0x0000001837187221 */ /* 0x000fe20000010000 */
[----:B------:R-:W-:-:S03]  /*5640*/  IMAD.MOV.U32 R55, RZ, RZ, R71 ;  /* 0x000000ffff377224 */ /* 0x000fc600078e0047 */
[----:B------:R-:W-:Y:S01]  /*5650*/  FADD.FTZ R45, R37, R24 ;  /* 0x00000018252d7221 */ /* 0x000fe20000010000 */
[----:B------:R-:W-:Y:S01]  /*5660*/  FADD.FTZ R24, R0, R27 ;  /* 0x0000001b00187221 */ /* 0x000fe20000010000 */
[----:B------:R-:W-:Y:S01]  /*5670*/  IMAD.MOV.U32 R37, RZ, RZ, R71 ;  /* 0x000000ffff257224 */ /* 0x000fe200078e0047 */
[----:B------:R3:W4:Y:S01]  /*5680*/  MUFU.EX2 R32, R50 ;  /* 0x0000003200207308 */ /* 0x0007220000000800 */
[----:B------:R-:W-:Y:S01]  /*5690*/  FADD.FTZ R44, R56, R45 ;  /* 0x0000002d382c7221 */ /* 0x000fe20000010000 */
[----:B--2---:R-:W-:Y:S01]  /*56a0*/  F2FP.F16.F32.PACK_AB R11, R28, R41 ;  /* 0x000000291c0b723e */ /* 0x004fe200000000ff */
[--C-:B------:R-:W-:Y:S02]  /*56b0*/  IMAD.MOV.U32 R56, RZ, RZ, R71.reuse ;  /* 0x000000ffff387224 */ /* 0x100fe400078e0047 */
[----:B------:R-:W-:Y:S01]  /*56c0*/  FADD.FTZ R27, R39, R44 ;  /* 0x0000002c271b7221 */ /* 0x000fe20000010000 */
[----:B------:R-:W-:Y:S02]  /*56d0*/  IMAD.MOV.U32 R44, RZ, RZ, R71 ;  /* 0x000000ffff2c7224 */ /* 0x000fe400078e0047 */
[----:B------:R-:W2:Y:S01]  /*56e0*/  MUFU.EX2 R49, R49 ;  /* 0x0000003100317308 */ /* 0x000ea20000000800 */
[----:B---3--:R-:W-:Y:S01]  /*56f0*/  FADD.FTZ R50, R31, R24 ;  /* 0x000000181f327221 */ /* 0x008fe20000010000 */
[----:B------:R-:W-:Y:S01]  /*5700*/  FADD.FTZ R27, R60, R27 ;  /* 0x0000001b3c1b7221 */ /* 0x000fe20000010000 */
[----:B------:R-:W-:Y:S01]  /*5710*/  F2FP.F16.F32.PACK_AB R24, R57, R20 ;  /* 0x000000143918723e */ /* 0x000fe200000000ff */
[----:B------:R-:W-:-:S02]  /*5720*/  IMAD.MOV.U32 R60, RZ, RZ, R71 ;  /* 0x000000ffff3c7224 */ /* 0x000fc400078e0047 */
[----:B------:R-:W-:Y:S01]  /*5730*/  FADD.FTZ R45, R41, R50 ;  /* 0x00000032292d7221 */ /* 0x000fe20000010000 */
[----:B0-----:R-:W-:Y:S01]  /*5740*/  FADD.FTZ R6, R40, R27 ;  /* 0x0000001b28067221 */ /* 0x001fe20000010000 */
[----:B------:R-:W-:Y:S01]  /*5750*/  F2FP.F16.F32.PACK_AB R27, R58, R21 ;  /* 0x000000153a1b723e */ /* 0x000fe200000000ff */
[----:B------:R-:W0:Y:S01]  /*5760*/  MUFU.EX2 R43, R43 ;  /* 0x0000002b002b7308 */ /* 0x000e220000000800 */
[----:B------:R-:W-:Y:S01]  /*5770*/  FADD.FTZ R4, R28, R45 ;  /* 0x0000002d1c047221 */ /* 0x000fe20000010000 */
[--C-:B------:R-:W-:Y:S02]  /*5780*/  IMAD.MOV.U32 R58, RZ, RZ, R71.reuse ;  /* 0x000000ffff3a7224 */ /* 0x100fe400078e0047 */
[--C-:B------:R-:W-:Y:S02]  /*5790*/  IMAD.MOV.U32 R57, RZ, RZ, R71.reuse ;  /* 0x000000ffff397224 */ /* 0x100fe400078e0047 */
[----:B------:R-:W-:Y:S01]  /*57a0*/  FADD.FTZ R5, R29, R4 ;  /* 0x000000041d057221 */ /* 0x000fe20000010000 */
[----:B------:R-:W-:Y:S01]  /*57b0*/  IMAD.MOV.U32 R50, RZ, RZ, R71 ;  /* 0x000000ffff327224 */ /* 0x000fe200078e0047 */
[----:B------:R-:W3:Y:S02]  /*57c0*/  MUFU.EX2 R51, R51 ;  /* 0x0000003300337308 */ /* 0x000ee40000000800 */
[----:B----4-:R-:W-:Y:S01]  /*57d0*/  FADD.FTZ R5, R32, R5 ;  /* 0x0000000520057221 */ /* 0x010fe20000010000 */
[----:B--2---:R-:W-:Y:S01]  /*57e0*/  FADD.FTZ R6, R49, R6 ;  /* 0x0000000631067221 */ /* 0x004fe20000010000 */
[----:B------:R-:W-:-:S02]  /*57f0*/  IMAD.MOV.U32 R45, RZ, RZ, R71 ;  /* 0x000000ffff2d7224 */ /* 0x000fc400078e0047 */
[----:B------:R-:W-:Y:S01]  /*5800*/  FADD.FTZ R0, R42, R5 ;  /* 0x000000052a007221 */ /* 0x000fe20000010000 */
[--C-:B------:R-:W-:Y:S01]  /*5810*/  IMAD.MOV.U32 R41, RZ, RZ, R71.reuse ;  /* 0x000000ffff297224 */ /* 0x100fe200078e0047 */
[----:B------:R-:W2:Y:S01]  /*5820*/  MUFU.EX2 R70, R70 ;  /* 0x0000004600467308 */ /* 0x000ea20000000800 */
[----:B0-----:R-:W-:Y:S01]  /*5830*/  FADD.FTZ R7, R43, R6 ;  /* 0x000000062b077221 */ /* 0x001fe20000010000 */
[--C-:B------:R-:W-:Y:S02]  /*5840*/  IMAD.MOV.U32 R39, RZ, RZ, R71.reuse ;  /* 0x000000ffff277224 */ /* 0x100fe400078e0047 */
[--C-:B------:R-:W-:Y:S02]  /*5850*/  IMAD.MOV.U32 R31, RZ, RZ, R71.reuse ;  /* 0x000000ffff1f7224 */ /* 0x100fe400078e0047 */
[----:B------:R-:W-:Y:S02]  /*5860*/  IMAD.MOV.U32 R28, RZ, RZ, R71 ;  /* 0x000000ffff1c7224 */ /* 0x000fe400078e0047 */
[----:B------:R-:W0:Y:S01]  /*5870*/  MUFU.EX2 R33, R33 ;  /* 0x0000002100217308 */ /* 0x000e220000000800 */
[----:B---3--:R-:W-:-:S07]  /*5880*/  FADD.FTZ R0, R51, R0 ;  /* 0x0000000033007221 */ /* 0x008fce0000010000 */
[----:B------:R-:W3:Y:S01]  /*5890*/  MUFU.EX2 R47, R47 ;  /* 0x0000002f002f7308 */ /* 0x000ee20000000800 */
[C---:B--2---:R-:W-:Y:S01]  /*58a0*/  FADD.FTZ R4, R70.reuse, R7 ;  /* 0x0000000746047221 */ /* 0x044fe20000010000 */
[----:B------:R-:W-:Y:S01]  /*58b0*/  F2FP.F16.F32.PACK_AB R6, R70, R43 ;  /* 0x0000002b4606723e */ /* 0x000fe200000000ff */
[--C-:B------:R-:W-:Y:S02]  /*58c0*/  IMAD.MOV.U32 R70, RZ, RZ, R71.reuse ;  /* 0x000000ffff467224 */ /* 0x100fe400078e0047 */
[----:B------:R-:W-:-:S03]  /*58d0*/  IMAD.MOV.U32 R43, RZ, RZ, R71 ;  /* 0x000000ffff2b7224 */ /* 0x000fc600078e0047 */
[----:B------:R-:W2:Y:S01]  /*58e0*/  MUFU.EX2 R34, R34 ;  /* 0x0000002200227308 */ /* 0x000ea20000000800 */
[----:B0-----:R-:W-:-:S07]  /*58f0*/  FADD.FTZ R7, R33, R0 ;  /* 0x0000000021077221 */ /* 0x001fce0000010000 */
[----:B------:R-:W1:Y:S01]  /*5900*/  MUFU.EX2 R72, R72 ;  /* 0x0000004800487308 */ /* 0x000e620000000800 */
[----:B---3--:R-:W-:Y:S01]  /*5910*/  FADD.FTZ R5, R47, R4 ;  /* 0x000000042f057221 */ /* 0x008fe20000010000 */
[----:B------:R-:W-:Y:S01]  /*5920*/  F2FP.F16.F32.PACK_AB R4, R49, R40 ;  /* 0x000000283104723e */ /* 0x000fe200000000ff */
[--C-:B------:R-:W-:Y:S02]  /*5930*/  IMAD.MOV.U32 R49, RZ, RZ, R71.reuse ;  /* 0x000000ffff317224 */ /* 0x100fe400078e0047 */
[----:B------:R-:W-:-:S03]  /*5940*/  IMAD.MOV.U32 R40, RZ, RZ, R71 ;  /* 0x000000ffff287224 */ /* 0x000fc600078e0047 */
[----:B------:R0:W3:Y:S01]  /*5950*/  MUFU.EX2 R30, R25 ;  /* 0x00000019001e7308 */ /* 0x0000e20000000800 */
[----:B--2---:R-:W-:-:S07]  /*5960*/  FADD.FTZ R7, R34, R7 ;  /* 0x0000000722077221 */ /* 0x004fce0000010000 */
[----:B------:R-:W2:Y:S01]  /*5970*/  MUFU.EX2 R48, R48 ;  /* 0x0000003000307308 */ /* 0x000ea20000000800 */
[----:B-1----:R-:W-:Y:S01]  /*5980*/  FADD.FTZ R15, R72, R5 ;  /* 0x00000005480f7221 */ /* 0x002fe20000010000 */
[----:B0-----:R-:W-:Y:S01]  /*5990*/  F2FP.F16.F32.PACK_AB R25, R68, R35 ;  /* 0x000000234419723e */ /* 0x001fe200000000ff */
[--C-:B------:R-:W-:Y:S01]  /*59a0*/  IMAD.MOV.U32 R68, RZ, RZ, R71.reuse ;  /* 0x000000ffff447224 */ /* 0x100fe200078e0047 */
[----:B------:R-:W-:Y:S01]  /*59b0*/  F2FP.F16.F32.PACK_AB R5, R32, R29 ;  /* 0x0000001d2005723e */ /* 0x000fe200000000ff */
[----:B------:R-:W-:Y:S02]  /*59c0*/  IMAD.MOV.U32 R35, RZ, RZ, R71 ;  /* 0x000000ffff237224 */ /* 0x000fe400078e0047 */
[----:B------:R0:W-:Y:S01]  /*59d0*/  STSM.16.M88.4 [R2+0x2a300], R24 ;  /* 0x02a3001802007844 */ /* 0x0001e20000000200 */
[----:B------:R-:W1:Y:S01]  /*59e0*/  MUFU.EX2 R73, R73 ;  /* 0x0000004900497308 */ /* 0x000e620000000800 */
[----:B---3--:R-:W-:Y:S01]  /*59f0*/  FADD.FTZ R12, R30, R7 ;  /* 0x000000071e0c7221 */ /* 0x008fe20000010000 */
[----:B------:R-:W-:Y:S01]  /*5a00*/  F2FP.F16.F32.PACK_AB R7, R51, R42 ;  /* 0x0000002a3307723e */ /* 0x000fe200000000ff */
[----:B------:R3:W-:Y:S01]  /*5a10*/  STSM.16.M88.4 [R2+0x2bb00], R8 ;  /* 0x02bb000802007844 */ /* 0x0007e20000000200 */
[----:B------:R-:W-:-:S02]  /*5a20*/  IMAD.MOV.U32 R51, RZ, RZ, R71 ;  /* 0x000000ffff337224 */ /* 0x000fc400078e0047 */
[----:B------:R-:W-:Y:S01]  /*5a30*/  IMAD.MOV.U32 R42, RZ, RZ, R71 ;  /* 0x000000ffff2a7224 */ /* 0x000fe200078e0047 */
[----:B------:R4:W-:Y:S01]  /*5a40*/  STSM.16.M88.4 [R2+0x2d300], R4 ;  /* 0x02d3000402007844 */ /* 0x0009e20000000200 */
[----:B------:R-:W5:Y:S01]  /*5a50*/  MUFU.EX2 R61, R61 ;  /* 0x0000003d003d7308 */ /* 0x000f620000000800 */
[----:B--2---:R-:W-:Y:S01]  /*5a60*/  FADD.FTZ R0, R48, R15 ;  /* 0x0000000f30007221 */ /* 0x004fe20000010000 */
[--C-:B------:R-:W-:Y:S02]  /*5a70*/  IMAD.MOV.U32 R32, RZ, RZ, R71.reuse ;  /* 0x000000ffff207224 */ /* 0x100fe400078e0047 */
[--C-:B------:R-:W-:Y:S02]  /*5a80*/  IMAD.MOV.U32 R29, RZ, RZ, R71.reuse ;  /* 0x000000ffff1d7224 */ /* 0x100fe400078e0047 */
[--C-:B0-----:R-:W-:Y:S02]  /*5a90*/  IMAD.MOV.U32 R27, RZ, RZ, R71.reuse ;  /* 0x000000ffff1b7224 */ /* 0x101fe400078e0047 */
[----:B------:R-:W0:Y:S01]  /*5aa0*/  MUFU.EX2 R76, R76 ;  /* 0x0000004c004c7308 */ /* 0x000e220000000800 */
[----:B-1----:R-:W-:Y:S01]  /*5ab0*/  FADD.FTZ R15, R73, R12 ;  /* 0x0000000c490f7221 */ /* 0x002fe20000010000 */
[--C-:B------:R-:W-:Y:S01]  /*5ac0*/  IMAD.MOV.U32 R26, RZ, RZ, R71.reuse ;  /* 0x000000ffff1a7224 */ /* 0x100fe200078e0047 */
[----:B---3--:R-:W-:Y:S01]  /*5ad0*/  F2FP.F16.F32.PACK_AB R8, R72, R47 ;  /* 0x0000002f4808723e */ /* 0x008fe200000000ff */
[--C-:B------:R-:W-:Y:S01]  /*5ae0*/  IMAD.MOV.U32 R47, RZ, RZ, R71.reuse ;  /* 0x000000ffff2f7224 */ /* 0x100fe200078e0047 */
[----:B------:R-:W-:Y:S01]  /*5af0*/  F2FP.F16.F32.PACK_AB R9, R34, R33 ;  /* 0x000000212209723e */ /* 0x000fe200000000ff */
[----:B------:R-:W-:-:S02]  /*5b00*/  IMAD.MOV.U32 R34, RZ, RZ, R71 ;  /* 0x000000ffff227224 */ /* 0x000fc400078e0047 */
[----:B------:R-:W1:Y:S01]  /*5b10*/  MUFU.EX2 R46, R46 ;  /* 0x0000002e002e7308 */ /* 0x000e620000000800 */
[C---:B-----5:R-:W-:Y:S01]  /*5b20*/  FADD.FTZ R11, R61.reuse, R0 ;  /* 0x000000003d0b7221 */ /* 0x060fe20000010000 */
[----:B------:R-:W-:Y:S01]  /*5b30*/  F2FP.F16.F32.PACK_AB R10, R61, R48 ;  /* 0x000000303d0a723e */ /* 0x000fe200000000ff */
[--C-:B------:R-:W-:Y:S02]  /*5b40*/  IMAD.MOV.U32 R61, RZ, RZ, R71.reuse ;  /* 0x000000ffff3d7224 */ /* 0x100fe400078e0047 */
[--C-:B------:R-:W-:Y:S02]  /*5b50*/  IMAD.MOV.U32 R48, RZ, RZ, R71.reuse ;  /* 0x000000ffff307224 */ /* 0x100fe400078e0047 */
[----:B------:R-:W-:Y:S01]  /*5b60*/  IMAD.MOV.U32 R33, RZ, RZ, R71 ;  /* 0x000000ffff217224 */ /* 0x000fe200078e0047 */
[----:B------:R-:W2:Y:S01]  /*5b70*/  MUFU.EX2 R13, R77 ;  /* 0x0000004d000d7308 */ /* 0x000ea20000000800 */
[----:B0-----:R-:W-:Y:S01]  /*5b80*/  FADD.FTZ R14, R76, R15 ;  /* 0x0000000f4c0e7221 */ /* 0x001fe20000010000 */
[----:B------:R-:W-:-:S02]  /*5b90*/  IMAD.MOV.U32 R25, RZ, RZ, R71 ;  /* 0x000000ffff197224 */ /* 0x000fc400078e0047 */
[----:B------:R-:W-:-:S04]  /*5ba0*/  IMAD.MOV.U32 R24, RZ, RZ, R71 ;  /* 0x000000ffff187224 */ /* 0x000fc800078e0047 */
[----:B------:R-:W0:Y:S01]  /*5bb0*/  MUFU.EX2 R69, R69 ;  /* 0x0000004500457308 */ /* 0x000e220000000800 */
[----:B-1----:R-:W-:Y:S01]  /*5bc0*/  FADD.FTZ R0, R46, R11 ;  /* 0x0000000b2e007221 */ /* 0x002fe20000010000 */
[----:B------:R-:W-:Y:S01]  /*5bd0*/  F2FP.F16.F32.PACK_AB R11, R73, R30 ;  /* 0x0000001e490b723e */ /* 0x000fe200000000ff */
[----:B------:R-:W-:-:S04]  /*5be0*/  IMAD.MOV.U32 R30, RZ, RZ, R71 ;  /* 0x000000ffff1e7224 */ /* 0x000fc800078e0047 */
[----:B------:R1:W-:Y:S01]  /*5bf0*/  STSM.16.M88.4 [R2+0x2eb00], R8 ;  /* 0x02eb000802007844 */ /* 0x0003e20000000200 */
[----:B------:R-:W-:Y:S01]  /*5c00*/  MUFU.EX2 R3, R3 ;  /* 0x0000000300037308 */ /* 0x000fe20000000800 */
[C---:B--2---:R-:W-:Y:S01]  /*5c10*/  FADD.FTZ R20, R13.reuse, R14 ;  /* 0x0000000e0d147221 */ /* 0x044fe20000010000 */
[----:B------:R-:W-:-:S06]  /*5c20*/  F2FP.F16.F32.PACK_AB R13, R13, R76 ;  /* 0x0000004c0d0d723e */ /* 0x000fcc00000000ff */
[----:B------:R-:W2:Y:S01]  /*5c30*/  MUFU.EX2 R36, R36 ;  /* 0x0000002400247308 */ /* 0x000ea20000000800 */
[C---:B0-----:R-:W-:Y:S01]  /*5c40*/  F2FP.F16.F32.PACK_AB R12, R69.reuse, R46 ;  /* 0x0000002e450c723e */ /* 0x041fe200000000ff */
[----:B------:R-:W-:Y:S01]  /*5c50*/  FADD.FTZ R0, R69, R0 ;  /* 0x0000000045007221 */ /* 0x000fe20000010000 */
[--C-:B------:R-:W-:Y:S02]  /*5c60*/  IMAD.MOV.U32 R69, RZ, RZ, R71.reuse ;  /* 0x000000ffff457224 */ /* 0x100fe400078e0047 */
[----:B------:R-:W-:-:S03]  /*5c70*/  IMAD.MOV.U32 R46, RZ, RZ, R71 ;  /* 0x000000ffff2e7224 */ /* 0x000fc600078e0047 */
[----:B------:R-:W-:Y:S08]  /*5c80*/  MUFU.EX2 R85, R85 ;  /* 0x0000005500557308 */ /* 0x000ff00000000800 */
[----:B------:R-:W0:Y:S01]  /*5c90*/  MUFU.EX2 R38, R38 ;  /* 0x0000002600267308 */ /* 0x000e220000000800 */
[----:B--2---:R-:W-:Y:S01]  /*5ca0*/  F2FP.F16.F32.PACK_AB R14, R36, R3 ;  /* 0x00000003240e723e */ /* 0x004fe200000000ff */
[----:B------:R-:W-:-:S04]  /*5cb0*/  FADD.FTZ R3, R3, R0 ;  /* 0x0000000003037221 */ /* 0x000fc80000010000 */
[----:B----4-:R-:W-:Y:S01]  /*5cc0*/  FADD.FTZ R5, R36, R3 ;  /* 0x0000000324057221 */ /* 0x010fe20000010000 */
[----:B------:R-:W-:Y:S01]  /*5cd0*/  IMAD.MOV.U32 R36, RZ, RZ, R71 ;  /* 0x000000ffff247224 */ /* 0x000fe200078e0047 */
[----:B0-----:R-:W-:Y:S01]  /*5ce0*/  F2FP.F16.F32.PACK_AB R15, R38, R85 ;  /* 0x00000055260f723e */ /* 0x001fe200000000ff */
[----:B------:R-:W-:-:S04]  /*5cf0*/  FADD.FTZ R85, R85, R20 ;  /* 0x0000001455557221 */ /* 0x000fc80000010000 */
[----:B------:R1:W-:Y:S01]  /*5d00*/  STSM.16.M88.4 [R2+0x30300], R12 ;  /* 0x0303000c02007844 */ /* 0x0003e20000000200 */
[----:B------:R-:W-:Y:S01]  /*5d10*/  FADD.FTZ R4, R38, R85 ;  /* 0x0000005526047221 */ /* 0x000fe20000010000 */
[----:B------:R-:W-:Y:S01]  /*5d20*/  IMAD.MOV.U32 R38, RZ, RZ, R71 ;  /* 0x000000ffff267224 */ /* 0x000fe200078e0047 */
[----:B------:R0:W-:Y:S06]  /*5d30*/  MEMBAR.ALL.CTA ;  /* 0x0000000000007992 */ /* 0x0001ec0000008000 */
[----:B0-----:R-:W0:Y:S02]  /*5d40*/  FENCE.VIEW.ASYNC.S ;  /* 0x00000000000073c6 */ /* 0x001e240000000000 */
[----:B0-----:R-:W-:Y:S01]  /*5d50*/  NOP ;  /* 0x0000000000007918 */ /* 0x001fe20000000000 */
[----:B------:R-:W-:Y:S05]  /*5d60*/  @!P2 BRA `(.L_x_182) ;  /* 0x000000400088a947 */ /* 0x000fea0003800000 */
[----:B------:R-:W-:Y:S01]  /*5d70*/  IMAD.MOV.U32 R0, RZ, RZ, R74 ;  /* 0x000000ffff007224 */ /* 0x000fe200078e004a */
[----:B------:R-:W-:Y:S01]  /*5d80*/  CS2R R70, SRZ ;  /* 0x0000000000467805 */ /* 0x000fe2000001ff00 */
[----:B------:R-:W-:Y:S01]  /*5d90*/  IMAD.MOV.U32 R3, RZ, RZ, R114 ;  /* 0x000000ffff037224 */ /* 0x000fe200078e0072 */
        /* <DEDUP_REMOVED lines=22> */
[----:B------:R-:W-:Y:S01]  /*5f00*/  CS2R R24, SRZ ;  /* 0x0000000000187805 */ /* 0x000fe2000001ff00 */
[----:B------:R-:W-:Y:S01]  /*5f10*/  UMOV UR38, UR39 ;  /* 0x0000002700267c82 */ /* 0x000fe20008000000 */
[----:B------:R-:W-:Y:S01]  /*5f20*/  UMOV UR7, UR36 ;  /* 0x0000002400077c82 */ /* 0x000fe20008000000 */
[----:B------:R-:W-:-:S05]  /*5f30*/  ULDC UR5, c[0x0][0x9d8] ;  /* 0x0002760000057ab9 */ /* 0x000fca0000000800 */
.L_x_191:
[----:B------:R-:W-:Y:S01]  /*5f40*/  R2UR UR4, R17 ;  /* 0x00000000110472ca */ /* 0x000fe200000e0000 */
[----:B------:R-:W-:-:S04]  /*5f50*/  UIADD3 UR36, UR7, 0x1, URZ ;  /* 0x0000000107247890 */ /* 0x000fc8000fffe03f */
[----:B------:R-:W-:-:S04]  /*5f60*/  UISETP.NE.AND UP0, UPT, UR36, 0x2, UPT ;  /* 0x000000022400788c */ /* 0x000fc8000bf05270 */
[----:B------:R-:W-:Y:S02]  /*5f70*/  USEL UR39, URZ, 0x1, UP0 ;  /* 0x000000013f277887 */ /* 0x000fe40008000000 */
[----:B------:R-:W-:Y:S02]  /*5f80*/  USEL UR36, UR36, URZ, UP0 ;  /* 0x0000003f24247287 */ /* 0x000fe40008000000 */
[----:B------:R-:W-:Y:S01]  /*5f90*/  ISETP.NE.AND P3, PT, RZ, UR4, PT ;  /* 0x00000004ff007c0c */ /* 0x000fe2000bf65270 */
[----:B------:R-:W-:-:S12]  /*5fa0*/  ULOP3.LUT UR39, UR38, UR39, URZ, 0x3c, !UPT ;  /* 0x0000002726277292 */ /* 0x000fd8000f8e3c3f */
[----:B0-----:R-:W-:Y:S05]  /*5fb0*/  @P3 BRA `(.L_x_183) ;  /* 0x00000000002c3947 */ /* 0x001fea0003800000 */
[----:B------:R-:W-:Y:S05]  /*5fc0*/  @!P0 BRA `(.L_x_184) ;  /* 0x0000000000048947 */ /* 0x000fea0003800000 */
[----:B------:R-:W-:Y:S01]  /*5fd0*/  BPT.TRAP 0x1 ;  /* 0x000000040000795c */ /* 0x000fe20000300000 */
.L_x_184:
[----:B------:R-:W-:Y:S01]  /*5fe0*/  ULEA UR4, UR36, UR37, 0x3 ;  /* 0x0000002524047291 */ /* 0x000fe2000f8e183f */
[----:B------:R-:W-:-:S05]  /*5ff0*/  IMAD.U32 R6, RZ, RZ, UR39 ;  /* 0x00000027ff067e24 */ /* 0x000fca000f8e00ff */
[----:B------:R-:W-:-:S04]  /*6000*/  SHF.L.U32 R6, R6, 0x1f, RZ ;  /* 0x0000001f06067819 */ /* 0x000fc800000006ff */
[----:B------:R0:W2:Y:S01]  /*6010*/  SYNCS.PHASECHK.TRANS64.TRYWAIT P2, [UR4+0x31c30], R6 ;  /* 0x031c3006ff0075a7 */ /* 0x0000a20008040144 */
[----:B------:R-:W-:Y:S05]  /*6020*/  @!P0 BRA `(.L_x_185) ;  /* 0x0000000000048947 */ /* 0x000fea0003800000 */
[----:B------:R-:W-:Y:S01]  /*6030*/  BPT.TRAP 0x1 ;  /* 0x000000040000795c */ /* 0x000fe20000300000 */
.L_x_185:
[----:B--2---:R-:W-:Y:S05]  /*6040*/  @P2 BRA `(.L_x_183) ;  /* 0x0000000000082947 */ /* 0x004fea0003800000 */
[----:B------:R-:W2:Y:S02]  /*6050*/  SYNCS.PHASECHK.TRANS64.TRYWAIT P2, [UR4+0x31c30], R6 ;  /* 0x031c3006ff0075a7 */ /* 0x000ea40008040144 */
[----:B--2---:R-:W-:Y:S05]  /*6060*/  @!P2 BRA `(.L_x_186) ;  /* 0x000000dc00c0a947 */ /* 0x004fea0003800000 */
.L_x_183:
[----:B--2---:R-:W2:Y:S01]  /*6070*/  S2R R7, SR_TID.X ;  /* 0x0000000000077919 */ /* 0x004ea20000002100 */
[----:B------:R-:W-:Y:S01]  /*6080*/  UIMAD UR4, UR36, 0x6c0, UR6 ;  /* 0x000006c0240478a4 */ /* 0x000fe2000f8e0206 */
[----:B------:R-:W-:Y:S01]  /*6090*/  UMOV UR31, 0x80000020 ;  /* 0x80000020001f7882 */ /* 0x000fe20000000000 */
[----:B------:R-:W-:Y:S02]  /*60a0*/  UMOV UR32, UR28 ;  /* 0x0000001c00207c82 */ /* 0x000fe40008000000 */
[----:B------:R-:W-:Y:S01]  /*60b0*/  UIADD3 UR34, UR4, 0x40, URZ ;  /* 0x0000004004227890 */ /* 0x000fe2000fffe03f */
[----:B------:R-:W-:Y:S02]  /*60c0*/  UMOV UR33, UR29 ;  /* 0x0000001d00217c82 */ /* 0x000fe40008000000 */
[----:B------:R-:W-:Y:S01]  /*60d0*/  UMOV UR30, UR4 ;  /* 0x00000004001e7c82 */ /* 0x000fe20008000000 */
[----:B------:R-:W-:Y:S01]  /*60e0*/  UMOV UR35, 0x80000020 ;  /* 0x8000002000237882 */ /* 0x000fe20000000000 */
[----:B------:R-:W-:Y:S01]  /*60f0*/  UIADD3 UR42, UR4, 0x80, URZ ;  /* 0x00000080042a7890 */ /* 0x000fe2000fffe03f */
[----:B------:R-:W-:Y:S01]  /*6100*/  UMOV UR40, UR28 ;  /* 0x0000001c00287c82 */ /* 0x000fe20008000000 */
        /* <DEDUP_REMOVED lines=15> */
[----:B--2---:R-:W-:Y:S01]  /*6200*/  SHF.R.U32.HI R7, RZ, 0x7, R7 ;  /* 0x00000007ff077819 */ /* 0x004fe20000011607 */
[----:B------:R-:W-:Y:S01]  /*6210*/  UMOV UR56, UR28 ;  /* 0x0000001c00387c82 */ /* 0x000fe20008000000 */
[----:B------:R-:W-:Y:S01]  /*6220*/  UMOV UR57, UR29 ;  /* 0x0000001d00397c82 */ /* 0x000fe20008000000 */
[----:B------:R-:W-:Y:S01]  /*6230*/  UMOV UR59, 0x80000020 ;  /* 0x80000020003b7882 */ /* 0x000fe20000000000 */
[----:B------:R-:W-:Y:S01]  /*6240*/  UIADD3 UR10, UR4, 0x2, URZ ;  /* 0x00000002040a7890 */ /* 0x000fe2000fffe03f */
[----:B0-----:R-:W-:Y:S01]  /*6250*/  VIADD R6, R7, 0x8 ;  /* 0x0000000807067836 */ /* 0x001fe20000000000 */
[----:B------:R-:W-:Y:S01]  /*6260*/  UMOV UR11, 0x80000020 ;  /* 0x80000020000b7882 */ /* 0x000fe20000000000 */
[----:B------:R-:W-:Y:S01]  /*6270*/  UIADD3 UR14, UR4, 0x202, URZ ;  /* 0x00000202040e7890 */ /* 0x000fe2000fffe03f */
[----:B------:R-:W-:-:S02]  /*6280*/  UMOV UR15, 0x80000020 ;  /* 0x80000020000f7882 */ /* 0x000fc40000000000 */
[----:B------:R0:W-:Y:S01]  /*6290*/  BAR.SYNC.DEFER_BLOCKING R6, 0x100 ;  /* 0x000400060000751d */ /* 0x0001e20000010000 */
[----:B------:R-:W-:Y:S02]  /*62a0*/  UIADD3 UR18, UR4, 0x242, URZ ;  /* 0x0000024204127890 */ /* 0x000fe4000fffe03f */
[----:B------:R-:W-:Y:S02]  /*62b0*/  UIADD3 UR22, UR4, 0x480, URZ ;  /* 0x0000048004167890 */ /* 0x000fe4000fffe03f */
[----:B------:R-:W-:Y:S01]  /*62c0*/  UIADD3 UR26, UR4, 0x482, URZ ;  /* 0x00000482041a7890 */ /* 0x000fe2000fffe03f */
[----:B------:R-:W-:Y:S01]  /*62d0*/  UMOV UR19, 0x80000020 ;  /* 0x8000002000137882 */ /* 0x000fe20000000000 */
[----:B------:R-:W-:Y:S01]  /*62e0*/  UMOV UR23, 0x80000020 ;  /* 0x8000002000177882 */ /* 0x000fe20000000000 */
[----:B------:R-:W-:Y:S01]  /*62f0*/  UMOV UR27, 0x80000020 ;  /* 0x80000020001b7882 */ /* 0x000fe20000000000 */
[----:B------:R-:W-:-:S06]  /*6300*/  WARPGROUP.ARRIVE ;  /* 0x00000000000079c5 */ /* 0x000fcc0000000000 */
[----:B------:R-:W-:Y:S01]  /*6310*/  HGMMA.64x16x16.F32 R136, gdesc[UR28], RZ, !UPT, gsb0 ;  /* 0x002000001c8879f0 */ /* 0x000fe2000c0008ff */
[----:B------:R-:W-:Y:S01]  /*6320*/  UIADD3 UR30, UR4, 0x1c0, URZ ;  /* 0x000001c0041e7890 */ /* 0x000fe2000fffe03f */
        /* <DEDUP_REMOVED lines=45> */
[----:B------:R-:W-:Y:S03]  /*6600*/  HGMMA.64x16x16.F32 R80, gdesc[UR28], RZ, !UPT, gsb0 ;  /* 0x002000001c5079f0 */ /* 0x000fe6000c0008ff */
        /* <DEDUP_REMOVED lines=267> */
.L_x_188:
[----:B------:R-:W-:Y:S01]  /*76c0*/  ULEA UR4, UR7, UR37, 0x3 ;  /* 0x0000002507047291 */ /* 0x000fe2000f8e183f */
[----:B------:R-:W-:-:S05]  /*76d0*/  IMAD.U32 R6, RZ, RZ, UR38 ;  /* 0x00000026ff067e24 */ /* 0x000fca000f8e00ff */
[----:B------:R-:W-:-:S04]  /*76e0*/  SHF.L.U32 R6, R6, 0x1f, RZ ;  /* 0x0000001f06067819 */ /* 0x000fc800000006ff */
[----:B------:R0:W2:Y:S01]  /*76f0*/  SYNCS.PHASECHK.TRANS64.TRYWAIT P2, [UR4+0x31c50], R6 ;  /* 0x031c5006ff0075a7 */ /* 0x0000a20008040144 */
[----:B------:R-:W-:Y:S05]  /*7700*/  @!P0 BRA `(.L_x_189) ;  /* 0x0000000000048947 */ /* 0x000fea0003800000 */
[----:B------:R-:W-:Y:S01]  /*7710*/  BPT.TRAP 0x1 ;  /* 0x000000040000795c */ /* 0x000fe20000300000 */
.L_x_189:
[----:B--2---:R-:W-:Y:S05]  /*7720*/  @P2 BRA `(.L_x_187) ;  /* 0x0000000000082947 */ /* 0x004fea0003800000 */
[----:B------:R-:W2:Y:S02]  /*7730*/  SYNCS.PHASECHK.TRANS64.TRYWAIT P2, [UR4+0x31c50], R6 ;  /* 0x031c5006ff0075a7 */ /* 0x000ea40008040144 */
[----:B--2---:R-:W-:Y:S05]  /*7740*/  @!P2 BRA `(.L_x_190) ;  /* 0x000000c80020a947 */ /* 0x004fea0003800000 */
.L_x_187:
[----:B------:R-:W-:Y:S01]  /*7750*/  UIADD3 UR4, UR37, 0x200, URZ ;  /* 0x0000020025047890 */ /* 0x000fe2000fffe03f */
[----:B------:R-:W-:Y:S01]  /*7760*/  WARPGROUP.ARRIVE ;  /* 0x00000000000079c5 */ /* 0x000fe20000000000 */
[----:B------:R-:W-:Y:S01]  /*7770*/  UMOV UR33, 0xc0000010 ;  /* 0xc000001000217882 */ /* 0x000fe20000000000 */
[----:B------:R-:W-:Y:S01]  /*7780*/  UMOV UR35, 0x80000020 ;  /* 0x8000002000237882 */ /* 0x000fe20000000000 */
[----:B------:R-:W-:Y:S01]  /*7790*/  USHF.R.U32.HI UR4, URZ, 0x4, UR4 ;  /* 0x000000043f047899 */ /* 0x000fe20008011604 */
[----:B0-2---:R-:W-:Y:S01]  /*77a0*/  FMUL.FTZ R6, R136, UR5 ;  /* 0x0000000588067c20 */ /* 0x005fe20008410000 */
[----:B------:R-:W-:Y:S01]  /*77b0*/  FMUL.FTZ R7, R137, UR5 ;  /* 0x0000000589077c20 */ /* 0x000fe20008410000 */
[----:B-1----:R-:W-:Y:S01]  /*77c0*/  FMUL.FTZ R10, R140, UR5 ;  /* 0x000000058c0a7c20 */ /* 0x002fe20008410000 */
[----:B------:R-:W-:Y:S01]  /*77d0*/  ULOP3.LUT UR4, UR4, 0x3fff, URZ, 0xc0, !UPT ;  /* 0x00003fff04047892 */ /* 0x000fe2000f8ec03f */
[----:B------:R-:W-:Y:S01]  /*77e0*/  FMUL.FTZ R11, R141, UR5 ;  /* 0x000000058d0b7c20 */ /* 0x000fe20008410000 */
[----:B------:R-:W-:Y:S01]  /*77f0*/  FMUL.FTZ R12, R128, UR5 ;  /* 0x00000005800c7c20 */ /* 0x000fe20008410000 */
[----:B------:R-:W0:Y:S01]  /*7800*/  MUFU.TANH R6, R6 ;  /* 0x0000000600067308 */ /* 0x000e220000002400 */
[----:B------:R-:W-:Y:S01]  /*7810*/  ULOP3.LUT UR10, UR4, 0x2400000, URZ, 0xfc, !UPT ;  /* 0x02400000040a7892 */ /* 0x000fe2000f8efc3f */
[----:B------:R-:W-:Y:S01]  /*7820*/  FMUL.FTZ R13, R129, UR5 ;  /* 0x00000005810d7c20 */ /* 0x000fe20008410000 */
[----:B------:R-:W-:Y:S01]  /*7830*/  ULOP3.LUT UR4, UR61, 0x10000, URZ, 0xfc, !UPT ;  /* 0x000100003d047892 */ /* 0x000fe2000f8efc3f */
[----:B------:R-:W-:Y:S01]  /*7840*/  FMUL.FTZ R20, R120, UR5 ;  /* 0x0000000578147c20 */ /* 0x000fe20008410000 */
[----:B------:R-:W-:Y:S01]  /*7850*/  UIMAD UR10, UR7, 0x6c0, UR10 ;  /* 0x000006c0070a78a4 */ /* 0x000fe2000f8e020a */
[----:B------:R-:W-:Y:S01]  /*7860*/  FMUL.FTZ R120, R124, UR5 ;  /* 0x000000057c787c20 */ /* 0x000fe20008410000 */
[----:B------:R-:W-:Y:S01]  /*7870*/  FMUL.FTZ R14, R132, UR5 ;  /* 0x00000005840e7c20 */ /* 0x000fe20008410000 */
[----:B------:R-:W1:Y:S01]  /*7880*/  MUFU.TANH R7, R7 ;  /* 0x0000000700077308 */ /* 0x000e620000002400 */
[----:B------:R-:W-:Y:S01]  /*7890*/  FMUL.FTZ R15, R133, UR5 ;  /* 0x00000005850f7c20 */ /* 0x000fe20008410000 */
[----:B------:R-:W-:Y:S01]  /*78a0*/  UMOV UR32, UR4 ;  /* 0x0000000400207c82 */ /* 0x000fe20008000000 */
        /* <DEDUP_REMOVED lines=41> */
[----:B------:R-:W-:Y:S01]  /*7b40*/  ULDC UR11, c[0x0][0x988] ;  /* 0x00026200000b7ab9 */ /* 0x000fe20000000800 */
        /* <DEDUP_REMOVED lines=37> */
[----:B------:R-:W0:Y:S01]  /*7da0*/  S2R R139, SR_TID.X ;  /* 0x00000000008b7919 */ /* 0x000e220000002100 */
[----:B------:R-:W-:Y:S01]  /*7db0*/  R2UR UR14, R16 ;  /* 0x00000000100e72ca */ /* 0x000fe200000e0000 */
[----:B------:R-:W-:-:S04]  /*7dc0*/  UMOV UR38, UR39 ;  /* 0x0000002700267c82 */ /* 0x000fc80008000000 */
[----:B------:R-:W3:Y:S01]  /*7dd0*/  MUFU.TANH R112, R112 ;  /* 0x0000007000707308 */ /* 0x000ee20000002400 */
[----:B-1----:R-:W-:-:S07]  /*7de0*/  FMNMX.FTZ R124, R120, R124, !PT ;  /* 0x0000007c787c7209 */ /* 0x002fce0007810000 */
[----:B------:R-:W1:Y:S01]  /*7df0*/  MUFU.TANH R113, R113 ;  /* 0x0000007100717308 */ /* 0x000e620000002400 */
[----:B--2---:R-:W-:Y:S01]  /*7e00*/  FMNMX.FTZ R124, R121, R124, !PT ;  /* 0x0000007c797c7209 */ /* 0x004fe20007810000 */
[----:B------:R-:W-:-:S06]  /*7e10*/  UISETP.GT.AND UP0, UPT, UR60, UR14, UPT ;  /* 0x0000000e3c00728c */ /* 0x000fcc000bf04270 */
[----:B------:R-:W2:Y:S01]  /*7e20*/  MUFU.TANH R116, R116 ;  /* 0x0000007400747308 */ /* 0x000ea20000002400 */
[----:B---3--:R-:W-:Y:S01]  /*7e30*/  FMNMX.FTZ R124, R112, R124, !PT ;  /* 0x0000007c707c7209 */ /* 0x008fe20007810000 */
[----:B------:R-:W-:Y:S02]  /*7e40*/  WARPGROUP.DEPBAR.LE gsb0, 0x0 ;  /* 0x00008000000079c5 */ /* 0x000fe40000010000 */
[----:B------:R-:W-:-:S04]  /*7e50*/  WARPGROUP.ARRIVE ;  /* 0x00000000000079c5 */ /* 0x000fc80000000000 */
[----:B------:R-:W3:Y:S01]  /*7e60*/  MUFU.TANH R117, R117 ;  /* 0x0000007500757308 */ /* 0x000ee20000002400 */
[----:B-1----:R-:W-:Y:S02]  /*7e70*/  FMNMX.FTZ R124, R113, R124, !PT ;  /* 0x0000007c717c7209 */ /* 0x002fe40007810000 */
[----:B0-----:R-:W-:Y:S01]  /*7e80*/  SHF.R.U32.HI R138, RZ, 0x7, R139 ;  /* 0x00000007ff8a7819 */ /* 0x001fe2000001168b */
[----:B------:R-:W-:Y:S01]  /*7e90*/  HGMMA.64x96x16.F32 R24, gdesc[UR32].tnspB, R24, gsb0 ;  /* 0x41600000201879f0 */ /* 0x000fe20008000818 */
[----:B------:R-:W-:Y:S01]  /*7ea0*/  UIADD3 UR32, UR4, 0x300, URZ ;  /* 0x0000030004207890 */ /* 0x000fe2000fffe03f */
[----:B------:R-:W-:Y:S01]  /*7eb0*/  ISETP.GE.U32.AND P2, PT, R139, 0x180, PT ;  /* 0x000001808b00780c */ /* 0x000fe20003f46070 */
[----:B------:R-:W-:Y:S01]  /*7ec0*/  UIADD3 UR34, UR10, 0x80, URZ ;  /* 0x000000800a227890 */ /* 0x000fe2000fffe03f */
[----:B------:R-:W0:Y:S01]  /*7ed0*/  MUFU.TANH R104, R104 ;  /* 0x0000006800687308 */ /* 0x000e220000002400 */
[----:B------:R-:W-:Y:S01]  /*7ee0*/  UMOV UR33, 0xc0000010 ;  /* 0xc000001000217882 */ /* 0x000fe20000000000 */
[----:B------:R-:W-:Y:S01]  /*7ef0*/  UMOV UR35, 0x80000020 ;  /* 0x8000002000237882 */ /* 0x000fe20000000000 */
[----:B--2---:R-:W-:-:S05]  /*7f00*/  FMNMX.FTZ R124, R116, R124, !PT ;  /* 0x0000007c747c7209 */ /* 0x004fca0007810000 */
[----:B------:R-:W1:Y:S01]  /*7f10*/  MUFU.TANH R105, R105 ;  /* 0x0000006900697308 */ /* 0x000e620000002400 */
[----:B---3--:R-:W-:-:S07]  /*7f20*/  FMNMX.FTZ R124, R117, R124, !PT ;  /* 0x0000007c757c7209 */ /* 0x008fce0007810000 */
[----:B------:R-:W2:Y:S01]  /*7f30*/  MUFU.TANH R108, R108 ;  /* 0x0000006c006c7308 */ /* 0x000ea20000002400 */
[----:B0-----:R-:W-:-:S07]  /*7f40*/  FMNMX.FTZ R124, R104, R124, !PT ;  /* 0x0000007c687c7209 */ /* 0x001fce0007810000 */
[----:B------:R-:W0:Y:S01]  /*7f50*/  MUFU.TANH R109, R109 ;  /* 0x0000006d006d7308 */ /* 0x000e220000002400 */
[----:B-1----:R-:W-:-:S07]  /*7f60*/  FMNMX.FTZ R124, R105, R124, !PT ;  /* 0x0000007c697c7209 */ /* 0x002fce0007810000 */
[----:B------:R-:W1:Y:S01]  /*7f70*/  MUFU.TANH R96, R96 ;  /* 0x0000006000607308 */ /* 0x000e620000002400 */
[----:B--2---:R-:W-:-:S07]  /*7f80*/  FMNMX.FTZ R124, R108, R124, !PT ;  /* 0x0000007c6c7c7209 */ /* 0x004fce0007810000 */
        /* <DEDUP_REMOVED lines=15> */
[----:B-1----:R-:W-:Y:S01]  /*8080*/  FMNMX.FTZ R125, R92, R124, !PT ;  /* 0x0000007c5c7d7209 */ /* 0x002fe20007810000 */
[----:B------:R-:W-:Y:S02]  /*8090*/  WARPGROUP.DEPBAR.LE gsb0, 0x0 ;  /* 0x00008000000079c5 */ /* 0x000fe40000010000 */
[----:B------:R-:W-:Y:S01]  /*80a0*/  WARPGROUP.ARRIVE ;  /* 0x00000000000079c5 */ /* 0x000fe20000000000 */
[----:B------:R-:W-:-:S03]  /*80b0*/  FMUL.FTZ R124, R76, UR5 ;  /* 0x000000054c7c7c20 */ /* 0x000fc60008410000 */
[----:B------:R-:W1:Y:S01]  /*80c0*/  MUFU.TANH R81, R81 ;  /* 0x0000005100517308 */ /* 0x000e620000002400 */
[----:B--2---:R-:W-:Y:S01]  /*80d0*/  FMNMX.FTZ R76, R93, R125, !PT ;  /* 0x0000007d5d4c7209 */ /* 0x004fe20007810000 */
[----:B------:R-:W-:Y:S01]  /*80e0*/  HGMMA.64x96x16.F32 R24, gdesc[UR32].tnspB, R24, gsb0 ;  /* 0x41600000201879f0 */ /* 0x000fe20008000818 */
[----:B------:R-:W-:Y:S01]  /*80f0*/  UIADD3 UR32, UR4, 0x480, URZ ;  /* 0x0000048004207890 */ /* 0x000fe2000fffe03f */
[----:B------:R-:W-:Y:S01]  /*8100*/  FMUL.FTZ R125, R77, UR5 ;  /* 0x000000054d7d7c20 */ /* 0x000fe20008410000 */
[----:B------:R-:W-:Y:S01]  /*8110*/  UIADD3 UR34, UR10, 0xc0, URZ ;  /* 0x000000c00a227890 */ /* 0x000fe2000fffe03f */
[----:B------:R-:W-:Y:S01]  /*8120*/  UMOV UR33, 0xc0000010 ;  /* 0xc000001000217882 */ /* 0x000fe20000000000 */
[----:B------:R-:W-:Y:S01]  /*8130*/  UMOV UR35, 0x80000020 ;  /* 0x8000002000237882 */ /* 0x000fe20000000000 */
        /* <DEDUP_REMOVED lines=12> */
[----:B------:R-:W-:Y:S01]  /*8200*/  MUFU.TANH R8, R8 ;  /* 0x0000000800087308 */ /* 0x000fe20000002400 */
[----:B0-----:R-:W-:-:S07]  /*8210*/  FMNMX.FTZ R128, R124, R128, !PT ;  /* 0x000000807c807209 */ /* 0x001fce0007810000 */
[----:B------:R-:W-:Y:S01]  /*8220*/  MUFU.TANH R9, R9 ;  /* 0x0000000900097308 */ /* 0x000fe20000002400 */
[----:B-1----:R-:W-:-:S05]  /*8230*/  FMNMX.FTZ R132, R125, R128, !PT ;  /* 0x000000807d847209 */ /* 0x002fca0007810000 */
[----:B------:R-:W0:Y:S02]  /*8240*/  SHFL.BFLY PT, R133, R132, 0x2, 0x1f ;  /* 0x0c401f0084857f89 */ /* 0x000e2400000e0000 */
[----:B------:R1:W-:Y:S08]  /*8250*/  MUFU.TANH R128, R130 ;  /* 0x0000008200807308 */ /* 0x0003f00000002400 */
[----:B------:R-:W-:Y:S01]  /*8260*/  MUFU.TANH R76, R142 ;  /* 0x0000008e004c7308 */ /* 0x000fe20000002400 */
[----:B-1----:R-:W-:-:S07]  /*8270*/  FMUL.FTZ R130, R134, UR5 ;  /* 0x0000000586827c20 */ /* 0x002fce0008410000 */
[----:B------:R-:W-:Y:S01]  /*8280*/  MUFU.TANH R77, R143 ;  /* 0x0000008f004d7308 */ /* 0x000fe20000002400 */
[----:B0-----:R-:W-:Y:S01]  /*8290*/  FMNMX.FTZ R133, R132, R133, !PT ;  /* 0x0000008584857209 */ /* 0x001fe20007810000 */
[----:B------:R-:W-:-:S06]  /*82a0*/  FMUL.FTZ R132, R114, UR5 ;  /* 0x0000000572847c20 */ /* 0x000fcc0008410000 */
[----:B------:R-:W-:Y:S01]  /*82b0*/  MUFU.TANH R129, R129 ;  /* 0x0000008100817308 */ /* 0x000fe20000002400 */
[----:B------:R-:W0:Y:S01]  /*82c0*/  SHFL.BFLY PT, R134, R133, 0x1, 0x1f ;  /* 0x0c201f0085867f89 */ /* 0x000e2200000e0000 */
[----:B------:R-:W-:Y:S02]  /*82d0*/  WARPGROUP.DEPBAR.LE gsb0, 0x0 ;  /* 0x00008000000079c5 */ /* 0x000fe40000010000 */
[----:B------:R-:W-:-:S04]  /*82e0*/  WARPGROUP.ARRIVE ;  /* 0x00000000000079c5 */ /* 0x000fc80000000000 */
[----:B------:R-:W-:Y:S02]  /*82f0*/  MUFU.TANH R130, R130 ;  /* 0x0000008200827308 */ /* 0x000fe40000002400 */
[----:B------:R-:W-:Y:S01]  /*8300*/  HGMMA.64x96x16.F32 R24, gdesc[UR32].tnspB, R24, gsb0 ;  /* 0x41600000201879f0 */ /* 0x000fe20008000818 */
[----:B------:R-:W-:Y:S02]  /*8310*/  UIADD3 UR32, UR4, 0x600, URZ ;  /* 0x0000060004207890 */ /* 0x000fe4000fffe03f */
[----:B------:R-:W-:-:S03]  /*8320*/  UIADD3 UR34, UR10, 0x100, URZ ;  /* 0x000001000a227890 */ /* 0x000fc6000fffe03f */
[----:B------:R-:W-:Y:S01]  /*8330*/  MUFU.TANH R131, R131 ;  /* 0x0000008300837308 */ /* 0x000fe20000002400 */
[----:B------:R-:W-:Y:S01]  /*8340*/  UMOV UR33, 0xc0000010 ;  /* 0xc000001000217882 */ /* 0x000fe20000000000 */
[----:B------:R-:W-:Y:S01]  /*8350*/  UMOV UR35, 0x80000020 ;  /* 0x8000002000237882 */ /* 0x000fe20000000000 */
[----:B0-----:R-:W-:-:S05]  /*8360*/  FMNMX.FTZ R114, R133, R134, !PT ;  /* 0x0000008685727209 */ /* 0x001fca0007810000 */
[----:B------:R-:W-:Y:S01]  /*8370*/  MUFU.TANH R122, R122 ;  /* 0x0000007a007a7308 */ /* 0x000fe20000002400 */
[C---:B------:R-:W-:Y:S01]  /*8380*/  FADD.FTZ R3, -R114.reuse, R3 ;  /* 0x0000000372037221 */ /* 0x040fe20000010100 */
[----:B------:R-:W-:-:S03]  /*8390*/  FMUL.FTZ R133, R114, UR11 ;  /* 0x0000000b72857c20 */ /* 0x000fc60008410000 */
[----:B------:R-:W-:Y:S01]  /*83a0*/  FMUL.FTZ R3, R3, UR11 ;  /* 0x0000000b03037c20 */ /* 0x000fe20008410000 */
[--C-:B------:R-:W-:Y:S01]  /*83b0*/  FFMA.FTZ R134, R6, UR11, -R133.reuse ;  /* 0x0000000b06867c23 */ /* 0x100fe20008010885 */
[--C-:B------:R-:W-:Y:S01]  /*83c0*/  FFMA.FTZ R6, R12, UR11, -R133.reuse ;  /* 0x0000000b0c067c23 */ /* 0x100fe20008010885 */
[--C-:B------:R-:W-:Y:S01]  /*83d0*/  FFMA.FTZ R136, R11, UR11, -R133.reuse ;  /* 0x0000000b0b887c23 */ /* 0x100fe20008010885 */
[--C-:B------:R-:W-:Y:S01]  /*83e0*/  FFMA.FTZ R11, R14, UR11, -R133.reuse ;  /* 0x0000000b0e0b7c23 */ /* 0x100fe20008010885 */
[----:B------:R-:W-:Y:S01]  /*83f0*/  MUFU.EX2 R12, R134 ;  /* 0x00000086000c7308 */ /* 0x000fe20000000800 */
[--C-:B------:R-:W-:Y:S01]  /*8400*/  FFMA.FTZ R135, R7, UR11, -R133.reuse ;  /* 0x0000000b07877c23 */ /* 0x100fe20008010885 */
[--C-:B------:R-:W-:Y:S01]  /*8410*/  FFMA.FTZ R7, R13, UR11, -R133.reuse ;  /* 0x0000000b0d077c23 */ /* 0x100fe20008010885 */
[----:B------:R-:W-:Y:S01]  /*8420*/  FMUL.FTZ R13, R118, UR5 ;  /* 0x00000005760d7c20 */ /* 0x000fe20008410000 */
[--C-:B------:R-:W-:Y:S01]  /*8430*/  FFMA.FTZ R137, R15, UR11, -R133.reuse ;  /* 0x0000000b0f897c23 */ /* 0x100fe20008010885 */
[----:B------:R-:W-:Y:S01]  /*8440*/  FMUL.FTZ R15, R119, UR5 ;  /* 0x00000005770f7c20 */ /* 0x000fe20008410000 */
[--C-:B------:R-:W-:Y:S01]  /*8450*/  FFMA.FTZ R10, R10, UR11, -R133.reuse ;  /* 0x0000000b0a0a7c23 */ /* 0x100fe20008010885 */
[--C-:B------:R-:W-:Y:S01]  /*8460*/  FFMA.FTZ R20, R20, UR11, -R133.reuse ;  /* 0x0000000b14147c23 */ /* 0x100fe20008010885 */
[----:B------:R-:W0:Y:S01]  /*8470*/  MUFU.EX2 R3, R3 ;  /* 0x0000000300037308 */ /* 0x000e220000000800 */
[--C-:B------:R-:W-:Y:S01]  /*8480*/  FFMA.FTZ R21, R21, UR11, -R133.reuse ;  /* 0x0000000b15157c23 */ /* 0x100fe20008010885 */
[--C-:B------:R-:W-:Y:S01]  /*8490*/  FFMA.FTZ R120, R120, UR11, -R133.reuse ;  /* 0x0000000b78787c23 */ /* 0x100fe20008010885 */
[--C-:B------:R-:W-:Y:S01]  /*84a0*/  FFMA.FTZ R121, R121, UR11, -R133.reuse ;  /* 0x0000000b79797c23 */ /* 0x100fe20008010885 */
[--C-:B------:R-:W-:Y:S01]  /*84b0*/  FFMA.FTZ R112, R112, UR11, -R133.reuse ;  /* 0x0000000b70707c23 */ /* 0x100fe20008010885 */
[--C-:B------:R-:W-:Y:S01]  /*84c0*/  FFMA.FTZ R113, R113, UR11, -R133.reuse ;  /* 0x0000000b71717c23 */ /* 0x100fe20008010885 */
[--C-:B------:R-:W-:Y:S01]  /*84d0*/  FFMA.FTZ R116, R116, UR11, -R133.reuse ;  /* 0x0000000b74747c23 */ /* 0x100fe20008010885 */
[--C-:B------:R-:W-:Y:S01]  /*84e0*/  FFMA.FTZ R117, R117, UR11, -R133.reuse ;  /* 0x0000000b75757c23 */ /* 0x100fe20008010885 */
[----:B------:R-:W1:Y:S01]  /*84f0*/  MUFU.TANH R123, R123 ;  /* 0x0000007b007b7308 */ /* 0x000e620000002400 */
[--C-:B------:R-:W-:Y:S01]  /*8500*/  FFMA.FTZ R104, R104, UR11, -R133.reuse ;  /* 0x0000000b68687c23 */ /* 0x100fe20008010885 */
[--C-:B------:R-:W-:Y:S01]  /*8510*/  FFMA.FTZ R105, R105, UR11, -R133.reuse ;  /* 0x0000000b69697c23 */ /* 0x100fe20008010885 */
[--C-:B------:R-:W-:Y:S01]  /*8520*/  FFMA.FTZ R108, R108, UR11, -R133.reuse ;  /* 0x0000000b6c6c7c23 */ /* 0x100fe20008010885 */
[--C-:B------:R-:W-:Y:S01]  /*8530*/  FFMA.FTZ R109, R109, UR11, -R133.reuse ;  /* 0x0000000b6d6d7c23 */ /* 0x100fe20008010885 */
[--C-:B------:R-:W-:Y:S01]  /*8540*/  FFMA.FTZ R96, R96, UR11, -R133.reuse ;  /* 0x0000000b60607c23 */ /* 0x100fe20008010885 */
[--C-:B------:R-:W-:Y:S01]  /*8550*/  FFMA.FTZ R97, R97, UR11, -R133.reuse ;  /* 0x0000000b61617c23 */ /* 0x100fe20008010885 */
[--C-:B------:R-:W-:Y:S01]  /*8560*/  FFMA.FTZ R100, R100, UR11, -R133.reuse ;  /* 0x0000000b64647c23 */ /* 0x100fe20008010885 */
[----:B------:R-:W2:Y:S01]  /*8570*/  MUFU.TANH R126, R126 ;  /* 0x0000007e007e7308 */ /* 0x000ea20000002400 */
[----:B0-----:R-:W-:Y:S01]  /*8580*/  FFMA.FTZ R14, R3, R5, R12 ;  /* 0x00000005030e7223 */ /* 0x001fe2000001000c */
[----:B------:R-:W-:Y:S01]  /*8590*/  FMUL.FTZ R5, R106, UR5 ;  /* 0x000000056a057c20 */ /* 0x000fe20008410000 */
[----:B------:R-:W-:Y:S01]  /*85a0*/  FMUL.FTZ R106, R107, UR5 ;  /* 0x000000056b6a7c20 */ /* 0x000fe20008410000 */
[----:B------:R-:W-:Y:S01]  /*85b0*/  FMUL.FTZ R107, R110, UR5 ;  /* 0x000000056e6b7c20 */ /* 0x000fe20008410000 */
[----:B------:R-:W-:Y:S01]  /*85c0*/  FMUL.FTZ R110, R111, UR5 ;  /* 0x000000056f6e7c20 */ /* 0x000fe20008410000 */
[----:B------:R-:W-:Y:S01]  /*85d0*/  FMNMX.FTZ R111, R8, R0, !PT ;  /* 0x00000000086f7209 */ /* 0x000fe20007810000 */
[--C-:B------:R-:W-:Y:S01]  /*85e0*/  FFMA.FTZ R101, R101, UR11, -R133.reuse ;  /* 0x0000000b65657c23 */ /* 0x100fe20008010885 */
[----:B------:R-:W0:Y:S01]  /*85f0*/  MUFU.TANH R127, R127 ;  /* 0x0000007f007f7308 */ /* 0x000e220000002400 */
[--C-:B------:R-:W-:Y:S01]  /*8600*/  FFMA.FTZ R88, R88, UR11, -R133.reuse ;  /* 0x0000000b58587c23 */ /* 0x100fe20008010885 */
[----:B------:R-:W-:Y:S01]  /*8610*/  FMNMX.FTZ R111, R9, R111, !PT ;  /* 0x0000006f096f7209 */ /* 0x000fe20007810000 */
[--C-:B------:R-:W-:Y:S01]  /*8620*/  FFMA.FTZ R89, R89, UR11, -R133.reuse ;  /* 0x0000000b59597c23 */ /* 0x100fe20008010885 */
[--C-:B------:R-:W-:Y:S01]  /*8630*/  FFMA.FTZ R92, R92, UR11, -R133.reuse ;  /* 0x0000000b5c5c7c23 */ /* 0x100fe20008010885 */
[--C-:B------:R-:W-:Y:S01]  /*8640*/  FFMA.FTZ R93, R93, UR11, -R133.reuse ;  /* 0x0000000b5d5d7c23 */ /* 0x100fe20008010885 */
[----:B------:R-:W-:Y:S01]  /*8650*/  FMNMX.FTZ R111, R76, R111, !PT ;  /* 0x0000006f4c6f7209 */ /* 0x000fe20007810000 */
[--C-:B------:R-:W-:Y:S01]  /*8660*/  FFMA.FTZ R80, R80, UR11, -R133.reuse ;  /* 0x0000000b50507c23 */ /* 0x100fe20008010885 */
[----:B------:R-:W3:Y:S01]  /*8670*/  MUFU.TANH R132, R132 ;  /* 0x0000008400847308 */ /* 0x000ee20000002400 */
[--C-:B------:R-:W-:Y:S01]  /*8680*/  FFMA.FTZ R81, R81, UR11, -R133.reuse ;  /* 0x0000000b51517c23 */ /* 0x100fe20008010885 */
[----:B------:R-:W-:Y:S01]  /*8690*/  FMNMX.FTZ R111, R77, R111, !PT ;  /* 0x0000006f4d6f7209 */ /* 0x000fe20007810000 */
[--C-:B------:R-:W-:Y:S01]  /*86a0*/  FFMA.FTZ R84, R84, UR11, -R133.reuse ;  /* 0x0000000b54547c23 */ /* 0x100fe20008010885 */
[--C-:B------:R-:W-:Y:S01]  /*86b0*/  FFMA.FTZ R85, R85, UR11, -R133.reuse ;  /* 0x0000000b55557c23 */ /* 0x100fe20008010885 */
[--C-:B------:R-:W-:Y:S01]  /*86c0*/  FFMA.FTZ R72, R72, UR11, -R133.reuse ;  /* 0x0000000b48487c23 */ /* 0x100fe20008010885 */
[----:B------:R-:W-:Y:S01]  /*86d0*/  FMNMX.FTZ R111, R128, R111, !PT ;  /* 0x0000006f806f7209 */ /* 0x000fe20007810000 */
[--C-:B------:R-:W-:Y:S01]  /*86e0*/  FFMA.FTZ R73, R73, UR11, -R133.reuse ;  /* 0x0000000b49497c23 */ /* 0x100fe20008010885 */
[----:B------:R-:W4:Y:S01]  /*86f0*/  MUFU.TANH R115, R115 ;  /* 0x0000007300737308 */ /* 0x000f220000002400 */
[--C-:B------:R-:W-:Y:S01]  /*8700*/  FFMA.FTZ R124, R124, UR11, -R133.reuse ;  /* 0x0000000b7c7c7c23 */ /* 0x100fe20008010885 */
[----:B------:R-:W-:Y:S01]  /*8710*/  FMNMX.FTZ R111, R129, R111, !PT ;  /* 0x0000006f816f7209 */ /* 0x000fe20007810000 */
[----:B------:R-:W-:-:S03]  /*8720*/  FFMA.FTZ R125, R125, UR11, -R133 ;  /* 0x0000000b7d7d7c23 */ /* 0x000fc60008010885 */
[----:B------:R-:W-:Y:S02]  /*8730*/  FMNMX.FTZ R111, R130, R111, !PT ;  /* 0x0000006f826f7209 */ /* 0x000fe40007810000 */
[----:B------:R-:W5:Y:S02]  /*8740*/  MUFU.TANH R13, R13 ;  /* 0x0000000d000d7308 */ /* 0x000f640000002400 */
[----:B------:R-:W-:-:S04]  /*8750*/  FMNMX.FTZ R111, R131, R111, !PT ;  /* 0x0000006f836f7209 */ /* 0x000fc80007810000 */
[----:B------:R-:W-:Y:S02]  /*8760*/  FMNMX.FTZ R111, R122, R111, !PT ;  /* 0x0000006f7a6f7209 */ /* 0x000fe40007810000 */
[----:B------:R-:W5:Y:S02]  /*8770*/  MUFU.TANH R15, R15 ;  /* 0x0000000f000f7308 */ /* 0x000f640000002400 */
[----:B-1----:R-:W-:-:S04]  /*8780*/  FMNMX.FTZ R111, R123, R111, !PT ;  /* 0x0000006f7b6f7209 */ /* 0x002fc80007810000 */
[----:B--2---:R-:W-:Y:S02]  /*8790*/  FMNMX.FTZ R111, R126, R111, !PT ;  /* 0x0000006f7e6f7209 */ /* 0x004fe40007810000 */
[----:B------:R-:W1:Y:S02]  /*87a0*/  MUFU.TANH R5, R5 ;  /* 0x0000000500057308 */ /* 0x000e640000002400 */
[----:B0-----:R-:W-:Y:S01]  /*87b0*/  FMNMX.FTZ R111, R127, R111, !PT ;  /* 0x0000006f7f6f7209 */ /* 0x001fe20007810000 */
[----:B------:R-:W-:Y:S02]  /*87c0*/  WARPGROUP.DEPBAR.LE gsb0, 0x0 ;  /* 0x00008000000079c5 */ /* 0x000fe40000010000 */
[----:B------:R-:W-:Y:S01]  /*87d0*/  WARPGROUP.ARRIVE ;  /* 0x00000000000079c5 */ /* 0x000fe20000000000 */
[----:B---3--:R-:W-:Y:S02]  /*87e0*/  FMNMX.FTZ R111, R132, R111, !PT ;  /* 0x0000006f846f7209 */ /* 0x008fe40007810000 */
[----:B------:R-:W0:Y:S02]  /*87f0*/  MUFU.TANH R106, R106 ;  /* 0x0000006a006a7308 */ /* 0x000e240000002400 */
[----:B----4-:R-:W-:Y:S01]  /*8800*/  FMNMX.FTZ R111, R115, R111, !PT ;  /* 0x0000006f736f7209 */ /* 0x010fe20007810000 */
[----:B------:R-:W-:Y:S01]  /*8810*/  HGMMA.64x96x16.F32 R24, gdesc[UR32].tnspB, R24, gsb0 ;  /* 0x41600000201879f0 */ /* 0x000fe20008000818 */
[----:B------:R-:W-:-:S02]  /*8820*/  UIADD3 UR32, UR4, 0x780, URZ ;  /* 0x0000078004207890 */ /* 0x000fc4000fffe03f */
[----:B------:R-:W-:Y:S02]  /*8830*/  UIADD3 UR34, UR10, 0x140, URZ ;  /* 0x000001400a227890 */ /* 0x000fe4000fffe03f */
[----:B------:R-:W2:Y:S01]  /*8840*/  MUFU.TANH R107, R107 ;  /* 0x0000006b006b7308 */ /* 0x000ea20000002400 */
[----:B------:R-:W-:Y:S01]  /*8850*/  UMOV UR33, 0xc0000010 ;  /* 0xc000001000217882 */ /* 0x000fe20000000000 */
[----:B------:R-:W-:Y:S01]  /*8860*/  UMOV UR35, 0x80000020 ;  /* 0x8000002000237882 */ /* 0x000fe20000000000 */
[----:B-----5:R-:W-:-:S04]  /*8870*/  FMNMX.FTZ R111, R13, R111, !PT ;  /* 0x0000006f0d6f7209 */ /* 0x020fc80007810000 */
[----:B------:R-:W-:Y:S01]  /*8880*/  FMNMX.FTZ R111, R15, R111, !PT ;  /* 0x0000006f0f6f7209 */ /* 0x000fe20007810000 */
[----:B------:R-:W3:Y:S03]  /*8890*/  MUFU.TANH R110, R110 ;  /* 0x0000006e006e7308 */ /* 0x000ee60000002400 */
[----:B-1----:R-:W-:-:S04]  /*88a0*/  FMNMX.FTZ R111, R5, R111, !PT ;  /* 0x0000006f056f7209 */ /* 0x002fc80007810000 */
[----:B0-----:R-:W-:Y:S01]  /*88b0*/  FMNMX.FTZ R111, R106, R111, !PT ;  /* 0x0000006f6a6f7209 */ /* 0x001fe20007810000 */
[----:B------:R-:W0:Y:S03]  /*88c0*/  MUFU.TANH R98, R98 ;  /* 0x0000006200627308 */ /* 0x000e260000002400 */
[----:B--2---:R-:W-:-:S05]  /*88d0*/  FMNMX.FTZ R111, R107, R111, !PT ;  /* 0x0000006f6b6f7209 */ /* 0x004fca0007810000 */
[----:B------:R-:W1:Y:S01]  /*88e0*/  MUFU.TANH R99, R99 ;  /* 0x0000006300637308 */ /* 0x000e620000002400 */
[----:B---3--:R-:W-:-:S07]  /*88f0*/  FMNMX.FTZ R111, R110, R111, !PT ;  /* 0x0000006f6e6f7209 */ /* 0x008fce0007810000 */
[----:B------:R-:W2:Y:S01]  /*8900*/  MUFU.TANH R102, R102 ;  /* 0x0000006600667308 */ /* 0x000ea20000002400 */
[----:B0-----:R-:W-:-:S07]  /*8910*/  FMNMX.FTZ R111, R98, R111, !PT ;  /* 0x0000006f626f7209 */ /* 0x001fce0007810000 */
[----:B------:R-:W0:Y:S01]  /*8920*/  MUFU.EX2 R135, R135 ;  /* 0x0000008700877308 */ /* 0x000e220000000800 */
[----:B-1----:R-:W-:-:S07]  /*8930*/  FMNMX.FTZ R111, R99, R111, !PT ;  /* 0x0000006f636f7209 */ /* 0x002fce0007810000 */
[----:B------:R-:W1:Y:S01]  /*8940*/  MUFU.TANH R103, R103 ;  /* 0x0000006700677308 */ /* 0x000e620000002400 */
[----:B--2---:R-:W-:-:S07]  /*8950*/  FMNMX.FTZ R111, R102, R111, !PT ;  /* 0x0000006f666f7209 */ /* 0x004fce0007810000 */
[----:B------:R-:W2:Y:S01]  /*8960*/  MUFU.EX2 R118, R10 ;  /* 0x0000000a00767308 */ /* 0x000ea20000000800 */
[C---:B0-----:R-:W-:Y:S01]  /*8970*/  FADD.FTZ R14, R135.reuse, R14 ;  /* 0x0000000e870e7221 */ /* 0x041fe20000010000 */
[----:B------:R-:W-:-:S06]  /*8980*/  F2FP.F16.F32.PACK_AB R12, R135, R12 ;  /* 0x0000000c870c723e */ /* 0x000fcc00000000ff */
[----:B------:R-:W0:Y:S01]  /*8990*/  MUFU.EX2 R136, R136 ;  /* 0x0000008800887308 */ /* 0x000e220000000800 */
[----:B-1----:R-:W-:-:S07]  /*89a0*/  FMNMX.FTZ R111, R103, R111, !PT ;  /* 0x0000006f676f7209 */ /* 0x002fce0007810000 */
[----:B------:R-:W1:Y:S01]  /*89b0*/  MUFU.TANH R90, R90 ;  /* 0x0000005a005a7308 */ /* 0x000e620000002400 */
[----:B--2---:R-:W-:-:S07]  /*89c0*/  FADD.FTZ R10, R118, R14 ;  /* 0x0000000e760a7221 */ /* 0x004fce0000010000 */
[----:B------:R-:W2:Y:S01]  /*89d0*/  MUFU.TANH R91, R91 ;  /* 0x0000005b005b7308 */ /* 0x000ea20000002400 */
[C---:B0-----:R-:W-:Y:S01]  /*89e0*/  F2FP.F16.F32.PACK_AB R14, R136.reuse, R118 ;  /* 0x00000076880e723e */ /* 0x041fe200000000ff */
[----:B------:R-:W-:-:S06]  /*89f0*/  FADD.FTZ R10, R136, R10 ;  /* 0x0000000a880a7221 */ /* 0x000fcc0000010000 */
[----:B------:R-:W0:Y:S01]  /*8a00*/  MUFU.TANH R94, R94 ;  /* 0x0000005e005e7308 */ /* 0x000e220000002400 */
[----:B-1----:R-:W-:-:S07]  /*8a10*/  FMNMX.FTZ R118, R90, R111, !PT ;  /* 0x0000006f5a767209 */ /* 0x002fce0007810000 */
[----:B------:R-:W1:Y:S01]  /*8a20*/  MUFU.TANH R95, R95 ;  /* 0x0000005f005f7308 */ /* 0x000e620000002400 */
[----:B--2---:R-:W-:Y:S01]  /*8a30*/  FMNMX.FTZ R118, R91, R118, !PT ;  /* 0x000000765b767209 */ /* 0x004fe20007810000 */
[----:B------:R-:W-:Y:S02]  /*8a40*/  WARPGROUP.DEPBAR.LE gsb0, 0x0 ;  /* 0x00008000000079c5 */ /* 0x000fe40000010000 */
[----:B------:R-:W-:-:S04]  /*8a50*/  WARPGROUP.ARRIVE ;  /* 0x00000000000079c5 */ /* 0x000fc80000000000 */
[----:B------:R-:W2:Y:S01]  /*8a60*/  MUFU.TANH R82, R82 ;  /* 0x0000005200527308 */ /* 0x000ea20000002400 */
[----:B0-----:R-:W-:Y:S01]  /*8a70*/  FMNMX.FTZ R118, R94, R118, !PT ;  /* 0x000000765e767209 */ /* 0x001fe20007810000 */
[----:B------:R-:W-:Y:S01]  /*8a80*/  HGMMA.64x96x16.F32 R24, gdesc[UR32].tnspB, R24, gsb0 ;  /* 0x41600000201879f0 */ /* 0x000fe20008000818 */
[----:B------:R-:W-:Y:S02]  /*8a90*/  UIADD3 UR32, UR4, 0x900, URZ ;  /* 0x0000090004207890 */ /* 0x000fe4000fffe03f */
[----:B------:R-:W-:Y:S01]  /*8aa0*/  UIADD3 UR34, UR10, 0x180, URZ ;  /* 0x000001800a227890 */ /* 0x000fe2000fffe03f */
[----:B------:R-:W-:Y:S01]  /*8ab0*/  UMOV UR33, 0xc0000010 ;  /* 0xc000001000217882 */ /* 0x000fe20000000000 */
[----:B------:R-:W-:Y:S01]  /*8ac0*/  UMOV UR35, 0x80000020 ;  /* 0x8000002000237882 */ /* 0x000fe20000000000 */
        /* <DEDUP_REMOVED lines=14> */
[----:B------:R-:W-:Y:S01]  /*8bb0*/  MUFU.EX2 R7, R7 ;  /* 0x0000000700077308 */ /* 0x000fe20000000800 */
[----:B--2---:R-:W-:-:S07]  /*8bc0*/  FMNMX.FTZ R74, R78, R118, !PT ;  /* 0x000000764e4a7209 */ /* 0x004fce0007810000 */
[----:B------:R-:W-:Y:S01]  /*8bd0*/  MUFU.EX2 R137, R137 ;  /* 0x0000008900897308 */ /* 0x000fe20000000800 */
[----:B0-----:R-:W-:-:S05]  /*8be0*/  FMNMX.FTZ R74, R79, R74, !PT ;  /* 0x0000004a4f4a7209 */ /* 0x001fca0007810000 */
[----:B------:R-:W0:Y:S02]  /*8bf0*/  SHFL.BFLY PT, R118, R74, 0x2, 0x1f ;  /* 0x0c401f004a767f89 */ /* 0x000e2400000e0000 */
[----:B------:R-:W-:Y:S08]  /*8c00*/  MUFU.EX2 R21, R21 ;  /* 0x0000001500157308 */ /* 0x000ff00000000800 */
[----:B------:R-:W-:Y:S08]  /*8c10*/  MUFU.EX2 R120, R120 ;  /* 0x0000007800787308 */ /* 0x000ff00000000800 */
[----:B------:R-:W-:Y:S01]  /*8c20*/  MUFU.EX2 R121, R121 ;  /* 0x0000007900797308 */ /* 0x000fe20000000800 */
[----:B0-----:R-:W-:Y:S01]  /*8c30*/  FMNMX.FTZ R74, R74, R118, !PT ;  /* 0x000000764a4a7209 */ /* 0x001fe20007810000 */
[----:B------:R-:W-:-:S02]  /*8c40*/  WARPGROUP.DEPBAR.LE gsb0, 0x0 ;  /* 0x00008000000079c5 */ /* 0x000fc40000010000 */
[----:B------:R-:W-:-:S04]  /*8c50*/  WARPGROUP.ARRIVE ;  /* 0x00000000000079c5 */ /* 0x000fc80000000000 */
[----:B------:R-:W-:Y:S01]  /*8c60*/  MUFU.EX2 R112, R112 ;  /* 0x0000007000707308 */ /* 0x000fe20000000800 */
[----:B------:R-:W0:Y:S01]  /*8c70*/  SHFL.BFLY PT, R118, R74, 0x1, 0x1f ;  /* 0x0c201f004a767f89 */ /* 0x000e2200000e0000 */
[----:B------:R-:W-:Y:S01]  /*8c80*/  HGMMA.64x96x16.F32 R24, gdesc[UR32].tnspB, R24, gsb0 ;  /* 0x41600000201879f0 */ /* 0x000fe20008000818 */
[----:B------:R-:W-:Y:S02]  /*8c90*/  UIADD3 UR32, UR4, 0xa80, URZ ;  /* 0x00000a8004207890 */ /* 0x000fe4000fffe03f */
[----:B------:R-:W-:-:S03]  /*8ca0*/  UIADD3 UR34, UR10, 0x1c0, URZ ;  /* 0x000001c00a227890 */ /* 0x000fc6000fffe03f */
[----:B------:R-:W-:Y:S01]  /*8cb0*/  MUFU.EX2 R116, R116 ;  /* 0x0000007400747308 */ /* 0x000fe20000000800 */
[----:B------:R-:W-:Y:S01]  /*8cc0*/  UMOV UR33, 0xc0000010 ;  /* 0xc000001000217882 */ /* 0x000fe20000000000 */
[----:B------:R-:W-:-:S06]  /*8cd0*/  UMOV UR35, 0x80000020 ;  /* 0x8000002000237882 */ /* 0x000fcc0000000000 */
[----:B------:R-:W-:Y:S01]  /*8ce0*/  MUFU.EX2 R104, R104 ;  /* 0x0000006800687308 */ /* 0x000fe20000000800 */
[----:B0-----:R-:W-:-:S07]  /*8cf0*/  FMNMX.FTZ R74, R74, R118, !PT ;  /* 0x000000764a4a7209 */ /* 0x001fce0007810000 */
[----:B------:R-:W-:Y:S01]  /*8d00*/  MUFU.EX2 R105, R105 ;  /* 0x0000006900697308 */ /* 0x000fe20000000800 */
[C---:B------:R-:W-:Y:S01]  /*8d10*/  FADD.FTZ R0, -R74.reuse, R0 ;  /* 0x000000004a007221 */ /* 0x040fe20000010100 */
[----:B------:R-:W-:-:S03]  /*8d20*/  FMUL.FTZ R118, R74, UR11 ;  /* 0x0000000b4a767c20 */ /* 0x000fc60008410000 */
[----:B------:R-:W-:Y:S01]  /*8d30*/  FMUL.FTZ R0, R0, UR11 ;  /* 0x0000000b00007c20 */ /* 0x000fe20008410000 */
        /* <DEDUP_REMOVED lines=21> */
[----:B------:R-:W1:Y:S01]  /*8e90*/  MUFU.EX2 R9, R9 ;  /* 0x0000000900097308 */ /* 0x000e620000000800 */
[--C-:B------:R-:W-:Y:S01]  /*8ea0*/  FFMA.FTZ R110, R110, UR11, -R118.reuse ;  /* 0x0000000b6e6e7c23 */ /* 0x100fe20008010876 */
[--C-:B------:R-:W-:Y:S01]  /*8eb0*/  FFMA.FTZ R98, R98, UR11, -R118.reuse ;  /* 0x0000000b62627c23 */ /* 0x100fe20008010876 */
[--C-:B------:R-:W-:Y:S01]  /*8ec0*/  FFMA.FTZ R99, R99, UR11, -R118.reuse ;  /* 0x0000000b63637c23 */ /* 0x100fe20008010876 */
[--C-:B------:R-:W-:Y:S01]  /*8ed0*/  FFMA.FTZ R102, R102, UR11, -R118.reuse ;  /* 0x0000000b66667c23 */ /* 0x100fe20008010876 */
[--C-:B------:R-:W-:Y:S01]  /*8ee0*/  FFMA.FTZ R103, R103, UR11, -R118.reuse ;  /* 0x0000000b67677c23 */ /* 0x100fe20008010876 */
[--C-:B------:R-:W-:Y:S01]  /*8ef0*/  FFMA.FTZ R90, R90, UR11, -R118.reuse ;  /* 0x0000000b5a5a7c23 */ /* 0x100fe20008010876 */
[----:B------:R-:W-:Y:S01]  /*8f00*/  FFMA.FTZ R91, R91, UR11, -R118 ;  /* 0x0000000b5b5b7c23 */ /* 0x000fe20008010876 */
[----:B------:R-:W2:Y:S01]  /*8f10*/  MUFU.EX2 R15, R76 ;  /* 0x0000004c000f7308 */ /* 0x000ea20000000800 */
[----:B0-----:R-:W-:Y:S01]  /*8f20*/  FFMA.FTZ R4, R0, R4, R8 ;  /* 0x0000000400047223 */ /* 0x001fe20000010008 */
[--C-:B------:R-:W-:Y:S01]  /*8f30*/  FFMA.FTZ R94, R94, UR11, -R118.reuse ;  /* 0x0000000b5e5e7c23 */ /* 0x100fe20008010876 */
[--C-:B------:R-:W-:Y:S01]  /*8f40*/  FFMA.FTZ R95, R95, UR11, -R118.reuse ;  /* 0x0000000b5f5f7c23 */ /* 0x100fe20008010876 */
[--C-:B------:R-:W-:Y:S01]  /*8f50*/  FFMA.FTZ R82, R82, UR11, -R118.reuse ;  /* 0x0000000b52527c23 */ /* 0x100fe20008010876 */
[--C-:B------:R-:W-:Y:S01]  /*8f60*/  FFMA.FTZ R83, R83, UR11, -R118.reuse ;  /* 0x0000000b53537c23 */ /* 0x100fe20008010876 */
[--C-:B------:R-:W-:Y:S01]  /*8f70*/  FFMA.FTZ R86, R86, UR11, -R118.reuse ;  /* 0x0000000b56567c23 */ /* 0x100fe20008010876 */
[----:B------:R-:W-:Y:S01]  /*8f80*/  FFMA.FTZ R87, R87, UR11, -R118 ;  /* 0x0000000b57577c23 */ /* 0x000fe20008010876 */
[----:B------:R-:W0:Y:S01]  /*8f90*/  MUFU.EX2 R77, R77 ;  /* 0x0000004d004d7308 */ /* 0x000e220000000800 */
[----:B-1----:R-:W-:Y:S01]  /*8fa0*/  F2FP.F16.F32.PACK_AB R13, R9, R8 ;  /* 0x00000008090d723e */ /* 0x002fe200000000ff */
[----:B------:R-:W-:-:S02]  /*8fb0*/  VIADD R8, R138, 0x9 ;  /* 0x000000098a087836 */ /* 0x000fc40000000000 */
[----:B------:R-:W-:Y:S01]  /*8fc0*/  FADD.FTZ R4, R9, R4 ;  /* 0x0000000409047221 */ /* 0x000fe20000010000 */
[--C-:B------:R-:W-:Y:S01]  /*8fd0*/  FFMA.FTZ R111, R111, UR11, -R118.reuse ;  /* 0x0000000b6f6f7c23 */ /* 0x100fe20008010876 */
[--C-:B------:R-:W-:Y:S01]  /*8fe0*/  FFMA.FTZ R75, R75, UR11, -R118.reuse ;  /* 0x0000000b4b4b7c23 */ /* 0x100fe20008010876 */
[----:B------:R-:W-:Y:S01]  /*8ff0*/  FFMA.FTZ R79, R79, UR11, -R118 ;  /* 0x0000000b4f4f7c23 */ /* 0x000fe20008010876 */
[----:B------:R-:W-:Y:S01]  /*9000*/  SEL R8, R8, 0x9, !P2 ;  /* 0x0000000908087807 */ /* 0x000fe20005000000 */
[----:B------:R-:W1:Y:S01]  /*9010*/  MUFU.EX2 R9, R6 ;  /* 0x0000000600097308 */ /* 0x000e620000000800 */
[----:B--2---:R-:W-:Y:S01]  /*9020*/  FADD.FTZ R4, R15, R4 ;  /* 0x000000040f047221 */ /* 0x004fe20000010000 */
[----:B------:R-:W-:Y:S01]  /*9030*/  FFMA.FTZ R78, R78, UR11, -R118 ;  /* 0x0000000b4e4e7c23 */ /* 0x000fe20008010876 */
[----:B------:R-:W-:-:S05]  /*9040*/  PLOP3.LUT P2, PT, PT, PT, UP0, 0x80, 0x0 ;  /* 0x000000000000781c */ /* 0x000fca0003f4f008 */
[----:B------:R-:W2:Y:S01]  /*9050*/  MUFU.EX2 R128, R128 ;  /* 0x0000008000807308 */ /* 0x000ea20000000800 */
[C---:B0-----:R-:W-:Y:S01]  /*9060*/  F2FP.F16.F32.PACK_AB R15, R77.reuse, R15 ;  /* 0x0000000f4d0f723e */ /* 0x041fe200000000ff */
[----:B------:R-:W-:-:S06]  /*9070*/  FADD.FTZ R77, R77, R4 ;  /* 0x000000044d4d7221 */ /* 0x000fcc0000010000 */
[----:B------:R-:W0:Y:S01]  /*9080*/  MUFU.EX2 R6, R11 ;  /* 0x0000000b00067308 */ /* 0x000e220000000800 */
[----:B-1----:R-:W-:Y:S01]  /*9090*/  FADD.FTZ R10, R9, R10 ;  /* 0x0000000a090a7221 */ /* 0x002fe20000010000 */
[----:B------:R-:W-:-:S03]  /*90a0*/  F2FP.F16.F32.PACK_AB R4, R7, R9 ;  /* 0x000000090704723e */ /* 0x000fc600000000ff */
[----:B------:R-:W-:-:S03]  /*90b0*/  FADD.FTZ R10, R7, R10 ;  /* 0x0000000a070a7221 */ /* 0x000fc60000010000 */
[----:B------:R-:W1:Y:S01]  /*90c0*/  MUFU.EX2 R129, R129 ;  /* 0x0000008100817308 */ /* 0x000e620000000800 */
[----:B--2---:R-:W-:Y:S01]  /*90d0*/  FADD.FTZ R7, R128, R77 ;  /* 0x0000004d80077221 */ /* 0x004fe20000010000 */
[----:B------:R-:W-:Y:S02]  /*90e0*/  WARPGROUP.DEPBAR.LE gsb0, 0x0 ;  /* 0x00008000000079c5 */ /* 0x000fe40000010000 */
[----:B------:R-:W-:-:S04]  /*90f0*/  WARPGROUP.ARRIVE ;  /* 0x00000000000079c5 */ /* 0x000fc80000000000 */
[----:B------:R-:W2:Y:S01]  /*9100*/  MUFU.EX2 R130, R130 ;  /* 0x0000008200827308 */ /* 0x000ea20000000800 */
[----:B0-----:R-:W-:Y:S01]  /*9110*/  FADD.FTZ R10, R6, R10 ;  /* 0x0000000a060a7221 */ /* 0x001fe20000010000 */
[C---:B------:R-:W-:Y:S01]  /*9120*/  F2FP.F16.F32.PACK_AB R6, R137.reuse, R6 ;  /* 0x000000068906723e */ /* 0x040fe200000000ff */
[----:B------:R-:W-:Y:S01]  /*9130*/  HGMMA.64x96x16.F32 R24, gdesc[UR32].tnspB, R24, gsb0 ;  /* 0x41600000201879f0 */ /* 0x000fe20008000818 */
[----:B------:R-:W-:Y:S01]  /*9140*/  UIADD3 UR32, UR4, 0xc00, URZ ;  /* 0x00000c0004207890 */ /* 0x000fe2000fffe03f */
[----:B------:R-:W-:Y:S01]  /*9150*/  FADD.FTZ R10, R137, R10 ;  /* 0x0000000a890a7221 */ /* 0x000fe20000010000 */
[----:B------:R-:W-:Y:S01]  /*9160*/  UIADD3 UR34, UR10, 0x200, URZ ;  /* 0x000002000a227890 */ /* 0x000fe2000fffe03f */
[----:B------:R-:W-:Y:S01]  /*9170*/  UMOV UR33, 0xc0000010 ;  /* 0xc000001000217882 */ /* 0x000fe20000000000 */
[----:B------:R-:W-:Y:S01]  /*9180*/  UMOV UR35, 0x80000020 ;  /* 0x8000002000237882 */ /* 0x000fe20000000000 */
[----:B------:R-:W0:Y:S01]  /*9190*/  MUFU.EX2 R131, R131 ;  /* 0x0000008300837308 */ /* 0x000e220000000800 */
[----:B-1----:R-:W-:Y:S01]  /*91a0*/  FADD.FTZ R7, R129, R7 ;  /* 0x0000000781077221 */ /* 0x002fe20000010000 */
[----:B------:R-:W-:-:S03]  /*91b0*/  UIADD3 UR4, UR60, -0x1, URZ ;  /* 0xffffffff3c047890 */ /* 0x000fc6000fffe03f */
[----:B--2---:R-:W-:-:S03]  /*91c0*/  FADD.FTZ R7, R130, R7 ;  /* 0x0000000782077221 */ /* 0x004fc60000010000 */
[----:B------:R-:W1:Y:S01]  /*91d0*/  MUFU.EX2 R122, R122 ;  /* 0x0000007a007a7308 */ /* 0x000e620000000800 */
[----:B------:R-:W-:-:S07]  /*91e0*/  UMOV UR60, UR4 ;  /* 0x00000004003c7c82 */ /* 0x000fce0008000000 */
[----:B------:R-:W-:Y:S01]  /*91f0*/  MUFU.EX2 R123, R123 ;  /* 0x0000007b007b7308 */ /* 0x000fe20000000800 */
[C---:B0-----:R-:W-:Y:S01]  /*9200*/  FADD.FTZ R9, R131.reuse, R7 ;  /* 0x0000000783097221 */ /* 0x041fe20000010000 */
[----:B------:R-:W-:-:S06]  /*9210*/  F2FP.F16.F32.PACK_AB R7, R131, R130 ;  /* 0x000000828307723e */ /* 0x000fcc00000000ff */
[----:B------:R-:W-:Y:S01]  /*9220*/  MUFU.EX2 R11, R126 ;  /* 0x0000007e000b7308 */ /* 0x000fe20000000800 */
[----:B-1----:R-:W-:-:S07]  /*9230*/  FADD.FTZ R9, R122, R9 ;  /* 0x000000097a097221 */ /* 0x002fce0000010000 */
[----:B------:R-:W-:Y:S08]  /*9240*/  MUFU.EX2 R127, R127 ;  /* 0x0000007f007f7308 */ /* 0x000ff00000000800 */
[----:B------:R-:W-:Y:S08]  /*9250*/  MUFU.EX2 R115, R115 ;  /* 0x0000007300737308 */ /* 0x000ff00000000800 */
[----:B------:R-:W-:Y:S08]  /*9260*/  MUFU.EX2 R133, R133 ;  /* 0x0000008500857308 */ /* 0x000ff00000000800 */
[----:B------:R-:W-:Y:S08]  /*9270*/  MUFU.EX2 R108, R108 ;  /* 0x0000006c006c7308 */ /* 0x000ff00000000800 */
[----:B------:R-:W-:Y:S08]  /*9280*/  MUFU.EX2 R106, R106 ;  /* 0x0000006a006a7308 */ /* 0x000ff00000000800 */
[----:B------:R-:W-:Y:S08]  /*9290*/  MUFU.EX2 R109, R109 ;  /* 0x0000006d006d7308 */ /* 0x000ff00000000800 */
[----:B------:R-:W-:Y:S08]  /*92a0*/  MUFU.EX2 R107, R107 ;  /* 0x0000006b006b7308 */ /* 0x000ff00000000800 */
[----:B------:R-:W-:Y:S01]  /*92b0*/  MUFU.EX2 R96, R96 ;  /* 0x0000006000607308 */ /* 0x000fe20000000800 */
[----:B------:R-:W-:-:S02]  /*92c0*/  WARPGROUP.DEPBAR.LE gsb0, 0x0 ;  /* 0x00008000000079c5 */ /* 0x000fc40000010000 */
[----:B------:R-:W-:-:S05]  /*92d0*/  WARPGROUP.ARRIVE ;  /* 0x00000000000079c5 */ /* 0x000fca0000000000 */
[----:B------:R-:W-:Y:S01]  /*92e0*/  MUFU.EX2 R110, R110 ;  /* 0x0000006e006e7308 */ /* 0x000fe20000000800 */
[----:B------:R-:W-:Y:S07]  /*92f0*/  HGMMA.64x96x16.F32 R24, gdesc[UR32].tnspB, R24, gsb0 ;  /* 0x41600000201879f0 */ /* 0x000fee0008000818 */
[----:B------:R-:W-:Y:S08]  /*9300*/  MUFU.EX2 R97, R97 ;  /* 0x0000006100617308 */ /* 0x000ff00000000800 */
        /* <DEDUP_REMOVED lines=13> */
[----:B------:R0:W-:Y:S06]  /*93e0*/  BAR.ARV R8, 0x100 ;  /* 0x000400080000751d */ /* 0x0001ec0000002000 */
[----:B------:R-:W-:Y:S01]  /*93f0*/  MUFU.EX2 R95, R95 ;  /* 0x0000005f005f7308 */ /* 0x000fe20000000800 */
[-C--:B------:R-:W-:Y:S01]  /*9400*/  FMUL.FTZ R24, R24, R3.reuse ;  /* 0x0000000318187220 */ /* 0x080fe20000410000 */
[----:B0-----:R-:W-:Y:S02]  /*9410*/  IMAD.U32 R8, RZ, RZ, UR36 ;  /* 0x00000024ff087e24 */ /* 0x001fe4000f8e00ff */
[-C--:B------:R-:W-:Y:S01]  /*9420*/  FMUL.FTZ R25, R25, R3.reuse ;  /* 0x0000000319197220 */ /* 0x080fe20000410000 */
[-C--:B------:R-:W-:Y:S01]  /*9430*/  FMUL.FTZ R28, R28, R3.reuse ;  /* 0x000000031c1c7220 */ /* 0x080fe20000410000 */
[-C--:B------:R-:W-:Y:S01]  /*9440*/  FMUL.FTZ R29, R29, R3.reuse ;  /* 0x000000031d1d7220 */ /* 0x080fe20000410000 */
[-C--:B------:R-:W-:Y:S01]  /*9450*/  FMUL.FTZ R32, R32, R3.reuse ;  /* 0x0000000320207220 */ /* 0x080fe20000410000 */
[----:B------:R-:W-:Y:S01]  /*9460*/  @!P1 LEA R8, R8, UR37, 0x3 ;  /* 0x0000002508089c11 */ /* 0x000fe2000f8e18ff */
[----:B------:R-:W-:Y:S01]  /*9470*/  MUFU.EX2 R81, R81 ;  /* 0x0000005100517308 */ /* 0x000fe20000000800 */
[-C--:B------:R-:W-:Y:S01]  /*9480*/  FMUL.FTZ R33, R33, R3.reuse ;  /* 0x0000000321217220 */ /* 0x080fe20000410000 */
[-C--:B------:R-:W-:Y:S01]  /*9490*/  FMUL.FTZ R36, R36, R3.reuse ;  /* 0x0000000324247220 */ /* 0x080fe20000410000 */
[----:B------:R-:W-:Y:S01]  /*94a0*/  FMUL.FTZ R37, R37, R3 ;  /* 0x0000000325257220 */ /* 0x000fe20000410000 */
[----:B------:R-:W-:-:S02]  /*94b0*/  @!P1 VIADD R8, R8, 0x31c40 ;  /* 0x00031c4008089836 */ /* 0x000fc40000000000 */
[-C--:B------:R-:W-:Y:S01]  /*94c0*/  FMUL.FTZ R40, R40, R3.reuse ;  /* 0x0000000328287220 */ /* 0x080fe20000410000 */
[-C--:B------:R-:W-:Y:S01]  /*94d0*/  FMUL.FTZ R41, R41, R3.reuse ;  /* 0x0000000329297220 */ /* 0x080fe20000410000 */
[-C--:B------:R-:W-:Y:S01]  /*94e0*/  FMUL.FTZ R44, R44, R3.reuse ;  /* 0x000000032c2c7220 */ /* 0x080fe20000410000 */
[----:B------:R-:W-:Y:S01]  /*94f0*/  MUFU.EX2 R82, R82 ;  /* 0x0000005200527308 */ /* 0x000fe20000000800 */
[----:B------:R-:W-:Y:S01]  /*9500*/  @!P1 PRMT R8, RZ, 0x654, R8 ;  /* 0x00000654ff089816 */ /* 0x000fe20000000008 */
[-C--:B------:R-:W-:Y:S01]  /*9510*/  FMUL.FTZ R45, R45, R3.reuse ;  /* 0x000000032d2d7220 */ /* 0x080fe20000410000 */
[-C--:B------:R-:W-:Y:S01]  /*9520*/  FMUL.FTZ R48, R48, R3.reuse ;  /* 0x0000000330307220 */ /* 0x080fe20000410000 */
[-C--:B------:R-:W-:Y:S01]  /*9530*/  FMUL.FTZ R49, R49, R3.reuse ;  /* 0x0000000331317220 */ /* 0x080fe20000410000 */
[----:B------:R0:W-:Y:S01]  /*9540*/  @!P1 SYNCS.ARRIVE.TRANS64.RED.A1T0 RZ, [R8+URZ], RZ ;  /* 0x000000ff08ff99a7 */ /* 0x0001e2000810043f */
[-C--:B------:R-:W-:Y:S01]  /*9550*/  FMUL.FTZ R52, R52, R3.reuse ;  /* 0x0000000334347220 */ /* 0x080fe20000410000 */
[-C--:B------:R-:W-:Y:S01]  /*9560*/  FMUL.FTZ R53, R53, R3.reuse ;  /* 0x0000000335357220 */ /* 0x080fe20000410000 */
[----:B------:R-:W-:Y:S01]  /*9570*/  MUFU.EX2 R84, R84 ;  /* 0x0000005400547308 */ /* 0x000fe20000000800 */
[-C--:B------:R-:W-:Y:S01]  /*9580*/  FMUL.FTZ R56, R56, R3.reuse ;  /* 0x0000000338387220 */ /* 0x080fe20000410000 */
[-C--:B------:R-:W-:Y:S01]  /*9590*/  FMUL.FTZ R57, R57, R3.reuse ;  /* 0x0000000339397220 */ /* 0x080fe20000410000 */
[-C--:B------:R-:W-:Y:S01]  /*95a0*/  FMUL.FTZ R60, R60, R3.reuse ;  /* 0x000000033c3c7220 */ /* 0x080fe20000410000 */
[-C--:B------:R-:W-:Y:S01]  /*95b0*/  FMUL.FTZ R61, R61, R3.reuse ;  /* 0x000000033d3d7220 */ /* 0x080fe20000410000 */
[----:B0-----:R-:W-:Y:S01]  /*95c0*/  IMAD.U32 R8, RZ, RZ, UR7 ;  /* 0x00000007ff087e24 */ /* 0x001fe2000f8e00ff */
[----:B------:R-:W-:Y:S01]  /*95d0*/  UMOV UR7, UR36 ;  /* 0x0000002400077c82 */ /* 0x000fe20008000000 */
[-C--:B------:R-:W-:Y:S01]  /*95e0*/  FMUL.FTZ R64, R64, R3.reuse ;  /* 0x0000000340407220 */ /* 0x080fe20000410000 */
[----:B------:R-:W-:Y:S01]  /*95f0*/  MUFU.EX2 R83, R83 ;  /* 0x0000005300537308 */ /* 0x000fe20000000800 */
[-C--:B------:R-:W-:Y:S01]  /*9600*/  FMUL.FTZ R65, R65, R3.reuse ;  /* 0x0000000341417220 */ /* 0x080fe20000410000 */
[----:B------:R-:W-:Y:S01]  /*9610*/  @!P1 LEA R8, R8, UR37, 0x3 ;  /* 0x0000002508089c11 */ /* 0x000fe2000f8e18ff */
[-C--:B------:R-:W-:Y:S01]  /*9620*/  FMUL.FTZ R68, R68, R3.reuse ;  /* 0x0000000344447220 */ /* 0x080fe20000410000 */
[----:B------:R-:W-:Y:S01]  /*9630*/  FMUL.FTZ R69, R69, R3 ;  /* 0x0000000345457220 */ /* 0x000fe20000410000 */
[-C--:B------:R-:W-:Y:S01]  /*9640*/  FMUL.FTZ R26, R26, R0.reuse ;  /* 0x000000001a1a7220 */ /* 0x080fe20000410000 */
[-C--:B------:R-:W-:Y:S01]  /*9650*/  FMUL.FTZ R27, R27, R0.reuse ;  /* 0x000000001b1b7220 */ /* 0x080fe20000410000 */
[----:B------:R-:W-:Y:S01]  /*9660*/  @!P1 VIADD R8, R8, 0x31c60 ;  /* 0x00031c6008089836 */ /* 0x000fe20000000000 */
[----:B------:R-:W-:Y:S01]  /*9670*/  MUFU.EX2 R85, R85 ;  /* 0x0000005500557308 */ /* 0x000fe20000000800 */
[-C--:B------:R-:W-:Y:S01]  /*9680*/  FMUL.FTZ R30, R30, R0.reuse ;  /* 0x000000001e1e7220 */ /* 0x080fe20000410000 */
[-C--:B------:R-:W-:Y:S01]  /*9690*/  FMUL.FTZ R31, R31, R0.reuse ;  /* 0x000000001f1f7220 */ /* 0x080fe20000410000 */
[-C--:B------:R-:W-:Y:S01]  /*96a0*/  FMUL.FTZ R34, R34, R0.reuse ;  /* 0x0000000022227220 */ /* 0x080fe20000410000 */
[----:B------:R-:W-:Y:S01]  /*96b0*/  @!P1 PRMT R8, RZ, 0x654, R8 ;  /* 0x00000654ff089816 */ /* 0x000fe20000000008 */
[-C--:B------:R-:W-:Y:S01]  /*96c0*/  FMUL.FTZ R35, R35, R0.reuse ;  /* 0x0000000023237220 */ /* 0x080fe20000410000 */
[-C--:B------:R-:W-:Y:S01]  /*96d0*/  FMUL.FTZ R38, R38, R0.reuse ;  /* 0x0000000026267220 */ /* 0x080fe20000410000 */
[-C--:B------:R-:W-:Y:S01]  /*96e0*/  FMUL.FTZ R39, R39, R0.reuse ;  /* 0x0000000027277220 */ /* 0x080fe20000410000 */
[----:B------:R0:W-:Y:S01]  /*96f0*/  @!P1 SYNCS.ARRIVE.TRANS64.RED.A1T0 RZ, [R8+URZ], RZ ;  /* 0x000000ff08ff99a7 */ /* 0x0001e2000810043f */
[----:B------:R1:W-:Y:S01]  /*9700*/  STSM.16.M88.4 [R2+0x24300], R12 ;  /* 0x0243000c02007844 */ /* 0x0003e20000000200 */
[----:B------:R-:W-:Y:S01]  /*9710*/  MUFU.EX2 R86, R86 ;  /* 0x0000005600567308 */ /* 0x000fe20000000800 */
[-C--:B------:R-:W-:Y:S01]  /*9720*/  FMUL.FTZ R42, R42, R0.reuse ;  /* 0x000000002a2a7220 */ /* 0x080fe20000410000 */
[-C--:B------:R-:W-:Y:S01]  /*9730*/  FMUL.FTZ R43, R43, R0.reuse ;  /* 0x000000002b2b7220 */ /* 0x080fe20000410000 */
[-C--:B------:R-:W-:Y:S01]  /*9740*/  FMUL.FTZ R46, R46, R0.reuse ;  /* 0x000000002e2e7220 */ /* 0x080fe20000410000 */
[-C--:B------:R-:W-:Y:S01]  /*9750*/  FMUL.FTZ R47, R47, R0.reuse ;  /* 0x000000002f2f7220 */ /* 0x080fe20000410000 */
[-C--:B------:R-:W-:Y:S01]  /*9760*/  FMUL.FTZ R50, R50, R0.reuse ;  /* 0x0000000032327220 */ /* 0x080fe20000410000 */
[-C--:B------:R-:W-:Y:S01]  /*9770*/  FMUL.FTZ R51, R51, R0.reuse ;  /* 0x0000000033337220 */ /* 0x080fe20000410000 */
[-C--:B------:R-:W-:Y:S01]  /*9780*/  FMUL.FTZ R54, R54, R0.reuse ;  /* 0x0000000036367220 */ /* 0x080fe20000410000 */
[----:B0-----:R-:W0:Y:S01]  /*9790*/  MUFU.EX2 R8, R20 ;  /* 0x0000001400087308 */ /* 0x001e220000000800 */
[-C--:B------:R-:W-:Y:S01]  /*97a0*/  FMUL.FTZ R55, R55, R0.reuse ;  /* 0x0000000037377220 */ /* 0x080fe20000410000 */
[-C--:B------:R-:W-:Y:S01]  /*97b0*/  FMUL.FTZ R58, R58, R0.reuse ;  /* 0x000000003a3a7220 */ /* 0x080fe20000410000 */
[-C--:B------:R-:W-:Y:S01]  /*97c0*/  FMUL.FTZ R59, R59, R0.reuse ;  /* 0x000000003b3b7220 */ /* 0x080fe20000410000 */
[-C--:B------:R-:W-:Y:S01]  /*97d0*/  FMUL.FTZ R62, R62, R0.reuse ;  /* 0x000000003e3e7220 */ /* 0x080fe20000410000 */
[-C--:B------:R-:W-:Y:S01]  /*97e0*/  FMUL.FTZ R63, R63, R0.reuse ;  /* 0x000000003f3f7220 */ /* 0x080fe20000410000 */
[-C--:B------:R-:W-:Y:S01]  /*97f0*/  FMUL.FTZ R66, R66, R0.reuse ;  /* 0x0000000042427220 */ /* 0x080fe20000410000 */
[-C--:B------:R-:W-:Y:S01]  /*9800*/  FMUL.FTZ R67, R67, R0.reuse ;  /* 0x0000000043437220 */ /* 0x080fe20000410000 */
[----:B-1----:R-:W1:Y:S01]  /*9810*/  MUFU.EX2 R12, R113 ;  /* 0x00000071000c7308 */ /* 0x002e620000000800 */
[-C--:B------:R-:W-:Y:S01]  /*9820*/  FMUL.FTZ R70, R70, R0.reuse ;  /* 0x0000000046467220 */ /* 0x080fe20000410000 */
[----:B------:R-:W-:Y:S01]  /*9830*/  FMUL.FTZ R71, R71, R0 ;  /* 0x0000000047477220 */ /* 0x000fe20000410000 */
[----:B------:R-:W-:-:S02]  /*9840*/  IMAD.MOV.U32 R0, RZ, RZ, R74 ;  /* 0x000000ffff007224 */ /* 0x000fc400078e004a */
[----:B------:R-:W-:-:S03]  /*9850*/  IMAD.MOV.U32 R3, RZ, RZ, R114 ;  /* 0x000000ffff037224 */ /* 0x000fc600078e0072 */
[----:B------:R-:W2:Y:S01]  /*9860*/  MUFU.EX2 R13, R132 ;  /* 0x00000084000d7308 */ /* 0x000ea20000000800 */
[----:B0-----:R-:W-:Y:S01]  /*9870*/  FADD.FTZ R10, R8, R10 ;  /* 0x0000000a080a7221 */ /* 0x001fe20000010000 */
[----:B------:R-:W-:-:S03]  /*9880*/  F2FP.F16.F32.PACK_AB R8, R21, R8 ;  /* 0x000000081508723e */ /* 0x000fc600000000ff */
[----:B------:R-:W-:-:S03]  /*9890*/  FADD.FTZ R10, R21, R10 ;  /* 0x0000000a150a7221 */ /* 0x000fc60000010000 */
[----:B------:R-:W0:Y:S01]  /*98a0*/  MUFU.EX2 R14, R117 ;  /* 0x00000075000e7308 */ /* 0x000e220000000800 */
[----:B------:R-:W-:Y:S01]  /*98b0*/  FADD.FTZ R21, R120, R10 ;  /* 0x0000000a78157221 */ /* 0x000fe20000010000 */
[C---:B------:R-:W-:Y:S01]  /*98c0*/  FADD.FTZ R10, R123.reuse, R9 ;  /* 0x000000097b0a7221 */ /* 0x040fe20000010000 */
[----:B------:R-:W-:Y:S02]  /*98d0*/  F2FP.F16.F32.PACK_AB R9, R123, R122 ;  /* 0x0000007a7b09723e */ /* 0x000fe400000000ff */
[----:B------:R-:W-:Y:S01]  /*98e0*/  FADD.FTZ R76, R121, R21 ;  /* 0x00000015794c7221 */ /* 0x000fe20000010000 */
[----:B------:R-:W-:Y:S01]  /*98f0*/  FADD.FTZ R10, R11, R10 ;  /* 0x0000000a0b0a7221 */ /* 0x000fe20000010000 */
[C---:B------:R-:W-:Y:S01]  /*9900*/  F2FP.F16.F32.PACK_AB R11, R127.reuse, R11 ;  /* 0x0000000b7f0b723e */ /* 0x040fe200000000ff */
[----:B------:R-:W3:Y:S01]  /*9910*/  MUFU.EX2 R15, R119 ;  /* 0x00000077000f7308 */ /* 0x000ee20000000800 */
[----:B------:R-:W-:Y:S01]  /*9920*/  FADD.FTZ R76, R112, R76 ;  /* 0x0000004c704c7221 */ /* 0x000fe20000010000 */
[----:B------:R-:W-:-:S03]  /*9930*/  FADD.FTZ R10, R127, R10 ;  /* 0x0000000a7f0a7221 */ /* 0x000fc60000010000 */
[C---:B-1----:R-:W-:Y:S01]  /*9940*/  FADD.FTZ R76, R12.reuse, R76 ;  /* 0x0000004c0c4c7221 */ /* 0x042fe20000010000 */
[----:B--2---:R-:W-:Y:S01]  /*9950*/  FADD.FTZ R10, R13, R10 ;  /* 0x0000000a0d0a7221 */ /* 0x004fe20000010000 */
[----:B------:R-:W-:Y:S01]  /*9960*/  F2FP.F16.F32.PACK_AB R12, R12, R112 ;  /* 0x000000700c0c723e */ /* 0x000fe200000000ff */
[----:B------:R1:W2:Y:S01]  /*9970*/  MUFU.EX2 R20, R5 ;  /* 0x0000000500147308 */ /* 0x0002a20000000800 */
[----:B------:R-:W-:Y:S01]  /*9980*/  FADD.FTZ R76, R116, R76 ;  /* 0x0000004c744c7221 */ /* 0x000fe20000010000 */
[C---:B------:R-:W-:Y:S01]  /*9990*/  FADD.FTZ R10, R115.reuse, R10 ;  /* 0x0000000a730a7221 */ /* 0x040fe20000010000 */
[----:B------:R-:W-:Y:S02]  /*99a0*/  F2FP.F16.F32.PACK_AB R13, R115, R13 ;  /* 0x0000000d730d723e */ /* 0x000fe400000000ff */
[C---:B0-----:R-:W-:Y:S01]  /*99b0*/  FADD.FTZ R76, R14.reuse, R76 ;  /* 0x0000004c0e4c7221 */ /* 0x041fe20000010000 */
[----:B------:R-:W-:Y:S02]  /*99c0*/  F2FP.F16.F32.PACK_AB R14, R14, R116 ;  /* 0x000000740e0e723e */ /* 0x000fe400000000ff */
[----:B------:R-:W0:Y:S01]  /*99d0*/  MUFU.EX2 R21, R91 ;  /* 0x0000005b00157308 */ /* 0x000e220000000800 */
[----:B---3--:R-:W-:Y:S01]  /*99e0*/  FADD.FTZ R10, R15, R10 ;  /* 0x0000000a0f0a7221 */ /* 0x008fe20000010000 */
[----:B------:R-:W-:Y:S01]  /*99f0*/  FADD.FTZ R76, R104, R76 ;  /* 0x0000004c684c7221 */ /* 0x000fe20000010000 */
[----:B-1----:R-:W-:-:S02]  /*9a00*/  F2FP.F16.F32.PACK_AB R5, R129, R128 ;  /* 0x000000808105723e */ /* 0x002fc400000000ff */
[----:B------:R-:W-:Y:S01]  /*9a10*/  FADD.FTZ R77, R133, R10 ;  /* 0x0000000a854d7221 */ /* 0x000fe20000010000 */
[----:B------:R-:W-:Y:S01]  /*9a20*/  FADD.FTZ R76, R105, R76 ;  /* 0x0000004c694c7221 */ /* 0x000fe20000010000 */
[----:B------:R-:W-:Y:S01]  /*9a30*/  F2FP.F16.F32.PACK_AB R10, R121, R120 ;  /* 0x00000078790a723e */ /* 0x000fe200000000ff */
[----:B------:R1:W-:Y:S01]  /*9a40*/  STSM.16.M88.4 [R2+0x25b00], R4 ;  /* 0x025b000402007844 */ /* 0x0003e20000000200 */
[----:B--2---:R-:W-:Y:S01]  /*9a50*/  FADD.FTZ R77, R20, R77 ;  /* 0x0000004d144d7221 */ /* 0x004fe20000010000 */
[----:B------:R-:W-:Y:S01]  /*9a60*/  FADD.FTZ R76, R108, R76 ;  /* 0x0000004c6c4c7221 */ /* 0x000fe20000010000 */
[----:B------:R-:W2:Y:S01]  /*9a70*/  MUFU.EX2 R91, R94 ;  /* 0x0000005e005b7308 */ /* 0x000ea20000000800 */
[----:B------:R3:W-:Y:S01]  /*9a80*/  STSM.16.M88.4 [R2+0x27300], R8 ;  /* 0x0273000802007844 */ /* 0x0007e20000000200 */
[----:B------:R-:W-:Y:S01]  /*9a90*/  FADD.FTZ R77, R106, R77 ;  /* 0x0000004d6a4d7221 */ /* 0x000fe20000010000 */
[----:B------:R-:W-:Y:S01]  /*9aa0*/  FADD.FTZ R113, R109, R76 ;  /* 0x0000004c6d717221 */ /* 0x000fe20000010000 */
[----:B------:R-:W-:-:S02]  /*9ab0*/  F2FP.F16.F32.PACK_AB R15, R133, R15 ;  /* 0x0000000f850f723e */ /* 0x000fc400000000ff */
[----:B------:R-:W-:Y:S01]  /*9ac0*/  FADD.FTZ R77, R107, R77 ;  /* 0x0000004d6b4d7221 */ /* 0x000fe20000010000 */
[----:B------:R-:W-:Y:S01]  /*9ad0*/  FADD.FTZ R76, R96, R113 ;  /* 0x00000071604c7221 */ /* 0x000fe20000010000 */
[----:B------:R-:W4:Y:S01]  /*9ae0*/  MUFU.EX2 R72, R72 ;  /* 0x0000004800487308 */ /* 0x000f220000000800 */
[----:B------:R5:W-:Y:S01]  /*9af0*/  STSM.16.M88.4 [R2+0x28b00], R12 ;  /* 0x028b000c02007844 */ /* 0x000be20000000200 */
[----:B------:R-:W-:Y:S01]  /*9b00*/  FADD.FTZ R77, R110, R77 ;  /* 0x0000004d6e4d7221 */ /* 0x000fe20000010000 */
[----:B------:R-:W-:Y:S01]  /*9b10*/  FADD.FTZ R113, R97, R76 ;  /* 0x0000004c61717221 */ /* 0x000fe20000010000 */
[----:B------:R-:W-:Y:S02]  /*9b20*/  F2FP.F16.F32.PACK_AB R104, R105, R104 ;  /* 0x000000686968723e */ /* 0x000fe400000000ff */
[----:B-1----:R-:W-:Y:S01]  /*9b30*/  FADD.FTZ R4, R98, R77 ;  /* 0x0000004d62047221 */ /* 0x002fe20000010000 */
[----:B------:R-:W-:Y:S01]  /*9b40*/  FADD.FTZ R6, R100, R113 ;  /* 0x0000007164067221 */ /* 0x000fe20000010000 */
[----:B------:R-:W1:Y:S01]  /*9b50*/  MUFU.EX2 R87, R87 ;  /* 0x0000005700577308 */ /* 0x000e620000000800 */
[----:B------:R-:W-:Y:S01]  /*9b60*/  F2FP.F16.F32.PACK_AB R105, R106, R20 ;  /* 0x000000146a69723e */ /* 0x000fe200000000ff */
[----:B------:R-:W-:Y:S01]  /*9b70*/  FADD.FTZ R5, R99, R4 ;  /* 0x0000000463057221 */ /* 0x000fe20000010000 */
[----:B------:R-:W-:Y:S01]  /*9b80*/  FADD.FTZ R7, R101, R6 ;  /* 0x0000000665077221 */ /* 0x000fe20000010000 */
[----:B------:R-:W-:-:S02]  /*9b90*/  F2FP.F16.F32.PACK_AB R96, R97, R96 ;  /* 0x000000606160723e */ /* 0x000fc400000000ff */
[----:B------:R-:W-:Y:S01]  /*9ba0*/  FADD.FTZ R4, R102, R5 ;  /* 0x0000000566047221 */ /* 0x000fe20000010000 */
[----:B------:R-:W-:Y:S01]  /*9bb0*/  FADD.FTZ R6, R88, R7 ;  /* 0x0000000758067221 */ /* 0x000fe20000010000 */
[----:B------:R-:W5:Y:S01]  /*9bc0*/  MUFU.EX2 R73, R73 ;  /* 0x0000004900497308 */ /* 0x000f620000000800 */
[----:B------:R-:W-:Y:S01]  /*9bd0*/  F2FP.F16.F32.PACK_AB R106, R109, R108 ;  /* 0x0000006c6d6a723e */ /* 0x000fe200000000ff */
[----:B------:R-:W-:Y:S01]  /*9be0*/  FADD.FTZ R5, R103, R4 ;  /* 0x0000000467057221 */ /* 0x000fe20000010000 */
[----:B------:R-:W-:Y:S01]  /*9bf0*/  FADD.FTZ R7, R89, R6 ;  /* 0x0000000659077221 */ /* 0x000fe20000010000 */
[----:B------:R-:W-:Y:S02]  /*9c00*/  F2FP.F16.F32.PACK_AB R107, R110, R107 ;  /* 0x0000006b6e6b723e */ /* 0x000fe400000000ff */
[----:B------:R-:W-:Y:S01]  /*9c10*/  FADD.FTZ R4, R90, R5 ;  /* 0x000000055a047221 */ /* 0x000fe20000010000 */
[----:B---3--:R-:W-:Y:S01]  /*9c20*/  FADD.FTZ R8, R92, R7 ;  /* 0x000000075c087221 */ /* 0x008fe20000010000 */
[----:B------:R-:W3:Y:S01]  /*9c30*/  MUFU.EX2 R9, R111 ;  /* 0x0000006f00097308 */ /* 0x000ee20000000800 */
[----:B------:R-:W-:Y:S01]  /*9c40*/  F2FP.F16.F32.PACK_AB R97, R99, R98 ;  /* 0x000000626361723e */ /* 0x000fe200000000ff */
[----:B0-----:R-:W-:Y:S01]  /*9c50*/  FADD.FTZ R6, R21, R4 ;  /* 0x0000000415067221 */ /* 0x001fe20000010000 */
[----:B------:R-:W-:Y:S01]  /*9c60*/  FADD.FTZ R5, R93, R8 ;  /* 0x000000085d057221 */ /* 0x000fe20000010000 */
[----:B------:R-:W-:Y:S01]  /*9c70*/  F2FP.F16.F32.PACK_AB R88, R89, R88 ;  /* 0x000000585958723e */ /* 0x000fe200000000ff */
[----:B------:R0:W-:Y:S01]  /*9c80*/  STSM.16.M88.4 [R2+0x2a300], R104 ;  /* 0x02a3006802007844 */ /* 0x0001e20000000200 */
[----:B--2---:R-:W-:Y:S01]  /*9c90*/  FADD.FTZ R6, R91, R6 ;  /* 0x000000065b067221 */ /* 0x004fe20000010000 */
[----:B------:R-:W-:Y:S01]  /*9ca0*/  FADD.FTZ R8, R80, R5 ;  /* 0x0000000550087221 */ /* 0x000fe20000010000 */
[----:B------:R-:W2:Y:S01]  /*9cb0*/  MUFU.EX2 R124, R124 ;  /* 0x0000007c007c7308 */ /* 0x000ea20000000800 */
[----:B------:R-:W-:Y:S01]  /*9cc0*/  F2FP.F16.F32.PACK_AB R98, R101, R100 ;  /* 0x000000646562723e */ /* 0x000fe200000000ff */
[----:B------:R-:W-:Y:S01]  /*9cd0*/  FADD.FTZ R5, R95, R6 ;  /* 0x000000065f057221 */ /* 0x000fe20000010000 */
[----:B------:R-:W-:Y:S01]  /*9ce0*/  FADD.FTZ R7, R81, R8 ;  /* 0x0000000851077221 */ /* 0x000fe20000010000 */
[----:B------:R-:W-:-:S02]  /*9cf0*/  F2FP.F16.F32.PACK_AB R99, R103, R102 ;  /* 0x000000666763723e */ /* 0x000fc400000000ff */
[----:B------:R-:W-:Y:S01]  /*9d00*/  FADD.FTZ R6, R82, R5 ;  /* 0x0000000552067221 */ /* 0x000fe20000010000 */
[----:B------:R-:W-:Y:S01]  /*9d10*/  FADD.FTZ R8, R84, R7 ;  /* 0x0000000754087221 */ /* 0x000fe20000010000 */
[----:B------:R-:W0:Y:S01]  /*9d20*/  MUFU.EX2 R4, R75 ;  /* 0x0000004b00047308 */ /* 0x000e220000000800 */
[----:B------:R-:W-:Y:S01]  /*9d30*/  F2FP.F16.F32.PACK_AB R89, R21, R90 ;  /* 0x0000005a1559723e */ /* 0x000fe200000000ff */
[----:B------:R-:W-:Y:S01]  /*9d40*/  FADD.FTZ R5, R83, R6 ;  /* 0x0000000653057221 */ /* 0x000fe20000010000 */
[----:B------:R-:W-:Y:S01]  /*9d50*/  FADD.FTZ R7, R85, R8 ;  /* 0x0000000855077221 */ /* 0x000fe20000010000 */
[----:B------:R-:W-:Y:S01]  /*9d60*/  F2FP.F16.F32.PACK_AB R80, R81, R80 ;  /* 0x000000505150723e */ /* 0x000fe200000000ff */
[----:B------:R0:W-:Y:S01]  /*9d70*/  STSM.16.M88.4 [R2+0x2bb00], R96 ;  /* 0x02bb006002007844 */ /* 0x0001e20000000200 */
[----:B------:R-:W-:Y:S01]  /*9d80*/  FADD.FTZ R6, R86, R5 ;  /* 0x0000000556067221 */ /* 0x000fe20000010000 */
[----:B----4-:R-:W-:Y:S01]  /*9d90*/  FADD.FTZ R8, R72, R7 ;  /* 0x0000000748087221 */ /* 0x010fe20000010000 */
[----:B------:R-:W4:Y:S01]  /*9da0*/  MUFU.EX2 R125, R125 ;  /* 0x0000007d007d7308 */ /* 0x000f220000000800 */
[----:B------:R-:W-:Y:S01]  /*9db0*/  F2FP.F16.F32.PACK_AB R90, R93, R92 ;  /* 0x0000005c5d5a723e */ /* 0x000fe200000000ff */
[----:B-1----:R-:W-:Y:S01]  /*9dc0*/  FADD.FTZ R6, R87, R6 ;  /* 0x0000000657067221 */ /* 0x002fe20000010000 */
[----:B-----5:R-:W-:Y:S01]  /*9dd0*/  FADD.FTZ R7, R73, R8 ;  /* 0x0000000849077221 */ /* 0x020fe20000010000 */
[----:B------:R-:W-:-:S02]  /*9de0*/  F2FP.F16.F32.PACK_AB R91, R95, R91 ;  /* 0x0000005b5f5b723e */ /* 0x000fc400000000ff */
[----:B---3--:R-:W-:Y:S01]  /*9df0*/  FADD.FTZ R5, R9, R6 ;  /* 0x0000000609057221 */ /* 0x008fe20000010000 */
[----:B--2---:R-:W-:Y:S01]  /*9e00*/  FADD.FTZ R10, R124, R7 ;  /* 0x000000077c0a7221 */ /* 0x004fe20000010000 */
[----:B------:R-:W1:Y:S01]  /*9e10*/  MUFU.EX2 R13, R78 ;  /* 0x0000004e000d7308 */ /* 0x000e620000000800 */
[----:B------:R-:W-:Y:S01]  /*9e20*/  F2FP.F16.F32.PACK_AB R81, R83, R82 ;  /* 0x000000525351723e */ /* 0x000fe200000000ff */
[C---:B0-----:R-:W-:Y:S01]  /*9e30*/  FADD.FTZ R6, R4.reuse, R5 ;  /* 0x0000000504067221 */ /* 0x041fe20000010000 */
[----:B------:R-:W-:Y:S01]  /*9e40*/  F2FP.F16.F32.PACK_AB R82, R85, R84 ;  /* 0x000000545552723e */ /* 0x000fe200000000ff */
[----:B------:R0:W-:Y:S01]  /*9e50*/  STSM.16.M88.4 [R2+0x2d300], R88 ;  /* 0x02d3005802007844 */ /* 0x0001e20000000200 */
[----:B------:R-:W-:Y:S02]  /*9e60*/  F2FP.F16.F32.PACK_AB R83, R87, R86 ;  /* 0x000000565753723e */ /* 0x000fe400000000ff */
[----:B------:R-:W-:Y:S01]  /*9e70*/  F2FP.F16.F32.PACK_AB R8, R73, R72 ;  /* 0x000000484908723e */ /* 0x000fe200000000ff */
[----:B------:R-:W2:Y:S01]  /*9e80*/  MUFU.EX2 R79, R79 ;  /* 0x0000004f004f7308 */ /* 0x000ea20000000800 */
[C---:B----4-:R-:W-:Y:S01]  /*9e90*/  FADD.FTZ R5, R125.reuse, R10 ;  /* 0x0000000a7d057221 */ /* 0x050fe20000010000 */
[----:B------:R-:W-:Y:S01]  /*9ea0*/  F2FP.F16.F32.PACK_AB R9, R4, R9 ;  /* 0x000000090409723e */ /* 0x000fe200000000ff */
[----:B------:R0:W-:Y:S01]  /*9eb0*/  STSM.16.M88.4 [R2+0x2eb00], R80 ;  /* 0x02eb005002007844 */ /* 0x0001e20000000200 */
[----:B------:R-:W-:Y:S01]  /*9ec0*/  F2FP.F16.F32.PACK_AB R10, R125, R124 ;  /* 0x0000007c7d0a723e */ /* 0x000fe200000000ff */
[----:B-1----:R-:W-:Y:S01]  /*9ed0*/  FADD.FTZ R6, R13, R6 ;  /* 0x000000060d067221 */ /* 0x002fe20000010000 */
[----:B--2---:R-:W-:-:S03]  /*9ee0*/  F2FP.F16.F32.PACK_AB R11, R79, R13 ;  /* 0x0000000d4f0b723e */ /* 0x004fc600000000ff */
[----:B------:R-:W-:Y:S02]  /*9ef0*/  FADD.FTZ R4, R79, R6 ;  /* 0x000000064f047221 */ /* 0x000fe40000010000 */
[----:B------:R0:W-:Y:S01]  /*9f00*/  STSM.16.M88.4 [R2+0x30300], R8 ;  /* 0x0303000802007844 */ /* 0x0001e20000000200 */
[----:B------:R-:W-:Y:S01]  /*9f10*/  @!PT LDS RZ, [RZ] ;  /* 0x00000000fffff984 */ /* 0x000fe20000000800 */
[----:B------:R-:W-:Y:S01]  /*9f20*/  @!PT LDS RZ, [RZ] ;  /* 0x00000000fffff984 */ /* 0x000fe20000000800 */
[----:B------:R-:W-:Y:S01]  /*9f30*/  @!PT LDS RZ, [RZ] ;  /* 0x00000000fffff984 */ /* 0x000fe20000000800 */
[----:B------:R-:W-:Y:S01]  /*9f40*/  @!PT LDS RZ, [RZ] ;  /* 0x00000000fffff984 */ /* 0x000fe20000000800 */
[----:B------:R1:W-:Y:S06]  /*9f50*/  MEMBAR.ALL.CTA ;  /* 0x0000000000007992 */ /* 0x0003ec0000008000 */
[----:B-1----:R-:W1:Y:S02]  /*9f60*/  FENCE.VIEW.ASYNC.S ;  /* 0x00000000000073c6 */ /* 0x002e640000000000 */
[----:B-1----:R-:W-:Y:S01]  /*9f70*/  NOP ;  /* 0x0000000000007918 */ /* 0x002fe20000000000 */
[----:B------:R-:W-:Y:S05]  /*9f80*/  @P2 BRA `(.L_x_191) ;  /* 0xffffffbc00ec2947 */ /* 0x000fea000383ffff */
.L_x_182:
[----:B------:R-:W-:Y:S06]  /*9f90*/  BAR.ARV 0x8, 0x200 ;  /* 0x0208000000007b1d */ /* 0x000fec0000002000 */
[----:B------:R-:W-:Y:S05]  /*9fa0*/  @!P0 BRA `(.L_x_192) ;  /* 0x0000000000048947 */ /* 0x000fea0003800000 */
[----:B------:R-:W-:Y:S01]  /*9fb0*/  BPT.TRAP 0x1 ;  /* 0x000000040000795c */ /* 0x000fe20000300000 */
.L_x_192:
[----:B------:R-:W-:Y:S01]  /*9fc0*/  ULEA UR9, UR36, UR37, 0x3 ;  /* 0x0000002524097291 */ /* 0x000fe2000f8e183f */
[----:B------:R-:W-:-:S05]  /*9fd0*/  IMAD.U32 R0, RZ, RZ, UR39 ;  /* 0x00000027ff007e24 */ /* 0x000fca000f8e00ff */
[----:B------:R-:W-:-:S04]  /*9fe0*/  SHF.L.U32 R0, R0, 0x1f, RZ ;  /* 0x0000001f00007819 */ /* 0x000fc800000006ff */
[----:B------:R2:W3:Y:S01]  /*9ff0*/  SYNCS.PHASECHK.TRANS64.TRYWAIT P2, [UR9+0x31c50], R0 ;  /* 0x031c5000ff0075a7 */ /* 0x0004e20008040149 */
[----:B------:R-:W-:Y:S05]  /*a000*/  @!P0 BRA `(.L_x_193) ;  /* 0x0000000000048947 */ /* 0x000fea0003800000 */
[----:B------:R-:W-:Y:S01]  /*a010*/  BPT.TRAP 0x1 ;  /* 0x000000040000795c */ /* 0x000fe20000300000 */
.L_x_193:
[----:B---3--:R-:W-:Y:S05]  /*a020*/  @P2 BRA `(.L_x_194) ;  /* 0x0000000000082947 */ /* 0x008fea0003800000 */
[----:B------:R-:W3:Y:S02]  /*a030*/  SYNCS.PHASECHK.TRANS64.TRYWAIT P0, [UR9+0x31c50], R0 ;  /* 0x031c5000ff0075a7 */ /* 0x000ee40008000149 */
[----:B---3--:R-:W-:Y:S05]  /*a040*/  @!P0 BRA `(.L_x_195) ;  /* 0x0000009c00f88947 */ /* 0x008fea0003800000 */
.L_x_194:
[----:B------:R-:W-:Y:S01]  /*a050*/  UIADD3 UR37, UR37, 0x200, URZ ;  /* 0x0000020025257890 */ /* 0x000fe2000fffe03f */
[----:B---3--:R-:W3:Y:S01]  /*a060*/  LDL.LU R3, [R1+0x10] ;  /* 0x0000100001037983 */ /* 0x008ee20000300800 */
[----:B------:R-:W-:Y:S01]  /*a070*/  ULOP3.LUT UR61, UR61, 0x10000, URZ, 0xfc, !UPT ;  /* 0x000100003d3d7892 */ /* 0x000fe2000f8efc3f */
[----:B------:R-:W-:Y:S01]  /*a080*/  WARPGROUP.ARRIVE ;  /* 0x00000000000079c5 */ /* 0x000fe20000000000 */
[----:B------:R-:W-:Y:S01]  /*a090*/  USHF.R.U32.HI UR37, URZ, 0x4, UR37 ;  /* 0x000000043f257899 */ /* 0x000fe20008011625 */
[----:B--2---:R-:W2:Y:S01]  /*a0a0*/  SHFL.BFLY PT, R0, R5, 0x2, 0x1f ;  /* 0x0c401f0005007f89 */ /* 0x004ea200000e0000 */
[----:B------:R-:W-:Y:S01]  /*a0b0*/  UMOV UR5, 0xc0000010 ;  /* 0xc000001000057882 */ /* 0x000fe20000000000 */
[----:B------:R-:W-:Y:S01]  /*a0c0*/  UMOV UR7, 0x80000020 ;  /* 0x8000002000077882 */ /* 0x000fe20000000000 */
[----:B------:R-:W-:Y:S01]  /*a0d0*/  ULOP3.LUT UR37, UR37, 0x3fff, URZ, 0xc0, !UPT ;  /* 0x00003fff25257892 */ /* 0x000fe2000f8ec03f */
[----:B-1----:R-:W-:Y:S01]  /*a0e0*/  IMAD.U32 R12, RZ, RZ, UR11 ;  /* 0x0000000bff0c7e24 */ /* 0x002fe2000f8e00ff */
[----:B------:R-:W-:-:S02]  /*a0f0*/  UMOV UR4, UR61 ;  /* 0x0000003d00047c82 */ /* 0x000fc40008000000 */
[----:B------:R-:W-:-:S04]  /*a100*/  ULOP3.LUT UR8, UR37, 0x2400000, URZ, 0xfc, !UPT ;  /* 0x0240000025087892 */ /* 0x000fc8000f8efc3f */
[----:B------:R-:W-:Y:S02]  /*a110*/  UIMAD UR8, UR36, 0x6c0, UR8 ;  /* 0x000006c0240878a4 */ /* 0x000fe4000f8e0208 */
[----:B------:R-:W-:-:S04]  /*a120*/  UIADD3 UR36, UR36, 0x1, URZ ;  /* 0x0000000124247890 */ /* 0x000fc8000fffe03f */
[----:B------:R-:W-:Y:S01]  /*a130*/  UISETP.NE.AND UP0, UPT, UR36, 0x2, UPT ;  /* 0x000000022400788c */ /* 0x000fe2000bf05270 */
[----:B------:R-:W-:Y:S02]  /*a140*/  UMOV UR6, UR8 ;  /* 0x0000000800067c82 */ /* 0x000fe40008000000 */
[----:B------:R-:W-:Y:S01]  /*a150*/  HGMMA.64x96x16.F32 R24, gdesc[UR4].tnspB, R24, gsb0 ;  /* 0x41600000041879f0 */ /* 0x000fe20008000818 */
[----:B------:R-:W-:Y:S02]  /*a160*/  UIADD3 UR4, UR61, 0x180, URZ ;  /* 0x000001803d047890 */ /* 0x000fe4000fffe03f */
[----:B------:R-:W-:Y:S01]  /*a170*/  UIADD3 UR6, UR8, 0x40, URZ ;  /* 0x0000004008067890 */ /* 0x000fe2000fffe03f */
[----:B--2---:R-:W-:Y:S01]  /*a180*/  FADD.FTZ R0, R0, R5 ;  /* 0x0000000500007221 */ /* 0x004fe20000010000 */
[----:B------:R-:W-:Y:S01]  /*a190*/  UMOV UR5, 0xc0000010 ;  /* 0xc000001000057882 */ /* 0x000fe20000000000 */
[----:B------:R-:W-:Y:S01]  /*a1a0*/  UMOV UR7, 0x80000020 ;  /* 0x8000002000077882 */ /* 0x000fe20000000000 */
[----:B------:R-:W-:Y:S01]  /*a1b0*/  USEL UR36, UR36, URZ, UP0 ;  /* 0x0000003f24247287 */ /* 0x000fe20008000000 */
[----:B------:R-:W-:-:S02]  /*a1c0*/  WARPGROUP.DEPBAR.LE gsb0, 0x0 ;  /* 0x00008000000079c5 */ /* 0x000fc40000010000 */
        /* <DEDUP_REMOVED lines=13> */
[----:B---3--:R-:W-:Y:S02]  /*a2a0*/  R2UR UR10, R3 ;  /* 0x00000000030a72ca */ /* 0x008fe400000e0000 */
[----:B------:R-:W1:Y:S11]  /*a2b0*/  SHFL.BFLY PT, R3, R4, 0x2, 0x1f ;  /* 0x0c401f0004037f89 */ /* 0x000e7600000e0000 */
[----:B------:R-:W-:Y:S01]  /*a2c0*/  UIADD3 UR10, UR10, 0x1, URZ ;  /* 0x000000010a0a7890 */ /* 0x000fe2000fffe03f */
[----:B-1----:R-:W-:Y:S01]  /*a2d0*/  FADD.FTZ R6, R3, R4 ;  /* 0x0000000403067221 */ /* 0x002fe20000010000 */
[----:B------:R-:W-:Y:S01]  /*a2e0*/  CS2R R4, SRZ ;  /* 0x0000000000047805 */ /* 0x000fe2000001ff00 */
[----:B------:R-:W0:Y:S04]  /*a2f0*/  SHFL.BFLY PT, R3, R0, 0x1, 0x1f ;  /* 0x0c201f0000037f89 */ /* 0x000e2800000e0000 */
[----:B------:R-:W1:Y:S01]  /*a300*/  SHFL.BFLY PT, R7, R6, 0x1, 0x1f ;  /* 0x0c201f0006077f89 */ /* 0x000e6200000e0000 */
[----:B------:R-:W-:-:S02]  /*a310*/  WARPGROUP.DEPBAR.LE gsb0, 0x0 ;  /* 0x00008000000079c5 */ /* 0x000fc40000010000 */
[----:B------:R-:W-:Y:S01]  /*a320*/  WARPGROUP.ARRIVE ;  /* 0x00000000000079c5 */ /* 0x000fe20000000000 */
[----:B0-----:R-:W-:Y:S01]  /*a330*/  FADD.FTZ R10, R0, R3 ;  /* 0x00000003000a7221 */ /* 0x001fe20000010000 */
[----:B------:R-:W-:-:S04]  /*a340*/  IMAD.MOV.U32 R0, RZ, RZ, -0x800000 ;  /* 0xff800000ff007424 */ /* 0x000fc800078e00ff */
[----:B------:R-:W-:Y:S01]  /*a350*/  HGMMA.64x96x16.F32 R24, gdesc[UR4].tnspB, R24, gsb0 ;  /* 0x41600000041879f0 */ /* 0x000fe20008000818 */
[----:B------:R-:W-:Y:S01]  /*a360*/  UIADD3 UR4, UR61, 0x600, URZ ;  /* 0x000006003d047890 */ /* 0x000fe2000fffe03f */
[----:B-1----:R-:W-:Y:S01]  /*a370*/  FADD.FTZ R11, R6, R7 ;  /* 0x00000007060b7221 */ /* 0x002fe20000010000 */
[----:B------:R-:W-:Y:S01]  /*a380*/  UIADD3 UR6, UR8, 0x100, URZ ;  /* 0x0000010008067890 */ /* 0x000fe2000fffe03f */
[----:B------:R-:W-:Y:S01]  /*a390*/  IMAD.U32 R6, RZ, RZ, UR9 ;  /* 0x00000009ff067e24 */ /* 0x000fe2000f8e00ff */
[----:B------:R-:W-:Y:S01]  /*a3a0*/  UMOV UR5, 0xc0000010 ;  /* 0xc000001000057882 */ /* 0x000fe20000000000 */
[----:B------:R-:W-:Y:S01]  /*a3b0*/  UMOV UR7, 0x80000020 ;  /* 0x8000002000077882 */ /* 0x000fe20000000000 */
[----:B------:R-:W-:Y:S01]  /*a3c0*/  FSETP.NE.FTZ.AND P0, PT, R10, RZ, PT ;  /* 0x000000ff0a00720b */ /* 0x000fe20003f15000 */
[----:B------:R-:W-:Y:S01]  /*a3d0*/  @!P1 VIADD R6, R6, 0x31c60 ;  /* 0x00031c6006069836 */ /* 0x000fe20000000000 */
[----:B------:R-:W-:Y:S01]  /*a3e0*/  FSETP.NE.FTZ.AND P2, PT, R11, RZ, PT ;  /* 0x000000ff0b00720b */ /* 0x000fe20003f55000 */
[----:B------:R-:W-:-:S02]  /*a3f0*/  IMAD.U32 R7, RZ, RZ, UR11 ;  /* 0x0000000bff077e24 */ /* 0x000fc4000f8e00ff */
[----:B------:R-:W-:Y:S01]  /*a400*/  IMAD.MOV.U32 R3, RZ, RZ, -0x800000 ;  /* 0xff800000ff037424 */ /* 0x000fe200078e00ff */
[----:B------:R-:W-:-:S07]  /*a410*/  @!P1 PRMT R6, RZ, 0x654, R6 ;  /* 0x00000654ff069816 */ /* 0x000fce0000000006 */
[----:B------:R-:W0:Y:S01]  /*a420*/  @P0 MUFU.LG2 R8, R10 ;  /* 0x0000000a00080308 */ /* 0x000e220000000c00 */
[----:B------:R-:W-:-:S07]  /*a430*/  @P0 FMUL.FTZ R7, R7, 0.69314718246459960938 ;  /* 0x3f31721807070820 */ /* 0x000fce0000410000 */
[----:B------:R-:W1:Y:S08]  /*a440*/  @P2 MUFU.LG2 R9, R11 ;  /* 0x0000000b00092308 */ /* 0x000e700000000c00 */
[----:B------:R2:W3:Y:S01]  /*a450*/  @P0 MUFU.RCP R5, R10 ;  /* 0x0000000a00050308 */ /* 0x0004e20000001000 */
[----:B0-----:R-:W-:-:S04]  /*a460*/  @P0 FMUL.FTZ R8, R8, 0.69314718246459960938 ;  /* 0x3f31721808080820 */ /* 0x001fc80000410000 */
[----:B------:R-:W-:Y:S01]  /*a470*/  @P0 FFMA.FTZ R0, R7, R114, R8 ;  /* 0x0000007207000223 */ /* 0x000fe20000010008 */
[----:B------:R-:W-:Y:S02]  /*a480*/  PLOP3.LUT P0, PT, PT, PT, PT, 0x8, 0x0 ;  /* 0x000000000000781c */ /* 0x000fe40003f0e170 */
[----:B------:R-:W0:Y:S01]  /*a490*/  @P2 MUFU.RCP R4, R11 ;  /* 0x0000000b00042308 */ /* 0x000e220000001000 */
[----:B--2---:R-:W-:Y:S01]  /*a4a0*/  @P2 FMUL.FTZ R10, R12, 0.69314718246459960938 ;  /* 0x3f3172180c0a2820 */ /* 0x004fe20000410000 */
[----:B-1----:R-:W-:-:S04]  /*a4b0*/  @P2 FMUL.FTZ R9, R9, 0.69314718246459960938 ;  /* 0x3f31721809092820 */ /* 0x002fc80000410000 */
[----:B------:R-:W-:Y:S01]  /*a4c0*/  @P2 FFMA.FTZ R3, R10, R74, R9 ;  /* 0x0000004a0a032223 */ /* 0x000fe20000010009 */
        /* <DEDUP_REMOVED lines=31> */
[----:B------:R-:W-:-:S04]  /*a6c0*/  USEL UR4, URZ, 0x1, UP0 ;  /* 0x000000013f047887 */ /* 0x000fc80008000000 */
[----:B------:R-:W-:Y:S01]  /*a6d0*/  ULOP3.LUT UR39, UR39, UR4, URZ, 0x3c, !UPT ;  /* 0x0000000427277292 */ /* 0x000fe2000f8e3c3f */
[----:B------:R-:W-:Y:S02]  /*a6e0*/  WARPGROUP.DEPBAR.LE gsb0, 0x0 ;  /* 0x00008000000079c5 */ /* 0x000fe40000010000 */
[----:B------:R1:W-:Y:S01]  /*a6f0*/  @!P1 SYNCS.ARRIVE.TRANS64.RED.A1T0 RZ, [R6+URZ], RZ ;  /* 0x000000ff06ff99a7 */ /* 0x0003e2000810043f */
[-C--:B---3--:R-:W-:Y:S01]  /*a700*/  FMUL.FTZ R20, R24, R5.reuse ;  /* 0x0000000518147220 */ /* 0x088fe20000410000 */
[-C--:B------:R-:W-:Y:S01]  /*a710*/  FMUL.FTZ R21, R25, R5.reuse ;  /* 0x0000000519157220 */ /* 0x080fe20000410000 */
[-C--:B------:R-:W-:Y:S01]  /*a720*/  FMUL.FTZ R28, R28, R5.reuse ;  /* 0x000000051c1c7220 */ /* 0x080fe20000410000 */
[-C--:B------:R-:W-:Y:S01]  /*a730*/  FMUL.FTZ R29, R29, R5.reuse ;  /* 0x000000051d1d7220 */ /* 0x080fe20000410000 */
[-C--:B------:R-:W-:Y:S01]  /*a740*/  FMUL.FTZ R32, R32, R5.reuse ;  /* 0x0000000520207220 */ /* 0x080fe20000410000 */
[-C--:B------:R-:W-:Y:S01]  /*a750*/  FMUL.FTZ R33, R33, R5.reuse ;  /* 0x0000000521217220 */ /* 0x080fe20000410000 */
[----:B------:R-:W-:Y:S01]  /*a760*/  FMUL.FTZ R36, R36, R5 ;  /* 0x0000000524247220 */ /* 0x000fe20000410000 */
[----:B-1----:R-:W-:-:S02]  /*a770*/  IMAD.U32 R6, RZ, RZ, UR10 ;  /* 0x0000000aff067e24 */ /* 0x002fc4000f8e00ff */
[-C--:B------:R-:W-:Y:S01]  /*a780*/  FMUL.FTZ R37, R37, R5.reuse ;  /* 0x0000000525257220 */ /* 0x080fe20000410000 */
[-C--:B------:R-:W-:Y:S01]  /*a790*/  FMUL.FTZ R40, R40, R5.reuse ;  /* 0x0000000528287220 */ /* 0x080fe20000410000 */
[-C--:B------:R-:W-:Y:S01]  /*a7a0*/  FMUL.FTZ R41, R41, R5.reuse ;  /* 0x0000000529297220 */ /* 0x080fe20000410000 */
[-C--:B------:R-:W-:Y:S01]  /*a7b0*/  FMUL.FTZ R44, R44, R5.reuse ;  /* 0x000000052c2c7220 */ /* 0x080fe20000410000 */
[----:B------:R1:W-:Y:S01]  /*a7c0*/  STL [R1+0x10], R6 ;  /* 0x0000100601007387 */ /* 0x0003e20000100800 */
        /* <DEDUP_REMOVED lines=12> */
[----:B------:R-:W-:Y:S01]  /*a890*/  FMUL.FTZ R69, R69, R5 ;  /* 0x0000000545457220 */ /* 0x000fe20000410000 */
[-C--:B0-----:R-:W-:Y:S01]  /*a8a0*/  FMUL.FTZ R72, R26, R4.reuse ;  /* 0x000000041a487220 */ /* 0x081fe20000410000 */
        /* <DEDUP_REMOVED lines=22> */
[----:B-1----:R-:W-:-:S07]  /*aa10*/  FMUL.FTZ R71, R71, R4 ;  /* 0x0000000447477220 */ /* 0x002fce0000410000 */
.L_x_175:
[----:B------:R-:W0:Y:S08]  /*aa20*/  S2UR UR4, SR_CgaCtaId ;  /* 0x00000000000479c3 */ /* 0x000e300000008800 */
[----:B------:R-:W-:Y:S06]  /*aa30*/  BAR.SYNC.DEFER_BLOCKING 0x5, 0x200 ;  /* 0x0148000000007b1d */ /* 0x000fec0000010000 */
[----:B------:R-:W-:Y:S01]  /*aa40*/  UMOV UR37, 0x400 ;  /* 0x0000040000257882 */ /* 0x000fe20000000000 */
[----:B------:R-:W-:Y:S01]  /*aa50*/  BSSY B0, `(.L_x_196) ;  /* 0x00002cc000007945 */ /* 0x000fe20003800000 */
[----:B0-----:R-:W-:-:S09]  /*aa60*/  ULEA UR37, UR4, UR37, 0x18 ;  /* 0x0000002504257291 */ /* 0x001fd2000f8ec03f */
[----:B------:R-:W0:Y:S02]  /*aa70*/  LDS.128 R4, [UR37+0x31cd0] ;  /* 0x031cd025ff047984 */ /* 0x000e240008000c00 */
[----:B0-----:R-:W-:Y:S02]  /*aa80*/  R2UR UR6, R5 ;  /* 0x00000000050672ca */ /* 0x001fe400000e0000 */
[----:B------:R-:W-:Y:S02]  /*aa90*/  R2UR UR5, R6 ;  /* 0x00000000060572ca */ /* 0x000fe400000e0000 */
[----:B------:R-:W-:Y:S01]  /*aaa0*/  R2UR UR7, R7 ;  /* 0x00000000070772ca */ /* 0x000fe200000e0000 */
[----:B------:R-:W-:Y:S06]  /*aab0*/  BAR.ARV 0x4, 0x200 ;  /* 0x0108000000007b1d */ /* 0x000fec0000002000 */
[----:B------:R-:W-:Y:S08]  /*aac0*/  @P0 BRA `(.L_x_197) ;  /* 0x0000001c00dc0947 */ /* 0x000ff00003800000 */
[----:B------:R-:W2:Y:S01]  /*aad0*/  LDL.LU R10, [R1+0xc] ;  /* 0x00000c00010a7983 */ /* 0x000ea20000300800 */
[----:B------:R-:W0:Y:S01]  /*aae0*/  S2UR UR4, SR_SWINHI ;  /* 0x00000000000479c3 */ /* 0x000e220000002f00 */
[----:B------:R-:W-:Y:S01]  /*aaf0*/  R2UR UR16, R19 ;  /* 0x00000000131072ca */ /* 0x000fe200000e0000 */
[----:B------:R-:W-:Y:S01]  /*ab00*/  ULDC.64 UR10, c[0x0][0xc00] ;  /* 0x00030000000a7ab9 */ /* 0x000fe20000000a00 */
[----:B------:R-:W3:Y:S04]  /*ab10*/  LDL.LU R9, [R1+0x14] ;  /* 0x0000140001097983 */ /* 0x000ee80000300800 */
[----:B------:R-:W4:Y:S04]  /*ab20*/  LDL R8, [R1+0x48] ;  /* 0x0000480001087983 */ /* 0x000f280000100800 */
[----:B------:R-:W4:Y:S01]  /*ab30*/  LDL R80, [R1+0x4] ;  /* 0x0000040001507983 */ /* 0x000f220000100800 */
[----:B------:R-:W-:Y:S01]  /*ab40*/  ULDC.64 UR18, c[0x0][0x208] ;  /* 0x0000820000127ab9 */ /* 0x000fe20000000a00 */
[----:B------:R-:W-:-:S02]  /*ab50*/  R2UR UR15, R23 ;  /* 0x00000000170f72ca */ /* 0x000fc400000e0000 */
[----:B------:R-:W4:Y:S01]  /*ab60*/  LDL R81, [R1+0x44] ;  /* 0x0000440001517983 */ /* 0x000f220000100800 */
[----:B------:R-:W-:Y:S01]  /*ab70*/  R2UR UR20, R156 ;  /* 0x000000009c1472ca */ /* 0x000fe200000e0000 */
[----:B------:R-:W-:Y:S01]  /*ab80*/  UMOV UR8, UR37 ;  /* 0x0000002500087c82 */ /* 0x000fe20008000000 */
[----:B0-----:R-:W-:Y:S01]  /*ab90*/  UMOV UR9, UR4 ;  /* 0x0000000400097c82 */ /* 0x001fe20008000000 */
[----:B------:R-:W-:Y:S02]  /*aba0*/  IMAD.U32 R16, RZ, RZ, UR8 ;  /* 0x00000008ff107e24 */ /* 0x000fe4000f8e00ff */
[----:B------:R-:W-:Y:S01]  /*abb0*/  IMAD.U32 R17, RZ, RZ, UR9 ;  /* 0x00000009ff117e24 */ /* 0x000fe2000f8e00ff */
[----:B------:R-:W-:Y:S01]  /*abc0*/  BAR.SYNC.DEFER_BLOCKING 0x1, 0x180 ;  /* 0x0046000000007b1d */ /* 0x000fe20000010000 */
[----:B--2---:R-:W-:Y:S02]  /*abd0*/  R2UR UR14, R10 ;  /* 0x000000000a0e72ca */ /* 0x004fe400000e0000 */
[----:B---3--:R-:W-:Y:S01]  /*abe0*/  R2UR UR13, R9 ;  /* 0x00000000090d72ca */ /* 0x008fe200000e0000 */
[----:B----4-:R-:W-:Y:S01]  /*abf0*/  IMAD.WIDE R4, R8, 0x2, R16 ;  /* 0x0000000208047825 */ /* 0x010fe200078e0210 */
[----:B------:R-:W-:-:S02]  /*ac00*/  R2UR UR21, R80 ;  /* 0x00000000501572ca */ /* 0x000fc400000e0000 */
[C---:B------:R-:W-:Y:S02]  /*ac10*/  LOP3.LUT R7, R4.reuse, 0x180, RZ, 0xc0, !PT ;  /* 0x0000018004077812 */ /* 0x040fe400078ec0ff */
[C---:B------:R-:W-:Y:S02]  /*ac20*/  IADD3 R10, P3, R4.reuse, 0x3000, RZ ;  /* 0x00003000040a7810 */ /* 0x040fe40007f7e0ff */
[----:B------:R-:W-:Y:S02]  /*ac30*/  IADD3 R19, P4, R4, 0x20, RZ ;  /* 0x0000002004137810 */ /* 0x000fe40007f9e0ff */
[----:B------:R-:W-:Y:S02]  /*ac40*/  SHF.R.U64 R7, R7, 0x3, RZ ;  /* 0x0000000307077819 */ /* 0x000fe400000012ff */
[----:B------:R-:W-:Y:S02]  /*ac50*/  LOP3.LUT R8, R10, 0x180, RZ, 0xc0, !PT ;  /* 0x000001800a087812 */ /* 0x000fe400078ec0ff */
[----:B------:R-:W-:-:S02]  /*ac60*/  LOP3.LUT R6, R19, 0x180, RZ, 0xc0, !PT ;  /* 0x0000018013067812 */ /* 0x000fc400078ec0ff */
[C---:B------:R-:W-:Y:S02]  /*ac70*/  IADD3 R75, P2, R4.reuse, 0x3020, RZ ;  /* 0x00003020044b7810 */ /* 0x040fe40007f5e0ff */
[C---:B------:R-:W-:Y:S02]  /*ac80*/  IADD3 R77, P1, R4.reuse, 0x6000, RZ ;  /* 0x00006000044d7810 */ /* 0x040fe40007f3e0ff */
[----:B------:R-:W-:Y:S02]  /*ac90*/  IADD3 R26, P0, R4, 0x6020, RZ ;  /* 0x00006020041a7810 */ /* 0x000fe40007f1e0ff */
[----:B------:R-:W-:Y:S02]  /*aca0*/  LOP3.LUT R4, R7, R4, RZ, 0x3c, !PT ;  /* 0x0000000407047212 */ /* 0x000fe400078e3cff */
[----:B------:R-:W-:Y:S02]  /*acb0*/  SHF.R.U64 R7, R8, 0x3, RZ ;  /* 0x0000000308077819 */ /* 0x000fe400000012ff */
[----:B------:R-:W-:-:S02]  /*acc0*/  SHF.R.U64 R6, R6, 0x3, RZ ;  /* 0x0000000306067819 */ /* 0x000fc400000012ff */
[----:B------:R-:W-:Y:S02]  /*acd0*/  LOP3.LUT R14, R7, R10, RZ, 0x3c, !PT ;  /* 0x0000000a070e7212 */ /* 0x000fe400078e3cff */
[----:B------:R-:W-:Y:S02]  /*ace0*/  LOP3.LUT R8, R75, 0x180, RZ, 0xc0, !PT ;  /* 0x000001804b087812 */ /* 0x000fe400078ec0ff */
[----:B------:R-:W-:Y:S02]  /*acf0*/  LOP3.LUT R12, R6, R19, RZ, 0x3c, !PT ;  /* 0x00000013060c7212 */ /* 0x000fe400078e3cff */
[----:B------:R-:W-:Y:S02]  /*ad00*/  LOP3.LUT R10, R77, 0x180, RZ, 0xc0, !PT ;  /* 0x000001804d0a7812 */ /* 0x000fe400078ec0ff */
[----:B------:R-:W-:Y:S02]  /*ad10*/  LOP3.LUT R19, R26, 0x180, RZ, 0xc0, !PT ;  /* 0x000001801a137812 */ /* 0x000fe400078ec0ff */
[----:B------:R-:W-:Y:S01]  /*ad20*/  SHF.R.U64 R8, R8, 0x3, RZ ;  /* 0x0000000308087819 */ /* 0x000fe200000012ff */
[--C-:B------:R-:W-:Y:S01]  /*ad30*/  IMAD.X R13, RZ, RZ, R5.reuse, P4 ;  /* 0x000000ffff0d7224 */ /* 0x100fe200020e0605 */
[----:B------:R-:W-:Y:S01]  /*ad40*/  SHF.R.U64 R10, R10, 0x3, RZ ;  /* 0x000000030a0a7819 */ /* 0x000fe200000012ff */
[--C-:B------:R-:W-:Y:S01]  /*ad50*/  IMAD.X R15, RZ, RZ, R5.reuse, P3 ;  /* 0x000000ffff0f7224 */ /* 0x100fe200018e0605 */
[----:B------:R-:W-:Y:S01]  /*ad60*/  SHF.R.U64 R19, R19, 0x3, RZ ;  /* 0x0000000313137819 */ /* 0x000fe200000012ff */
[--C-:B------:R-:W-:Y:S01]  /*ad70*/  IMAD.X R25, RZ, RZ, R5.reuse, P2 ;  /* 0x000000ffff197224 */ /* 0x100fe200010e0605 */
[----:B------:R-:W-:Y:S01]  /*ad80*/  LOP3.LUT R24, R8, R75, RZ, 0x3c, !PT ;  /* 0x0000004b08187212 */ /* 0x000fe200078e3cff */
[--C-:B------:R-:W-:Y:S01]  /*ad90*/  IMAD.X R9, RZ, RZ, R5.reuse, P1 ;  /* 0x000000ffff097224 */ /* 0x100fe200008e0605 */
[----:B------:R-:W-:Y:S01]  /*ada0*/  MOV R27, R4 ;  /* 0x00000004001b7202 */ /* 0x000fe20000000f00 */
[----:B------:R-:W-:Y:S01]  /*adb0*/  IMAD.X R11, RZ, RZ, R5, P0 ;  /* 0x000000ffff0b7224 */ /* 0x000fe200000e0605 */
[----:B------:R-:W-:-:S02]  /*adc0*/  LOP3.LUT R8, R10, R77, RZ, 0x3c, !PT ;  /* 0x0000004d0a087212 */ /* 0x000fc400078e3cff */
[----:B------:R-:W-:Y:S02]  /*add0*/  F2FP.F16.F32.PACK_AB R4, R21, R20 ;  /* 0x000000141504723e */ /* 0x000fe400000000ff */
[----:B------:R-:W-:Y:S02]  /*ade0*/  F2FP.F16.F32.PACK_AB R5, R73, R72 ;  /* 0x000000484905723e */ /* 0x000fe400000000ff */
[----:B------:R-:W-:Y:S02]  /*adf0*/  F2FP.F16.F32.PACK_AB R6, R29, R28 ;  /* 0x0000001c1d06723e */ /* 0x000fe400000000ff */
[----:B------:R-:W-:Y:S02]  /*ae00*/  F2FP.F16.F32.PACK_AB R7, R31, R30 ;  /* 0x0000001e1f07723e */ /* 0x000fe400000000ff */
[----:B------:R-:W-:Y:S02]  /*ae10*/  LOP3.LUT R10, R19, R26, RZ, 0x3c, !PT ;  /* 0x0000001a130a7212 */ /* 0x000fe400078e3cff */
[----:B------:R-:W-:-:S02]  /*ae20*/  MOV R26, R12 ;  /* 0x0000000c001a7202 */ /* 0x000fc40000000f00 */
[----:B------:R-:W-:Y:S02]  /*ae30*/  MOV R79, R14 ;  /* 0x0000000e004f7202 */ /* 0x000fe40000000f00 */
[----:B------:R-:W-:Y:S02]  /*ae40*/  F2FP.F16.F32.PACK_AB R12, R33, R32 ;  /* 0x00000020210c723e */ /* 0x000fe400000000ff */
[----:B------:R-:W-:Y:S02]  /*ae50*/  F2FP.F16.F32.PACK_AB R13, R35, R34 ;  /* 0x00000022230d723e */ /* 0x000fe400000000ff */
[----:B------:R-:W-:Y:S02]  /*ae60*/  F2FP.F16.F32.PACK_AB R14, R37, R36 ;  /* 0x00000024250e723e */ /* 0x000fe400000000ff */
[----:B------:R-:W-:Y:S01]  /*ae70*/  F2FP.F16.F32.PACK_AB R15, R39, R38 ;  /* 0x00000026270f723e */ /* 0x000fe200000000ff */
[----:B------:R0:W-:Y:S01]  /*ae80*/  STSM.16.M88.4 [R27], R4 ;  /* 0x000000041b007844 */ /* 0x0001e20000000200 */
[----:B------:R-:W-:-:S02]  /*ae90*/  MOV R19, R8 ;  /* 0x0000000800137202 */ /* 0x000fc40000000f00 */
[----:B------:R-:W-:Y:S01]  /*aea0*/  MOV R76, R10 ;  /* 0x0000000a004c7202 */ /* 0x000fe20000000f00 */
[----:B------:R1:W-:Y:S01]  /*aeb0*/  STSM.16.M88.4 [R26], R12 ;  /* 0x0000000c1a007844 */ /* 0x0003e20000000200 */
[----:B------:R-:W-:Y:S02]  /*aec0*/  MOV R78, R24 ;  /* 0x00000018004e7202 */ /* 0x000fe40000000f00 */
[----:B------:R-:W-:Y:S02]  /*aed0*/  F2FP.F16.F32.PACK_AB R8, R49, R48 ;  /* 0x000000303108723e */ /* 0x000fe400000000ff */
[----:B------:R-:W-:Y:S02]  /*aee0*/  F2FP.F16.F32.PACK_AB R9, R51, R50 ;  /* 0x000000323309723e */ /* 0x000fe400000000ff */
[----:B------:R-:W-:Y:S02]  /*aef0*/  F2FP.F16.F32.PACK_AB R10, R53, R52 ;  /* 0x00000034350a723e */ /* 0x000fe400000000ff */
[----:B------:R-:W-:-:S02]  /*af00*/  F2FP.F16.F32.PACK_AB R11, R55, R54 ;  /* 0x00000036370b723e */ /* 0x000fc400000000ff */
[----:B0-----:R-:W-:Y:S02]  /*af10*/  F2FP.F16.F32.PACK_AB R4, R41, R40 ;  /* 0x000000282904723e */ /* 0x001fe400000000ff */
[----:B------:R-:W-:Y:S02]  /*af20*/  F2FP.F16.F32.PACK_AB R5, R43, R42 ;  /* 0x0000002a2b05723e */ /* 0x000fe400000000ff */
[----:B------:R-:W-:Y:S02]  /*af30*/  F2FP.F16.F32.PACK_AB R6, R45, R44 ;  /* 0x0000002c2d06723e */ /* 0x000fe400000000ff */
[----:B------:R-:W-:Y:S02]  /*af40*/  F2FP.F16.F32.PACK_AB R7, R47, R46 ;  /* 0x0000002e2f07723e */ /* 0x000fe400000000ff */
[----:B-1----:R-:W-:Y:S02]  /*af50*/  F2FP.F16.F32.PACK_AB R12, R57, R56 ;  /* 0x00000038390c723e */ /* 0x002fe400000000ff */
[----:B------:R-:W-:-:S02]  /*af60*/  F2FP.F16.F32.PACK_AB R13, R59, R58 ;  /* 0x0000003a3b0d723e */ /* 0x000fc400000000ff */
[----:B------:R-:W-:Y:S02]  /*af70*/  F2FP.F16.F32.PACK_AB R14, R61, R60 ;  /* 0x0000003c3d0e723e */ /* 0x000fe400000000ff */
[----:B------:R-:W-:Y:S02]  /*af80*/  F2FP.F16.F32.PACK_AB R15, R63, R62 ;  /* 0x0000003e3f0f723e */ /* 0x000fe400000000ff */
[----:B------:R-:W-:Y:S02]  /*af90*/  F2FP.F16.F32.PACK_AB R24, R65, R64 ;  /* 0x000000404118723e */ /* 0x000fe400000000ff */
[----:B------:R-:W-:Y:S02]  /*afa0*/  F2FP.F16.F32.PACK_AB R25, R67, R66 ;  /* 0x000000424319723e */ /* 0x000fe400000000ff */
[----:B------:R-:W-:Y:S02]  /*afb0*/  F2FP.F16.F32.PACK_AB R26, R69, R68 ;  /* 0x00000044451a723e */ /* 0x000fe400000000ff */
[----:B------:R-:W-:Y:S01]  /*afc0*/  F2FP.F16.F32.PACK_AB R27, R71, R70 ;  /* 0x00000046471b723e */ /* 0x000fe200000000ff */
[----:B------:R-:W-:Y:S04]  /*afd0*/  STSM.16.M88.4 [R79], R4 ;  /* 0x000000044f007844 */ /* 0x000fe80000000200 */
[----:B------:R-:W-:Y:S04]  /*afe0*/  STSM.16.M88.4 [R78], R8 ;  /* 0x000000084e007844 */ /* 0x000fe80000000200 */
[----:B------:R-:W-:Y:S04]  /*aff0*/  STSM.16.M88.4 [R19], R12 ;  /* 0x0000000c13007844 */ /* 0x000fe80000000200 */
[----:B------:R0:W-:Y:S01]  /*b000*/  STSM.16.M88.4 [R76], R24 ;  /* 0x000000184c007844 */ /* 0x0001e20000000200 */
[----:B------:R-:W-:Y:S01]  /*b010*/  USHF.L.U32 UR4, UR14, 0x2, URZ ;  /* 0x000000020e047899 */ /* 0x000fe2000800063f */
[----:B------:R-:W-:Y:S01]  /*b020*/  BAR.SYNC.DEFER_BLOCKING 0x1, 0x180 ;  /* 0x0046000000007b1d */ /* 0x000fe20000010000 */
[----:B------:R-:W-:Y:S01]  /*b030*/  ISETP.NE.U32.AND P0, PT, RZ, UR10, PT ;  /* 0x0000000aff007c0c */ /* 0x000fe2000bf05070 */
[----:B------:R-:W-:-:S02]  /*b040*/  USHF.L.U64.HI UR12, UR14, 0x2, UR13 ;  /* 0x000000020e0c7899 */ /* 0x000fc4000801020d */
[----:B------:R-:W-:Y:S01]  /*b050*/  UIADD3 UR8, UP0, UR4, UR10, URZ ;  /* 0x0000000a04087290 */ /* 0x000fe2000ff1e03f */
[----:B------:R-:W-:-:S03]  /*b060*/  ISETP.NE.AND.EX P0, PT, RZ, UR11, PT, P0 ;  /* 0x0000000bff007c0c */ /* 0x000fc6000bf05300 */
[----:B------:R-:W-:Y:S02]  /*b070*/  UIADD3.X UR9, UR12, UR11, URZ, UP0, !UPT ;  /* 0x0000000b0c097290 */ /* 0x000fe400087fe43f */
[----:B------:R-:W-:Y:S01]  /*b080*/  IMAD.U32 R74, RZ, RZ, UR8 ;  /* 0x00000008ff4a7e24 */ /* 0x000fe2000f8e00ff */
[----:B0-----:R-:W0:Y:S03]  /*b090*/  LDC R76, c[0x0][0xbe8] ;  /* 0x0002fa00ff4c7b82 */ /* 0x001e260000000800 */
[----:B------:R-:W-:Y:S01]  /*b0a0*/  IMAD.U32 R75, RZ, RZ, UR9 ;  /* 0x00000009ff4b7e24 */ /* 0x000fe2000f8e00ff */
[----:B------:R-:W-:-:S04]  /*b0b0*/  ULDC.64 UR8, c[0x0][0xc08] ;  /* 0x0003020000087ab9 */ /* 0x000fc80000000a00 */
[----:B------:R-:W2:Y:S01]  /*b0c0*/  @P0 LDG.E R77, desc[UR18][R74.64] ;  /* 0x000000124a4d0981 */ /* 0x000ea2000c1e1900 */
[----:B------:R-:W-:-:S04]  /*b0d0*/  UISETP.NE.U32.AND UP0, UPT, UR8, URZ, UPT ;  /* 0x0000003f0800728c */ /* 0x000fc8000bf05070 */
[----:B------:R-:W-:Y:S01]  /*b0e0*/  UISETP.NE.AND.EX UP0, UPT, UR9, URZ, UPT, UP0 ;  /* 0x0000003f0900728c */ /* 0x000fe2000bf05300 */
[----:B0-----:R-:W-:-:S05]  /*b0f0*/  ISETP.NE.AND P1, PT, R76, 0x1, PT ;  /* 0x000000014c00780c */ /* 0x001fca0003f25270 */
[----:B------:R-:W-:-:S05]  /*b100*/  PLOP3.LUT P4, PT, PT, PT, UP0, 0x80, 0x0 ;  /* 0x000000000000781c */ /* 0x000fca0003f8f008 */
[----:B------:R-:W-:-:S03]  /*b110*/  @UP0 UIADD3 UR8, UP1, UR4, UR8, URZ ;  /* 0x0000000804080290 */ /* 0x000fc6000ff3e03f */
[----:B------:R-:W-:Y:S01]  /*b120*/  ULDC UR4, c[0x0][0xa88] ;  /* 0x0002a20000047ab9 */ /* 0x000fe20000000800 */
[----:B------:R-:W-:Y:S01]  /*b130*/  @UP0 UIADD3.X UR9, UR12, UR9, URZ, UP1, !UPT ;  /* 0x000000090c090290 */ /* 0x000fe20008ffe43f */
[----:B------:R-:W-:Y:S01]  /*b140*/  IMAD.U32 R19, RZ, RZ, UR4 ;  /* 0x00000004ff137e24 */ /* 0x000fe2000f8e00ff */
[----:B------:R-:W-:Y:S01]  /*b150*/  UISETP.NE.AND UP0, UPT, UR16, URZ, UPT ;  /* 0x0000003f1000728c */ /* 0x000fe2000bf05270 */
[----:B------:R-:W-:Y:S01]  /*b160*/  ULDC UR4, c[0x0][0xad4] ;  /* 0x0002b50000047ab9 */ /* 0x000fe20000000800 */
[----:B------:R-:W0:Y:S01]  /*b170*/  @P1 LDC R6, c[0x0][0xbec] ;  /* 0x0002fb00ff061b82 */ /* 0x000e220000000800 */
[----:B------:R-:W-:Y:S01]  /*b180*/  IMAD.U32 R4, RZ, RZ, UR8 ;  /* 0x00000008ff047e24 */ /* 0x000fe2000f8e00ff */
[----:B------:R-:W-:Y:S01]  /*b190*/  USEL UR4, UR16, UR4, UP0 ;  /* 0x0000000410047287 */ /* 0x000fe20008000000 */
[----:B------:R-:W-:-:S03]  /*b1a0*/  IMAD.U32 R5, RZ, RZ, UR9 ;  /* 0x00000009ff057e24 */ /* 0x000fc6000f8e00ff */
[----:B------:R-:W-:Y:S02]  /*b1b0*/  UISETP.GT.AND UP1, UPT, UR4, 0x1, UPT ;  /* 0x000000010400788c */ /* 0x000fe4000bf24270 */
[----:B------:R-:W1:Y:S01]  /*b1c0*/  @P1 LDC R9, c[0x0][0xbf0] ;  /* 0x0002fc00ff091b82 */ /* 0x000e620000000800 */
[----:B------:R0:W5:Y:S01]  /*b1d0*/  @P4 LDG.E R19, desc[UR18][R4.64] ;  /* 0x0000001204134981 */ /* 0x000162000c1e1900 */
[----:B------:R-:W-:Y:S02]  /*b1e0*/  UMOV UR19, 0x9b8 ;  /* 0x000009b800137882 */ /* 0x000fe40000000000 */
[----:B------:R-:W-:Y:S02]  /*b1f0*/  USEL UR19, UR19, 0x978, UP1 ;  /* 0x0000097813137887 */ /* 0x000fe40008800000 */
[----:B------:R-:W-:Y:S01]  /*b200*/  UISETP.NE.U32.AND UP0, UPT, UR10, URZ, UPT ;  /* 0x0000003f0a00728c */ /* 0x000fe2000bf05070 */
[----:B------:R-:W-:Y:S01]  /*b210*/  IMAD.U32 R11, RZ, RZ, UR21 ;  /* 0x00000015ff0b7e24 */ /* 0x000fe2000f8e00ff */
[----:B------:R-:W-:-:S02]  /*b220*/  UMOV UR4, URZ ;  /* 0x0000003f00047c82 */ /* 0x000fc40008000000 */
[----:B------:R-:W-:Y:S01]  /*b230*/  UISETP.NE.AND.EX UP0, UPT, UR11, URZ, UPT, UP0 ;  /* 0x0000003f0b00728c */ /* 0x000fe2000bf05300 */
[----:B------:R-:W-:Y:S01]  /*b240*/  IMAD R11, R11, 0xc0, R81 ;  /* 0x000000c00b0b7824 */ /* 0x000fe200078e0251 */
[----:B------:R-:W-:Y:S02]  /*b250*/  USEL UR9, UR15, URZ, UP1 ;  /* 0x0000003f0f097287 */ /* 0x000fe40008800000 */
[----:B------:R-:W-:Y:S02]  /*b260*/  USEL UR8, UR14, URZ, !UP0 ;  /* 0x0000003f0e087287 */ /* 0x000fe4000c000000 */
[----:B------:R-:W-:Y:S01]  /*b270*/  USEL UR18, UR13, URZ, !UP0 ;  /* 0x0000003f0d127287 */ /* 0x000fe2000c000000 */
[----:B0-----:R-:W-:Y:S01]  /*b280*/  @P1 IMAD.HI.U32 R4, R11, R6, RZ ;  /* 0x000000060b041227 */ /* 0x001fe200078e00ff */
[----:B------:R-:W-:Y:S01]  /*b290*/  ULDC.64 UR10, c[0x0][UR19+0x218] ;  /* 0x00008600130a7abb */ /* 0x000fe20008000a00 */
[----:B------:R-:W-:Y:S01]  /*b2a0*/  ULDC.64 UR12, c[0x0][UR19+0x220] ;  /* 0x00008800130c7abb */ /* 0x000fe20008000a00 */
[----:B------:R-:W-:Y:S01]  /*b2b0*/  ULDC.64 UR14, c[0x0][UR19+0x228] ;  /* 0x00008a00130e7abb */ /* 0x000fe20008000a00 */
[----:B------:R-:W-:-:S02]  /*b2c0*/  UIMAD.WIDE.U32 UR16, UR10, UR20, URZ ;  /* 0x000000140a1072a5 */ /* 0x000fc4000f8e003f */
[----:B------:R-:W-:Y:S02]  /*b2d0*/  UIMAD UR13, UR13, UR8, URZ ;  /* 0x000000080d0d72a4 */ /* 0x000fe4000f8e023f */
[----:B------:R-:W-:Y:S01]  /*b2e0*/  UIMAD UR20, UR11, UR20, URZ ;  /* 0x000000140b1472a4 */ /* 0x000fe2000f8e023f */
[----:B------:R-:W-:Y:S01]  /*b2f0*/  IMAD.MOV.U32 R7, RZ, RZ, R11 ;  /* 0x000000ffff077224 */ /* 0x000fe200078e000b */
[----:B------:R-:W-:Y:S02]  /*b300*/  UIMAD.WIDE.U32 UR10, UR12, UR8, URZ ;  /* 0x000000080c0a72a5 */ /* 0x000fe4000f8e003f */
[----:B------:R-:W-:Y:S01]  /*b310*/  UIMAD.WIDE.U32 UR22, UR14, UR9, URZ ;  /* 0x000000090e1672a5 */ /* 0x000fe2000f8e003f */
[----:B-1----:R-:W-:Y:S01]  /*b320*/  @P1 SHF.R.U32.HI R7, RZ, R9, R4 ;  /* 0x00000009ff071219 */ /* 0x002fe20000011604 */
[----:B------:R-:W-:Y:S02]  /*b330*/  UIMAD UR9, UR15, UR9, URZ ;  /* 0x000000090f0972a4 */ /* 0x000fe4000f8e023f */
[----:B------:R-:W-:-:S02]  /*b340*/  UIMAD UR13, UR12, UR18, UR13 ;  /* 0x000000120c0d72a4 */ /* 0x000fc4000f8e020d */
[----:B------:R-:W-:Y:S01]  /*b350*/  UIADD3 UR20, UR17, UR20, URZ ;  /* 0x0000001411147290 */ /* 0x000fe2000fffe03f */
[--C-:B------:R-:W-:Y:S02]  /*b360*/  IMAD.MOV R9, RZ, RZ, -R7.reuse ;  /* 0x000000ffff097224 */ /* 0x100fe400078e0a07 */
[----:B------:R-:W-:Y:S02]  /*b370*/  IMAD.U32 R4, RZ, RZ, UR22 ;  /* 0x00000016ff047e24 */ /* 0x000fe4000f8e00ff */
[----:B------:R-:W-:Y:S01]  /*b380*/  IMAD.U32 R5, RZ, RZ, UR23 ;  /* 0x00000017ff057e24 */ /* 0x000fe2000f8e00ff */
[----:B------:R-:W-:Y:S01]  /*b390*/  SHF.R.S32.HI R5, RZ, 0x1f, R7 ;  /* 0x0000001fff057819 */ /* 0x000fe20000011407 */
[----:B------:R-:W-:-:S05]  /*b3a0*/  IMAD R9, R76, R9, R11 ;  /* 0x000000094c097224 */ /* 0x000fca00078e020b */
[----:B------:R-:W-:Y:S01]  /*b3b0*/  SHF.R.S32.HI R6, RZ, 0x1f, R9 ;  /* 0x0000001fff067819 */ /* 0x000fe20000011409 */
[----:B------:R-:W-:Y:S01]  /*b3c0*/  IMAD.U32 R12, RZ, RZ, UR21 ;  /* 0x00000015ff0c7e24 */ /* 0x000fe2000f8e00ff */
[----:B--2---:R-:W-:-:S13]  /*b3d0*/  @P0 R2UR UR4, R77 ;  /* 0x000000004d0402ca */ /* 0x004fda00000e0000 */
[----:B------:R-:W-:Y:S02]  /*b3e0*/  UIADD3 UR16, UP0, UP2, UR10, UR16, UR4 ;  /* 0x000000100a107290 */ /* 0x000fe4000fa1e004 */
[----:B------:R-:W-:Y:S02]  /*b3f0*/  UIADD3 UR10, UR23, UR9, URZ ;  /* 0x00000009170a7290 */ /* 0x000fe4000fffe03f */
[----:B------:R-:W-:Y:S02]  /*b400*/  UIADD3 UR9, UR11, UR13, URZ ;  /* 0x0000000d0b097290 */ /* 0x000fe4000fffe03f */
[----:B------:R-:W-:Y:S01]  /*b410*/  USHF.R.S32.HI UR14, URZ, 0x1f, UR4 ;  /* 0x0000001f3f0e7899 */ /* 0x000fe20008011404 */
[----:B------:R-:W-:Y:S01]  /*b420*/  IADD3 R4, P2, P3, R7, UR16, R4 ;  /* 0x0000001007047c10 */ /* 0x000fe2000fb5e004 */
[----:B------:R-:W-:Y:S01]  /*b430*/  IMAD.U32 R8, RZ, RZ, UR10 ;  /* 0x0000000aff087e24 */ /* 0x000fe2000f8e00ff */
[----:B------:R-:W-:Y:S01]  /*b440*/  ULDC.64 UR12, c[0x0][0xba8] ;  /* 0x0002ea00000c7ab9 */ /* 0x000fe20000000a00 */
[----:B------:R-:W-:Y:S01]  /*b450*/  UIADD3.X UR9, UR9, UR20, UR14, UP0, UP2 ;  /* 0x0000001409097290 */ /* 0x000fe200087e440e */
[----:B------:R-:W-:Y:S01]  /*b460*/  ULDC.64 UR10, c[0x0][UR19+0x210] ;  /* 0x00008400130a7abb */ /* 0x000fe20008000a00 */
[----:B------:R-:W-:Y:S01]  /*b470*/  @!UP1 ULDC UR12, c[0x0][0xb50] ;  /* 0x0002d400000c9ab9 */ /* 0x000fe20000000800 */
[----:B------:R-:W-:Y:S01]  /*b480*/  IMAD R7, R9, UR11, RZ ;  /* 0x0000000b09077c24 */ /* 0x000fe2000f8e02ff */
[----:B------:R-:W-:-:S02]  /*b490*/  @!UP1 ULDC UR13, c[0x0][0xb54] ;  /* 0x0002d500000d9ab9 */ /* 0x000fc40000000800 */
[----:B------:R-:W-:Y:S01]  /*b4a0*/  IADD3.X R5, R5, UR9, R8, P2, P3 ;  /* 0x0000000905057c10 */ /* 0x000fe200097e6408 */
[----:B------:R-:W-:Y:S02]  /*b4b0*/  IMAD R7, R6, UR10, R7 ;  /* 0x0000000a06077c24 */ /* 0x000fe4000f8e0207 */
[----:B------:R-:W-:-:S04]  /*b4c0*/  IMAD.WIDE.U32 R4, R9, UR10, R4 ;  /* 0x0000000a09047c25 */ /* 0x000fc8000f8e0004 */
[----:B------:R-:W-:Y:S01]  /*b4d0*/  IMAD.IADD R5, R5, 0x1, R7 ;  /* 0x0000000105057824 */ /* 0x000fe200078e0207 */
[----:B------:R-:W-:-:S04]  /*b4e0*/  LEA R9, P2, R4, UR12, 0x2 ;  /* 0x0000000c04097c11 */ /* 0x000fc8000f8410ff */
[----:B------:R-:W-:Y:S01]  /*b4f0*/  LEA.HI.X R10, R4, UR13, R5, 0x2, P2 ;  /* 0x0000000d040a7c11 */ /* 0x000fe200090f1405 */
[----:B------:R-:W-:Y:S08]  /*b500*/  @P4 BRA `(.L_x_198) ;  /* 0x0000000000144947 */ /* 0x000ff00003800000 */
[----:B------:R-:W-:Y:S05]  /*b510*/  @!P0 BRA `(.L_x_198) ;  /* 0x0000000000108947 */ /* 0x000fea0003800000 */
[----:B------:R-:W-:Y:S02]  /*b520*/  ULDC.64 UR10, c[0x0][0x208] ;  /* 0x00008200000a7ab9 */ /* 0x000fe40000000a00 */
[----:B------:R-:W2:Y:S04]  /*b530*/  LDG.E R4, desc[UR10][R74.64] ;  /* 0x0000000a4a047981 */ /* 0x000ea8000c1e1900 */
[----:B-----5:R-:W2:Y:S02]  /*b540*/  LDG.E R19, desc[UR10][R74.64+0x4] ;  /* 0x0000040a4a137981 */ /* 0x020ea4000c1e1900 */
[----:B--2---:R-:W-:-:S07]  /*b550*/  IMAD.IADD R19, R19, 0x1, -R4 ;  /* 0x0000000113137824 */ /* 0x004fce00078e0a04 */
.L_x_198:
[----:B------:R-:W2:Y:S01]  /*b560*/  LDL R13, [R1+0x40] ;  /* 0x00004000010d7983 */ /* 0x000ea20000100800 */
[----:B------:R-:W0:Y:S03]  /*b570*/  S2R R4, SR_TID.X ;  /* 0x0000000000047919 */ /* 0x000e260000002100 */
[----:B------:R-:W-:Y:S04]  /*b580*/  SHFL.IDX PT, R5, R10, RZ, 0x1c1f ;  /* 0x001c1fff0a057589 */ /* 0x000fe800000e0000 */
[----:B------:R-:W-:Y:S04]  /*b590*/  SHFL.IDX PT, R6, R9, 0x1, 0x1c1f ;  /* 0x003c1f0009067f89 */ /* 0x000fe800000e0000 */
[----:B------:R-:W-:Y:S01]  /*b5a0*/  SHFL.IDX PT, R7, R10, 0x1, 0x1c1f ;  /* 0x003c1f000a077f89 */ /* 0x000fe200000e0000 */
[----:B0-----:R-:W-:-:S05]  /*b5b0*/  VIADD R14, R4, 0xffffff80 ;  /* 0xffffff80040e7836 */ /* 0x001fca0000000000 */
[----:B------:R-:W-:-:S04]  /*b5c0*/  SHF.R.S32.HI R8, RZ, 0x1f, R14 ;  /* 0x0000001fff087819 */ /* 0x000fc8000001140e */
[----:B------:R-:W-:-:S04]  /*b5d0*/  LEA.HI R8, R8, R14, RZ, 0x7 ;  /* 0x0000000e08087211 */ /* 0x000fc800078f38ff */
[----:B------:R-:W-:Y:S01]  /*b5e0*/  LOP3.LUT R8, R8, 0xffffff80, RZ, 0xc0, !PT ;  /* 0xffffff8008087812 */ /* 0x000fe200078ec0ff */
[----:B------:R-:W0:Y:S04]  /*b5f0*/  SHFL.IDX PT, R4, R9, RZ, 0x1c1f ;  /* 0x001c1fff09047589 */ /* 0x000e2800000e0000 */
[----:B------:R-:W-:Y:S02]  /*b600*/  IMAD.IADD R8, R14, 0x1, -R8 ;  /* 0x000000010e087824 */ /* 0x000fe400078e0a08 */
[----:B-----5:R-:W-:-:S03]  /*b610*/  IMAD R19, R19, R76, RZ ;  /* 0x0000004c13137224 */ /* 0x020fc600078e02ff */
[----:B------:R-:W-:Y:S01]  /*b620*/  LOP3.LUT P0, RZ, R8, 0x3, RZ, 0xc0, !PT ;  /* 0x0000000308ff7812 */ /* 0x000fe2000780c0ff */
[----:B------:R-:W-:Y:S01]  /*b630*/  ULDC.64 UR10, c[0x0][0x208] ;  /* 0x00008200000a7ab9 */ /* 0x000fe20000000a00 */
[----:B--2---:R-:W-:-:S04]  /*b640*/  IMAD R12, R12, 0xc0, R13 ;  /* 0x000000c00c0c7824 */ /* 0x004fc800078e020d */
[C---:B------:R-:W-:Y:S01]  /*b650*/  VIADD R8, R12.reuse, 0x8 ;  /* 0x000000080c087836 */ /* 0x040fe20000000000 */
[----:B------:R-:W-:-:S04]  /*b660*/  ISETP.GE.OR P2, PT, R12, R19, P0 ;  /* 0x000000130c00720c */ /* 0x000fc80000746670 */
[----:B------:R-:W-:-:S09]  /*b670*/  ISETP.GE.OR P0, PT, R8, R19, P0 ;  /* 0x000000130800720c */ /* 0x000fd20000706670 */
[----:B0-----:R0:W-:Y:S04]  /*b680*/  @!P2 ST.E desc[UR10][R4.64], R0 ;  /* 0x000000000400a985 */ /* 0x0011e8000c10190a */
[----:B------:R0:W-:Y:S01]  /*b690*/  @!P0 ST.E desc[UR10][R6.64], R3 ;  /* 0x0000000306008985 */ /* 0x0001e2000c10190a */
[----:B------:R-:W-:-:S13]  /*b6a0*/  PLOP3.LUT P0, PT, PT, PT, UP1, 0x80, 0x0 ;  /* 0x000000000000781c */ /* 0x000fda0003f0f018 */
[----:B0-----:R-:W-:Y:S05]  /*b6b0*/  @P0 BRA `(.L_x_199) ;  /* 0x00000008003c0947 */ /* 0x001fea0003800000 */
[----:B------:R-:W0:Y:S01]  /*b6c0*/  S2R R13, SR_TID.X ;  /* 0x00000000000d7919 */ /* 0x000e220000002100 */
[----:B------:R-:W1:Y:S01]  /*b6d0*/  @P1 LDC R21, c[0x0][0xbec] ;  /* 0x0002fb00ff151b82 */ /* 0x000e620000000800 */
[----:B------:R-:W-:Y:S01]  /*b6e0*/  ULDC.64 UR10, c[0x0][0x208] ;  /* 0x00008200000a7ab9 */ /* 0x000fe20000000a00 */
[----:B------:R-:W-:Y:S01]  /*b6f0*/  R2UR UR16, R80 ;  /* 0x00000000501072ca */ /* 0x000fe200000e0000 */
[----:B------:R-:W-:Y:S01]  /*b700*/  ULDC.64 UR12, c[0x0][0xaa0] ;  /* 0x0002a800000c7ab9 */ /* 0x000fe20000000a00 */
[----:B------:R-:W-:Y:S01]  /*b710*/  R2UR UR17, R156 ;  /* 0x000000009c1172ca */ /* 0x000fe200000e0000 */
[----:B0-----:R-:W-:-:S05]  /*b720*/  VIADD R75, R13, 0xffffff80 ;  /* 0xffffff800d4b7836 */ /* 0x001fca0000000000 */
[----:B------:R-:W-:-:S04]  /*b730*/  SHF.R.S32.HI R74, RZ, 0x1f, R75 ;  /* 0x0000001fff4a7819 */ /* 0x000fc8000001144b */
[----:B------:R-:W-:-:S04]  /*b740*/  LEA.HI R74, R74, R75, RZ, 0x2 ;  /* 0x0000004b4a4a7211 */ /* 0x000fc800078f10ff */
[----:B------:R-:W-:-:S05]  /*b750*/  SHF.R.S32.HI R74, RZ, 0x2, R74 ;  /* 0x00000002ff4a7819 */ /* 0x000fca000001144a */
[----:B------:R-:W-:-:S04]  /*b760*/  IMAD R3, R74, 0x20, R18 ;  /* 0x000000204a037824 */ /* 0x000fc800078e0212 */
[----:B------:R-:W-:-:S03]  /*b770*/  IMAD.WIDE R16, R3, 0x2, R16 ;  /* 0x0000000203107825 */ /* 0x000fc600078e0210 */
[C---:B------:R-:W-:Y:S02]  /*b780*/  IADD3 R9, P0, R16.reuse, 0x1800, RZ ;  /* 0x0000180010097810 */ /* 0x040fe40007f1e0ff */
[C---:B------:R-:W-:Y:S02]  /*b790*/  IADD3 R13, P2, R16.reuse, 0x3000, RZ ;  /* 0x00003000100d7810 */ /* 0x040fe40007f5e0ff */
[C---:B------:R-:W-:Y:S02]  /*b7a0*/  IADD3 R25, P3, R16.reuse, 0x4800, RZ ;  /* 0x0000480010197810 */ /* 0x040fe40007f7e0ff */
[C---:B------:R-:W-:Y:S02]  /*b7b0*/  IADD3 R29, P4, R16.reuse, 0x6000, RZ ;  /* 0x00006000101d7810 */ /* 0x040fe40007f9e0ff */
[----:B------:R-:W-:Y:S02]  /*b7c0*/  LOP3.LUT R5, R16, 0x180, RZ, 0xc0, !PT ;  /* 0x0000018010057812 */ /* 0x000fe400078ec0ff */
[----:B------:R-:W-:-:S02]  /*b7d0*/  LOP3.LUT R8, R9, 0x180, RZ, 0xc0, !PT ;  /* 0x0000018009087812 */ /* 0x000fc400078ec0ff */
[----:B------:R-:W-:Y:S02]  /*b7e0*/  LOP3.LUT R12, R13, 0x180, RZ, 0xc0, !PT ;  /* 0x000001800d0c7812 */ /* 0x000fe400078ec0ff */
[----:B------:R-:W-:Y:S02]  /*b7f0*/  LOP3.LUT R24, R25, 0x180, RZ, 0xc0, !PT ;  /* 0x0000018019187812 */ /* 0x000fe400078ec0ff */
[----:B------:R-:W-:Y:S02]  /*b800*/  LOP3.LUT R28, R29, 0x180, RZ, 0xc0, !PT ;  /* 0x000001801d1c7812 */ /* 0x000fe400078ec0ff */
[----:B------:R-:W-:Y:S02]  /*b810*/  SHF.R.U64 R5, R5, 0x3, RZ ;  /* 0x0000000305057819 */ /* 0x000fe400000012ff */
[----:B------:R-:W-:Y:S02]  /*b820*/  IADD3 R3, P5, R16, 0x7800, RZ ;  /* 0x0000780010037810 */ /* 0x000fe40007fbe0ff */
[----:B------:R-:W-:-:S02]  /*b830*/  SHF.R.U64 R8, R8, 0x3, RZ ;  /* 0x0000000308087819 */ /* 0x000fc400000012ff */
[----:B------:R-:W-:Y:S01]  /*b840*/  SHF.R.U64 R12, R12, 0x3, RZ ;  /* 0x000000030c0c7819 */ /* 0x000fe200000012ff */
[----:B------:R-:W-:Y:S01]  /*b850*/  IMAD.X R33, RZ, RZ, R17, P5 ;  /* 0x000000ffff217224 */ /* 0x000fe200028e0611 */
[----:B------:R-:W-:Y:S02]  /*b860*/  SHF.R.U64 R24, R24, 0x3, RZ ;  /* 0x0000000318187819 */ /* 0x000fe400000012ff */
[----:B------:R-:W-:Y:S02]  /*b870*/  SHF.R.U64 R28, R28, 0x3, RZ ;  /* 0x000000031c1c7819 */ /* 0x000fe400000012ff */
[----:B------:R-:W-:Y:S02]  /*b880*/  LOP3.LUT R16, R5, R16, RZ, 0x3c, !PT ;  /* 0x0000001005107212 */ /* 0x000fe400078e3cff */
[----:B------:R-:W-:Y:S02]  /*b890*/  SHF.R.S32.HI R20, RZ, 0x1f, R75 ;  /* 0x0000001fff147819 */ /* 0x000fe4000001144b */
[----:B------:R-:W-:Y:S01]  /*b8a0*/  LOP3.LUT R0, R3, 0x180, RZ, 0xc0, !PT ;  /* 0x0000018003007812 */ /* 0x000fe200078ec0ff */
[----:B------:R0:W5:Y:S01]  /*b8b0*/  LD.E.128 R4, desc[UR10][R16.64] ;  /* 0x0000000a10047980 */ /* 0x000162000c101d00 */
[----:B------:R-:W-:Y:S01]  /*b8c0*/  LOP3.LUT R8, R8, R9, RZ, 0x3c, !PT ;  /* 0x0000000908087212 */ /* 0x000fe200078e3cff */
[--C-:B------:R-:W-:Y:S01]  /*b8d0*/  IMAD.X R9, RZ, RZ, R17.reuse, P0 ;  /* 0x000000ffff097224 */ /* 0x100fe200000e0611 */
[----:B------:R-:W-:Y:S01]  /*b8e0*/  LOP3.LUT R12, R12, R13, RZ, 0x3c, !PT ;  /* 0x0000000d0c0c7212 */ /* 0x000fe200078e3cff */
[--C-:B------:R-:W-:Y:S01]  /*b8f0*/  IMAD.X R13, RZ, RZ, R17.reuse, P2 ;  /* 0x000000ffff0d7224 */ /* 0x100fe200010e0611 */
[----:B------:R-:W-:Y:S01]  /*b900*/  LOP3.LUT R24, R24, R25, RZ, 0x3c, !PT ;  /* 0x0000001918187212 */ /* 0x000fe200078e3cff */
[--C-:B------:R-:W-:Y:S01]  /*b910*/  IMAD.X R25, RZ, RZ, R17.reuse, P3 ;  /* 0x000000ffff197224 */ /* 0x100fe200018e0611 */
[----:B------:R-:W-:Y:S01]  /*b920*/  LOP3.LUT R28, R28, R29, RZ, 0x3c, !PT ;  /* 0x0000001d1c1c7212 */ /* 0x000fe200078e3cff */
[----:B------:R-:W-:Y:S01]  /*b930*/  IMAD.X R29, RZ, RZ, R17, P4 ;  /* 0x000000ffff1d7224 */ /* 0x000fe200020e0611 */
[----:B------:R-:W-:Y:S01]  /*b940*/  LEA.HI R20, R20, R75, RZ, 0x2 ;  /* 0x0000004b14147211 */ /* 0x000fe200078f10ff */
[----:B0-----:R-:W0:Y:S01]  /*b950*/  @P1 LDC R17, c[0x0][0xbf0] ;  /* 0x0002fc00ff111b82 */ /* 0x001e220000000800 */
[----:B------:R-:W-:Y:S01]  /*b960*/  SHF.R.U64 R0, R0, 0x3, RZ ;  /* 0x0000000300007819 */ /* 0x000fe200000012ff */
[----:B------:R-:W-:Y:S01]  /*b970*/  UIMAD UR9, UR14, UR12, URZ ;  /* 0x0000000c0e0972a4 */ /* 0x000fe2000f8e023f */
[----:B------:R-:W-:Y:S01]  /*b980*/  LOP3.LUT R20, R20, 0xfffffffc, RZ, 0xc0, !PT ;  /* 0xfffffffc14147812 */ /* 0x000fe200078ec0ff */
[----:B------:R-:W5:Y:S01]  /*b990*/  LD.E.128 R8, desc[UR10][R8.64] ;  /* 0x0000000a08087980 */ /* 0x000f62000c101d00 */
[----:B------:R-:W-:Y:S01]  /*b9a0*/  LOP3.LUT R32, R0, R3, RZ, 0x3c, !PT ;  /* 0x0000000300207212 */ /* 0x000fe200078e3cff */
[----:B------:R-:W-:-:S02]  /*b9b0*/  ULDC.64 UR14, c[0x0][0xaf0] ;  /* 0x0002bc00000e7ab9 */ /* 0x000fc40000000a00 */
[----:B------:R-:W-:Y:S01]  /*b9c0*/  IMAD.IADD R20, R75, 0x1, -R20 ;  /* 0x000000014b147824 */ /* 0x000fe200078e0a14 */
[----:B------:R-:W5:Y:S01]  /*b9d0*/  LD.E.128 R12, desc[UR10][R12.64] ;  /* 0x0000000a0c0c7980 */ /* 0x000f62000c101d00 */
[----:B------:R-:W-:Y:S01]  /*b9e0*/  IMAD.U32 R3, RZ, RZ, UR16 ;  /* 0x00000010ff037e24 */ /* 0x000fe2000f8e00ff */
[----:B------:R-:W-:Y:S01]  /*b9f0*/  UIMAD UR9, UR4, UR13, UR9 ;  /* 0x0000000d040972a4 */ /* 0x000fe2000f8e0209 */
[----:B------:R-:W-:Y:S01]  /*ba00*/  IMAD R0, R20, 0x60, R74 ;  /* 0x0000006014007824 */ /* 0x000fe200078e024a */
[----:B------:R-:W5:Y:S04]  /*ba10*/  LD.E.128 R24, desc[UR10][R24.64] ;  /* 0x0000000a18187980 */ /* 0x000f68000c101d00 */
[----:B------:R-:W5:Y:S04]  /*ba20*/  LD.E.128 R28, desc[UR10][R28.64] ;  /* 0x0000000a1c1c7980 */ /* 0x000f68000c101d00 */
[----:B------:R-:W5:Y:S01]  /*ba30*/  LD.E.128 R32, desc[UR10][R32.64] ;  /* 0x0000000a20207980 */ /* 0x000f62000c101d00 */
[----:B------:R-:W-:Y:S01]  /*ba40*/  UIMAD.WIDE.U32 UR10, UR4, UR12, URZ ;  /* 0x0000000c040a72a5 */ /* 0x000fe2000f8e003f */
[----:B------:R-:W-:-:S02]  /*ba50*/  IMAD R20, R3, 0xc0, R0 ;  /* 0x000000c003147824 */ /* 0x000fc400078e0200 */
[----:B------:R-:W-:Y:S01]  /*ba60*/  ULDC.64 UR12, c[0x0][0xae8] ;  /* 0x0002ba00000c7ab9 */ /* 0x000fe20000000a00 */
[----:B------:R-:W-:Y:S01]  /*ba70*/  UIADD3 UR11, UR11, UR9, URZ ;  /* 0x000000090b0b7290 */ /* 0x000fe2000fffe03f */
[----:B-1----:R-:W-:Y:S01]  /*ba80*/  @P1 IMAD.HI.U32 R0, R20, R21, RZ ;  /* 0x0000001514001227 */ /* 0x002fe200078e00ff */
[----:B------:R-:W-:Y:S01]  /*ba90*/  USHF.R.S32.HI UR4, URZ, 0x1f, UR8 ;  /* 0x0000001f3f047899 */ /* 0x000fe20008011408 */
[----:B------:R-:W-:Y:S01]  /*baa0*/  @!PT LDS RZ, [RZ] ;  /* 0x00000000fffff984 */ /* 0x000fe20000000800 */
[----:B------:R-:W-:Y:S01]  /*bab0*/  @!PT LDS RZ, [RZ] ;  /* 0x00000000fffff984 */ /* 0x000fe20000000800 */
[----:B------:R-:W-:Y:S01]  /*bac0*/  @!PT LDS RZ, [RZ] ;  /* 0x00000000fffff984 */ /* 0x000fe20000000800 */
[----:B------:R-:W-:Y:S01]  /*bad0*/  @!PT LDS RZ, [RZ] ;  /* 0x00000000fffff984 */ /* 0x000fe20000000800 */
[----:B------:R1:W-:Y:S06]  /*bae0*/  MEMBAR.ALL.CTA ;  /* 0x0000000000007992 */ /* 0x0003ec0000008000 */
[----:B-1----:R-:W1:Y:S01]  /*baf0*/  FENCE.VIEW.ASYNC.S ;  /* 0x00000000000073c6 */ /* 0x002e620000000000 */
[----:B------:R-:W-:Y:S01]  /*bb00*/  UIMAD.WIDE.U32 UR10, UR17, UR12, UR10 ;  /* 0x0000000c110a72a5 */ /* 0x000fe2000f8e000a */
[----:B------:R-:W-:Y:S01]  /*bb10*/  IMAD.MOV.U32 R3, RZ, RZ, R20 ;  /* 0x000000ffff037224 */ /* 0x000fe200078e0014 */
[----:B------:R-:W-:Y:S01]  /*bb20*/  UIMAD UR4, UR4, UR14, URZ ;  /* 0x0000000e040472a4 */ /* 0x000fe2000f8e023f */
[----:B0-----:R-:W-:Y:S01]  /*bb30*/  @P1 SHF.R.U32.HI R3, RZ, R17, R0 ;  /* 0x00000011ff031219 */ /* 0x001fe20000011600 */
[----:B------:R-:W-:-:S02]  /*bb40*/  UIMAD UR11, UR17, UR13, UR11 ;  /* 0x0000000d110b72a4 */ /* 0x000fc4000f8e020b */
[----:B------:R-:W-:Y:S01]  /*bb50*/  UIMAD UR4, UR8, UR15, UR4 ;  /* 0x0000000f080472a4 */ /* 0x000fe2000f8e0204 */
[--C-:B------:R-:W-:Y:S01]  /*bb60*/  SHF.R.S32.HI R0, RZ, 0x1f, R3.reuse ;  /* 0x0000001fff007819 */ /* 0x100fe20000011403 */
[----:B------:R-:W-:Y:S01]  /*bb70*/  UIMAD.WIDE.U32 UR8, UR8, UR14, UR10 ;  /* 0x0000000e080872a5 */ /* 0x000fe2000f8e000a */
[----:B------:R-:W-:Y:S02]  /*bb80*/  IMAD.MOV R21, RZ, RZ, -R3 ;  /* 0x000000ffff157224 */ /* 0x000fe400078e0a03 */
[----:B------:R-:W-:Y:S01]  /*bb90*/  ULDC.64 UR10, c[0x0][0xae0] ;  /* 0x0002b800000a7ab9 */ /* 0x000fe20000000a00 */
[----:B------:R-:W-:Y:S01]  /*bba0*/  UIADD3 UR4, UR9, UR4, URZ ;  /* 0x0000000409047290 */ /* 0x000fe2000fffe03f */
[----:B------:R-:W-:Y:S02]  /*bbb0*/  IMAD R0, R0, UR10, RZ ;  /* 0x0000000a00007c24 */ /* 0x000fe4000f8e02ff */
[----:B------:R-:W-:Y:S02]  /*bbc0*/  IMAD R21, R76, R21, R20 ;  /* 0x000000154c157224 */ /* 0x000fe400078e0214 */
[----:B------:R-:W-:-:S02]  /*bbd0*/  IMAD R23, R3, UR11, R0 ;  /* 0x0000000b03177c24 */ /* 0x000fc4000f8e0200 */
[----:B------:R-:W-:Y:S01]  /*bbe0*/  IMAD.U32 R17, RZ, RZ, UR9 ;  /* 0x00000009ff117e24 */ /* 0x000fe2000f8e00ff */
[----:B------:R-:W-:Y:S01]  /*bbf0*/  SHF.R.S32.HI R0, RZ, 0x1f, R21 ;  /* 0x0000001fff007819 */ /* 0x000fe20000011415 */
[----:B------:R-:W-:Y:S01]  /*bc00*/  IMAD.U32 R16, RZ, RZ, UR8 ;  /* 0x00000008ff107e24 */ /* 0x000fe2000f8e00ff */
[----:B------:R-:W-:Y:S01]  /*bc10*/  ULDC.64 UR8, c[0x0][0xad8] ;  /* 0x0002b60000087ab9 */ /* 0x000fe20000000a00 */
[----:B------:R-:W-:Y:S02]  /*bc20*/  IMAD.U32 R17, RZ, RZ, UR4 ;  /* 0x00000004ff117e24 */ /* 0x000fe4000f8e00ff */
[----:B------:R-:W-:Y:S02]  /*bc30*/  IMAD R0, R0, UR8, RZ ;  /* 0x0000000800007c24 */ /* 0x000fe4000f8e02ff */
[----:B------:R-:W-:-:S04]  /*bc40*/  IMAD.WIDE.U32 R16, R3, UR10, R16 ;  /* 0x0000000a03107c25 */ /* 0x000fc8000f8e0010 */
[----:B------:R-:W-:Y:S02]  /*bc50*/  IMAD.U32 R20, RZ, RZ, UR16 ;  /* 0x00000010ff147e24 */ /* 0x000fe4000f8e00ff */
[----:B------:R-:W-:Y:S02]  /*bc60*/  IMAD.IADD R17, R17, 0x1, R23 ;  /* 0x0000000111117824 */ /* 0x000fe400078e0217 */
[C---:B------:R-:W-:Y:S02]  /*bc70*/  IMAD R3, R21.reuse, UR9, R0 ;  /* 0x0000000915037c24 */ /* 0x040fe4000f8e0200 */
[----:B------:R-:W-:Y:S01]  /*bc80*/  IMAD R0, R20, 0xc0, R74 ;  /* 0x000000c014007824 */ /* 0x000fe200078e024a */
[----:B------:R-:W-:Y:S01]  /*bc90*/  UIADD3 UR4, UR37, 0x31c20, URZ ;  /* 0x00031c2025047890 */ /* 0x000fe2000fffe03f */
[----:B------:R-:W-:Y:S01]  /*bca0*/  IMAD.WIDE.U32 R16, R21, UR8, R16 ;  /* 0x0000000815107c25 */ /* 0x000fe2000f8e0010 */
[----:B------:R-:W-:Y:S02]  /*bcb0*/  ULDC.64 UR8, c[0x0][0xa80] ;  /* 0x0002a00000087ab9 */ /* 0x000fe40000000a00 */
[----:B------:R-:W-:Y:S01]  /*bcc0*/  ISETP.GE.AND P0, PT, R0, R19, PT ;  /* 0x000000130000720c */ /* 0x000fe20003f06270 */
[----:B------:R-:W-:Y:S01]  /*bcd0*/  IMAD.IADD R3, R17, 0x1, R3 ;  /* 0x0000000111037824 */ /* 0x000fe200078e0203 */
[----:B------:R-:W-:Y:S01]  /*bce0*/  UPRMT UR4, URZ, 0x654, UR4 ;  /* 0x000006543f047896 */ /* 0x000fe20008000004 */
[----:B------:R-:W-:-:S04]  /*bcf0*/  LEA R23, P1, R16, UR8, 0x1 ;  /* 0x0000000810177c11 */ /* 0x000fc8000f8208ff */
[----:B------:R-:W-:Y:S01]  /*bd00*/  LEA.HI.X R3, R16, UR9, R3, 0x1, P1 ;  /* 0x0000000910037c11 */ /* 0x000fe200088f0c03 */
[----:B-1----:R0:W1:Y:S01]  /*bd10*/  SHFL.IDX PT, R20, R23, RZ, 0x1c1f ;  /* 0x001c1fff17147589 */ /* 0x00206200000e0000 */
[----:B------:R-:W-:Y:S02]  /*bd20*/  BSSY B1, `(.L_x_200) ;  /* 0x0000013000017945 */ /* 0x000fe40003800000 */
[----:B------:R-:W-:Y:S01]  /*bd30*/  SYNCS.ARRIVE.TRANS64.RED.A1T0 RZ, [UR4], RZ ;  /* 0x000000ffffff79a7 */ /* 0x000fe20008100404 */
[----:B------:R0:W2:Y:S01]  /*bd40*/  SHFL.IDX PT, R21, R3, RZ, 0x1c1f ;  /* 0x001c1fff03157589 */ /* 0x0000a200000e0000 */
[----:B------:R-:W-:Y:S02]  /*bd50*/  SHF.R.S32.HI R40, RZ, 0x1f, R144 ;  /* 0x0000001fff287819 */ /* 0x000fe40000011490 */
[----:B------:R-:W-:Y:S01]  /*bd60*/  SHF.R.S32.HI R41, RZ, 0x1f, R22 ;  /* 0x0000001fff297819 */ /* 0x000fe20000011416 */
[----:B------:R-:W-:Y:S06]  /*bd70*/  @P0 BRA `(.L_x_201) ;  /* 0x0000000000340947 */ /* 0x000fec0003800000 */
[----:B------:R-:W-:Y:S01]  /*bd80*/  ULDC UR4, c[0x0][0xac8] ;  /* 0x0002b20000047ab9 */ /* 0x000fe20000000800 */
[----:B------:R-:W-:Y:S01]  /*bd90*/  ULDC.64 UR8, c[0x0][0x208] ;  /* 0x0000820000087ab9 */ /* 0x000fe20000000a00 */
[----:B------:R-:W-:Y:S02]  /*bda0*/  ISETP.GE.AND P1, PT, R22, UR4, PT ;  /* 0x0000000416007c0c */ /* 0x000fe4000bf26270 */
[----:B------:R-:W-:Y:S02]  /*bdb0*/  ISETP.GE.AND P2, PT, R144, UR4, PT ;  /* 0x0000000490007c0c */ /* 0x000fe4000bf46270 */
[----:B------:R-:W-:-:S09]  /*bdc0*/  ISETP.GE.AND P0, PT, R18, UR4, PT ;  /* 0x0000000412007c0c */ /* 0x000fd2000bf06270 */
[-C--:B-1----:R-:W-:Y:S02]  /*bdd0*/  @!P1 LEA R36, P3, R22, R20.reuse, 0x1 ;  /* 0x0000001416249211 */ /* 0x082fe400078608ff */
[----:B------:R-:W-:Y:S02]  /*bde0*/  @!P2 LEA R38, P4, R144, R20, 0x1 ;  /* 0x000000149026a211 */ /* 0x000fe400078808ff */
[----:B--2---:R-:W-:Y:S01]  /*bdf0*/  @!P0 IMAD.WIDE R16, R18, 0x2, R20 ;  /* 0x0000000212108825 */ /* 0x004fe200078e0214 */
[-C--:B------:R-:W-:Y:S02]  /*be00*/  @!P1 LEA.HI.X R37, R22, R21.reuse, R41, 0x1, P3 ;  /* 0x0000001516259211 */ /* 0x080fe400018f0c29 */
[----:B------:R-:W-:Y:S02]  /*be10*/  @!P2 LEA.HI.X R39, R144, R21, R40, 0x1, P4 ;  /* 0x000000159027a211 */ /* 0x000fe400020f0c28 */
[----:B-----5:R3:W-:Y:S04]  /*be20*/  @!P0 ST.E.128 desc[UR8][R16.64], R4 ;  /* 0x0000000410008985 */ /* 0x0207e8000c101d08 */
[----:B------:R3:W-:Y:S04]  /*be30*/  @!P1 ST.E.128 desc[UR8][R36.64], R12 ;  /* 0x0000000c24009985 */ /* 0x0007e8000c101d08 */
[----:B------:R3:W-:Y:S02]  /*be40*/  @!P2 ST.E.128 desc[UR8][R38.64], R28 ;  /* 0x0000001c2600a985 */ /* 0x0007e4000c101d08 */
.L_x_201:
[----:B------:R-:W-:Y:S05]  /*be50*/  BSYNC B1 ;  /* 0x0000000000017941 */ /* 0x000fea0003800000 */
.L_x_200:
[----:B------:R-:W-:Y:S01]  /*be60*/  VIADD R0, R0, 0x60 ;  /* 0x0000006000007836 */ /* 0x000fe20000000000 */
[----:B---3-5:R3:W4:Y:S04]  /*be70*/  SHFL.IDX PT, R7, R3, 0x1, 0x1c1f ;  /* 0x003c1f0003077f89 */ /* 0x02872800000e0000 */
[----:B------:R-:W-:Y:S01]  /*be80*/  ISETP.GE.AND P0, PT, R0, R19, PT ;  /* 0x000000130000720c */ /* 0x000fe20003f06270 */
[----:B------:R3:W0:-:S12]  /*be90*/  SHFL.IDX PT, R6, R23, 0x1, 0x1c1f ;  /* 0x003c1f0017067f89 */ /* 0x00061800000e0000 */
[----:B---3--:R-:W-:Y:S05]  /*bea0*/  @P0 BRA `(.L_x_202) ;  /* 0x0000001800180947 */ /* 0x008fea0003800000 */
[----:B------:R-:W-:Y:S01]  /*beb0*/  ULDC UR4, c[0x0][0xac8] ;  /* 0x0002b20000047ab9 */ /* 0x000fe20000000800 */
[----:B------:R-:W-:Y:S01]  /*bec0*/  ULDC.64 UR8, c[0x0][0x208] ;  /* 0x0000820000087ab9 */ /* 0x000fe20000000a00 */
[----:B------:R-:W-:Y:S02]  /*bed0*/  ISETP.GE.AND P2, PT, R22, UR4, PT ;  /* 0x0000000416007c0c */ /* 0x000fe4000bf46270 */
[----:B------:R-:W-:-:S11]  /*bee0*/  ISETP.GE.AND P1, PT, R18, UR4, PT ;  /* 0x0000000412007c0c */ /* 0x000fd6000bf26270 */
[----:B0-----:R-:W-:Y:S02]  /*bef0*/  @!P2 LEA R12, P0, R22, R6, 0x1 ;  /* 0x00000006160ca211 */ /* 0x001fe400078008ff */
[----:B----4-:R-:W-:Y:S02]  /*bf00*/  @!P1 IMAD.WIDE R4, R18, 0x2, R6 ;  /* 0x0000000212049825 */ /* 0x010fe400078e0206 */
[----:B------:R-:W-:Y:S02]  /*bf10*/  @!P2 LEA.HI.X R13, R22, R7, R41, 0x1, P0 ;  /* 0x00000007160da211 */ /* 0x000fe400000f0c29 */
[----:B------:R-:W-:Y:S01]  /*bf20*/  ISETP.GE.AND P0, PT, R144, UR4, PT ;  /* 0x0000000490007c0c */ /* 0x000fe2000bf06270 */
[----:B------:R0:W-:Y:S04]  /*bf30*/  @!P1 ST.E.128 desc[UR8][R4.64], R8 ;  /* 0x0000000804009985 */ /* 0x0001e8000c101d08 */
[----:B------:R0:W-:Y:S08]  /*bf40*/  @!P2 ST.E.128 desc[UR8][R12.64], R24 ;  /* 0x000000180c00a985 */ /* 0x0001f0000c101d08 */
[----:B------:R-:W-:Y:S05]  /*bf50*/  @P0 BRA `(.L_x_202) ;  /* 0x0000001400ec0947 */ /* 0x000fea0003800000 */
[----:B0-----:R-:W-:Y:S01]  /*bf60*/  LEA R4, P0, R144, R6, 0x1 ;  /* 0x0000000690047211 */ /* 0x001fe200078008ff */
[----:B------:R-:W-:-:S03]  /*bf70*/  ULDC.64 UR8, c[0x0][0x208] ;  /* 0x0000820000087ab9 */ /* 0x000fc60000000a00 */
[----:B------:R-:W-:-:S05]  /*bf80*/  LEA.HI.X R5, R144, R7, R40, 0x1, P0 ;  /* 0x0000000790057211 */ /* 0x000fca00000f0c28 */
[----:B------:R0:W-:Y:S01]  /*bf90*/  ST.E.128 desc[UR8][R4.64], R32 ;  /* 0x0000002004007985 */ /* 0x0001e2000c101d08 */
[----:B------:R-:W-:Y:S05]  /*bfa0*/  BRA `(.L_x_202) ;  /* 0x0000001400d87947 */ /* 0x000fea0003800000 */
.L_x_199:
[----:B------:R-:W-:Y:S01]  /*bfb0*/  ULDC.64 UR12, c[0x0][0xb08] ;  /* 0x0002c200000c7ab9 */ /* 0x000fe20000000a00 */
[----:B------:R-:W-:Y:S01]  /*bfc0*/  R2UR UR16, R156 ;  /* 0x000000009c1072ca */ /* 0x000fe200000e0000 */
[----:B------:R-:W-:Y:S01]  /*bfd0*/  UIMAD UR9, UR14, UR12, URZ ;  /* 0x0000000c0e0972a4 */ /* 0x000fe2000f8e023f */
[----:B------:R-:W0:Y:S01]  /*bfe0*/  @P1 LDC R0, c[0x0][0xbec] ;  /* 0x0002fb00ff001b82 */ /* 0x000e220000000800 */
[----:B------:R-:W-:Y:S01]  /*bff0*/  UIMAD.WIDE.U32 UR10, UR4, UR12, URZ ;  /* 0x0000000c040a72a5 */ /* 0x000fe2000f8e003f */
[----:B------:R-:W-:Y:S01]  /*c000*/  R2UR UR15, R23 ;  /* 0x00000000170f72ca */ /* 0x000fe200000e0000 */
[----:B------:R-:W-:Y:S01]  /*c010*/  UIMAD UR9, UR4, UR13, UR9 ;  /* 0x0000000d040972a4 */ /* 0x000fe2000f8e0209 */
[----:B------:R-:W-:Y:S01]  /*c020*/  IMAD.MOV.U32 R3, RZ, RZ, R11 ;  /* 0x000000ffff037224 */ /* 0x000fe200078e000b */
[----:B------:R-:W-:Y:S01]  /*c030*/  USHF.R.S32.HI UR4, URZ, 0x1f, UR8 ;  /* 0x0000001f3f047899 */ /* 0x000fe20008011408 */
[----:B------:R-:W-:Y:S01]  /*c040*/  ISETP.GE.AND P0, PT, R12, R19, PT ;  /* 0x000000130c00720c */ /* 0x000fe20003f06270 */
[----:B------:R-:W-:Y:S01]  /*c050*/  UIADD3 UR11, UR11, UR9, URZ ;  /* 0x000000090b0b7290 */ /* 0x000fe2000fffe03f */
[----:B------:R-:W1:Y:S01]  /*c060*/  @P1 LDC R5, c[0x0][0xbf0] ;  /* 0x0002fc00ff051b82 */ /* 0x000e620000000800 */
[----:B------:R-:W-:Y:S01]  /*c070*/  ULDC.64 UR12, c[0x0][0xb38] ;  /* 0x0002ce00000c7ab9 */ /* 0x000fe20000000a00 */
[----:B------:R-:W-:Y:S01]  /*c080*/  BSSY B1, `(.L_x_203) ;  /* 0x0000063000017945 */ /* 0x000fe20003800000 */
[----:B------:R-:W-:Y:S01]  /*c090*/  UIMAD.WIDE.U32 UR10, UR16, UR12, UR10 ;  /* 0x0000000c100a72a5 */ /* 0x000fe2000f8e000a */
[----:B------:R-:W-:-:S02]  /*c0a0*/  SHF.R.S32.HI R26, RZ, 0x1f, R145 ;  /* 0x0000001fff1a7819 */ /* 0x000fc40000011491 */
[----:B------:R-:W-:Y:S01]  /*c0b0*/  SHF.R.S32.HI R27, RZ, 0x1f, R146 ;  /* 0x0000001fff1b7819 */ /* 0x000fe20000011492 */
[----:B------:R-:W-:Y:S01]  /*c0c0*/  UIMAD UR11, UR16, UR13, UR11 ;  /* 0x0000000d100b72a4 */ /* 0x000fe2000f8e020b */
[----:B------:R-:W-:Y:S02]  /*c0d0*/  SHF.R.S32.HI R74, RZ, 0x1f, R147 ;  /* 0x0000001fff4a7819 */ /* 0x000fe40000011493 */
[----:B------:R-:W-:Y:S01]  /*c0e0*/  ULDC.64 UR12, c[0x0][0xb40] ;  /* 0x0002d000000c7ab9 */ /* 0x000fe20000000a00 */
[----:B------:R-:W-:Y:S01]  /*c0f0*/  SHF.R.S32.HI R75, RZ, 0x1f, R148 ;  /* 0x0000001fff4b7819 */ /* 0x000fe20000011494 */
[----:B------:R-:W-:Y:S01]  /*c100*/  UIMAD UR4, UR4, UR12, URZ ;  /* 0x0000000c040472a4 */ /* 0x000fe2000f8e023f */
[----:B------:R-:W-:Y:S02]  /*c110*/  SHF.R.S32.HI R77, RZ, 0x1f, R149 ;  /* 0x0000001fff4d7819 */ /* 0x000fe40000011495 */
[----:B------:R-:W-:Y:S01]  /*c120*/  SHF.R.S32.HI R78, RZ, 0x1f, R150 ;  /* 0x0000001fff4e7819 */ /* 0x000fe20000011496 */
[----:B------:R-:W-:Y:S01]  /*c130*/  UIMAD UR4, UR8, UR13, UR4 ;  /* 0x0000000d080472a4 */ /* 0x000fe2000f8e0204 */
[----:B0-----:R-:W-:Y:S01]  /*c140*/  @P1 IMAD.HI.U32 R0, R11, R0, RZ ;  /* 0x000000000b001227 */ /* 0x001fe200078e00ff */
[----:B------:R-:W-:Y:S01]  /*c150*/  UIMAD.WIDE.U32 UR8, UR8, UR12, UR10 ;  /* 0x0000000c080872a5 */ /* 0x000fe2000f8e000a */
[----:B------:R-:W-:-:S02]  /*c160*/  SHF.R.S32.HI R79, RZ, 0x1f, R151 ;  /* 0x0000001fff4f7819 */ /* 0x000fc40000011497 */
[----:B------:R-:W-:Y:S01]  /*c170*/  ULDC.64 UR10, c[0x0][0xb48] ;  /* 0x0002d200000a7ab9 */ /* 0x000fe20000000a00 */
[----:B------:R-:W-:Y:S01]  /*c180*/  UIADD3 UR9, UR9, UR4, URZ ;  /* 0x0000000409097290 */ /* 0x000fe2000fffe03f */
[----:B------:R-:W-:Y:S02]  /*c190*/  SHF.R.S32.HI R80, RZ, 0x1f, R152 ;  /* 0x0000001fff507819 */ /* 0x000fe40000011498 */
[----:B-1----:R-:W-:Y:S01]  /*c1a0*/  @P1 SHF.R.U32.HI R3, RZ, R5, R0 ;  /* 0x00000005ff031219 */ /* 0x002fe20000011600 */
[----:B------:R-:W-:Y:S01]  /*c1b0*/  UIMAD.WIDE.U32 UR8, UR15, UR10, UR8 ;  /* 0x0000000a0f0872a5 */ /* 0x000fe2000f8e0008 */
[----:B------:R-:W-:Y:S02]  /*c1c0*/  SHF.R.S32.HI R81, RZ, 0x1f, R153 ;  /* 0x0000001fff517819 */ /* 0x000fe40000011499 */
[--C-:B------:R-:W-:Y:S01]  /*c1d0*/  SHF.R.S32.HI R0, RZ, 0x1f, R3.reuse ;  /* 0x0000001fff007819 */ /* 0x100fe20000011403 */
[----:B------:R-:W-:Y:S01]  /*c1e0*/  IMAD.MOV R7, RZ, RZ, -R3 ;  /* 0x000000ffff077224 */ /* 0x000fe200078e0a03 */
[----:B------:R-:W-:-:S02]  /*c1f0*/  UIMAD UR4, UR15, UR11, UR9 ;  /* 0x0000000b0f0472a4 */ /* 0x000fc4000f8e0209 */
[----:B------:R-:W-:Y:S01]  /*c200*/  IMAD.U32 R5, RZ, RZ, UR9 ;  /* 0x00000009ff057e24 */ /* 0x000fe2000f8e00ff */
[----:B------:R-:W-:Y:S01]  /*c210*/  SHF.R.S32.HI R82, RZ, 0x1f, R154 ;  /* 0x0000001fff527819 */ /* 0x000fe2000001149a */
[----:B------:R-:W-:Y:S01]  /*c220*/  ULDC.64 UR10, c[0x0][0xb30] ;  /* 0x0002cc00000a7ab9 */ /* 0x000fe20000000a00 */
[----:B------:R-:W-:Y:S01]  /*c230*/  IMAD R7, R76, R7, R11 ;  /* 0x000000074c077224 */ /* 0x000fe200078e020b */
[----:B------:R-:W-:Y:S01]  /*c240*/  SHF.R.S32.HI R83, RZ, 0x1f, R155 ;  /* 0x0000001fff537819 */ /* 0x000fe2000001149b */
[----:B------:R-:W-:Y:S02]  /*c250*/  IMAD R0, R0, UR10, RZ ;  /* 0x0000000a00007c24 */ /* 0x000fe4000f8e02ff */
[----:B------:R-:W-:Y:S01]  /*c260*/  IMAD.U32 R4, RZ, RZ, UR8 ;  /* 0x00000008ff047e24 */ /* 0x000fe2000f8e00ff */
[----:B------:R-:W-:Y:S01]  /*c270*/  ULDC.64 UR8, c[0x0][0xb28] ;  /* 0x0002ca0000087ab9 */ /* 0x000fe20000000a00 */
[----:B------:R-:W-:Y:S01]  /*c280*/  IMAD.U32 R5, RZ, RZ, UR4 ;  /* 0x00000004ff057e24 */ /* 0x000fe2000f8e00ff */
[----:B------:R-:W-:Y:S01]  /*c290*/  UIADD3 UR4, UR37, 0x31c20, URZ ;  /* 0x00031c2025047890 */ /* 0x000fe2000fffe03f */
[C---:B------:R-:W-:Y:S01]  /*c2a0*/  IMAD R9, R3.reuse, UR11, R0 ;  /* 0x0000000b03097c24 */ /* 0x040fe2000f8e0200 */
[----:B------:R-:W-:Y:S01]  /*c2b0*/  SHF.R.S32.HI R0, RZ, 0x1f, R7 ;  /* 0x0000001fff007819 */ /* 0x000fe20000011407 */
[----:B------:R-:W-:Y:S01]  /*c2c0*/  IMAD.WIDE.U32 R4, R3, UR10, R4 ;  /* 0x0000000a03047c25 */ /* 0x000fe2000f8e0004 */
[----:B------:R-:W-:-:S03]  /*c2d0*/  UPRMT UR4, URZ, 0x654, UR4 ;  /* 0x000006543f047896 */ /* 0x000fc60008000004 */
[----:B------:R-:W-:Y:S02]  /*c2e0*/  IMAD R0, R0, UR8, RZ ;  /* 0x0000000800007c24 */ /* 0x000fe4000f8e02ff */
[----:B------:R-:W-:Y:S02]  /*c2f0*/  IMAD.IADD R5, R5, 0x1, R9 ;  /* 0x0000000105057824 */ /* 0x000fe400078e0209 */
[C---:B------:R-:W-:Y:S02]  /*c300*/  IMAD R3, R7.reuse, UR9, R0 ;  /* 0x0000000907037c24 */ /* 0x040fe4000f8e0200 */
[----:B------:R-:W-:Y:S01]  /*c310*/  IMAD.WIDE.U32 R4, R7, UR8, R4 ;  /* 0x0000000807047c25 */ /* 0x000fe2000f8e0004 */
[----:B------:R-:W-:Y:S01]  /*c320*/  ULDC.64 UR8, c[0x0][0xb00] ;  /* 0x0002c00000087ab9 */ /* 0x000fe20000000a00 */
[----:B------:R-:W-:Y:S02]  /*c330*/  SYNCS.ARRIVE.TRANS64.RED.A1T0 RZ, [UR4], RZ ;  /* 0x000000ffffff79a7 */ /* 0x000fe40008100404 */
[----:B------:R-:W-:Y:S01]  /*c340*/  IMAD.IADD R3, R5, 0x1, R3 ;  /* 0x0000000105037824 */ /* 0x000fe200078e0203 */
[----:B------:R-:W-:-:S04]  /*c350*/  LEA R0, P1, R4, UR8, 0x2 ;  /* 0x0000000804007c11 */ /* 0x000fc8000f8210ff */
[----:B------:R-:W-:Y:S02]  /*c360*/  LEA.HI.X R3, R4, UR9, R3, 0x2, P1 ;  /* 0x0000000904037c11 */ /* 0x000fe400088f1403 */
[----:B------:R0:W1:Y:S04]  /*c370*/  SHFL.IDX PT, R4, R0, RZ, 0x1c1f ;  /* 0x001c1fff00047589 */ /* 0x00006800000e0000 */
[----:B------:R0:W2:Y:S01]  /*c380*/  SHFL.IDX PT, R5, R3, RZ, 0x1c1f ;  /* 0x001c1fff03057589 */ /* 0x0000a200000e0000 */
[----:B------:R-:W-:Y:S05]  /*c390*/  @P0 BRA `(.L_x_204) ;  /* 0x0000000000c40947 */ /* 0x000fea0003800000 */
[----:B------:R-:W-:Y:S01]  /*c3a0*/  ULDC UR4, c[0x0][0xac8] ;  /* 0x0002b20000047ab9 */ /* 0x000fe20000000800 */
[----:B------:R-:W-:Y:S01]  /*c3b0*/  ULDC.64 UR8, c[0x0][0x208] ;  /* 0x0000820000087ab9 */ /* 0x000fe20000000a00 */
[----:B------:R-:W-:Y:S02]  /*c3c0*/  ISETP.GE.AND P1, PT, R155, UR4, PT ;  /* 0x000000049b007c0c */ /* 0x000fe4000bf26270 */
[----:B------:R-:W-:Y:S02]  /*c3d0*/  ISETP.GE.AND P0, PT, R154, UR4, PT ;  /* 0x000000049a007c0c */ /* 0x000fe4000bf06270 */
[----:B------:R-:W-:Y:S02]  /*c3e0*/  ISETP.GE.AND P5, PT, R157, UR4, PT ;  /* 0x000000049d007c0c */ /* 0x000fe4000bfa6270 */
[----:B------:R-:W-:Y:S02]  /*c3f0*/  ISETP.GE.AND P2, PT, R153, UR4, PT ;  /* 0x0000000499007c0c */ /* 0x000fe4000bf46270 */
[----:B------:R-:W-:-:S02]  /*c400*/  ISETP.GE.AND P3, PT, R152, UR4, PT ;  /* 0x0000000498007c0c */ /* 0x000fc4000bf66270 */
[----:B------:R-:W-:-:S03]  /*c410*/  ISETP.GE.AND P4, PT, R151, UR4, PT ;  /* 0x0000000497007c0c */ /* 0x000fc6000bf86270 */
[----:B-1----:R-:W-:-:S04]  /*c420*/  @!P1 LEA R10, P6, R155, R4, 0x2 ;  /* 0x000000049b0a9211 */ /* 0x002fc800078c10ff */
[----:B--2---:R-:W-:Y:S01]  /*c430*/  @!P1 LEA.HI.X R11, R155, R5, R83, 0x2, P6 ;  /* 0x000000059b0b9211 */ /* 0x004fe200030f1453 */
[----:B------:R-:W-:Y:S01]  /*c440*/  @!P5 IMAD.WIDE R6, R157, 0x4, R4 ;  /* 0x000000049d06d825 */ /* 0x000fe200078e0204 */
[----:B------:R-:W-:-:S04]  /*c450*/  @!P0 LEA R12, P6, R154, R4, 0x2 ;  /* 0x000000049a0c8211 */ /* 0x000fc800078c10ff */
[-C--:B------:R-:W-:Y:S01]  /*c460*/  @!P0 LEA.HI.X R13, R154, R5.reuse, R82, 0x2, P6 ;  /* 0x000000059a0d8211 */ /* 0x080fe200030f1452 */
[----:B------:R1:W-:Y:S01]  /*c470*/  @!P5 ST.E.64 desc[UR8][R6.64], R20 ;  /* 0x000000140600d985 */ /* 0x0003e2000c101b08 */
[CC--:B------:R-:W-:Y:S02]  /*c480*/  @!P3 LEA R16, P5, R152.reuse, R4.reuse, 0x2 ;  /* 0x000000049810b211 */ /* 0x0c0fe400078a10ff */
[-C--:B------:R-:W-:Y:S01]  /*c490*/  @!P4 LEA R24, P6, R151, R4.reuse, 0x2 ;  /* 0x000000049718c211 */ /* 0x080fe200078c10ff */
[----:B------:R2:W-:Y:S01]  /*c4a0*/  @!P1 ST.E.64 desc[UR8][R10.64], R28 ;  /* 0x0000001c0a009985 */ /* 0x0005e2000c101b08 */
[----:B------:R-:W-:Y:S02]  /*c4b0*/  @!P2 LEA R14, P1, R153, R4, 0x2 ;  /* 0x00000004990ea211 */ /* 0x000fe400078210ff */
[----:B------:R-:W-:Y:S01]  /*c4c0*/  @!P3 LEA.HI.X R17, R152, R5, R80, 0x2, P5 ;  /* 0x000000059811b211 */ /* 0x000fe200028f1450 */
[----:B------:R-:W-:Y:S01]  /*c4d0*/  @!P0 ST.E.64 desc[UR8][R12.64], R32 ;  /* 0x000000200c008985 */ /* 0x000fe2000c101b08 */
[----:B------:R-:W-:-:S02]  /*c4e0*/  ISETP.GE.AND P0, PT, R150, UR4, PT ;  /* 0x0000000496007c0c */ /* 0x000fc4000bf06270 */
[-C--:B------:R-:W-:Y:S02]  /*c4f0*/  @!P2 LEA.HI.X R15, R153, R5.reuse, R81, 0x2, P1 ;  /* 0x00000005990fa211 */ /* 0x080fe400008f1451 */
[----:B------:R-:W-:Y:S02]  /*c500*/  ISETP.GE.AND P1, PT, R149, UR4, PT ;  /* 0x0000000495007c0c */ /* 0x000fe4000bf26270 */
[----:B------:R-:W-:Y:S01]  /*c510*/  @!P4 LEA.HI.X R25, R151, R5, R79, 0x2, P6 ;  /* 0x000000059719c211 */ /* 0x000fe200030f144f */
[----:B------:R3:W-:Y:S01]  /*c520*/  @!P2 ST.E.64 desc[UR8][R14.64], R36 ;  /* 0x000000240e00a985 */ /* 0x0007e2000c101b08 */
[----:B------:R-:W-:-:S03]  /*c530*/  ISETP.GE.AND P2, PT, R146, UR4, PT ;  /* 0x0000000492007c0c */ /* 0x000fc6000bf46270 */
[----:B------:R4:W-:Y:S01]  /*c540*/  @!P3 ST.E.64 desc[UR8][R16.64], R40 ;  /* 0x000000281000b985 */ /* 0x0009e2000c101b08 */
[----:B------:R-:W-:Y:S02]  /*c550*/  ISETP.GE.AND P3, PT, R147, UR4, PT ;  /* 0x0000000493007c0c */ /* 0x000fe4000bf66270 */
[-C--:B-1----:R-:W-:Y:S01]  /*c560*/  @!P0 LEA R6, P5, R150, R4.reuse, 0x2 ;  /* 0x0000000496068211 */ /* 0x082fe200078a10ff */
[----:B------:R1:W-:Y:S01]  /*c570*/  @!P4 ST.E.64 desc[UR8][R24.64], R44 ;  /* 0x0000002c1800c985 */ /* 0x0003e2000c101b08 */
[----:B------:R-:W-:Y:S02]  /*c580*/  ISETP.GE.AND P4, PT, R148, UR4, PT ;  /* 0x0000000494007c0c */ /* 0x000fe4000bf86270 */
[-C--:B------:R-:W-:Y:S02]  /*c590*/  @!P0 LEA.HI.X R7, R150, R5.reuse, R78, 0x2, P5 ;  /* 0x0000000596078211 */ /* 0x080fe400028f144e */
[----:B------:R-:W-:Y:S02]  /*c5a0*/  ISETP.GE.AND P5, PT, R145, UR4, PT ;  /* 0x0000000491007c0c */ /* 0x000fe4000bfa6270 */
[C---:B--2---:R-:W-:Y:S01]  /*c5b0*/  @!P1 LEA R10, P6, R149.reuse, R4, 0x2 ;  /* 0x00000004950a9211 */ /* 0x044fe200078c10ff */
[----:B------:R1:W-:Y:S03]  /*c5c0*/  @!P0 ST.E.64 desc[UR8][R6.64], R48 ;  /* 0x0000003006008985 */ /* 0x0003e6000c101b08 */
[----:B------:R-:W-:-:S02]  /*c5d0*/  @!P1 LEA.HI.X R11, R149, R5, R77, 0x2, P6 ;  /* 0x00000005950b9211 */ /* 0x000fc400030f144d */
[-C--:B---3--:R-:W-:Y:S02]  /*c5e0*/  @!P3 LEA R14, P6, R147, R4.reuse, 0x2 ;  /* 0x00000004930eb211 */ /* 0x088fe400078c10ff */
[-C--:B------:R-:W-:Y:S01]  /*c5f0*/  @!P4 LEA R12, P0, R148, R4.reuse, 0x2 ;  /* 0x00000004940cc211 */ /* 0x080fe200078010ff */
[----:B------:R1:W-:Y:S01]  /*c600*/  @!P1 ST.E.64 desc[UR8][R10.64], R52 ;  /* 0x000000340a009985 */ /* 0x0003e2000c101b08 */
[-C--:B----4-:R-:W-:Y:S02]  /*c610*/  @!P2 LEA R16, P1, R146, R4.reuse, 0x2 ;  /* 0x000000049210a211 */ /* 0x090fe400078210ff */
[-C--:B------:R-:W-:Y:S02]  /*c620*/  @!P4 LEA.HI.X R13, R148, R5.reuse, R75, 0x2, P0 ;  /* 0x00000005940dc211 */ /* 0x080fe400000f144b */
[----:B------:R-:W-:Y:S02]  /*c630*/  @!P5 LEA R4, P0, R145, R4, 0x2 ;  /* 0x000000049104d211 */ /* 0x000fe400078010ff */
[-C--:B------:R-:W-:Y:S01]  /*c640*/  @!P3 LEA.HI.X R15, R147, R5.reuse, R74, 0x2, P6 ;  /* 0x00000005930fb211 */ /* 0x080fe200030f144a */
[----:B------:R1:W-:Y:S01]  /*c650*/  @!P4 ST.E.64 desc[UR8][R12.64], R56 ;  /* 0x000000380c00c985 */ /* 0x0003e2000c101b08 */
[----:B------:R-:W-:-:S02]  /*c660*/  @!P2 LEA.HI.X R17, R146, R5, R27, 0x2, P1 ;  /* 0x000000059211a211 */ /* 0x000fc400008f141b */
[----:B------:R-:W-:Y:S01]  /*c670*/  @!P5 LEA.HI.X R5, R145, R5, R26, 0x2, P0 ;  /* 0x000000059105d211 */ /* 0x000fe200000f141a */
[----:B------:R1:W-:Y:S04]  /*c680*/  @!P3 ST.E.64 desc[UR8][R14.64], R60 ;  /* 0x0000003c0e00b985 */ /* 0x0003e8000c101b08 */
[----:B------:R1:W-:Y:S04]  /*c690*/  @!P2 ST.E.64 desc[UR8][R16.64], R64 ;  /* 0x000000401000a985 */ /* 0x0003e8000c101b08 */
[----:B------:R1:W-:Y:S02]  /*c6a0*/  @!P5 ST.E.64 desc[UR8][R4.64], R68 ;  /* 0x000000440400d985 */ /* 0x0003e4000c101b08 */
.L_x_204:
[----:B------:R-:W-:Y:S05]  /*c6b0*/  BSYNC B1 ;  /* 0x0000000000017941 */ /* 0x000fea0003800000 */
.L_x_203:
[----:B------:R-:W-:Y:S01]  /*c6c0*/  ISETP.GE.AND P0, PT, R8, R19, PT ;  /* 0x000000130800720c */ /* 0x000fe20003f06270 */
[----:B-1----:R1:W3:Y:S04]  /*c6d0*/  SHFL.IDX PT, R7, R3, 0x1, 0x1c1f ;  /* 0x003c1f0003077f89 */ /* 0x0022e800000e0000 */
[----:B------:R1:W4:Y:S08]  /*c6e0*/  SHFL.IDX PT, R6, R0, 0x1, 0x1c1f ;  /* 0x003c1f0000067f89 */ /* 0x00033000000e0000 */
[----:B-1----:R-:W-:Y:S05]  /*c6f0*/  @P0 BRA `(.L_x_202) ;  /* 0x0000001000040947 */ /* 0x002fea0003800000 */
[----:B------:R-:W-:Y:S01]  /*c700*/  ULDC UR4, c[0x0][0xac8] ;  /* 0x0002b20000047ab9 */ /* 0x000fe20000000800 */
[----:B------:R-:W-:Y:S01]  /*c710*/  ULDC.64 UR8, c[0x0][0x208] ;  /* 0x0000820000087ab9 */ /* 0x000fe20000000a00 */
[----:B------:R-:W-:Y:S02]  /*c720*/  ISETP.GE.AND P5, PT, R155, UR4, PT ;  /* 0x000000049b007c0c */ /* 0x000fe4000bfa6270 */
[----:B------:R-:W-:Y:S02]  /*c730*/  ISETP.GE.AND P1, PT, R157, UR4, PT ;  /* 0x000000049d007c0c */ /* 0x000fe4000bf26270 */
[----:B------:R-:W-:Y:S02]  /*c740*/  ISETP.GE.AND P3, PT, R154, UR4, PT ;  /* 0x000000049a007c0c */ /* 0x000fe4000bf66270 */
[----:B------:R-:W-:Y:S02]  /*c750*/  ISETP.GE.AND P2, PT, R153, UR4, PT ;  /* 0x0000000499007c0c */ /* 0x000fe4000bf46270 */
[----:B------:R-:W-:-:S05]  /*c760*/  ISETP.GE.AND P4, PT, R152, UR4, PT ;  /* 0x0000000498007c0c */ /* 0x000fca000bf86270 */
[-C--:B----4-:R-:W-:Y:S02]  /*c770*/  @!P5 LEA R8, P0, R155, R6.reuse, 0x2 ;  /* 0x000000069b08d211 */ /* 0x090fe400078010ff */
[----:B--23--:R-:W-:Y:S02]  /*c780*/  @!P1 IMAD.WIDE R4, R157, 0x4, R6 ;  /* 0x000000049d049825 */ /* 0x00cfe400078e0206 */
[-C--:B------:R-:W-:Y:S02]  /*c790*/  @!P5 LEA.HI.X R9, R155, R7.reuse, R83, 0x2, P0 ;  /* 0x000000079b09d211 */ /* 0x080fe400000f1453 */
[CC--:B------:R-:W-:Y:S01]  /*c7a0*/  @!P3 LEA R10, P0, R154.reuse, R6.reuse, 0x2 ;  /* 0x000000069a0ab211 */ /* 0x0c0fe200078010ff */
[----:B------:R1:W-:Y:S01]  /*c7b0*/  @!P1 ST.E.64 desc[UR8][R4.64], R72 ;  /* 0x0000004804009985 */ /* 0x0003e2000c101b08 */
[----:B------:R-:W-:Y:S02]  /*c7c0*/  ISETP.GE.AND P1, PT, R151, UR4, PT ;  /* 0x0000000497007c0c */ /* 0x000fe4000bf26270 */
[----:B------:R-:W-:Y:S01]  /*c7d0*/  @!P3 LEA.HI.X R11, R154, R7, R82, 0x2, P0 ;  /* 0x000000079a0bb211 */ /* 0x000fe200000f1452 */
[----:B------:R2:W-:Y:S01]  /*c7e0*/  @!P5 ST.E.64 desc[UR8][R8.64], R30 ;  /* 0x0000001e0800d985 */ /* 0x0005e2000c101b08 */
[----:B------:R-:W-:-:S02]  /*c7f0*/  @!P2 LEA R12, P5, R153, R6, 0x2 ;  /* 0x00000006990ca211 */ /* 0x000fc400078a10ff */
[----:B------:R-:W-:Y:S01]  /*c800*/  ISETP.GE.AND P0, PT, R150, UR4, PT ;  /* 0x0000000496007c0c */ /* 0x000fe2000bf06270 */
[----:B------:R-:W-:Y:S01]  /*c810*/  @!P3 ST.E.64 desc[UR8][R10.64], R34 ;  /* 0x000000220a00b985 */ /* 0x000fe2000c101b08 */
[CC--:B------:R-:W-:Y:S02]  /*c820*/  @!P4 LEA R14, P6, R152.reuse, R6.reuse, 0x2 ;  /* 0x00000006980ec211 */ /* 0x0c0fe400078c10ff */
[-C--:B------:R-:W-:Y:S02]  /*c830*/  @!P2 LEA.HI.X R13, R153, R7.reuse, R81, 0x2, P5 ;  /* 0x00000007990da211 */ /* 0x080fe400028f1451 */
[----:B------:R-:W-:Y:S02]  /*c840*/  @!P4 LEA.HI.X R15, R152, R7, R80, 0x2, P6 ;  /* 0x00000007980fc211 */ /* 0x000fe400030f1450 */
[----:B-1----:R-:W-:Y:S01]  /*c850*/  @!P1 LEA R4, P5, R151, R6, 0x2 ;  /* 0x0000000697049211 */ /* 0x002fe200078a10ff */
[----:B------:R1:W-:Y:S01]  /*c860*/  @!P2 ST.E.64 desc[UR8][R12.64], R38 ;  /* 0x000000260c00a985 */ /* 0x0003e2000c101b08 */
[----:B------:R-:W-:-:S02]  /*c870*/  ISETP.GE.AND P2, PT, R147, UR4, PT ;  /* 0x0000000493007c0c */ /* 0x000fc4000bf46270 */
[----:B------:R-:W-:Y:S01]  /*c880*/  ISETP.GE.AND P3, PT, R148, UR4, PT ;  /* 0x0000000494007c0c */ /* 0x000fe2000bf66270 */
[----:B------:R3:W-:Y:S01]  /*c890*/  @!P4 ST.E.64 desc[UR8][R14.64], R42 ;  /* 0x0000002a0e00c985 */ /* 0x0007e2000c101b08 */
[----:B------:R-:W-:Y:S02]  /*c8a0*/  ISETP.GE.AND P4, PT, R149, UR4, PT ;  /* 0x0000000495007c0c */ /* 0x000fe4000bf86270 */
[CC--:B--2---:R-:W-:Y:S02]  /*c8b0*/  @!P0 LEA R8, P6, R150.reuse, R6.reuse, 0x2 ;  /* 0x0000000696088211 */ /* 0x0c4fe400078c10ff */
[-C--:B------:R-:W-:Y:S02]  /*c8c0*/  @!P1 LEA.HI.X R5, R151, R7.reuse, R79, 0x2, P5 ;  /* 0x0000000797059211 */ /* 0x080fe400028f144f */
[----:B------:R-:W-:Y:S02]  /*c8d0*/  @!P0 LEA.HI.X R9, R150, R7, R78, 0x2, P6 ;  /* 0x0000000796098211 */ /* 0x000fe400030f144e */
[----:B------:R-:W-:Y:S01]  /*c8e0*/  ISETP.GE.AND P5, PT, R146, UR4, PT ;  /* 0x0000000492007c0c */ /* 0x000fe2000bfa6270 */
[----:B------:R2:W-:Y:S02]  /*c8f0*/  @!P1 ST.E.64 desc[UR8][R4.64], R46 ;  /* 0x0000002e04009985 */ /* 0x0005e4000c101b08 */
[----:B-1----:R-:W-:-:S02]  /*c900*/  @!P3 LEA R12, P6, R148, R6, 0x2 ;  /* 0x00000006940cb211 */ /* 0x002fc400078c10ff */
[----:B------:R2:W-:Y:S01]  /*c910*/  @!P0 ST.E.64 desc[UR8][R8.64], R50 ;  /* 0x0000003208008985 */ /* 0x0005e2000c101b08 */
[-C--:B---3--:R-:W-:Y:S02]  /*c920*/  @!P2 LEA R14, P0, R147, R6.reuse, 0x2 ;  /* 0x00000006930ea211 */ /* 0x088fe400078010ff */
[-C--:B------:R-:W-:Y:S02]  /*c930*/  @!P4 LEA R10, P1, R149, R6.reuse, 0x2 ;  /* 0x00000006950ac211 */ /* 0x080fe400078210ff */
[-C--:B------:R-:W-:Y:S02]  /*c940*/  @!P2 LEA.HI.X R15, R147, R7.reuse, R74, 0x2, P0 ;  /* 0x00000007930fa211 */ /* 0x080fe400000f144a */
[----:B------:R-:W-:Y:S02]  /*c950*/  ISETP.GE.AND P0, PT, R145, UR4, PT ;  /* 0x0000000491007c0c */ /* 0x000fe4000bf06270 */
[----:B------:R-:W-:Y:S02]  /*c960*/  @!P4 LEA.HI.X R11, R149, R7, R77, 0x2, P1 ;  /* 0x00000007950bc211 */ /* 0x000fe400008f144d */
[----:B------:R-:W-:-:S02]  /*c970*/  @!P5 LEA R16, P1, R146, R6, 0x2 ;  /* 0x000000069210d211 */ /* 0x000fc400078210ff */
[-C--:B------:R-:W-:Y:S01]  /*c980*/  @!P3 LEA.HI.X R13, R148, R7.reuse, R75, 0x2, P6 ;  /* 0x00000007940db211 */ /* 0x080fe200030f144b */
[----:B------:R2:W-:Y:S01]  /*c990*/  @!P4 ST.E.64 desc[UR8][R10.64], R54 ;  /* 0x000000360a00c985 */ /* 0x0005e2000c101b08 */
[----:B------:R-:W-:-:S03]  /*c9a0*/  @!P5 LEA.HI.X R17, R146, R7, R27, 0x2, P1 ;  /* 0x000000079211d211 */ /* 0x000fc600008f141b */
[----:B------:R2:W-:Y:S04]  /*c9b0*/  @!P3 ST.E.64 desc[UR8][R12.64], R58 ;  /* 0x0000003a0c00b985 */ /* 0x0005e8000c101b08 */
[----:B------:R2:W-:Y:S04]  /*c9c0*/  @!P2 ST.E.64 desc[UR8][R14.64], R62 ;  /* 0x0000003e0e00a985 */ /* 0x0005e8000c101b08 */
[----:B------:R2:W-:Y:S01]  /*c9d0*/  @!P5 ST.E.64 desc[UR8][R16.64], R66 ;  /* 0x000000421000d985 */ /* 0x0005e2000c101b08 */
[----:B------:R-:W-:Y:S05]  /*c9e0*/  @P0 BRA `(.L_x_202) ;  /* 0x0000000c00480947 */ /* 0x000fea0003800000 */
[----:B--2---:R-:W-:Y:S01]  /*c9f0*/  LEA R4, P0, R145, R6, 0x2 ;  /* 0x0000000691047211 */ /* 0x004fe200078010ff */
[----:B------:R-:W-:-:S03]  /*ca00*/  ULDC.64 UR8, c[0x0][0x208] ;  /* 0x0000820000087ab9 */ /* 0x000fc60000000a00 */
[----:B------:R-:W-:-:S05]  /*ca10*/  LEA.HI.X R5, R145, R7, R26, 0x2, P0 ;  /* 0x0000000791057211 */ /* 0x000fca00000f141a */
[----:B------:R1:W-:Y:S01]  /*ca20*/  ST.E.64 desc[UR8][R4.64], R70 ;  /* 0x0000004604007985 */ /* 0x0003e2000c101b08 */
[----:B------:R-:W-:Y:S05]  /*ca30*/  BRA `(.L_x_202) ;  /* 0x0000000c00347947 */ /* 0x000fea0003800000 */
.L_x_197:
[----:B------:R-:W2:Y:S01]  /*ca40*/  LDL R9, [R1+0xc] ;  /* 0x00000c0001097983 */ /* 0x000ea20000100800 */
[----:B------:R-:W-:Y:S01]  /*ca50*/  ULDC.64 UR8, c[0x0][0xc00] ;  /* 0x0003000000087ab9 */ /* 0x000fe20000000a00 */
[----:B------:R-:W-:Y:S01]  /*ca60*/  ULDC.64 UR12, c[0x0][0x208] ;  /* 0x00008200000c7ab9 */ /* 0x000fe20000000a00 */
[----:B------:R-:W-:Y:S01]  /*ca70*/  UISETP.NE.U32.AND UP0, UPT, UR8, URZ, UPT ;  /* 0x0000003f0800728c */ /* 0x000fe2000bf05070 */
[----:B------:R-:W-:-:S03]  /*ca80*/  R2UR UR10, R19 ;  /* 0x00000000130a72ca */ /* 0x000fc600000e0000 */
[----:B------:R-:W-:-:S03]  /*ca90*/  UISETP.NE.AND.EX UP0, UPT, UR9, URZ, UPT, UP0 ;  /* 0x0000003f0900728c */ /* 0x000fc6000bf05300 */
[----:B------:R-:W-:-:S03]  /*caa0*/  ULDC.64 UR8, c[0x0][0xc00] ;  /* 0x0003000000087ab9 */ /* 0x000fc60000000a00 */
[----:B------:R-:W-:Y:S02]  /*cab0*/  PLOP3.LUT P1, PT, PT, PT, UP0, 0x80, 0x0 ;  /* 0x000000000000781c */ /* 0x000fe40003f2f008 */
[----:B--2---:R-:W-:-:S13]  /*cac0*/  R2UR UR4, R9 ;  /* 0x00000000090472ca */ /* 0x004fda00000e0000 */
[----:B------:R-:W-:-:S06]  /*cad0*/  UIMAD.WIDE UR8, UR4, 0x4, UR8 ;  /* 0x00000004040878a5 */ /* 0x000fcc000f8e0208 */
[----:B------:R-:W-:Y:S02]  /*cae0*/  IMAD.U32 R4, RZ, RZ, UR8 ;  /* 0x00000008ff047e24 */ /* 0x000fe4000f8e00ff */
[----:B------:R-:W-:Y:S01]  /*caf0*/  IMAD.U32 R5, RZ, RZ, UR9 ;  /* 0x00000009ff057e24 */ /* 0x000fe2000f8e00ff */
[----:B------:R-:W-:-:S04]  /*cb00*/  ULDC.64 UR8, c[0x0][0xc08] ;  /* 0x0003020000087ab9 */ /* 0x000fc80000000a00 */
[----:B------:R-:W2:Y:S01]  /*cb10*/  @P1 LDG.E R3, desc[UR12][R4.64] ;  /* 0x0000000c04031981 */ /* 0x000ea2000c1e1900 */
[----:B------:R-:W-:Y:S01]  /*cb20*/  UISETP.NE.U32.AND UP1, UPT, UR8, URZ, UPT ;  /* 0x0000003f0800728c */ /* 0x000fe2000bf25070 */
[----:B------:R-:W0:Y:S03]  /*cb30*/  S2R R8, SR_TID.X ;  /* 0x0000000000087919 */ /* 0x000e260000002100 */
[----:B------:R-:W-:-:S06]  /*cb40*/  UISETP.NE.AND.EX UP1, UPT, UR9, URZ, UPT, UP1 ;  /* 0x0000003f0900728c */ /* 0x000fcc000bf25310 */
[----:B------:R-:W-:-:S05]  /*cb50*/  PLOP3.LUT P2, PT, PT, PT, UP1, 0x80, 0x0 ;  /* 0x000000000000781c */ /* 0x000fca0003f4f018 */
[----:B------:R-:W-:Y:S02]  /*cb60*/  @UP1 ULDC.64 UR8, c[0x0][0xc08] ;  /* 0x0003020000081ab9 */ /* 0x000fe40000000a00 */
[----:B------:R-:W-:-:S03]  /*cb70*/  @UP1 UIMAD.WIDE UR8, UR4, 0x4, UR8 ;  /* 0x00000004040818a5 */ /* 0x000fc6000f8e0208 */
[----:B------:R-:W-:Y:S02]  /*cb80*/  ULDC UR4, c[0x0][0xa88] ;  /* 0x0002a20000047ab9 */ /* 0x000fe40000000800 */
[----:B------:R-:W-:Y:S01]  /*cb90*/  IMAD.U32 R0, RZ, RZ, UR4 ;  /* 0x00000004ff007e24 */ /* 0x000fe2000f8e00ff */
[----:B------:R-:W-:Y:S01]  /*cba0*/  UMOV UR4, URZ ;  /* 0x0000003f00047c82 */ /* 0x000fe20008000000 */
[----:B------:R-:W-:Y:S01]  /*cbb0*/  UISETP.NE.AND UP1, UPT, UR10, URZ, UPT ;  /* 0x0000003f0a00728c */ /* 0x000fe2000bf25270 */
[----:B------:R-:W-:Y:S02]  /*cbc0*/  IMAD.U32 R6, RZ, RZ, UR8 ;  /* 0x00000008ff067e24 */ /* 0x000fe4000f8e00ff */
[----:B------:R-:W-:-:S05]  /*cbd0*/  IMAD.U32 R7, RZ, RZ, UR9 ;  /* 0x00000009ff077e24 */ /* 0x000fca000f8e00ff */
[----:B------:R1:W5:Y:S01]  /*cbe0*/  @P2 LDG.E R0, desc[UR12][R6.64] ;  /* 0x0000000c06002981 */ /* 0x000362000c1e1900 */
[----:B0-----:R-:W-:Y:S02]  /*cbf0*/  VIADD R12, R8, 0xffffff80 ;  /* 0xffffff80080c7836 */ /* 0x001fe40000000000 */
[----:B------:R-:W-:Y:S02]  /*cc00*/  @!UP1 ULDC UR10, c[0x0][0xad4] ;  /* 0x0002b500000a9ab9 */ /* 0x000fe40000000800 */
[----:B------:R-:W-:Y:S01]  /*cc10*/  IMAD.U32 R19, RZ, RZ, UR10 ;  /* 0x0000000aff137e24 */ /* 0x000fe2000f8e00ff */
[----:B------:R-:W-:Y:S02]  /*cc20*/  ISETP.GT.AND P0, PT, R12, 0xbf, PT ;  /* 0x000000bf0c00780c */ /* 0x000fe40003f04270 */
[----:B--2---:R-:W-:-:S13]  /*cc30*/  @P1 R2UR UR4, R3 ;  /* 0x00000000030412ca */ /* 0x004fda00000e0000 */
[----:B------:R-:W-:Y:S01]  /*cc40*/  USHF.R.S32.HI UR21, URZ, 0x1f, UR4 ;  /* 0x0000001f3f157899 */ /* 0x000fe20008011404 */
[----:B-1----:R-:W-:Y:S11]  /*cc50*/  @P2 BRA `(.L_x_205) ;  /* 0x0000000000142947 */ /* 0x002ff60003800000 */
[----:B------:R-:W-:Y:S05]  /*cc60*/  @!P1 BRA `(.L_x_205) ;  /* 0x0000000000109947 */ /* 0x000fea0003800000 */
[----:B------:R-:W-:Y:S02]  /*cc70*/  ULDC.64 UR8, c[0x0][0x208] ;  /* 0x0000820000087ab9 */ /* 0x000fe40000000a00 */
[----:B------:R-:W2:Y:S04]  /*cc80*/  LDG.E R3, desc[UR8][R4.64] ;  /* 0x0000000804037981 */ /* 0x000ea8000c1e1900 */
[----:B-----5:R-:W2:Y:S02]  /*cc90*/  LDG.E R0, desc[UR8][R4.64+0x4] ;  /* 0x0000040804007981 */ /* 0x020ea4000c1e1900 */
[----:B--2---:R-:W-:-:S07]  /*cca0*/  IMAD.IADD R0, R0, 0x1, -R3 ;  /* 0x0000000100007824 */ /* 0x004fce00078e0a03 */
.L_x_205:
[----:B------:R-:W2:Y:S01]  /*ccb0*/  LDL.LU R3, [R1+0x14] ;  /* 0x0000140001037983 */ /* 0x000ea20000300800 */
[----:B------:R-:W-:Y:S01]  /*ccc0*/  R2UR UR9, R9 ;  /* 0x00000000090972ca */ /* 0x000fe200000e0000 */
[----:B------:R-:W-:-:S12]  /*ccd0*/  BSSY B1, `(.L_x_206) ;  /* 0x0000040000017945 */ /* 0x000fd80003800000 */
[----:B------:R-:W-:Y:S01]  /*cce0*/  USEL UR14, UR9, URZ, !UP0 ;  /* 0x0000003f090e7287 */ /* 0x000fe2000c000000 */
[----:B--2---:R-:W-:-:S13]  /*ccf0*/  R2UR UR8, R3 ;  /* 0x00000000030872ca */ /* 0x004fda00000e0000 */
[----:B------:R-:W-:Y:S01]  /*cd00*/  USEL UR15, UR8, URZ, !UP0 ;  /* 0x0000003f080f7287 */ /* 0x000fe2000c000000 */
[----:B------:R-:W-:Y:S11]  /*cd10*/  @P0 BRA `(.L_x_207) ;  /* 0x0000000000ec0947 */ /* 0x000ff60003800000 */
[----:B------:R-:W2:Y:S01]  /*cd20*/  LDL R3, [R1+0x4] ;  /* 0x0000040001037983 */ /* 0x000ea20000100800 */
[----:B------:R-:W0:Y:S02]  /*cd30*/  LDC R9, c[0x0][0xbe8] ;  /* 0x0002fa00ff097b82 */ /* 0x000e240000000800 */
[----:B0----5:R-:W-:Y:S01]  /*cd40*/  IMAD R4, R0, R9, RZ ;  /* 0x0000000900047224 */ /* 0x021fe200078e02ff */
[----:B--2---:R-:W-:-:S13]  /*cd50*/  R2UR UR8, R3 ;  /* 0x00000000030872ca */ /* 0x004fda00000e0000 */
[----:B------:R-:W-:-:S04]  /*cd60*/  IMAD.U32 R3, RZ, RZ, UR8 ;  /* 0x00000008ff037e24 */ /* 0x000fc8000f8e00ff */
[----:B------:R-:W-:-:S04]  /*cd70*/  IMAD R3, R3, 0xc0, R8 ;  /* 0x000000c003037824 */ /* 0x000fc800078e0208 */
[----:B------:R-:W-:-:S05]  /*cd80*/  VIADD R6, R3, 0xffffff80 ;  /* 0xffffff8003067836 */ /* 0x000fca0000000000 */
[----:B------:R-:W-:-:S13]  /*cd90*/  ISETP.GE.AND P0, PT, R6, R4, PT ;  /* 0x000000040600720c */ /* 0x000fda0003f06270 */
[----:B------:R-:W-:Y:S05]  /*cda0*/  @P0 BRA `(.L_x_207) ;  /* 0x0000000000c80947 */ /* 0x000fea0003800000 */
[----:B------:R-:W-:Y:S01]  /*cdb0*/  ISETP.NE.AND P0, PT, R9, 0x1, PT ;  /* 0x000000010900780c */ /* 0x000fe20003f05270 */
[----:B------:R-:W-:Y:S01]  /*cdc0*/  UMOV UR19, 0x9b8 ;  /* 0x000009b800137882 */ /* 0x000fe20000000000 */
[----:B------:R-:W-:Y:S01]  /*cdd0*/  R2UR UR9, R19 ;  /* 0x00000000130972ca */ /* 0x000fe200000e0000 */
[----:B------:R-:W-:Y:S01]  /*cde0*/  ULDC.64 UR24, c[0x0][0x208] ;  /* 0x0000820000187ab9 */ /* 0x000fe20000000a00 */
[----:B------:R-:W-:Y:S02]  /*cdf0*/  R2UR UR8, R23 ;  /* 0x00000000170872ca */ /* 0x000fe400000e0000 */
[----:B------:R-:W-:-:S07]  /*ce00*/  R2UR UR20, R156 ;  /* 0x000000009c1472ca */ /* 0x000fce00000e0000 */
[----:B------:R-:W0:Y:S02]  /*ce10*/  @P0 LDC R3, c[0x0][0xbec] ;  /* 0x0002fb00ff030b82 */ /* 0x000e240000000800 */
[----:B------:R-:W-:-:S04]  /*ce20*/  UISETP.GT.AND UP0, UPT, UR9, 0x1, UPT ;  /* 0x000000010900788c */ /* 0x000fc8000bf04270 */
[----:B------:R-:W-:Y:S02]  /*ce30*/  USEL UR19, UR19, 0x978, UP0 ;  /* 0x0000097813137887 */ /* 0x000fe40008000000 */
[----:B------:R-:W1:Y:S01]  /*ce40*/  @P0 LDC R5, c[0x0][0xbf0] ;  /* 0x0002fc00ff050b82 */ /* 0x000e620000000800 */
[----:B------:R-:W-:-:S09]  /*ce50*/  USEL UR18, UR8, URZ, UP0 ;  /* 0x0000003f08127287 */ /* 0x000fd20008000000 */
[----:B------:R-:W-:Y:S01]  /*ce60*/  ULDC.64 UR12, c[0x0][UR19+0x220] ;  /* 0x00008800130c7abb */ /* 0x000fe20008000a00 */
[----:B------:R-:W-:Y:S01]  /*ce70*/  ULDC.64 UR10, c[0x0][UR19+0x218] ;  /* 0x00008600130a7abb */ /* 0x000fe20008000a00 */
[----:B------:R-:W-:Y:S01]  /*ce80*/  ULDC.64 UR16, c[0x0][UR19+0x228] ;  /* 0x00008a0013107abb */ /* 0x000fe20008000a00 */
[----:B------:R-:W-:Y:S02]  /*ce90*/  UIMAD UR13, UR13, UR14, URZ ;  /* 0x0000000e0d0d72a4 */ /* 0x000fe4000f8e023f */
[----:B------:R-:W-:Y:S01]  /*cea0*/  UIMAD.WIDE.U32 UR8, UR10, UR20, URZ ;  /* 0x000000140a0872a5 */ /* 0x000fe2000f8e003f */
[----:B0-----:R-:W-:Y:S01]  /*ceb0*/  @P0 IMAD.HI.U32 R4, R6, R3, RZ ;  /* 0x0000000306040227 */ /* 0x001fe200078e00ff */
[----:B------:R-:W-:Y:S02]  /*cec0*/  UIMAD UR20, UR11, UR20, URZ ;  /* 0x000000140b1472a4 */ /* 0x000fe4000f8e023f */
[----:B------:R-:W-:Y:S01]  /*ced0*/  UIMAD.WIDE.U32 UR22, UR16, UR18, URZ ;  /* 0x00000012101672a5 */ /* 0x000fe2000f8e003f */
[----:B------:R-:W-:Y:S01]  /*cee0*/  IMAD.MOV.U32 R3, RZ, RZ, R6 ;  /* 0x000000ffff037224 */ /* 0x000fe200078e0006 */
[----:B------:R-:W-:-:S02]  /*cef0*/  UIMAD.WIDE.U32 UR10, UR12, UR14, URZ ;  /* 0x0000000e0c0a72a5 */ /* 0x000fc4000f8e003f */
[----:B------:R-:W-:Y:S01]  /*cf00*/  UIMAD UR16, UR17, UR18, URZ ;  /* 0x00000012111072a4 */ /* 0x000fe2000f8e023f */
[----:B-1----:R-:W-:Y:S01]  /*cf10*/  @P0 SHF.R.U32.HI R3, RZ, R5, R4 ;  /* 0x00000005ff030219 */ /* 0x002fe20000011604 */
[----:B------:R-:W-:Y:S01]  /*cf20*/  UIMAD UR13, UR12, UR15, UR13 ;  /* 0x0000000f0c0d72a4 */ /* 0x000fe2000f8e020d */
[----:B------:R-:W-:Y:S01]  /*cf30*/  IMAD.U32 R4, RZ, RZ, UR22 ;  /* 0x00000016ff047e24 */ /* 0x000fe2000f8e00ff */
[----:B------:R-:W-:Y:S01]  /*cf40*/  UIADD3 UR8, UP1, UP2, UR10, UR8, UR4 ;  /* 0x000000080a087290 */ /* 0x000fe2000fa3e004 */
[----:B------:R-:W-:Y:S01]  /*cf50*/  IMAD.U32 R5, RZ, RZ, UR23 ;  /* 0x00000017ff057e24 */ /* 0x000fe2000f8e00ff */
[----:B------:R-:W-:Y:S01]  /*cf60*/  UIADD3 UR16, UR23, UR16, URZ ;  /* 0x0000001017107290 */ /* 0x000fe2000fffe03f */
[--C-:B------:R-:W-:Y:S01]  /*cf70*/  IMAD.MOV R7, RZ, RZ, -R3.reuse ;  /* 0x000000ffff077224 */ /* 0x100fe200078e0a03 */
[----:B------:R-:W-:Y:S01]  /*cf80*/  UIADD3 UR20, UR9, UR20, URZ ;  /* 0x0000001409147290 */ /* 0x000fe2000fffe03f */
[----:B------:R-:W-:Y:S01]  /*cf90*/  SHF.R.S32.HI R5, RZ, 0x1f, R3 ;  /* 0x0000001fff057819 */ /* 0x000fe20000011403 */
[----:B------:R-:W-:Y:S01]  /*cfa0*/  UIADD3 UR10, UR11, UR13, URZ ;  /* 0x0000000d0b0a7290 */ /* 0x000fe2000fffe03f */
[----:B------:R-:W-:Y:S01]  /*cfb0*/  IMAD R7, R9, R7, R6 ;  /* 0x0000000709077224 */ /* 0x000fe200078e0206 */
[----:B------:R-:W-:Y:S01]  /*cfc0*/  IADD3 R4, P0, P1, R3, UR8, R4 ;  /* 0x0000000803047c10 */ /* 0x000fe2000f91e004 */
[----:B------:R-:W-:Y:S01]  /*cfd0*/  IMAD.U32 R8, RZ, RZ, UR16 ;  /* 0x00000010ff087e24 */ /* 0x000fe2000f8e00ff */
[----:B------:R-:W-:Y:S01]  /*cfe0*/  UIADD3.X UR10, UR10, UR20, UR21, UP1, UP2 ;  /* 0x000000140a0a7290 */ /* 0x000fe20008fe4415 */
[----:B------:R-:W-:Y:S01]  /*cff0*/  ULDC.64 UR8, c[0x0][UR19+0x210] ;  /* 0x0000840013087abb */ /* 0x000fe20008000a00 */
[----:B------:R-:W-:Y:S01]  /*d000*/  SHF.R.S32.HI R3, RZ, 0x1f, R7 ;  /* 0x0000001fff037819 */ /* 0x000fe20000011407 */
[----:B------:R-:W-:-:S03]  /*d010*/  IMAD R6, R7, UR9, RZ ;  /* 0x0000000907067c24 */ /* 0x000fc6000f8e02ff */
[----:B------:R-:W-:Y:S01]  /*d020*/  IADD3.X R5, R5, UR10, R8, P0, P1 ;  /* 0x0000000a05057c10 */ /* 0x000fe200087e2408 */
[----:B------:R-:W-:Y:S01]  /*d030*/  ULDC.64 UR10, c[0x0][0xba8] ;  /* 0x0002ea00000a7ab9 */ /* 0x000fe20000000a00 */
[----:B------:R-:W-:Y:S01]  /*d040*/  IMAD R3, R3, UR8, R6 ;  /* 0x0000000803037c24 */ /* 0x000fe2000f8e0206 */
[----:B------:R-:W-:Y:S01]  /*d050*/  @!UP0 ULDC UR10, c[0x0][0xb50] ;  /* 0x0002d400000a8ab9 */ /* 0x000fe20000000800 */
[----:B------:R-:W-:Y:S01]  /*d060*/  @!UP0 ULDC UR11, c[0x0][0xb54] ;  /* 0x0002d500000b8ab9 */ /* 0x000fe20000000800 */
[----:B------:R-:W-:-:S04]  /*d070*/  IMAD.WIDE.U32 R4, R7, UR8, R4 ;  /* 0x0000000807047c25 */ /* 0x000fc8000f8e0004 */
[----:B------:R-:W-:Y:S01]  /*d080*/  IMAD.IADD R3, R5, 0x1, R3 ;  /* 0x0000000105037824 */ /* 0x000fe200078e0203 */
[----:B------:R-:W-:-:S04]  /*d090*/  LEA R6, P0, R4, UR10, 0x2 ;  /* 0x0000000a04067c11 */ /* 0x000fc8000f8010ff */
[----:B------:R-:W-:Y:S01]  /*d0a0*/  LEA.HI.X R7, R4, UR11, R3, 0x2, P0 ;  /* 0x0000000b04077c11 */ /* 0x000fe200080f1403 */
[----:B------:R-:W-:-:S05]  /*d0b0*/  IMAD.MOV.U32 R3, RZ, RZ, -0x800000 ;  /* 0xff800000ff037424 */ /* 0x000fca00078e00ff */
[----:B------:R0:W-:Y:S03]  /*d0c0*/  STG.E desc[UR24][R6.64], R3 ;  /* 0x0000000306007986 */ /* 0x0001e6000c101918 */
.L_x_207:
[----:B------:R-:W-:Y:S05]  /*d0d0*/  BSYNC B1 ;  /* 0x0000000000017941 */ /* 0x000fea0003800000 */
.L_x_206:
[----:B------:R-:W-:-:S13]  /*d0e0*/  R2UR UR8, R19 ;  /* 0x00000000130872ca */ /* 0x000fda00000e0000 */
[----:B------:R-:W-:-:S06]  /*d0f0*/  UISETP.GT.AND UP0, UPT, UR8, 0x1, UPT ;  /* 0x000000010800788c */ /* 0x000fcc000bf04270 */
[----:B------:R-:W-:-:S13]  /*d100*/  PLOP3.LUT P0, PT, PT, PT, UP0, 0x80, 0x0 ;  /* 0x000000000000781c */ /* 0x000fda0003f0f008 */
[----:B------:R-:W-:Y:S05]  /*d110*/  @P0 BRA `(.L_x_202) ;  /* 0x00000004007c0947 */ /* 0x000fea0003800000 */
[----:B0-----:R-:W2:Y:S01]  /*d120*/  LDL.LU R3, [R1+0x4] ;  /* 0x0000040001037983 */ /* 0x001ea20000300800 */
[----:B------:R-:W0:Y:S01]  /*d130*/  LDC R11, c[0x0][0xbe8] ;  /* 0x0002fa00ff0b7b82 */ /* 0x000e220000000800 */
[----:B------:R-:W-:Y:S01]  /*d140*/  SHF.R.S32.HI R10, RZ, 0x1f, R12 ;  /* 0x0000001fff0a7819 */ /* 0x000fe2000001140c */
[----:B------:R-:W-:Y:S01]  /*d150*/  ULDC.64 UR12, c[0x0][0xaa0] ;  /* 0x0002a800000c7ab9 */ /* 0x000fe20000000a00 */
[----:B------:R-:W-:Y:S01]  /*d160*/  R2UR UR17, R156 ;  /* 0x000000009c1172ca */ /* 0x000fe200000e0000 */
[----:B------:R-:W-:Y:S01]  /*d170*/  UIMAD UR10, UR21, UR12, URZ ;  /* 0x0000000c150a72a4 */ /* 0x000fe2000f8e023f */
[----:B------:R-:W-:Y:S01]  /*d180*/  LEA.HI R10, R10, R12, RZ, 0x2 ;  /* 0x0000000c0a0a7211 */ /* 0x000fe200078f10ff */
[----:B------:R-:W-:Y:S01]  /*d190*/  UIMAD.WIDE.U32 UR8, UR4, UR12, URZ ;  /* 0x0000000c040872a5 */ /* 0x000fe2000f8e003f */
[----:B------:R-:W-:Y:S01]  /*d1a0*/  BSSY B1, `(.L_x_208) ;  /* 0x0000044000017945 */ /* 0x000fe20003800000 */
[----:B------:R-:W-:Y:S01]  /*d1b0*/  UIMAD UR10, UR4, UR13, UR10 ;  /* 0x0000000d040a72a4 */ /* 0x000fe2000f8e020a */
[----:B------:R-:W-:-:S02]  /*d1c0*/  SHF.R.S32.HI R10, RZ, 0x2, R10 ;  /* 0x00000002ff0a7819 */ /* 0x000fc4000001140a */
[----:B------:R-:W-:Y:S01]  /*d1d0*/  SHF.R.S32.HI R16, RZ, 0x1f, R144 ;  /* 0x0000001fff107819 */ /* 0x000fe20000011490 */
[----:B------:R-:W-:Y:S01]  /*d1e0*/  UIADD3 UR9, UR9, UR10, URZ ;  /* 0x0000000a09097290 */ /* 0x000fe2000fffe03f */
[----:B------:R-:W-:Y:S02]  /*d1f0*/  SHF.R.S32.HI R17, RZ, 0x1f, R22 ;  /* 0x0000001fff117819 */ /* 0x000fe40000011416 */
[----:B------:R-:W-:Y:S02]  /*d200*/  ULDC.64 UR10, c[0x0][0xae8] ;  /* 0x0002ba00000a7ab9 */ /* 0x000fe40000000a00 */
[----:B------:R-:W-:-:S04]  /*d210*/  UIMAD.WIDE.U32 UR8, UR17, UR10, UR8 ;  /* 0x0000000a110872a5 */ /* 0x000fc8000f8e0008 */
[----:B------:R-:W-:Y:S01]  /*d220*/  UIMAD UR9, UR17, UR11, UR9 ;  /* 0x0000000b110972a4 */ /* 0x000fe2000f8e0209 */
[----:B0-----:R-:W-:Y:S02]  /*d230*/  ISETP.NE.AND P0, PT, R11, 0x1, PT ;  /* 0x000000010b00780c */ /* 0x001fe40003f05270 */
[----:B------:R-:W-:Y:S02]  /*d240*/  ULDC.64 UR10, c[0x0][0xaf0] ;  /* 0x0002bc00000a7ab9 */ /* 0x000fe40000000a00 */
[----:B------:R-:W-:-:S04]  /*d250*/  UIMAD UR15, UR15, UR10, URZ ;  /* 0x0000000a0f0f72a4 */ /* 0x000fc8000f8e023f */
[----:B------:R-:W-:Y:S02]  /*d260*/  UIMAD UR4, UR14, UR11, UR15 ;  /* 0x0000000b0e0472a4 */ /* 0x000fe4000f8e020f */
[----:B------:R-:W-:-:S03]  /*d270*/  UIMAD.WIDE.U32 UR14, UR14, UR10, UR8 ;  /* 0x0000000a0e0e72a5 */ /* 0x000fc6000f8e0008 */
[----:B------:R-:W-:Y:S01]  /*d280*/  ULDC.64 UR8, c[0x0][0xae0] ;  /* 0x0002b80000087ab9 */ /* 0x000fe20000000a00 */
[----:B------:R-:W0:Y:S01]  /*d290*/  @P0 LDC R5, c[0x0][0xbec] ;  /* 0x0002fb00ff050b82 */ /* 0x000e220000000800 */
[----:B------:R-:W-:-:S07]  /*d2a0*/  UIADD3 UR4, UR15, UR4, URZ ;  /* 0x000000040f047290 */ /* 0x000fce000fffe03f */
[----:B------:R-:W1:Y:S01]  /*d2b0*/  @P0 LDC R7, c[0x0][0xbf0] ;  /* 0x0002fc00ff070b82 */ /* 0x000e620000000800 */
[----:B--2---:R-:W-:Y:S02]  /*d2c0*/  R2UR UR16, R3 ;  /* 0x00000000031072ca */ /* 0x004fe400000e0000 */
[----:B------:R-:W-:-:S04]  /*d2d0*/  SHF.R.S32.HI R3, RZ, 0x1f, R12 ;  /* 0x0000001fff037819 */ /* 0x000fc8000001140c */
[----:B------:R-:W-:-:S04]  /*d2e0*/  LEA.HI R3, R3, R12, RZ, 0x2 ;  /* 0x0000000c03037211 */ /* 0x000fc800078f10ff */
[----:B------:R-:W-:-:S03]  /*d2f0*/  LOP3.LUT R3, R3, 0xfffffffc, RZ, 0xc0, !PT ;  /* 0xfffffffc03037812 */ /* 0x000fc600078ec0ff */
[----:B------:R-:W-:Y:S02]  /*d300*/  IMAD.U32 R6, RZ, RZ, UR16 ;  /* 0x00000010ff067e24 */ /* 0x000fe4000f8e00ff */
[----:B------:R-:W-:Y:S02]  /*d310*/  IMAD.IADD R3, R12, 0x1, -R3 ;  /* 0x000000010c037824 */ /* 0x000fe400078e0a03 */
[----:B------:R-:W-:Y:S02]  /*d320*/  IMAD.U32 R8, RZ, RZ, UR16 ;  /* 0x00000010ff087e24 */ /* 0x000fe4000f8e00ff */
[----:B------:R-:W-:-:S04]  /*d330*/  IMAD R3, R3, 0x60, R10 ;  /* 0x0000006003037824 */ /* 0x000fc800078e020a */
[----:B------:R-:W-:-:S04]  /*d340*/  IMAD R6, R6, 0xc0, R3 ;  /* 0x000000c006067824 */ /* 0x000fc800078e0203 */
[----:B0-----:R-:W-:-:S04]  /*d350*/  @P0 IMAD.HI.U32 R4, R6, R5, RZ ;  /* 0x0000000506040227 */ /* 0x001fc800078e00ff */
[----:B------:R-:W-:Y:S01]  /*d360*/  IMAD.MOV.U32 R3, RZ, RZ, R6 ;  /* 0x000000ffff037224 */ /* 0x000fe200078e0006 */
[----:B-1----:R-:W-:Y:S01]  /*d370*/  @P0 SHF.R.U32.HI R3, RZ, R7, R4 ;  /* 0x00000007ff030219 */ /* 0x002fe20000011604 */
[----:B------:R-:W-:Y:S02]  /*d380*/  IMAD.U32 R5, RZ, RZ, UR15 ;  /* 0x0000000fff057e24 */ /* 0x000fe4000f8e00ff */
[----:B------:R-:W-:Y:S01]  /*d390*/  IMAD.U32 R5, RZ, RZ, UR4 ;  /* 0x00000004ff057e24 */ /* 0x000fe2000f8e00ff */
[--C-:B------:R-:W-:Y:S01]  /*d3a0*/  SHF.R.S32.HI R4, RZ, 0x1f, R3.reuse ;  /* 0x0000001fff047819 */ /* 0x100fe20000011403 */
[----:B------:R-:W-:-:S04]  /*d3b0*/  IMAD.MOV R7, RZ, RZ, -R3 ;  /* 0x000000ffff077224 */ /* 0x000fc800078e0a03 */
[----:B------:R-:W-:Y:S02]  /*d3c0*/  IMAD R7, R11, R7, R6 ;  /* 0x000000070b077224 */ /* 0x000fe400078e0206 */
[----:B------:R-:W-:Y:S02]  /*d3d0*/  IMAD R6, R4, UR8, RZ ;  /* 0x0000000804067c24 */ /* 0x000fe4000f8e02ff */
[----:B------:R-:W-:Y:S02]  /*d3e0*/  IMAD.U32 R4, RZ, RZ, UR14 ;  /* 0x0000000eff047e24 */ /* 0x000fe4000f8e00ff */
[C---:B------:R-:W-:Y:S01]  /*d3f0*/  IMAD R9, R3.reuse, UR9, R6 ;  /* 0x0000000903097c24 */ /* 0x040fe2000f8e0206 */
[----:B------:R-:W-:Y:S01]  /*d400*/  SHF.R.S32.HI R6, RZ, 0x1f, R7 ;  /* 0x0000001fff067819 */ /* 0x000fe20000011407 */
[----:B------:R-:W-:Y:S01]  /*d410*/  IMAD.WIDE.U32 R4, R3, UR8, R4 ;  /* 0x0000000803047c25 */ /* 0x000fe2000f8e0004 */
[----:B------:R-:W-:-:S03]  /*d420*/  ULDC.64 UR8, c[0x0][0xad8] ;  /* 0x0002b60000087ab9 */ /* 0x000fc60000000a00 */
[----:B------:R-:W-:Y:S02]  /*d430*/  IMAD R6, R6, UR8, RZ ;  /* 0x0000000806067c24 */ /* 0x000fe4000f8e02ff */
[----:B------:R-:W-:Y:S02]  /*d440*/  IMAD.IADD R5, R5, 0x1, R9 ;  /* 0x0000000105057824 */ /* 0x000fe400078e0209 */
[----:B-----5:R-:W-:Y:S02]  /*d450*/  IMAD R11, R0, R11, RZ ;  /* 0x0000000b000b7224 */ /* 0x020fe400078e02ff */
[----:B------:R-:W-:Y:S02]  /*d460*/  IMAD R0, R8, 0xc0, R10 ;  /* 0x000000c008007824 */ /* 0x000fe400078e020a */
[C---:B------:R-:W-:Y:S02]  /*d470*/  IMAD R3, R7.reuse, UR9, R6 ;  /* 0x0000000907037c24 */ /* 0x040fe4000f8e0206 */
[----:B------:R-:W-:Y:S01]  /*d480*/  IMAD.WIDE.U32 R4, R7, UR8, R4 ;  /* 0x0000000807047c25 */ /* 0x000fe2000f8e0004 */
[----:B------:R-:W-:Y:S01]  /*d490*/  ISETP.GE.AND P0, PT, R0, R11, PT ;  /* 0x0000000b0000720c */ /* 0x000fe20003f06270 */
[----:B------:R-:W-:-:S02]  /*d4a0*/  ULDC.64 UR8, c[0x0][0xa80] ;  /* 0x0002a00000087ab9 */ /* 0x000fc40000000a00 */
        /* <DEDUP_REMOVED lines=16> */
[----:B------:R3:W-:Y:S04]  /*d5b0*/  @!P2 ST.E.128 desc[UR8][R8.64], RZ ;  /* 0x000000ff0800a985 */ /* 0x0007e8000c101d08 */
[----:B------:R3:W-:Y:S04]  /*d5c0*/  @!P3 ST.E.128 desc[UR8][R12.64], RZ ;  /* 0x000000ff0c00b985 */ /* 0x0007e8000c101d08 */
[----:B------:R3:W-:Y:S02]  /*d5d0*/  @!P4 ST.E.128 desc[UR8][R14.64], RZ ;  /* 0x000000ff0e00c985 */ /* 0x0007e4000c101d08 */
.L_x_209:
[----:B------:R-:W-:Y:S05]  /*d5e0*/  BSYNC B1 ;  /* 0x0000000000017941 */ /* 0x000fea0003800000 */
.L_x_208:
[----:B------:R-:W-:Y:S01]  /*d5f0*/  VIADD R0, R0, 0x60 ;  /* 0x0000006000007836 */ /* 0x000fe20000000000 */
[----:B--2---:R2:W4:Y:S04]  /*d600*/  SHFL.IDX PT, R5, R3, 0x1, 0x1c1f ;  /* 0x003c1f0003057f89 */ /* 0x00452800000e0000 */
[----:B------:R-:W-:Y:S01]  /*d610*/  ISETP.GE.AND P0, PT, R0, R11, PT ;  /* 0x0000000b0000720c */ /* 0x000fe20003f06270 */
[----:B-1----:R2:W1:-:S12]  /*d620*/  SHFL.IDX PT, R4, R6, 0x1, 0x1c1f ;  /* 0x003c1f0006047f89 */ /* 0x00245800000e0000 */
[----:B--2---:R-:W-:Y:S05]  /*d630*/  @P0 BRA `(.L_x_202) ;  /* 0x0000000000340947 */ /* 0x004fea0003800000 */
[----:B------:R-:W-:Y:S01]  /*d640*/  ULDC UR4, c[0x0][0xac8] ;  /* 0x0002b20000047ab9 */ /* 0x000fe20000000800 */
[----:B------:R-:W-:Y:S01]  /*d650*/  ULDC.64 UR8, c[0x0][0x208] ;  /* 0x0000820000087ab9 */ /* 0x000fe20000000a00 */
[----:B------:R-:W-:Y:S02]  /*d660*/  ISETP.GE.AND P3, PT, R22, UR4, PT ;  /* 0x0000000416007c0c */ /* 0x000fe4000bf66270 */
[----:B------:R-:W-:Y:S02]  /*d670*/  ISETP.GE.AND P4, PT, R144, UR4, PT ;  /* 0x0000000490007c0c */ /* 0x000fe4000bf86270 */
[----:B------:R-:W-:-:S09]  /*d680*/  ISETP.GE.AND P2, PT, R18, UR4, PT ;  /* 0x0000000412007c0c */ /* 0x000fd2000bf46270 */
[-C--:B-1-3--:R-:W-:Y:S02]  /*d690*/  @!P3 LEA R8, P0, R22, R4.reuse, 0x1 ;  /* 0x000000041608b211 */ /* 0x08afe400078008ff */
[----:B------:R-:W-:Y:S02]  /*d6a0*/  @!P4 LEA R10, P1, R144, R4, 0x1 ;  /* 0x00000004900ac211 */ /* 0x000fe400078208ff */
[----:B0---4-:R-:W-:Y:S01]  /*d6b0*/  @!P2 IMAD.WIDE R6, R18, 0x2, R4 ;  /* 0x000000021206a825 */ /* 0x011fe200078e0204 */
[-C--:B------:R-:W-:Y:S02]  /*d6c0*/  @!P3 LEA.HI.X R9, R22, R5.reuse, R17, 0x1, P0 ;  /* 0x000000051609b211 */ /* 0x080fe400000f0c11 */
[----:B------:R-:W-:Y:S02]  /*d6d0*/  @!P4 LEA.HI.X R11, R144, R5, R16, 0x1, P1 ;  /* 0x00000005900bc211 */ /* 0x000fe400008f0c10 */
[----:B------:R2:W-:Y:S04]  /*d6e0*/  @!P2 ST.E.128 desc[UR8][R6.64], RZ ;  /* 0x000000ff0600a985 */ /* 0x0005e8000c101d08 */
[----:B------:R2:W-:Y:S04]  /*d6f0*/  @!P3 ST.E.128 desc[UR8][R8.64], RZ ;  /* 0x000000ff0800b985 */ /* 0x0005e8000c101d08 */
[----:B------:R2:W-:Y:S02]  /*d700*/  @!P4 ST.E.128 desc[UR8][R10.64], RZ ;  /* 0x000000ff0a00c985 */ /* 0x0005e4000c101d08 */
.L_x_202:
[----:B------:R-:W-:Y:S05]  /*d710*/  BSYNC B0 ;  /* 0x0000000000007941 */ /* 0x000fea0003800000 */
.L_x_196:
[----:B------:R-:W-:Y:S02]  /*d720*/  ULDC UR4, c[0x0][0xc3c] ;  /* 0x00030f0000047ab9 */ /* 0x000fe40000000800 */
[----:B------:R-:W-:-:S06]  /*d730*/  UISETP.GE.AND UP0, UPT, UR7, UR4, UPT ;  /* 0x000000040700728c */ /* 0x000fcc000bf06270 */
[----:B------:R-:W-:-:S13]  /*d740*/  PLOP3.LUT P0, PT, PT, PT, UP0, 0x80, 0x0 ;  /* 0x000000000000781c */ /* 0x000fda0003f0f008 */
[----:B------:R-:W-:Y:S05]  /*d750*/  @!P0 BRA `(.L_x_210) ;  /* 0xffffff38006c8947 */ /* 0x000fea000383ffff */
[----:B------:R-:W-:Y:S05]  /*d760*/  EXIT ;  /* 0x000000000000794d */ /* 0x000fea0003800000 */
.L_x_171:
[----:B------:R-:W-:-:S08]  /*d770*/  NOP ;  /* 0x0000000000007918 */ /* 0x000fd00000000000 */
[----:B0-----:R-:W0:-:S00]  /*d780*/  USETMAXREG.DEALLOC.CTAPOOL 0x20 ;  /* 0x00000020000079c8 */ /* 0x001e0000080e0500 */
[----:B0-----:R-:W-:Y:S01]  /*d790*/  LOP3.LUT R0, R0, 0x3, RZ, 0xc0, !PT ;  /* 0x0000000300007812 */ /* 0x001fe200078ec0ff */
[----:B------:R-:W-:-:S05]  /*d7a0*/  IMAD.MOV.U32 R6, RZ, RZ, RZ ;  /* 0x000000ffff067224 */ /* 0x000fca00078e00ff */
[----:B------:R-:W0:Y:S02]  /*d7b0*/  SHFL.IDX PT, R0, R0, RZ, 0x1f ;  /* 0x00001fff00007589 */ /* 0x000e2400000e0000 */
[----:B0-----:R-:W-:-:S04]  /*d7c0*/  ISETP.NE.AND P0, PT, R0, RZ, PT ;  /* 0x000000ff0000720c */ /* 0x001fc80003f05270 */
[----:B------:R-:W-:-:S05]  /*d7d0*/  P2R R0, PR, RZ, 0x1 ;  /* 0x00000001ff007803 */ /* 0x000fca0000000000 */
[----:B------:R0:W-:Y:S04]  /*d7e0*/  STL [R1+0x3c], R0 ;  /* 0x00003c0001007387 */ /* 0x0001e80000100800 */
[----:B------:R-:W-:Y:S05]  /*d7f0*/  @!P0 BRA `(.L_x_211) ;  /* 0x00000000001c8947 */ /* 0x000fea0003800000 */
[----:B------:R-:W1:Y:S08]  /*d800*/  S2UR UR5, SR_CgaCtaId ;  /* 0x00000000000579c3 */ /* 0x000e700000008800 */
[----:B------:R-:W-:Y:S06]  /*d810*/  BAR.SYNC.DEFER_BLOCKING 0x5, 0x200 ;  /* 0x0148000000007b1d */ /* 0x000fec0000010000 */
[----:B------:R-:W-:-:S02]  /*d820*/  UMOV UR4, 0x400 ;  /* 0x0000040000047882 */ /* 0x000fc40000000000 */
[----:B-1----:R-:W-:-:S09]  /*d830*/  ULEA UR4, UR5, UR4, 0x18 ;  /* 0x0000000405047291 */ /* 0x002fd2000f8ec03f */
[----:B------:R-:W1:Y:S01]  /*d840*/  LDS.128 R24, [UR4+0x31cd0] ;  /* 0x031cd004ff187984 */ /* 0x000e620008000c00 */
[----:B------:R-:W-:Y:S06]  /*d850*/  BAR.ARV 0x4, 0x200 ;  /* 0x0108000000007b1d */ /* 0x000fec0000002000 */
[----:B------:R-:W-:Y:S05]  /*d860*/  BRA `(.L_x_212) ;  /* 0x0000000800947947 */ /* 0x000fea0003800000 */
.L_x_211:
[----:B0-----:R-:W0:Y:S01]  /*d870*/  S2R R0, SR_TID.X ;  /* 0x0000000000007919 */ /* 0x001e220000002100 */
[----:B------:R-:W-:Y:S01]  /*d880*/  ULDC UR4, c[0x0][0xc3c] ;  /* 0x00030f0000047ab9 */ /* 0x000fe20000000800 */
[----:B------:R-:W-:Y:S01]  /*d890*/  IMAD.MOV.U32 R7, RZ, RZ, RZ ;  /* 0x000000ffff077224 */ /* 0x000fe200078e00ff */
[----:B------:R-:W-:Y:S01]  /*d8a0*/  ULDC.64 UR6, c[0x0][0x208] ;  /* 0x0000820000067ab9 */ /* 0x000fe20000000a00 */
[----:B------:R-:W-:Y:S01]  /*d8b0*/  ULDC UR5, c[0x0][0xc38] ;  /* 0x00030e0000057ab9 */ /* 0x000fe20000000800 */
[----:B0-----:R-:W-:-:S04]  /*d8c0*/  LOP3.LUT R0, R0, 0x1f, RZ, 0xc0, !PT ;  /* 0x0000001f00007812 */ /* 0x001fc800078ec0ff */
[----:B------:R-:W-:-:S04]  /*d8d0*/  ISETP.NE.AND P0, PT, R0, 0x1f, PT ;  /* 0x0000001f0000780c */ /* 0x000fc80003f05270 */
[----:B------:R-:W-:-:S13]  /*d8e0*/  ISETP.GE.OR P1, PT, R0, UR4, !P0 ;  /* 0x0000000400007c0c */ /* 0x000fda000c726670 */
[----:B------:R-:W0:Y:S08]  /*d8f0*/  @!P1 LDC.64 R4, c[0x0][0xc80] ;  /* 0x00032000ff049b82 */ /* 0x000e300000000a00 */
[----:B------:R-:W1:Y:S01]  /*d900*/  @!P1 LDC.64 R2, c[0x0][0xc78] ;  /* 0x00031e00ff029b82 */ /* 0x000e620000000a00 */
[----:B0-----:R-:W-:-:S05]  /*d910*/  @!P1 IMAD.WIDE.U32 R4, R0, 0x4, R4 ;  /* 0x0000000400049825 */ /* 0x001fca00078e0004 */
[----:B------:R-:W2:Y:S01]  /*d920*/  @!P1 LDG.E R6, desc[UR6][R4.64] ;  /* 0x0000000604069981 */ /* 0x000ea2000c1e1900 */
[----:B-1----:R-:W-:-:S05]  /*d930*/  @!P1 IMAD.WIDE.U32 R2, R0, 0x4, R2 ;  /* 0x0000000400029825 */ /* 0x002fca00078e0002 */
[----:B------:R-:W2:Y:S01]  /*d940*/  @!P1 LDG.E R7, desc[UR6][R2.64] ;  /* 0x0000000602079981 */ /* 0x000ea2000c1e1900 */
[C---:B------:R-:W-:Y:S02]  /*d950*/  ISETP.NE.AND P1, PT, R0.reuse, RZ, PT ;  /* 0x000000ff0000720c */ /* 0x040fe40003f25270 */
[C---:B------:R-:W-:Y:S02]  /*d960*/  ISETP.GE.U32.AND P2, PT, R0.reuse, 0x2, PT ;  /* 0x000000020000780c */ /* 0x040fe40003f46070 */
[C---:B------:R-:W-:Y:S02]  /*d970*/  ISETP.GE.U32.AND P3, PT, R0.reuse, 0x4, PT ;  /* 0x000000040000780c */ /* 0x040fe40003f66070 */
[C---:B------:R-:W-:Y:S02]  /*d980*/  ISETP.GE.U32.AND P4, PT, R0.reuse, 0x8, PT ;  /* 0x000000080000780c */ /* 0x040fe40003f86070 */
[----:B------:R-:W-:Y:S01]  /*d990*/  ISETP.GE.U32.AND P5, PT, R0, 0x10, PT ;  /* 0x000000100000780c */ /* 0x000fe20003fa6070 */
[----:B------:R-:W0:Y:S01]  /*d9a0*/  S2UR UR6, SR_CTAID.X ;  /* 0x00000000000679c3 */ /* 0x000e220000002500 */
[----:B------:R-:W-:Y:S01]  /*d9b0*/  UMOV UR4, URZ ;  /* 0x0000003f00047c82 */ /* 0x000fe20008000000 */
[----:B--2---:R-:W-:-:S05]  /*d9c0*/  IMAD R8, R6, R7, RZ ;  /* 0x0000000706087224 */ /* 0x004fca00078e02ff */
[----:B------:R-:W1:Y:S02]  /*d9d0*/  SHFL.UP PT, R9, R8, 0x1, RZ ;  /* 0x0420000008097989 */ /* 0x000e6400000e00ff */
[----:B-1----:R-:W-:-:S05]  /*d9e0*/  SEL R9, R9, RZ, P1 ;  /* 0x000000ff09097207 */ /* 0x002fca0000800000 */
[----:B------:R-:W-:-:S05]  /*d9f0*/  IMAD.IADD R9, R8, 0x1, R9 ;  /* 0x0000000108097824 */ /* 0x000fca00078e0209 */
        /* <DEDUP_REMOVED lines=12> */
[----:B------:R-:W1:Y:S02]  /*dac0*/  SHFL.IDX PT, R8, R2, 0x1f, 0x1f ;  /* 0x03e01f0002087f89 */ /* 0x000e6400000e0000 */
[----:B-1----:R-:W-:-:S05]  /*dad0*/  IMAD R8, R8, UR5, RZ ;  /* 0x0000000508087c24 */ /* 0x002fca000f8e02ff */
[----:B0-----:R-:W-:Y:S01]  /*dae0*/  ISETP.GT.AND P6, PT, R8, UR6, PT ;  /* 0x0000000608007c0c */ /* 0x001fe2000bfc4270 */
[----:B------:R-:W-:-:S12]  /*daf0*/  IMAD.MOV.U32 R3, RZ, RZ, R8 ;  /* 0x000000ffff037224 */ /* 0x000fd800078e0008 */
[----:B------:R-:W-:Y:S05]  /*db00*/  @P6 BRA `(.L_x_213) ;  /* 0x0000000000a06947 */ /* 0x000fea0003800000 */
[----:B------:R-:W-:Y:S01]  /*db10*/  IMAD.MOV.U32 R8, RZ, RZ, R3 ;  /* 0x000000ffff087224 */ /* 0x000fe200078e0003 */
[----:B------:R-:W-:Y:S01]  /*db20*/  UMOV UR4, URZ ;  /* 0x0000003f00047c82 */ /* 0x000fe20008000000 */
[----:B------:R-:W-:-:S05]  /*db30*/  ULDC UR5, c[0x0][0xc38] ;  /* 0x00030e0000057ab9 */ /* 0x000fca0000000800 */
.L_x_215:
[----:B------:R-:W0:Y:S01]  /*db40*/  LDC R2, c[0x0][0xc3c] ;  /* 0x00030f00ff027b82 */ /* 0x000e220000000800 */
[----:B------:R-:W-:Y:S01]  /*db50*/  UIADD3 UR4, UR4, 0x1f, URZ ;  /* 0x0000001f04047890 */ /* 0x000fe2000fffe03f */
[----:B------:R-:W-:Y:S02]  /*db60*/  ULDC UR7, c[0x0][0xc3c] ;  /* 0x00030f0000077ab9 */ /* 0x000fe40000000800 */
[----:B------:R-:W-:-:S03]  /*db70*/  IMAD.U32 R27, RZ, RZ, UR7 ;  /* 0x00000007ff1b7e24 */ /* 0x000fc6000f8e00ff */
[----:B0-----:R-:W-:-:S13]  /*db80*/  ISETP.LE.AND P6, PT, R2, UR4, PT ;  /* 0x0000000402007c0c */ /* 0x001fda000bfc3270 */
[----:B------:R-:W-:Y:S05]  /*db90*/  @P6 BRA `(.L_x_214) ;  /* 0x0000000400a46947 */ /* 0x000fea0003800000 */
[----:B------:R-:W-:Y:S01]  /*dba0*/  VIADD R7, R0, UR4 ;  /* 0x0000000400077c36 */ /* 0x000fe20008000000 */
[----:B------:R-:W-:-:S04]  /*dbb0*/  ULDC.64 UR8, c[0x0][0x208] ;  /* 0x0000820000087ab9 */ /* 0x000fc80000000a00 */
[----:B------:R-:W-:-:S13]  /*dbc0*/  ISETP.GE.OR P6, PT, R7, R2, !P0 ;  /* 0x000000020700720c */ /* 0x000fda00047c6670 */
[----:B------:R-:W0:Y:S08]  /*dbd0*/  @!P6 LDC.64 R4, c[0x0][0xc80] ;  /* 0x00032000ff04eb82 */ /* 0x000e300000000a00 */
[----:B------:R-:W1:Y:S01]  /*dbe0*/  @!P6 LDC.64 R2, c[0x0][0xc78] ;  /* 0x00031e00ff02eb82 */ /* 0x000e620000000a00 */
[----:B0-----:R-:W-:-:S04]  /*dbf0*/  @!P6 IMAD.WIDE R4, R7, 0x4, R4 ;  /* 0x000000040704e825 */ /* 0x001fc800078e0204 */
[----:B-1----:R-:W-:Y:S01]  /*dc00*/  @!P6 IMAD.WIDE R2, R7, 0x4, R2 ;  /* 0x000000040702e825 */ /* 0x002fe200078e0202 */
[----:B------:R-:W-:-:S06]  /*dc10*/  CS2R R6, SRZ ;  /* 0x0000000000067805 */ /* 0x000fcc000001ff00 */
[----:B------:R-:W2:Y:S04]  /*dc20*/  @!P6 LDG.E R6, desc[UR8][R4.64] ;  /* 0x000000080406e981 */ /* 0x000ea8000c1e1900 */
[----:B------:R-:W2:Y:S02]  /*dc30*/  @!P6 LDG.E R7, desc[UR8][R2.64] ;  /* 0x000000080207e981 */ /* 0x000ea4000c1e1900 */
[----:B--2---:R-:W-:-:S05]  /*dc40*/  IMAD R12, R6, R7, RZ ;  /* 0x00000007060c7224 */ /* 0x004fca00078e02ff */
[----:B------:R-:W0:Y:S02]  /*dc50*/  SHFL.UP PT, R9, R12, 0x1, RZ ;  /* 0x042000000c097989 */ /* 0x000e2400000e00ff */
[----:B0-----:R-:W-:-:S05]  /*dc60*/  SEL R9, R9, RZ, P1 ;  /* 0x000000ff09097207 */ /* 0x001fca0000800000 */
[----:B------:R-:W-:-:S05]  /*dc70*/  IMAD.IADD R9, R12, 0x1, R9 ;  /* 0x000000010c097824 */ /* 0x000fca00078e0209 */
        /* <DEDUP_REMOVED lines=12> */
[----:B------:R-:W0:Y:S02]  /*dd40*/  SHFL.IDX PT, R3, R2, 0x1f, 0x1f ;  /* 0x03e01f0002037f89 */ /* 0x000e2400000e0000 */
[----:B0-----:R-:W-:-:S04]  /*dd50*/  IMAD R3, R3, UR5, RZ ;  /* 0x0000000503037c24 */ /* 0x001fc8000f8e02ff */
[----:B------:R-:W-:-:S05]  /*dd60*/  IMAD.IADD R8, R3, 0x1, R8 ;  /* 0x0000000103087824 */ /* 0x000fca00078e0208 */
[----:B------:R-:W-:-:S13]  /*dd70*/  ISETP.GT.AND P6, PT, R8, UR6, PT ;  /* 0x0000000608007c0c */ /* 0x000fda000bfc4270 */
[----:B------:R-:W-:Y:S05]  /*dd80*/  @!P6 BRA `(.L_x_215) ;  /* 0xfffffffc006ce947 */ /* 0x000fea000383ffff */
.L_x_213:
[----:B------:R-:W-:Y:S02]  /*dd90*/  IMAD.IADD R9, R8, 0x1, -R3 ;  /* 0x0000000108097824 */ /* 0x000fe400078e0a03 */
[----:B------:R-:W-:Y:S02]  /*dda0*/  IMAD.MOV.U32 R24, RZ, RZ, RZ ;  /* 0x000000ffff187224 */ /* 0x000fe400078e00ff */
[----:B------:R-:W-:-:S05]  /*ddb0*/  IMAD R3, R2, UR5, R9 ;  /* 0x0000000502037c24 */ /* 0x000fca000f8e0209 */
[----:B------:R-:W-:-:S13]  /*ddc0*/  ISETP.GT.AND P0, PT, R3, UR6, PT ;  /* 0x0000000603007c0c */ /* 0x000fda000bf04270 */
[----:B------:R-:W-:-:S04]  /*ddd0*/  VOTE.ANY R5, PT, !P0 ;  /* 0x0000000000057806 */ /* 0x000fc800040e0100 */
[----:B------:R-:W0:Y:S01]  /*dde0*/  POPC R27, R5 ;  /* 0x00000005001b7309 */ /* 0x000e220000000000 */
[----:B------:R-:W-:Y:S01]  /*ddf0*/  ISETP.NE.AND P0, PT, R5, RZ, PT ;  /* 0x000000ff0500720c */ /* 0x000fe20003f05270 */
[----:B0-----:R-:W0:Y:S04]  /*de00*/  SHFL.IDX PT, R6, R6, R27, 0x1f ;  /* 0x00001f1b06067589 */ /* 0x001e2800000e0000 */
[----:B------:R-:W1:Y:S01]  /*de10*/  SHFL.IDX PT, R7, R7, R27, 0x1f ;  /* 0x00001f1b07077589 */ /* 0x000e6200000e0000 */
[----:B0-----:R-:W-:-:S04]  /*de20*/  IABS R4, R6 ;  /* 0x0000000600047213 */ /* 0x001fc80000000000 */
[----:B------:R-:W0:Y:S01]  /*de30*/  I2F.RP R8, R4 ;  /* 0x0000000400087306 */ /* 0x000e220000209400 */
[----:B-1----:R-:W-:-:S07]  /*de40*/  IABS R10, R7 ;  /* 0x00000007000a7213 */ /* 0x002fce0000000000 */
[----:B0-----:R-:W0:Y:S02]  /*de50*/  MUFU.RCP R8, R8 ;  /* 0x0000000800087308 */ /* 0x001e240000001000 */
[----:B0-----:R-:W-:-:S06]  /*de60*/  VIADD R3, R8, 0xffffffe ;  /* 0x0ffffffe08037836 */ /* 0x001fcc0000000000 */
[----:B------:R-:W0:Y:S02]  /*de70*/  F2I.FTZ.U32.TRUNC.NTZ R3, R3 ;  /* 0x0000000300037305 */ /* 0x000e24000021f000 */
[----:B0-----:R-:W-:Y:S01]  /*de80*/  IMAD.MOV R11, RZ, RZ, -R3 ;  /* 0x000000ffff0b7224 */ /* 0x001fe200078e0a03 */
[----:B------:R-:W-:Y:S06]  /*de90*/  @!P0 BRA `(.L_x_216) ;  /* 0x0000000000088947 */ /* 0x000fec0003800000 */
[----:B------:R-:W-:-:S05]  /*dea0*/  VIADD R5, R27, 0xffffffff ;  /* 0xffffffff1b057836 */ /* 0x000fca0000000000 */
[----:B------:R0:W1:Y:S02]  /*deb0*/  SHFL.IDX PT, R24, R2, R5, 0x1f ;  /* 0x00001f0502187589 */ /* 0x00006400000e0000 */
.L_x_216:
[----:B-1----:R-:W-:Y:S02]  /*dec0*/  IMAD R24, R24, UR5, R9 ;  /* 0x0000000518187c24 */ /* 0x002fe4000f8e0209 */
[----:B------:R-:W-:Y:S02]  /*ded0*/  IMAD R9, R11, R4, RZ ;  /* 0x000000040b097224 */ /* 0x000fe400078e02ff */
[----:B0-----:R-:W-:Y:S01]  /*dee0*/  IMAD.MOV.U32 R2, RZ, RZ, RZ ;  /* 0x000000ffff027224 */ /* 0x001fe200078e00ff */
[----:B------:R-:W-:Y:S01]  /*def0*/  IADD3 R25, -R24, UR6, RZ ;  /* 0x0000000618197c10 */ /* 0x000fe2000fffe1ff */
[----:B------:R-:W-:Y:S01]  /*df00*/  IMAD.MOV.U32 R5, RZ, RZ, R10 ;  /* 0x000000ffff057224 */ /* 0x000fe200078e000a */
[----:B------:R-:W-:Y:S01]  /*df10*/  IABS R10, R7 ;  /* 0x00000007000a7213 */ /* 0x000fe20000000000 */
[----:B------:R-:W-:Y:S01]  /*df20*/  IMAD.HI.U32 R2, R3, R9, R2 ;  /* 0x0000000903027227 */ /* 0x000fe200078e0002 */
[----:B------:R-:W-:Y:S01]  /*df30*/  IABS R9, R6 ;  /* 0x0000000600097213 */ /* 0x000fe20000000000 */
[----:B------:R-:W0:Y:S01]  /*df40*/  I2F.RP R8, R5 ;  /* 0x0000000500087306 */ /* 0x000e220000209400 */
[----:B------:R-:W-:Y:S01]  /*df50*/  IABS R3, R25 ;  /* 0x0000001900037213 */ /* 0x000fe20000000000 */
[----:B------:R-:W-:-:S02]  /*df60*/  IMAD.MOV R10, RZ, RZ, -R10 ;  /* 0x000000ffff0a7224 */ /* 0x000fc400078e0a0a */
[----:B------:R-:W-:Y:S02]  /*df70*/  IMAD.MOV R9, RZ, RZ, -R9 ;  /* 0x000000ffff097224 */ /* 0x000fe400078e0a09 */
[----:B------:R-:W-:-:S04]  /*df80*/  IMAD.HI.U32 R2, R2, R3, RZ ;  /* 0x0000000302027227 */ /* 0x000fc800078e00ff */
[----:B------:R-:W-:Y:S02]  /*df90*/  IMAD R3, R2, R9, R3 ;  /* 0x0000000902037224 */ /* 0x000fe400078e0203 */
[----:B------:R-:W-:-:S03]  /*dfa0*/  VIADD R27, R27, UR4 ;  /* 0x000000041b1b7c36 */ /* 0x000fc60008000000 */
[----:B------:R-:W-:Y:S01]  /*dfb0*/  ISETP.GT.U32.AND P1, PT, R4, R3, PT ;  /* 0x000000030400720c */ /* 0x000fe20003f24070 */
[----:B0-----:R-:W0:-:S12]  /*dfc0*/  MUFU.RCP R8, R8 ;  /* 0x0000000800087308 */ /* 0x001e180000001000 */
[----:B------:R-:W-:Y:S02]  /*dfd0*/  @!P1 IMAD.IADD R3, R3, 0x1, -R4 ;  /* 0x0000000103039824 */ /* 0x000fe400078e0a04 */
[----:B------:R-:W-:Y:S01]  /*dfe0*/  @!P1 VIADD R2, R2, 0x1 ;  /* 0x0000000102029836 */ /* 0x000fe20000000000 */
[----:B------:R-:W-:Y:S02]  /*dff0*/  ISETP.NE.AND P1, PT, R6, RZ, PT ;  /* 0x000000ff0600720c */ /* 0x000fe40003f25270 */
[----:B------:R-:W-:Y:S01]  /*e000*/  ISETP.GE.U32.AND P0, PT, R3, R4, PT ;  /* 0x000000040300720c */ /* 0x000fe20003f06070 */
[----:B0-----:R-:W-:Y:S01]  /*e010*/  VIADD R9, R8, 0xffffffe ;  /* 0x0ffffffe08097836 */ /* 0x001fe20000000000 */
[----:B------:R-:W-:-:S03]  /*e020*/  LOP3.LUT R4, R25, R6, RZ, 0x3c, !PT ;  /* 0x0000000619047212 */ /* 0x000fc600078e3cff */
[----:B------:R-:W0:Y:S01]  /*e030*/  F2I.FTZ.U32.TRUNC.NTZ R3, R9 ;  /* 0x0000000900037305 */ /* 0x000e22000021f000 */
[----:B------:R-:W-:-:S07]  /*e040*/  ISETP.GE.AND P2, PT, R4, RZ, PT ;  /* 0x000000ff0400720c */ /* 0x000fce0003f46270 */
[----:B------:R-:W-:-:S04]  /*e050*/  @P0 VIADD R2, R2, 0x1 ;  /* 0x0000000102020836 */ /* 0x000fc80000000000 */
[----:B------:R-:W-:Y:S02]  /*e060*/  IMAD.MOV.U32 R4, RZ, RZ, R2 ;  /* 0x000000ffff047224 */ /* 0x000fe400078e0002 */
[----:B0-----:R-:W-:Y:S02]  /*e070*/  IMAD.MOV R2, RZ, RZ, -R3 ;  /* 0x000000ffff027224 */ /* 0x001fe400078e0a03 */
[----:B------:R-:W-:Y:S01]  /*e080*/  @!P2 IMAD.MOV R4, RZ, RZ, -R4 ;  /* 0x000000ffff04a224 */ /* 0x000fe200078e0a04 */
[----:B------:R-:W-:Y:S01]  /*e090*/  @!P1 LOP3.LUT R4, RZ, R6, RZ, 0x33, !PT ;  /* 0x00000006ff049212 */ /* 0x000fe200078e33ff */
[----:B------:R-:W-:Y:S02]  /*e0a0*/  IMAD R9, R2, R5, RZ ;  /* 0x0000000502097224 */ /* 0x000fe400078e02ff */
[----:B------:R-:W-:Y:S01]  /*e0b0*/  IMAD.MOV.U32 R2, RZ, RZ, RZ ;  /* 0x000000ffff027224 */ /* 0x000fe200078e00ff */
[-C--:B------:R-:W-:Y:S01]  /*e0c0*/  IABS R8, R4.reuse ;  /* 0x0000000400087213 */ /* 0x080fe20000000000 */
[----:B------:R-:W-:-:S02]  /*e0d0*/  IMAD R6, R6, R4, RZ ;  /* 0x0000000406067224 */ /* 0x000fc400078e02ff */
[----:B------:R-:W-:-:S04]  /*e0e0*/  IMAD.HI.U32 R2, R3, R9, R2 ;  /* 0x0000000903027227 */ /* 0x000fc800078e0002 */
[----:B------:R-:W-:Y:S02]  /*e0f0*/  IMAD.MOV.U32 R3, RZ, RZ, R8 ;  /* 0x000000ffff037224 */ /* 0x000fe400078e0008 */
[----:B------:R-:W-:Y:S02]  /*e100*/  IMAD.MOV.U32 R8, RZ, RZ, R10 ;  /* 0x000000ffff087224 */ /* 0x000fe400078e000a */
[----:B------:R-:W-:-:S04]  /*e110*/  IMAD.HI.U32 R2, R2, R3, RZ ;  /* 0x0000000302027227 */ /* 0x000fc800078e00ff */
[----:B------:R-:W-:Y:S01]  /*e120*/  IMAD R8, R2, R8, R3 ;  /* 0x0000000802087224 */ /* 0x000fe200078e0203 */
[----:B------:R-:W-:Y:S01]  /*e130*/  LOP3.LUT R3, R4, R7, RZ, 0x3c, !PT ;  /* 0x0000000704037212 */ /* 0x000fe200078e3cff */
[----:B------:R-:W-:-:S03]  /*e140*/  IMAD.IADD R25, R25, 0x1, -R6 ;  /* 0x0000000119197824 */ /* 0x000fc600078e0a06 */
[----:B------:R-:W-:Y:S02]  /*e150*/  ISETP.GT.U32.AND P1, PT, R5, R8, PT ;  /* 0x000000080500720c */ /* 0x000fe40003f24070 */
[----:B------:R-:W-:-:S11]  /*e160*/  ISETP.GE.AND P2, PT, R3, RZ, PT ;  /* 0x000000ff0300720c */ /* 0x000fd60003f46270 */
[----:B------:R-:W-:Y:S02]  /*e170*/  @!P1 IMAD.IADD R8, R8, 0x1, -R5 ;  /* 0x0000000108089824 */ /* 0x000fe400078e0a05 */
[----:B------:R-:W-:Y:S01]  /*e180*/  @!P1 VIADD R2, R2, 0x1 ;  /* 0x0000000102029836 */ /* 0x000fe20000000000 */
[----:B------:R-:W-:Y:S02]  /*e190*/  ISETP.NE.AND P1, PT, R7, RZ, PT ;  /* 0x000000ff0700720c */ /* 0x000fe40003f25270 */
[----:B------:R-:W-:-:S13]  /*e1a0*/  ISETP.GE.U32.AND P0, PT, R8, R5, PT ;  /* 0x000000050800720c */ /* 0x000fda0003f06070 */
[----:B------:R-:W-:-:S04]  /*e1b0*/  @P0 VIADD R2, R2, 0x1 ;  /* 0x0000000102020836 */ /* 0x000fc80000000000 */
[----:B------:R-:W-:Y:S01]  /*e1c0*/  @!P2 IMAD.MOV R2, RZ, RZ, -R2 ;  /* 0x000000ffff02a224 */ /* 0x000fe200078e0a02 */
[----:B------:R-:W-:-:S05]  /*e1d0*/  @!P1 LOP3.LUT R2, RZ, R7, RZ, 0x33, !PT ;  /* 0x00000007ff029212 */ /* 0x000fca00078e33ff */
[----:B------:R-:W-:-:S04]  /*e1e0*/  IMAD.MOV R3, RZ, RZ, -R2 ;  /* 0x000000ffff037224 */ /* 0x000fc800078e0a02 */
[C---:B------:R-:W-:Y:S02]  /*e1f0*/  IMAD R4, R7.reuse, R3, R4 ;  /* 0x0000000307047224 */ /* 0x040fe400078e0204 */
[----:B------:R-:W-:-:S04]  /*e200*/  IMAD R7, R7, 0x1000000, R2 ;  /* 0x0100000007077824 */ /* 0x000fc800078e0202 */
[----:B------:R-:W-:Y:S01]  /*e210*/  IMAD R26, R4, 0x10000, R7 ;  /* 0x00010000041a7824 */ /* 0x000fe200078e0207 */
[----:B------:R-:W-:Y:S06]  /*e220*/  BRA `(.L_x_217) ;  /* 0x00000000000c7947 */ /* 0x000fec0003800000 */
.L_x_214:
[----:B------:R-:W-:Y:S02]  /*e230*/  IMAD.MOV.U32 R25, RZ, RZ, RZ ;  /* 0x000000ffff197224 */ /* 0x000fe400078e00ff */
[----:B------:R-:W-:Y:S02]  /*e240*/  IMAD.U32 R24, RZ, RZ, UR6 ;  /* 0x00000006ff187e24 */ /* 0x000fe4000f8e00ff */
[----:B------:R-:W-:-:S07]  /*e250*/  IMAD.MOV.U32 R26, RZ, RZ, RZ ;  /* 0x000000ffff1a7224 */ /* 0x000fce00078e00ff */
.L_x_217:
[----:B------:R-:W-:-:S13]  /*e260*/  ISETP.NE.AND P0, PT, R0, RZ, PT ;  /* 0x000000ff0000720c */ /* 0x000fda0003f05270 */
[----:B------:R-:W0:Y:S01]  /*e270*/  @!P0 S2R R3, SR_CgaCtaId ;  /* 0x0000000000038919 */ /* 0x000e220000008800 */
[----:B------:R-:W-:-:S04]  /*e280*/  @!P0 MOV R0, 0x400 ;  /* 0x0000040000008802 */ /* 0x000fc80000000f00 */
[----:B0-----:R-:W-:-:S05]  /*e290*/  @!P0 LEA R0, R3, R0, 0x18 ;  /* 0x0000000003008211 */ /* 0x001fca00078ec0ff */
[----:B------:R2:W-:Y:S01]  /*e2a0*/  @!P0 STS.128 [R0+0x31cd0], R24 ;  /* 0x031cd01800008388 */ /* 0x0005e20000000c00 */
[----:B------:R-:W-:Y:S06]  /*e2b0*/  BAR.ARV 0x5, 0x200 ;  /* 0x0148000000007b1d */ /* 0x000fec0000002000 */
.L_x_212:
[----:B------:R3:W-:Y:S01]  /*e2c0*/  STL [R1+0x34], RZ ;  /* 0x000034ff01007387 */ /* 0x0007e20000100800 */
[----:B------:R-:W-:Y:S01]  /*e2d0*/  ULDC UR4, c[0x0][0xc3c] ;  /* 0x00030f0000047ab9 */ /* 0x000fe20000000800 */
[----:B------:R-:W-:Y:S01]  /*e2e0*/  IMAD.MOV.U32 R28, RZ, RZ, 0x1 ;  /* 0x00000001ff1c7424 */ /* 0x000fe200078e00ff */
[----:B-1----:R-:W-:Y:S01]  /*e2f0*/  ISETP.GE.AND P0, PT, R27, UR4, PT ;  /* 0x000000041b007c0c */ /* 0x002fe2000bf06270 */
[----:B------:R-:W-:-:S12]  /*e300*/  IMAD.MOV.U32 R18, RZ, RZ, RZ ;  /* 0x000000ffff127224 */ /* 0x000fd800078e00ff */
[----:B---3--:R-:W-:Y:S05]  /*e310*/  @P0 BRA `(.L_x_218) ;  /* 0x0000005400f80947 */ /* 0x008fea0003800000 */
[----:B------:R-:W1:Y:S01]  /*e320*/  S2R R6, SR_TID.X ;  /* 0x0000000000067919 */ /* 0x000e620000002100 */
[----:B------:R-:W3:Y:S01]  /*e330*/  S2UR UR5, SR_CgaCtaId ;  /* 0x00000000000579c3 */ /* 0x000ee20000008800 */
[----:B------:R-:W-:Y:S01]  /*e340*/  UMOV UR4, 0x400 ;  /* 0x0000040000047882 */ /* 0x000fe20000000000 */
[----:B------:R-:W-:Y:S01]  /*e350*/  BSSY B8, `(.L_x_218) ;  /* 0x000057a000087945 */ /* 0x000fe20003800000 */
[----:B------:R4:W-:Y:S01]  /*e360*/  STL [R1+0x34], RZ ;  /* 0x000034ff01007387 */ /* 0x0009e20000100800 */
[----:B------:R-:W-:Y:S01]  /*e370*/  IMAD.MOV.U32 R28, RZ, RZ, 0x1 ;  /* 0x00000001ff1c7424 */ /* 0x000fe200078e00ff */
[----:B------:R-:W-:Y:S01]  /*e380*/  ULDC UR38, c[0x0][0xc] ;  /* 0x0000030000267ab9 */ /* 0x000fe20000000800 */
[----:B------:R-:W-:Y:S01]  /*e390*/  IMAD.MOV.U32 R18, RZ, RZ, RZ ;  /* 0x000000ffff127224 */ /* 0x000fe200078e00ff */
[----:B------:R-:W-:Y:S01]  /*e3a0*/  ULDC.64 UR36, c[0x0][0x198] ;  /* 0x0000660000247ab9 */ /* 0x000fe20000000a00 */
[----:B---3--:R-:W-:-:S06]  /*e3b0*/  ULEA UR4, UR5, UR4, 0x18 ;  /* 0x0000000405047291 */ /* 0x008fcc000f8ec03f */
[----:B------:R-:W-:Y:S01]  /*e3c0*/  IMAD.U32 R17, RZ, RZ, UR4 ;  /* 0x00000004ff117e24 */ /* 0x000fe2000f8e00ff */
[C---:B-1----:R-:W-:Y:S01]  /*e3d0*/  LOP3.LUT R5, R6.reuse, 0x7f, RZ, 0xc0, !PT ;  /* 0x0000007f06057812 */ /* 0x042fe200078ec0ff */
[----:B0-2---:R-:W-:-:S04]  /*e3e0*/  IMAD.SHL.U32 R0, R6, 0x8, RZ ;  /* 0x0000000806007824 */ /* 0x005fc800078e00ff */
[----:B------:R-:W-:Y:S01]  /*e3f0*/  IMAD.SHL.U32 R4, R5, 0x8, RZ ;  /* 0x0000000805047824 */ /* 0x000fe200078e00ff */
[C---:B------:R-:W-:Y:S02]  /*e400*/  LOP3.LUT R3, R0.reuse, 0x20, RZ, 0xc0, !PT ;  /* 0x0000002000037812 */ /* 0x040fe400078ec0ff */
[----:B------:R-:W-:Y:S02]  /*e410*/  LOP3.LUT R2, R0, 0xd8, RZ, 0xc0, !PT ;  /* 0x000000d800027812 */ /* 0x000fe400078ec0ff */
[----:B------:R-:W-:Y:S02]  /*e420*/  LOP3.LUT R3, R3, 0x300, R4, 0xf8, !PT ;  /* 0x0000030003037812 */ /* 0x000fe400078ef804 */
[----:B------:R-:W-:Y:S02]  /*e430*/  LOP3.LUT R2, R2, 0x18, R6, 0x78, !PT ;  /* 0x0000001802027812 */ /* 0x000fe400078e7806 */
[----:B------:R-:W-:Y:S02]  /*e440*/  LOP3.LUT R0, R0, 0x18, RZ, 0xc0, !PT ;  /* 0x0000001800007812 */ /* 0x000fe400078ec0ff */
[----:B------:R-:W-:Y:S01]  /*e450*/  LOP3.LUT R4, R3, R2, RZ, 0xfc, !PT ;  /* 0x0000000203047212 */ /* 0x000fe200078efcff */
[----:B------:R-:W-:Y:S01]  /*e460*/  IMAD.SHL.U32 R2, R6, 0x20, RZ ;  /* 0x0000002006027824 */ /* 0x000fe200078e00ff */
[----:B------:R-:W-:-:S04]  /*e470*/  SHF.R.U32.HI R3, RZ, 0x2, R5 ;  /* 0x00000002ff037819 */ /* 0x000fc80000011605 */
[----:B------:R-:W-:Y:S01]  /*e480*/  LOP3.LUT R5, R3, 0x60, R2, 0xf8, !PT ;  /* 0x0000006003057812 */ /* 0x000fe200078ef802 */
[----:B------:R-:W-:Y:S01]  /*e490*/  IMAD R2, R4, 0x2, R17 ;  /* 0x0000000204027824 */ /* 0x000fe200078e0211 */
[C---:B------:R-:W-:Y:S02]  /*e4a0*/  LOP3.LUT R3, R0.reuse, 0x20, RZ, 0xfc, !PT ;  /* 0x0000002000037812 */ /* 0x040fe400078efcff */
[----:B------:R-:W-:Y:S02]  /*e4b0*/  LOP3.LUT R0, R0, 0x40, RZ, 0xfc, !PT ;  /* 0x0000004000007812 */ /* 0x000fe400078efcff */
[----:B------:R4:W-:Y:S05]  /*e4c0*/  STL [R1+0x8], R2 ;  /* 0x0000080201007387 */ /* 0x0009ea0000100800 */
.L_x_322:
[----:B01--4-:R-:W0:Y:S01]  /*e4d0*/  LDC.64 R2, c[0x0][0xc88] ;  /* 0x00032200ff027b82 */ /* 0x013e220000000a00 */
[----:B------:R-:W-:Y:S01]  /*e4e0*/  ULDC.64 UR4, c[0x0][0x208] ;  /* 0x0000820000047ab9 */ /* 0x000fe20000000a00 */
[----:B0-----:R-:W-:-:S05]  /*e4f0*/  IMAD.WIDE R2, R27, 0x4, R2 ;  /* 0x000000041b027825 */ /* 0x001fca00078e0202 */
[----:B--2---:R-:W2:Y:S01]  /*e500*/  LDG.E R9, desc[UR4][R2.64] ;  /* 0x0000000402097981 */ /* 0x004ea2000c1e1900 */
[----:B------:R-:W-:Y:S05]  /*e510*/  YIELD ;  /* 0x0000000000007946 */ /* 0x000fea0003800000 */
[----:B------:R-:W-:Y:S01]  /*e520*/  ULDC.64 UR4, c[0x0][0xa28] ;  /* 0x00028a0000047ab9 */ /* 0x000fe20000000a00 */
[----:B------:R-:W-:Y:S01]  /*e530*/  IMAD.MOV.U32 R0, RZ, RZ, RZ ;  /* 0x000000ffff007224 */ /* 0x000fe200078e00ff */
[----:B------:R-:W-:Y:S01]  /*e540*/  ISETP.NE.U32.AND P0, PT, RZ, UR4, PT ;  /* 0x00000004ff007c0c */ /* 0x000fe2000bf05070 */
[----:B------:R-:W-:Y:S01]  /*e550*/  ULDC.64 UR10, c[0x0][0x208] ;  /* 0x00008200000a7ab9 */ /* 0x000fe20000000a00 */
[----:B------:R-:W-:Y:S01]  /*e560*/  IMAD.MOV.U32 R6, RZ, RZ, RZ ;  /* 0x000000ffff067224 */ /* 0x000fe200078e00ff */
[----:B------:R-:W-:Y:S01]  /*e570*/  ULDC.64 UR8, c[0x0][0xa08] ;  /* 0x0002820000087ab9 */ /* 0x000fe20000000a00 */
[----:B------:R-:W-:Y:S01]  /*e580*/  ISETP.NE.AND.EX P0, PT, RZ, UR5, PT, P0 ;  /* 0x00000005ff007c0c */ /* 0x000fe2000bf05300 */
[----:B------:R-:W-:Y:S01]  /*e590*/  ULDC.64 UR6, c[0x0][0xa18] ;  /* 0x0002860000067ab9 */ /* 0x000fe20000000a00 */
[----:B------:R-:W-:-:S02]  /*e5a0*/  ISETP.NE.U32.AND P2, PT, RZ, UR8, PT ;  /* 0x00000008ff007c0c */ /* 0x000fc4000bf45070 */
[----:B--2---:R-:W-:Y:S01]  /*e5b0*/  SHF.R.S32.HI R4, RZ, 0x1f, R9 ;  /* 0x0000001fff047819 */ /* 0x004fe20000011409 */
[----:B------:R-:W-:-:S08]  /*e5c0*/  IMAD.SHL.U32 R19, R9, 0x4, RZ ;  /* 0x0000000409137824 */ /* 0x000fd000078e00ff */
[C---:B------:R-:W-:Y:S01]  /*e5d0*/  @P0 LEA R2, P1, R9.reuse, UR4, 0x2 ;  /* 0x0000000409020c11 */ /* 0x040fe2000f8210ff */
[----:B------:R-:W-:Y:S03]  /*e5e0*/  STL [R1+0xc], R9 ;  /* 0x00000c0901007387 */ /* 0x000fe60000100800 */
[C-C-:B------:R-:W-:Y:S01]  /*e5f0*/  @P0 LEA.HI.X R3, R9.reuse, UR5, R4.reuse, 0x2, P1 ;  /* 0x0000000509030c11 */ /* 0x140fe200088f1404 */
[----:B------:R-:W-:Y:S01]  /*e600*/  ULDC.64 UR4, c[0x0][0xa00] ;  /* 0x0002800000047ab9 */ /* 0x000fe20000000a00 */
[----:B------:R-:W-:Y:S01]  /*e610*/  SHF.L.U64.HI R22, R9, 0x2, R4 ;  /* 0x0000000209167819 */ /* 0x000fe20000010204 */
[----:B------:R0:W-:Y:S01]  /*e620*/  STL [R1+0x20], R4 ;  /* 0x0000200401007387 */ /* 0x0001e20000100800 */
[----:B------:R-:W-:-:S03]  /*e630*/  ISETP.NE.U32.AND P1, PT, RZ, UR4, PT ;  /* 0x00000004ff007c0c */ /* 0x000fc6000bf25070 */
[----:B------:R1:W5:Y:S01]  /*e640*/  @P0 LDG.E R0, desc[UR10][R2.64] ;  /* 0x0000000a02000981 */ /* 0x000362000c1e1900 */
[----:B------:R-:W-:Y:S01]  /*e650*/  ISETP.NE.AND.EX P1, PT, RZ, UR5, PT, P1 ;  /* 0x00000005ff007c0c */ /* 0x000fe2000bf25310 */
[----:B------:R-:W-:Y:S01]  /*e660*/  IMAD.MOV.U32 R8, RZ, RZ, RZ ;  /* 0x000000ffff087224 */ /* 0x000fe200078e00ff */
[----:B------:R-:W-:Y:S02]  /*e670*/  ISETP.NE.AND.EX P0, PT, RZ, UR9, PT, P2 ;  /* 0x00000009ff007c0c */ /* 0x000fe4000bf05320 */
[----:B------:R-:W-:Y:S02]  /*e680*/  ISETP.NE.U32.AND P2, PT, RZ, UR6, PT ;  /* 0x00000006ff007c0c */ /* 0x000fe4000bf45070 */
[C---:B0-----:R-:W-:Y:S02]  /*e690*/  IADD3 R4, P4, R19.reuse, UR8, RZ ;  /* 0x0000000813047c10 */ /* 0x041fe4000ff9e0ff */
[----:B-1----:R-:W-:Y:S02]  /*e6a0*/  IADD3 R2, P3, R19, UR4, RZ ;  /* 0x0000000413027c10 */ /* 0x002fe4000ff7e0ff */
[----:B------:R-:W-:-:S02]  /*e6b0*/  ISETP.NE.AND.EX P2, PT, RZ, UR7, PT, P2 ;  /* 0x00000007ff007c0c */ /* 0x000fc4000bf45320 */
[C---:B------:R-:W-:Y:S02]  /*e6c0*/  IADD3.X R3, R22.reuse, UR5, RZ, P3, !PT ;  /* 0x0000000516037c10 */ /* 0x040fe40009ffe4ff */
[----:B------:R-:W-:-:S03]  /*e6d0*/  IADD3.X R5, R22, UR9, RZ, P4, !PT ;  /* 0x0000000916057c10 */ /* 0x000fc6000a7fe4ff */
[----:B------:R-:W2:Y:S01]  /*e6e0*/  @P1 LDG.E R6, desc[UR10][R2.64] ;  /* 0x0000000a02061981 */ /* 0x000ea2000c1e1900 */
[----:B------:R-:W-:Y:S02]  /*e6f0*/  ULDC UR4, c[0x0][0x288] ;  /* 0x0000a20000047ab9 */ /* 0x000fe40000000800 */
[----:B------:R-:W-:Y:S01]  /*e700*/  IMAD.U32 R10, RZ, RZ, UR4 ;  /* 0x00000004ff0a7e24 */ /* 0x000fe2000f8e00ff */
[----:B------:R-:W-:Y:S01]  /*e710*/  ULDC.64 UR4, c[0x0][0x418] ;  /* 0x0001060000047ab9 */ /* 0x000fe20000000a00 */
[----:B------:R-:W5:Y:S04]  /*e720*/  @P0 LDG.E R8, desc[UR10][R4.64] ;  /* 0x0000000a04080981 */ /* 0x000f68000c1e1900 */
[----:B--2---:R0:W-:Y:S02]  /*e730*/  STL [R1+0x10], R6 ;  /* 0x0000100601007387 */ /* 0x0041e40000100800 */
[----:B0-----:R-:W-:-:S04]  /*e740*/  @P2 IADD3 R6, P3, R19, UR6, RZ ;  /* 0x0000000613062c10 */ /* 0x001fc8000ff7e0ff */
[----:B------:R-:W-:-:S05]  /*e750*/  @P2 IADD3.X R7, R22, UR7, RZ, P3, !PT ;  /* 0x0000000716072c10 */ /* 0x000fca0009ffe4ff */
[----:B------:R0:W2:Y:S01]  /*e760*/  @P2 LDG.E R10, desc[UR10][R6.64] ;  /* 0x0000000a060a2981 */ /* 0x0000a2000c1e1900 */
[----:B------:R-:W-:-:S03]  /*e770*/  UISETP.NE.U32.AND UP0, UPT, UR4, URZ, UPT ;  /* 0x0000003f0400728c */ /* 0x000fc6000bf05070 */
[----:B------:R-:W-:Y:S01]  /*e780*/  ULDC UR4, c[0x0][0x424] ;  /* 0x0001090000047ab9 */ /* 0x000fe20000000800 */
[----:B------:R-:W-:-:S03]  /*e790*/  UISETP.NE.AND.EX UP0, UPT, UR5, URZ, UPT, UP0 ;  /* 0x0000003f0500728c */ /* 0x000fc6000bf05300 */
[----:B------:R-:W-:Y:S01]  /*e7a0*/  ULDC UR5, c[0x0][0x2f0] ;  /* 0x0000bc0000057ab9 */ /* 0x000fe20000000800 */
[----:B------:R-:W-:-:S04]  /*e7b0*/  USEL UR4, UR4, 0x1, UP0 ;  /* 0x0000000104047887 */ /* 0x000fc80008000000 */
[----:B------:R-:W-:-:S06]  /*e7c0*/  UIMAD UR4, UR4, UR5, URZ ;  /* 0x00000005040472a4 */ /* 0x000fcc000f8e023f */
[----:B0-----:R-:W-:Y:S01]  /*e7d0*/  IMAD.U32 R7, RZ, RZ, UR4 ;  /* 0x00000004ff077e24 */ /* 0x001fe2000f8e00ff */
[----:B--2---:R0:W-:Y:S01]  /*e7e0*/  STL [R1+0x24], R10 ;  /* 0x0000240a01007387 */ /* 0x0041e20000100800 */
[----:B---3--:R-:W-:Y:S05]  /*e7f0*/  @P2 BRA `(.L_x_219) ;  /* 0x0000000000182947 */ /* 0x008fea0003800000 */
[----:B------:R-:W-:Y:S05]  /*e800*/  @!P1 BRA `(.L_x_219) ;  /* 0x0000000000149947 */ /* 0x000fea0003800000 */
[----:B------:R-:W-:Y:S02]  /*e810*/  ULDC.64 UR4, c[0x0][0x208] ;  /* 0x0000820000047ab9 */ /* 0x000fe40000000a00 */
[----:B------:R-:W2:Y:S04]  /*e820*/  LDG.E R6, desc[UR4][R2.64] ;  /* 0x0000000402067981 */ /* 0x000ea8000c1e1900 */
[----:B------:R-:W2:Y:S02]  /*e830*/  LDG.E R2, desc[UR4][R2.64+0x4] ;  /* 0x0000040402027981 */ /* 0x000ea4000c1e1900 */
[----:B--2---:R-:W-:-:S05]  /*e840*/  IMAD.IADD R2, R2, 0x1, -R6 ;  /* 0x0000000102027824 */ /* 0x004fca00078e0a06 */
[----:B------:R1:W-:Y:S02]  /*e850*/  STL [R1+0x24], R2 ;  /* 0x0000240201007387 */ /* 0x0003e40000100800 */
.L_x_219:
[----:B------:R-:W-:Y:S01]  /*e860*/  ULDC.64 UR4, c[0x0][0xa20] ;  /* 0x0002880000047ab9 */ /* 0x000fe20000000a00 */
[C---:B------:R-:W-:Y:S01]  /*e870*/  LOP3.LUT R6, R26.reuse, 0xff000000, RZ, 0xc0, !PT ;  /* 0xff0000001a067812 */ /* 0x040fe200078ec0ff */
[----:B------:R-:W-:Y:S01]  /*e880*/  IMAD.MOV.U32 R23, RZ, RZ, R9 ;  /* 0x000000ffff177224 */ /* 0x000fe200078e0009 */
[----:B------:R-:W-:Y:S02]  /*e890*/  ISETP.NE.U32.AND P1, PT, RZ, UR4, PT ;  /* 0x00000004ff007c0c */ /* 0x000fe4000bf25070 */
[----:B------:R-:W-:Y:S02]  /*e8a0*/  SHF.R.U32.HI R6, RZ, 0x8, R6 ;  /* 0x00000008ff067819 */ /* 0x000fe40000011606 */
[----:B------:R-:W-:Y:S02]  /*e8b0*/  ISETP.NE.AND.EX P1, PT, RZ, UR5, PT, P1 ;  /* 0x00000005ff007c0c */ /* 0x000fe4000bf25310 */
[C---:B-1----:R-:W-:Y:S02]  /*e8c0*/  LOP3.LUT R2, R26.reuse, 0xff0000, RZ, 0xc0, !PT ;  /* 0x00ff00001a027812 */ /* 0x042fe400078ec0ff */
[----:B------:R-:W-:Y:S01]  /*e8d0*/  LOP3.LUT R16, R26, 0xffff, RZ, 0xc0, !PT ;  /* 0x0000ffff1a107812 */ /* 0x000fe200078ec0ff */
[----:B-----5:R-:W-:Y:S01]  /*e8e0*/  IMAD.IADD R26, R8, 0x1, R0 ;  /* 0x00000001081a7824 */ /* 0x020fe200078e0200 */
[----:B------:R-:W-:-:S07]  /*e8f0*/  LEA.HI R6, R2, R6, RZ, 0x10 ;  /* 0x0000000602067211 */ /* 0x000fce00078f80ff */
[----:B------:R-:W-:Y:S05]  /*e900*/  @!P1 BRA `(.L_x_220) ;  /* 0x0000000000149947 */ /* 0x000fea0003800000 */
[----:B------:R-:W-:Y:S01]  /*e910*/  IADD3 R2, P0, R19, UR4, RZ ;  /* 0x0000000413027c10 */ /* 0x000fe2000ff1e0ff */
[----:B------:R-:W-:-:S03]  /*e920*/  ULDC.64 UR6, c[0x0][0x208] ;  /* 0x0000820000067ab9 */ /* 0x000fc60000000a00 */
[----:B------:R-:W-:-:S05]  /*e930*/  IADD3.X R3, R22, UR5, RZ, P0, !PT ;  /* 0x0000000516037c10 */ /* 0x000fca00087fe4ff */
[----:B------:R1:W5:Y:S01]  /*e940*/  LDG.E R7, desc[UR6][R2.64] ;  /* 0x0000000602077981 */ /* 0x000362000c1e1900 */
[----:B------:R-:W-:Y:S05]  /*e950*/  BRA `(.L_x_221) ;  /* 0x0000000000147947 */ /* 0x000fea0003800000 */
.L_x_220:
[----:B------:R-:W-:Y:S05]  /*e960*/  @!P0 BRA `(.L_x_221) ;  /* 0x0000000000108947 */ /* 0x000fea0003800000 */
[----:B------:R-:W-:Y:S02]  /*e970*/  ULDC.64 UR4, c[0x0][0x208] ;  /* 0x0000820000047ab9 */ /* 0x000fe40000000a00 */
[----:B------:R-:W2:Y:S04]  /*e980*/  LDG.E R7, desc[UR4][R4.64] ;  /* 0x0000000404077981 */ /* 0x000ea8000c1e1900 */
[----:B------:R-:W2:Y:S02]  /*e990*/  LDG.E R4, desc[UR4][R4.64+0x4] ;  /* 0x0000040404047981 */ /* 0x000ea4000c1e1900 */
[----:B--2---:R-:W-:-:S07]  /*e9a0*/  IMAD.IADD R7, R4, 0x1, -R7 ;  /* 0x0000000104077824 */ /* 0x004fce00078e0a07 */
.L_x_221:
[----:B-----5:R-:W-:Y:S01]  /*e9b0*/  IMAD.IADD R7, R7, 0x1, -R0 ;  /* 0x0000000107077824 */ /* 0x020fe200078e0a00 */
[----:B------:R-:W-:Y:S01]  /*e9c0*/  LOP3.LUT R9, R6, 0xff, RZ, 0xc0, !PT ;  /* 0x000000ff06097812 */ /* 0x000fe200078ec0ff */
[----:B-1----:R-:W-:Y:S01]  /*e9d0*/  IMAD.MOV.U32 R3, RZ, RZ, RZ ;  /* 0x000000ffff037224 */ /* 0x002fe200078e00ff */
[----:B------:R-:W-:Y:S01]  /*e9e0*/  BSSY B0, `(.L_x_222) ;  /* 0x0000029000007945 */ /* 0x000fe20003800000 */
[C---:B------:R-:W-:Y:S01]  /*e9f0*/  VIADD R0, R7.reuse, 0x8f ;  /* 0x0000008f07007836 */ /* 0x040fe20000000000 */
[----:B------:R-:W-:Y:S01]  /*ea00*/  ISETP.GE.AND P0, PT, R7, 0x1, PT ;  /* 0x000000010700780c */ /* 0x000fe20003f06270 */
[----:B------:R-:W-:Y:S01]  /*ea10*/  IMAD.MOV.U32 R7, RZ, RZ, R3 ;  /* 0x000000ffff077224 */ /* 0x000fe200078e0003 */
[----:B------:R1:W-:Y:S01]  /*ea20*/  STL [R1+0x18], R3 ;  /* 0x0000180301007387 */ /* 0x0003e20000100800 */
[----:B------:R-:W-:-:S05]  /*ea30*/  IMAD.HI R0, R0, 0x38e38e39, RZ ;  /* 0x38e38e3900007827 */ /* 0x000fca00078e02ff */
[----:B------:R-:W-:-:S04]  /*ea40*/  SHF.R.U32.HI R2, RZ, 0x1f, R0 ;  /* 0x0000001fff027819 */ /* 0x000fc80000011600 */
[----:B------:R-:W-:-:S05]  /*ea50*/  LEA.HI.SX32 R8, R0, R2, 0x1b ;  /* 0x0000000200087211 */ /* 0x000fca00078fdaff */
[----:B------:R1:W-:Y:S04]  /*ea60*/  STL [R1+0x30], R8 ;  /* 0x0000300801007387 */ /* 0x0003e80000100800 */
[----:B------:R1:W-:Y:S01]  /*ea70*/  STL [R1+0x38], R9 ;  /* 0x0000380901007387 */ /* 0x0003e20000100800 */
[----:B------:R-:W-:Y:S05]  /*ea80*/  @!P0 BRA `(.L_x_223) ;  /* 0x0000000000788947 */ /* 0x000fea0003800000 */
[----:B------:R-:W-:-:S04]  /*ea90*/  SHF.R.U32.HI R6, RZ, 0x10, R6 ;  /* 0x00000010ff067819 */ /* 0x000fc80000011606 */
[----:B------:R-:W-:-:S13]  /*eaa0*/  ISETP.NE.AND P0, PT, R6, RZ, PT ;  /* 0x000000ff0600720c */ /* 0x000fda0003f05270 */
[----:B------:R-:W2:Y:S02]  /*eab0*/  @!P0 LDC R6, c[0x0][0x9f0] ;  /* 0x00027c00ff068b82 */ /* 0x000ea40000000800 */
[-C--:B--2---:R-:W-:Y:S02]  /*eac0*/  IABS R0, R6.reuse ;  /* 0x0000000600007213 */ /* 0x084fe40000000000 */
[----:B------:R-:W-:Y:S02]  /*ead0*/  IABS R5, R6 ;  /* 0x0000000600057213 */ /* 0x000fe40000000000 */
[----:B------:R-:W2:Y:S03]  /*eae0*/  I2F.RP R2, R0 ;  /* 0x0000000000027306 */ /* 0x000ea60000209400 */
[----:B------:R-:W-:-:S05]  /*eaf0*/  IMAD.MOV R5, RZ, RZ, -R5 ;  /* 0x000000ffff057224 */ /* 0x000fca00078e0a05 */
[----:B--2---:R-:W2:Y:S02]  /*eb00*/  MUFU.RCP R2, R2 ;  /* 0x0000000200027308 */ /* 0x004ea40000001000 */
[----:B--2---:R-:W-:-:S06]  /*eb10*/  VIADD R2, R2, 0xffffffe ;  /* 0x0ffffffe02027836 */ /* 0x004fcc0000000000 */
[----:B-1----:R-:W1:Y:S02]  /*eb20*/  F2I.FTZ.U32.TRUNC.NTZ R3, R2 ;  /* 0x0000000200037305 */ /* 0x002e64000021f000 */
[----:B-1----:R-:W-:-:S04]  /*eb30*/  IMAD.MOV R2, RZ, RZ, -R3 ;  /* 0x000000ffff027224 */ /* 0x002fc800078e0a03 */
[----:B------:R-:W-:Y:S02]  /*eb40*/  IMAD R4, R2, R0, RZ ;  /* 0x0000000002047224 */ /* 0x000fe400078e02ff */
[----:B------:R-:W-:-:S04]  /*eb50*/  IMAD.MOV.U32 R2, RZ, RZ, RZ ;  /* 0x000000ffff027224 */ /* 0x000fc800078e00ff */
[----:B------:R-:W-:Y:S01]  /*eb60*/  IMAD.HI.U32 R4, R3, R4, R2 ;  /* 0x0000000403047227 */ /* 0x000fe200078e0002 */
[----:B------:R-:W-:-:S04]  /*eb70*/  IADD3 R3, R6, -0x1, R8 ;  /* 0xffffffff06037810 */ /* 0x000fc80007ffe008 */
[----:B------:R-:W-:Y:S02]  /*eb80*/  IABS R2, R3 ;  /* 0x0000000300027213 */ /* 0x000fe40000000000 */
[----:B------:R-:W-:-:S03]  /*eb90*/  LOP3.LUT R3, R3, R6, RZ, 0x3c, !PT ;  /* 0x0000000603037212 */ /* 0x000fc600078e3cff */
[----:B------:R-:W-:Y:S01]  /*eba0*/  IMAD.HI.U32 R4, R4, R2, RZ ;  /* 0x0000000204047227 */ /* 0x000fe200078e00ff */
[----:B------:R-:W-:-:S03]  /*ebb0*/  ISETP.GE.AND P2, PT, R3, RZ, PT ;  /* 0x000000ff0300720c */ /* 0x000fc60003f46270 */
[----:B------:R-:W-:-:S05]  /*ebc0*/  IMAD R2, R4, R5, R2 ;  /* 0x0000000504027224 */ /* 0x000fca00078e0202 */
[----:B------:R-:W-:-:S13]  /*ebd0*/  ISETP.GT.U32.AND P1, PT, R0, R2, PT ;  /* 0x000000020000720c */ /* 0x000fda0003f24070 */
[----:B------:R-:W-:Y:S02]  /*ebe0*/  @!P1 IMAD.IADD R2, R2, 0x1, -R0 ;  /* 0x0000000102029824 */ /* 0x000fe400078e0a00 */
[----:B------:R-:W-:Y:S01]  /*ebf0*/  @!P1 VIADD R4, R4, 0x1 ;  /* 0x0000000104049836 */ /* 0x000fe20000000000 */
[----:B------:R-:W-:Y:S02]  /*ec00*/  ISETP.NE.AND P1, PT, R6, RZ, PT ;  /* 0x000000ff0600720c */ /* 0x000fe40003f25270 */
[----:B------:R-:W-:-:S13]  /*ec10*/  ISETP.GE.U32.AND P0, PT, R2, R0, PT ;  /* 0x000000000200720c */ /* 0x000fda0003f06070 */
[----:B------:R-:W-:-:S04]  /*ec20*/  @P0 VIADD R4, R4, 0x1 ;  /* 0x0000000104040836 */ /* 0x000fc80000000000 */
[----:B------:R-:W-:Y:S01]  /*ec30*/  @!P2 IMAD.MOV R4, RZ, RZ, -R4 ;  /* 0x000000ffff04a224 */ /* 0x000fe200078e0a04 */
[----:B------:R-:W-:-:S05]  /*ec40*/  @!P1 LOP3.LUT R4, RZ, R6, RZ, 0x33, !PT ;  /* 0x00000006ff049212 */ /* 0x000fca00078e33ff */
[----:B------:R-:W-:-:S05]  /*ec50*/  IMAD.MOV.U32 R7, RZ, RZ, R4 ;  /* 0x000000ffff077224 */ /* 0x000fca00078e0004 */
[----:B------:R2:W-:Y:S02]  /*ec60*/  STL [R1+0x18], R7 ;  /* 0x0000180701007387 */ /* 0x0005e40000100800 */
.L_x_223:
[----:B------:R-:W-:Y:S05]  /*ec70*/  BSYNC B0 ;  /* 0x0000000000007941 */ /* 0x000fea0003800000 */
.L_x_222:
[----:B------:R-:W-:Y:S01]  /*ec80*/  IMAD.MOV.U32 R0, RZ, RZ, R7 ;  /* 0x000000ffff007224 */ /* 0x000fe200078e0007 */
[----:B------:R-:W-:Y:S03]  /*ec90*/  BSSY B7, `(.L_x_224) ;  /* 0x0000420000077945 */ /* 0x000fe60003800000 */
[----:B------:R-:W-:-:S05]  /*eca0*/  IMAD R2, R9, R0, RZ ;  /* 0x0000000009027224 */ /* 0x000fca00078e02ff */
[----:B------:R-:W-:Y:S01]  /*ecb0*/  VIADDMNMX R0, R2, R0, R8, PT ;  /* 0x0000000002007246 */ /* 0x000fe20003800108 */
[----:B------:R3:W-:Y:S03]  /*ecc0*/  STL [R1+0x4], R2 ;  /* 0x0000040201007387 */ /* 0x0007e60000100800 */
[----:B------:R-:W-:Y:S01]  /*ecd0*/  ISETP.GT.AND P0, PT, R0, R2, PT ;  /* 0x000000020000720c */ /* 0x000fe20003f04270 */
[----:B------:R3:W-:-:S12]  /*ece0*/  STL [R1+0x1c], R0 ;  /* 0x00001c0001007387 */ /* 0x0007d80000100800 */
[----:B---3--:R-:W-:Y:S05]  /*ecf0*/  @P0 BRA `(.L_x_225) ;  /* 0x0000000000480947 */ /* 0x008fea0003800000 */
[----:B------:R-:W3:Y:S02]  /*ed00*/  S2R R0, SR_TID.X ;  /* 0x0000000000007919 */ /* 0x000ee40000002100 */
[----:B---3--:R-:W-:-:S04]  /*ed10*/  LOP3.LUT R0, R0, 0x7f, RZ, 0xc0, !PT ;  /* 0x0000007f00007812 */ /* 0x008fc800078ec0ff */
[----:B------:R-:W-:-:S13]  /*ed20*/  ISETP.NE.AND P0, PT, R0, RZ, PT ;  /* 0x000000ff0000720c */ /* 0x000fda0003f05270 */
[----:B------:R-:W-:Y:S05]  /*ed30*/  @P0 BRA `(.L_x_226) ;  /* 0x0000004000540947 */ /* 0x000fea0003800000 */
[----:B------:R-:W3:Y:S01]  /*ed40*/  S2R R5, SR_LANEID ;  /* 0x0000000000057919 */ /* 0x000ee20000000000 */
[----:B------:R-:W-:Y:S01]  /*ed50*/  VOTEU.ANY UR4, UPT, PT ;  /* 0x0000000000047886 */ /* 0x000fe200038e0100 */
[----:B-1----:R-:W1:Y:S01]  /*ed60*/  LDC.64 R2, c[0x0][0xc60] ;  /* 0x00031800ff027b82 */ /* 0x002e620000000a00 */
[----:B------:R-:W3:Y:S01]  /*ed70*/  FLO.U32 R0, UR4 ;  /* 0x0000000400007d00 */ /* 0x000ee200080e0000 */
[----:B------:R-:W-:Y:S01]  /*ed80*/  ULDC.64 UR6, c[0x0][0x208] ;  /* 0x0000820000067ab9 */ /* 0x000fe20000000a00 */
[----:B---3--:R-:W-:-:S06]  /*ed90*/  ISETP.EQ.U32.AND P0, PT, R0, R5, PT ;  /* 0x000000050000720c */ /* 0x008fcc0003f02070 */
[----:B------:R-:W1:Y:S07]  /*eda0*/  POPC R5, UR4 ;  /* 0x0000000400057d09 */ /* 0x000e6e0008000000 */
[----:B-1----:R-:W3:Y:S01]  /*edb0*/  @P0 ATOMG.E.ADD.STRONG.GPU PT, R3, desc[UR6][R2.64], R5 ;  /* 0x00000005020309a8 */ /* 0x002ee200081ee1c6 */
[----:B------:R-:W1:Y:S02]  /*edc0*/  S2R R4, SR_LTMASK ;  /* 0x0000000000047919 */ /* 0x000e640000003900 */
[----:B-1----:R-:W-:-:S04]  /*edd0*/  LOP3.LUT R4, R4, UR4, RZ, 0xc0, !PT ;  /* 0x0000000404047c12 */ /* 0x002fc8000f8ec0ff */
[----:B--2---:R-:W1:Y:S01]  /*ede0*/  POPC R7, R4 ;  /* 0x0000000400077309 */ /* 0x004e620000000000 */
[----:B---3--:R-:W1:Y:S02]  /*edf0*/  SHFL.IDX PT, R0, R3, R0, 0x1f ;  /* 0x00001f0003007589 */ /* 0x008e6400000e0000 */
[----:B-1----:R-:W-:Y:S01]  /*ee00*/  IADD3 R24, R0, UR38, R7 ;  /* 0x0000002600187c10 */ /* 0x002fe2000fffe007 */
[----:B------:R-:W-:Y:S06]  /*ee10*/  BRA `(.L_x_226) ;  /* 0x00000040001c7947 */ /* 0x000fec0003800000 */
.L_x_225:
[----:B------:R-:W-:Y:S01]  /*ee20*/  VIADD R0, R17, 0x16a00 ;  /* 0x00016a0011007836 */ /* 0x000fe20000000000 */
[----:B------:R-:W-:Y:S04]  /*ee30*/  BSSY B6, `(.L_x_227) ;  /* 0x0000013000067945 */ /* 0x000fe80003800000 */
[----:B------:R-:W-:-:S13]  /*ee40*/  LOP3.LUT P0, RZ, R0, 0x1bf, RZ, 0xc0, !PT ;  /* 0x000001bf00ff7812 */ /* 0x000fda000780c0ff */
[----:B------:R-:W-:Y:S05]  /*ee50*/  @!P0 BRA `(.L_x_228) ;  /* 0x0000000000408947 */ /* 0x000fea0003800000 */
[----:B------:R-:W-:Y:S01]  /*ee60*/  MOV R2, 0x0 ;  /* 0x0000000000027802 */ /* 0x000fe20000000f00 */
[----:B------:R-:W-:Y:S01]  /*ee70*/  ULDC.64 UR6, c[0x4][0xa8] ;  /* 0x01002a0000067ab9 */ /* 0x000fe20000000a00 */
[----:B------:R-:W-:Y:S01]  /*ee80*/  ULDC.64 UR8, c[0x4][0xb0] ;  /* 0x01002c0000087ab9 */ /* 0x000fe20000000a00 */
[----:B------:R-:W-:Y:S01]  /*ee90*/  ULDC.64 UR4, c[0x4][0x8] ;  /* 0x0100020000047ab9 */ /* 0x000fe20000000a00 */
[----:B------:R-:W-:Y:S02]  /*eea0*/  IMAD.U32 R4, RZ, RZ, UR6 ;  /* 0x00000006ff047e24 */ /* 0x000fe4000f8e00ff */
[----:B-1----:R-:W1:Y:S01]  /*eeb0*/  LDC.64 R2, c[0x4][R2] ;  /* 0x0100000002027b82 */ /* 0x002e620000000a00 */
[----:B------:R-:W-:Y:S02]  /*eec0*/  IMAD.U32 R5, RZ, RZ, UR7 ;  /* 0x00000007ff057e24 */ /* 0x000fe4000f8e00ff */
[----:B------:R-:W-:Y:S02]  /*eed0*/  IMAD.U32 R6, RZ, RZ, UR8 ;  /* 0x00000008ff067e24 */ /* 0x000fe4000f8e00ff */
[----:B--2---:R-:W-:-:S02]  /*eee0*/  IMAD.U32 R7, RZ, RZ, UR9 ;  /* 0x00000009ff077e24 */ /* 0x004fc4000f8e00ff */
[----:B0-----:R-:W-:Y:S02]  /*eef0*/  IMAD.U32 R10, RZ, RZ, UR4 ;  /* 0x00000004ff0a7e24 */ /* 0x001fe4000f8e00ff */
[----:B------:R-:W-:Y:S02]  /*ef00*/  IMAD.U32 R11, RZ, RZ, UR5 ;  /* 0x00000005ff0b7e24 */ /* 0x000fe4000f8e00ff */
[----:B------:R-:W-:Y:S02]  /*ef10*/  IMAD.MOV.U32 R8, RZ, RZ, 0x70 ;  /* 0x00000070ff087424 */ /* 0x000fe400078e00ff */
[----:B------:R-:W-:Y:S02]  /*ef20*/  IMAD.MOV.U32 R12, RZ, RZ, 0x1 ;  /* 0x00000001ff0c7424 */ /* 0x000fe400078e00ff */
[----:B------:R-:W-:-:S07]  /*ef30*/  IMAD.MOV.U32 R13, RZ, RZ, RZ ;  /* 0x000000ffff0d7224 */ /* 0x000fce00078e00ff */
[----:B------:R-:W-:-:S07]  /*ef40*/  LEPC R20, `(.L_x_228) ;  /* 0x000000001014794e */ /* 0x000fce0000000000 */
[----:B-1----:R-:W-:Y:S05]  /*ef50*/  CALL.ABS.NOINC R2 ;  /* 0x0000000002007343 */ /* 0x002fea0003c00000 */
.L_x_228:
[----:B------:R-:W-:Y:S05]  /*ef60*/  BSYNC B6 ;  /* 0x0000000000067941 */ /* 0x000fea0003800000 */
.L_x_227:
        /* <DEDUP_REMOVED lines=8> */
[----:B-1----:R1:W3:Y:S01]  /*eff0*/  LDC.64 R2, c[0x4][R29] ;  /* 0x010000001d027b82 */ /* 0x0022e20000000a00 */
[----:B------:R-:W-:Y:S02]  /*f000*/  IMAD.U32 R4, RZ, RZ, UR6 ;  /* 0x00000006ff047e24 */ /* 0x000fe4000f8e00ff */
[----:B------:R-:W-:Y:S02]  /*f010*/  IMAD.U32 R5, RZ, RZ, UR7 ;  /* 0x00000007ff057e24 */ /* 0x000fe4000f8e00ff */
[----:B------:R-:W-:Y:S02]  /*f020*/  IMAD.U32 R6, RZ, RZ, UR8 ;  /* 0x00000008ff067e24 */ /* 0x000fe4000f8e00ff */
[----:B--2---:R-:W-:-:S02]  /*f030*/  IMAD.U32 R7, RZ, RZ, UR9 ;  /* 0x00000009ff077e24 */ /* 0x004fc4000f8e00ff */
[----:B0-----:R-:W-:Y:S02]  /*f040*/  IMAD.U32 R10, RZ, RZ, UR4 ;  /* 0x00000004ff0a7e24 */ /* 0x001fe4000f8e00ff */
[----:B------:R-:W-:Y:S02]  /*f050*/  IMAD.U32 R11, RZ, RZ, UR5 ;  /* 0x00000005ff0b7e24 */ /* 0x000fe4000f8e00ff */
[----:B------:R-:W-:Y:S02]  /*f060*/  IMAD.MOV.U32 R8, RZ, RZ, 0x70 ;  /* 0x00000070ff087424 */ /* 0x000fe400078e00ff */
[----:B------:R-:W-:Y:S02]  /*f070*/  IMAD.MOV.U32 R12, RZ, RZ, 0x1 ;  /* 0x00000001ff0c7424 */ /* 0x000fe400078e00ff */
[----:B-1----:R-:W-:-:S07]  /*f080*/  IMAD.MOV.U32 R13, RZ, RZ, RZ ;  /* 0x000000ffff0d7224 */ /* 0x002fce00078e00ff */
[----:B------:R-:W-:-:S07]  /*f090*/  LEPC R20, `(.L_x_231) ;  /* 0x000000001014794e */ /* 0x000fce0000000000 */
[----:B---3--:R-:W-:Y:S05]  /*f0a0*/  CALL.ABS.NOINC R2 ;  /* 0x0000000002007343 */ /* 0x008fea0003c00000 */
.L_x_231:
[----:B------:R0:W1:Y:S01]  /*f0b0*/  LDC.64 R2, c[0x4][R29] ;  /* 0x010000001d027b82 */ /* 0x0000620000000a00 */
[----:B------:R-:W-:Y:S01]  /*f0c0*/  ULDC.64 UR6, c[0x4][0xa8] ;  /* 0x01002a0000067ab9 */ /* 0x000fe20000000a00 */
[----:B------:R-:W-:Y:S01]  /*f0d0*/  ULDC.64 UR8, c[0x4][0xb0] ;  /* 0x01002c0000087ab9 */ /* 0x000fe20000000a00 */
[----:B------:R-:W-:Y:S01]  /*f0e0*/  ULDC.64 UR4, c[0x4][0x18] ;  /* 0x0100060000047ab9 */ /* 0x000fe20000000a00 */
[----:B------:R-:W-:Y:S02]  /*f0f0*/  IMAD.U32 R4, RZ, RZ, UR6 ;  /* 0x00000006ff047e24 */ /* 0x000fe4000f8e00ff */
[----:B------:R-:W-:Y:S02]  /*f100*/  IMAD.U32 R5, RZ, RZ, UR7 ;  /* 0x00000007ff057e24 */ /* 0x000fe4000f8e00ff */
[----:B------:R-:W-:Y:S02]  /*f110*/  IMAD.U32 R6, RZ, RZ, UR8 ;  /* 0x00000008ff067e24 */ /* 0x000fe4000f8e00ff */
[----:B------:R-:W-:-:S02]  /*f120*/  IMAD.U32 R7, RZ, RZ, UR9 ;  /* 0x00000009ff077e24 */ /* 0x000fc4000f8e00ff */
[----:B------:R-:W-:Y:S02]  /*f130*/  IMAD.U32 R10, RZ, RZ, UR4 ;  /* 0x00000004ff0a7e24 */ /* 0x000fe4000f8e00ff */
[----:B------:R-:W-:Y:S02]  /*f140*/  IMAD.U32 R11, RZ, RZ, UR5 ;  /* 0x00000005ff0b7e24 */ /* 0x000fe4000f8e00ff */
[----:B------:R-:W-:Y:S02]  /*f150*/  IMAD.MOV.U32 R8, RZ, RZ, 0x70 ;  /* 0x00000070ff087424 */ /* 0x000fe400078e00ff */
[----:B------:R-:W-:Y:S02]  /*f160*/  IMAD.MOV.U32 R12, RZ, RZ, 0x1 ;  /* 0x00000001ff0c7424 */ /* 0x000fe400078e00ff */
[----:B0-----:R-:W-:-:S07]  /*f170*/  IMAD.MOV.U32 R13, RZ, RZ, RZ ;  /* 0x000000ffff0d7224 */ /* 0x001fce00078e00ff */
[----:B------:R-:W-:-:S07]  /*f180*/  LEPC R20, `(.L_x_230) ;  /* 0x000000001014794e */ /* 0x000fce0000000000 */
[----:B-1----:R-:W-:Y:S05]  /*f190*/  CALL.ABS.NOINC R2 ;  /* 0x0000000002007343 */ /* 0x002fea0003c00000 */
.L_x_230:
[----:B------:R-:W-:Y:S05]  /*f1a0*/  BSYNC B6 ;  /* 0x0000000000067941 */ /* 0x000fea0003800000 */
.L_x_229:
[----:B------:R-:W-:Y:S01]  /*f1b0*/  ULDC.64 UR4, c[0x0][0x9f8] ;  /* 0x00027e0000047ab9 */ /* 0x000fe20000000a00 */
[----:B------:R-:W3:Y:S01]  /*f1c0*/  LDL R20, [R1+0x1c] ;  /* 0x00001c0001147983 */ /* 0x000ee20000100800 */
[----:B------:R-:W-:Y:S01]  /*f1d0*/  ISETP.NE.U32.AND P0, PT, RZ, UR4, PT ;  /* 0x00000004ff007c0c */ /* 0x000fe2000bf05070 */
[----:B------:R-:W-:-:S03]  /*f1e0*/  ULDC.64 UR6, c[0x0][0x208] ;  /* 0x0000820000067ab9 */ /* 0x000fc60000000a00 */
[----:B------:R-:W-:-:S13]  /*f1f0*/  ISETP.NE.AND.EX P0, PT, RZ, UR5, PT, P0 ;  /* 0x00000005ff007c0c */ /* 0x000fda000bf05300 */
[----:B------:R-:W-:-:S04]  /*f200*/  @P0 IADD3 R2, P1, R19, UR4, RZ ;  /* 0x0000000413020c10 */ /* 0x000fc8000ff3e0ff */
[----:B-1----:R-:W-:Y:S01]  /*f210*/  @P0 IADD3.X R3, R22, UR5, RZ, P1, !PT ;  /* 0x0000000516030c10 */ /* 0x002fe20008ffe4ff */
[----:B------:R-:W-:-:S04]  /*f220*/  ULDC.64 UR4, c[0x0][0xa08] ;  /* 0x0002820000047ab9 */ /* 0x000fc80000000a00 */
[----:B------:R1:W4:Y:S02]  /*f230*/  @P0 LDG.E R23, desc[UR6][R2.64] ;  /* 0x0000000602170981 */ /* 0x000324000c1e1900 */
[----:B-1----:R-:W1:Y:S02]  /*f240*/  LDC.64 R2, c[0x0][0x418] ;  /* 0x00010600ff027b82 */ /* 0x002e640000000a00 */
[----:B-1----:R-:W-:Y:S01]  /*f250*/  LOP3.LUT P0, RZ, R2, UR4, RZ, 0xfc, !PT ;  /* 0x0000000402ff7c12 */ /* 0x002fe2000f80fcff */
[----:B------:R-:W-:-:S03]  /*f260*/  UMOV UR4, 0xffffffff ;  /* 0xffffffff00047882 */ /* 0x000fc60000000000 */
[----:B------:R-:W-:Y:S01]  /*f270*/  LOP3.LUT P0, RZ, R3, UR5, RZ, 0xfc, P0 ;  /* 0x0000000503ff7c12 */ /* 0x000fe2000800fcff */
[----:B---3--:R-:W-:Y:S01]  /*f280*/  VIADD R22, R20, 0xffffffff ;  /* 0xffffffff14167836 */ /* 0x008fe20000000000 */
[----:B----4-:R-:W-:Y:S02]  /*f290*/  SHF.R.S32.HI R29, RZ, 0x1f, R23 ;  /* 0x0000001fff1d7819 */ /* 0x010fe40000011417 */
[----:B------:R-:W-:Y:S01]  /*f2a0*/  SEL R19, R23, RZ, !P0 ;  /* 0x000000ff17137207 */ /* 0x000fe20004000000 */
[----:B------:R-:W-:Y:S08]  /*f2b0*/  BRA.DIV UR4, `(.L_x_232) ;  /* 0x0000004e04747947 */ /* 0x000ff0000b800000 */
[----:B------:R-:W1:Y:S02]  /*f2c0*/  S2R R0, SR_TID.X ;  /* 0x0000000000007919 */ /* 0x000e640000002100 */
[----:B-1----:R-:W-:-:S04]  /*f2d0*/  SHF.R.U32.HI R0, RZ, 0x5, R0 ;  /* 0x00000005ff007819 */ /* 0x002fc80000011600 */
[----:B------:R-:W-:-:S05]  /*f2e0*/  LOP3.LUT R0, R0, 0x3, RZ, 0xc0, !PT ;  /* 0x0000000300007812 */ /* 0x000fca00078ec0ff */
[----:B------:R1:W3:Y:S02]  /*f2f0*/  SHFL.IDX PT, R14, R0, RZ, 0x1f ;  /* 0x00001fff000e7589 */ /* 0x0002e400000e0000 */
.L_x_338:
[----:B------:R-:W-:Y:S02]  /*f300*/  PLOP3.LUT P1, PT, PT, PT, PT, 0x8, 0x0 ;  /* 0x000000000000781c */ /* 0x000fe40003f2e170 */
[----:B---3--:R-:W-:Y:S02]  /*f310*/  ISETP.NE.AND P0, PT, R14, RZ, PT ;  /* 0x000000ff0e00720c */ /* 0x008fe40003f05270 */
[----:B-1----:R-:W-:-:S05]  /*f320*/  P2R R0, PR, RZ, 0x2 ;  /* 0x00000002ff007803 */ /* 0x002fca0000000000 */
[----:B------:R1:W-:Y:S06]  /*f330*/  STL [R1], R0 ;  /* 0x0000000001007387 */ /* 0x0003ec0000100800 */
[----:B------:R-:W-:Y:S05]  /*f340*/  @P0 BRA `(.L_x_233) ;  /* 0x00000004001c0947 */ /* 0x000fea0003800000 */
[----:B------:R-:W-:-:S03]  /*f350*/  UMOV UR4, 0xffffffff ;  /* 0xffffffff00047882 */ /* 0x000fc60000000000 */
[----:B------:R-:W-:Y:S05]  /*f360*/  BRA.DIV UR4, `(.L_x_234) ;  /* 0x0000004e047c7947 */ /* 0x000fea000b800000 */
[----:B------:R-:W-:-:S13]  /*f370*/  ELECT P6, URZ, PT ;  /* 0x00000000003f782f */ /* 0x000fda00038c0000 */
.L_x_341:
[----:B------:R-:W-:Y:S05]  /*f380*/  @!P6 BRA `(.L_x_233) ;  /* 0x00000004000ce947 */ /* 0x000fea0003800000 */
[----:B------:R-:W-:-:S04]  /*f390*/  ISETP.NE.U32.AND P0, PT, R2, RZ, PT ;  /* 0x000000ff0200720c */ /* 0x000fc80003f05070 */
[----:B------:R-:W-:-:S13]  /*f3a0*/  ISETP.NE.AND.EX P0, PT, R3, RZ, PT, P0 ;  /* 0x000000ff0300720c */ /* 0x000fda0003f05300 */
[----:B------:R-:W-:Y:S05]  /*f3b0*/  @!P0 BRA `(.L_x_235) ;  /* 0x0000000000488947 */ /* 0x000fea0003800000 */
[----:B------:R-:W3:Y:S01]  /*f3c0*/  LDC R6, c[0x0][0x43c] ;  /* 0x00010f00ff067b82 */ /* 0x000ee20000000800 */
[----:B------:R-:W-:Y:S01]  /*f3d0*/  ULDC.64 UR4, c[0x0][0x428] ;  /* 0x00010a0000047ab9 */ /* 0x000fe20000000a00 */
[----:B------:R-:W-:Y:S01]  /*f3e0*/  ULDC.64 UR6, c[0x0][0x208] ;  /* 0x0000820000067ab9 */ /* 0x000fe20000000a00 */
[----:B---3--:R-:W-:-:S13]  /*f3f0*/  ISETP.NE.AND P0, PT, R6, 0x1, PT ;  /* 0x000000010600780c */ /* 0x008fda0003f05270 */
[----:B------:R-:W1:Y:S02]  /*f400*/  @P0 LDC.64 R4, c[0x0][0x440] ;  /* 0x00011000ff040b82 */ /* 0x000e640000000a00 */
[----:B-1----:R-:W-:-:S04]  /*f410*/  @P0 IMAD.HI.U32 R0, R22, R4, RZ ;  /* 0x0000000416000227 */ /* 0x002fc800078e00ff */
[----:B------:R-:W-:Y:S01]  /*f420*/  IMAD.MOV.U32 R4, RZ, RZ, R22 ;  /* 0x000000ffff047224 */ /* 0x000fe200078e0016 */
[----:B------:R-:W-:-:S04]  /*f430*/  @P0 SHF.R.U32.HI R4, RZ, R5, R0 ;  /* 0x00000005ff040219 */ /* 0x000fc80000011600 */
[--C-:B------:R-:W-:Y:S01]  /*f440*/  SHF.R.S32.HI R5, RZ, 0x1f, R4.reuse ;  /* 0x0000001fff057819 */ /* 0x100fe20000011404 */
[----:B------:R-:W-:-:S04]  /*f450*/  IMAD.MOV R0, RZ, RZ, -R4 ;  /* 0x000000ffff007224 */ /* 0x000fc800078e0a04 */
[----:B------:R-:W-:Y:S02]  /*f460*/  IMAD R22, R6, R0, R22 ;  /* 0x0000000006167224 */ /* 0x000fe400078e0216 */
[----:B------:R-:W-:Y:S02]  /*f470*/  IMAD R0, R29, UR4, RZ ;  /* 0x000000041d007c24 */ /* 0x000fe4000f8e02ff */
[----:B------:R-:W-:-:S04]  /*f480*/  IMAD.WIDE.U32 R4, R23, UR4, R4 ;  /* 0x0000000417047c25 */ /* 0x000fc8000f8e0004 */
[----:B------:R-:W-:Y:S01]  /*f490*/  IMAD R0, R23, UR5, R0 ;  /* 0x0000000517007c24 */ /* 0x000fe2000f8e0200 */
[----:B------:R-:W-:-:S03]  /*f4a0*/  LEA R2, P0, R4, R2, 0x2 ;  /* 0x0000000204027211 */ /* 0x000fc600078010ff */
[----:B------:R-:W-:-:S05]  /*f4b0*/  IMAD.IADD R0, R5, 0x1, R0 ;  /* 0x0000000105007824 */ /* 0x000fca00078e0200 */
[----:B------:R-:W-:-:S05]  /*f4c0*/  LEA.HI.X R3, R4, R3, R0, 0x2, P0 ;  /* 0x0000000304037211 */ /* 0x000fca00000f1400 */
[----:B------:R3:W5:Y:S02]  /*f4d0*/  LDG.E R19, desc[UR6][R2.64] ;  /* 0x0000000602137981 */ /* 0x000764000c1e1900 */
.L_x_235:
[----:B-1----:R-:W-:Y:S01]  /*f4e0*/  IMAD R0, R18, 0x8, R17 ;  /* 0x0000000812007824 */ /* 0x002fe200078e0211 */
[----:B---3--:R-:W-:-:S04]  /*f4f0*/  SHF.L.U32 R2, R28, 0x1f, RZ ;  /* 0x0000001f1c027819 */ /* 0x008fc800000006ff */
[----:B------:R-:W1:Y:S02]  /*f500*/  SYNCS.PHASECHK.TRANS64.TRYWAIT P0, [R0+URZ+0x31c40], R2 ;  /* 0x031c4002000075a7 */ /* 0x000e64000800017f */
[----:B-1----:R-:W-:Y:S05]  /*f510*/  @!P0 BRA `(.L_x_236) ;  /* 0x0000004c00308947 */ /* 0x002fea0003800000 */
.L_x_342:
[----:B------:R-:W3:Y:S02]  /*f520*/  S2R R3, SR_TID.X ;  /* 0x0000000000037919 */ /* 0x000ee40000002100 */
[----:B---3--:R-:W-:-:S04]  /*f530*/  LOP3.LUT R3, R3, 0x7f, RZ, 0xc0, !PT ;  /* 0x0000007f03037812 */ /* 0x008fc800078ec0ff */
[----:B------:R-:W-:-:S13]  /*f540*/  ISETP.NE.AND P0, PT, R3, RZ, PT ;  /* 0x000000ff0300720c */ /* 0x000fda0003f05270 */
[----:B------:R-:W-:Y:S05]  /*f550*/  @P0 BRA `(.L_x_237) ;  /* 0x00000000001c0947 */ /* 0x000fea0003800000 */
[----:B------:R-:W3:Y:S01]  /*f560*/  S2R R3, SR_TID.X ;  /* 0x0000000000037919 */ /* 0x000ee20000002100 */
[----:B-1----:R-:W-:-:S04]  /*f570*/  IMAD.MOV.U32 R2, RZ, RZ, 0x6c00 ;  /* 0x00006c00ff027424 */ /* 0x002fc800078e00ff */
[----:B------:R4:W-:Y:S01]  /*f580*/  SYNCS.ARRIVE.TRANS64 RZ, [R0+URZ+0x31c30], R2 ;  /* 0x031c300200ff79a7 */ /* 0x0009e2000800003f */
[----:B---3--:R-:W-:-:S04]  /*f590*/  LOP3.LUT R3, R3, 0x1f, RZ, 0xc0, !PT ;  /* 0x0000001f03037812 */ /* 0x008fc800078ec0ff */
[----:B------:R-:W-:-:S13]  /*f5a0*/  ISETP.NE.AND P0, PT, R3, RZ, PT ;  /* 0x000000ff0300720c */ /* 0x000fda0003f05270 */
[----:B----4-:R-:W-:Y:S05]  /*f5b0*/  @!P0 BRA `(.L_x_237) ;  /* 0x0000000000048947 */ /* 0x010fea0003800000 */
[----:B------:R-:W-:Y:S01]  /*f5c0*/  BPT.TRAP 0x1 ;  /* 0x000000040000795c */ /* 0x000fe20000300000 */
.L_x_237:
[----:B------:R-:W-:Y:S01]  /*f5d0*/  R2UR UR9, R0 ;  /* 0x00000000000972ca */ /* 0x000fe200000e0000 */
[----:B-1----:R-:W-:Y:S01]  /*f5e0*/  IMAD R0, R18, 0x6c00, R17 ;  /* 0x00006c0012007824 */ /* 0x002fe200078e0211 */
[----:B------:R-:W-:Y:S01]  /*f5f0*/  R2UR UR11, R22 ;  /* 0x00000000160b72ca */ /* 0x000fe200000e0000 */
[----:B------:R-:W-:Y:S01]  /*f600*/  UIADD3 UR4, UP0, UR36, 0x370, URZ ;  /* 0x0000037024047890 */ /* 0x000fe2000ff1e03f */
[----:B------:R-:W-:Y:S01]  /*f610*/  R2UR UR5, R26 ;  /* 0x000000001a0572ca */ /* 0x000fe200000e0000 */
[----:B------:R-:W-:Y:S01]  /*f620*/  UMOV UR10, URZ ;  /* 0x0000003f000a7c82 */ /* 0x000fe20008000000 */
[----:B------:R-:W-:Y:S01]  /*f630*/  R2UR UR8, R0 ;  /* 0x00000000000872ca */ /* 0x000fe200000e0000 */
[----:B------:R-:W-:Y:S01]  /*f640*/  UMOV UR6, 0x0 ;  /* 0x0000000000067882 */ /* 0x000fe20000000000 */
[----:B------:R-:W-:Y:S01]  /*f650*/  R2UR UR12, R16 ;  /* 0x00000000100c72ca */ /* 0x000fe200000e0000 */
[----:B------:R-:W-:Y:S01]  /*f660*/  UMOV UR7, 0x14f00000 ;  /* 0x14f0000000077882 */ /* 0x000fe20000000000 */
[----:B-----5:R-:W-:Y:S01]  /*f670*/  R2UR UR13, R19 ;  /* 0x00000000130d72ca */ /* 0x020fe200000e0000 */
[----:B------:R-:W-:Y:S01]  /*f680*/  UMOV UR16, 0x20 ;  /* 0x0000002000107882 */ /* 0x000fe20000000000 */
[----:B------:R-:W-:Y:S01]  /*f690*/  PLOP3.LUT P0, PT, PT, PT, PT, 0x80, 0x0 ;  /* 0x000000000000781c */ /* 0x000fe20003f0f070 */
[----:B------:R-:W-:-:S03]  /*f6a0*/  UIADD3 UR9, UR9, 0x31c30, URZ ;  /* 0x00031c3009097890 */ /* 0x000fc6000fffe03f */
[----:B------:R-:W-:Y:S01]  /*f6b0*/  P2R R0, PR, RZ, 0x1 ;  /* 0x00000001ff007803 */ /* 0x000fe20000000000 */
[----:B------:R-:W-:Y:S02]  /*f6c0*/  UIMAD UR11, UR11, 0x90, UR5 ;  /* 0x000000900b0b78a4 */ /* 0x000fe4000f8e0205 */
[----:B------:R-:W-:Y:S02]  /*f6d0*/  UIADD3 UR14, UR8, 0x16a00, URZ ;  /* 0x00016a00080e7890 */ /* 0x000fe4000fffe03f */
[----:B------:R-:W-:Y:S01]  /*f6e0*/  UIADD3.X UR5, URZ, UR37, URZ, UP0, !UPT ;  /* 0x000000253f057290 */ /* 0x000fe200087fe43f */
[----:B------:R3:W-:Y:S01]  /*f6f0*/  STL [R1], R0 ;  /* 0x0000000001007387 */ /* 0x0007e20000100800 */
[----:B------:R-:W-:Y:S02]  /*f700*/  UIADD3 UR15, UR8, 0x18e00, URZ ;  /* 0x00018e00080f7890 */ /* 0x000fe4000fffe03f */
[----:B------:R-:W-:-:S03]  /*f710*/  UIADD3 UR17, UR8, 0x1b200, URZ ;  /* 0x0001b20008117890 */ /* 0x000fc6000fffe03f */
[----:B------:R-:W-:Y:S01]  /*f720*/  UMOV UR8, UR14 ;  /* 0x0000000e00087c82 */ /* 0x000fe20008000000 */
[----:B------:R-:W-:Y:S01]  /*f730*/  UMOV UR14, 0x40 ;  /* 0x00000040000e7882 */ /* 0x000fe20000000000 */
[----:B------:R1:W-:Y:S02]  /*f740*/  UTMALDG.4D [UR8], [UR4], desc[UR6] ;  /* 0x00000608040075b4 */ /* 0x0003e40008019000 */
[----:B-1----:R-:W-:Y:S01]  /*f750*/  UMOV UR8, UR15 ;  /* 0x0000000f00087c82 */ /* 0x002fe20008000000 */
[----:B------:R-:W-:Y:S02]  /*f760*/  UMOV UR10, UR16 ;  /* 0x00000010000a7c82 */ /* 0x000fe40008000000 */
[----:B------:R1:W-:Y:S02]  /*f770*/  UTMALDG.4D [UR8], [UR4], desc[UR6] ;  /* 0x00000608040075b4 */ /* 0x0003e40008019000 */
[----:B-1----:R-:W-:Y:S01]  /*f780*/  UMOV UR8, UR17 ;  /* 0x0000001100087c82 */ /* 0x002fe20008000000 */
[----:B------:R-:W-:-:S02]  /*f790*/  UMOV UR10, UR14 ;  /* 0x0000000e000a7c82 */ /* 0x000fc40008000000 */
[----:B------:R3:W-:Y:S02]  /*f7a0*/  UTMALDG.4D [UR8], [UR4], desc[UR6] ;  /* 0x00000608040075b4 */ /* 0x0007e40008019000 */
[----:B---3--:R-:W-:Y:S01]  /*f7b0*/  NOP ;  /* 0x0000000000007918 */ /* 0x008fe20000000000 */
.L_x_233:
[----:B------:R-:W3:Y:S04]  /*f7c0*/  LDL.LU R4, [R1+0x10] ;  /* 0x0000100001047983 */ /* 0x000ee80000300800 */
[----:B------:R-:W4:Y:S04]  /*f7d0*/  LDL.LU R6, [R1+0xc] ;  /* 0x00000c0001067983 */ /* 0x000f280000300800 */
[----:B------:R-:W5:Y:S01]  /*f7e0*/  LDL.LU R3, [R1+0x20] ;  /* 0x0000200001037983 */ /* 0x000f620000300800 */
[----:B------:R-:W-:Y:S05]  /*f7f0*/  WARPSYNC.ALL ;  /* 0x0000000000007948 */ /* 0x000fea0003800000 */
[----:B------:R-:W-:Y:S01]  /*f800*/  ULDC.64 UR6, c[0x0][0xa00] ;  /* 0x0002800000067ab9 */ /* 0x000fe20000000a00 */
[----:B------:R-:W-:Y:S01]  /*f810*/  ULDC.64 UR4, c[0x0][0x298] ;  /* 0x0000a60000047ab9 */ /* 0x000fe20000000a00 */
[----:B-1----:R-:W-:Y:S01]  /*f820*/  VIADD R0, R17, 0xda00 ;  /* 0x0000da0011007836 */ /* 0x002fe20000000000 */
[----:B------:R-:W-:Y:S01]  /*f830*/  BAR.SYNC.DEFER_BLOCKING 0x8, 0x200 ;  /* 0x0208000000007b1d */ /* 0x000fe20000010000 */
[----:B------:R-:W-:-:S03]  /*f840*/  ISETP.NE.U32.AND P0, PT, RZ, UR6, PT ;  /* 0x00000006ff007c0c */ /* 0x000fc6000bf05070 */
[----:B------:R-:W-:Y:S02]  /*f850*/  LOP3.LUT P1, RZ, R0, 0x1bf, RZ, 0xc0, !PT ;  /* 0x000001bf00ff7812 */ /* 0x000fe4000782c0ff */
[----:B------:R-:W-:Y:S01]  /*f860*/  ISETP.NE.AND.EX P0, PT, RZ, UR7, PT, P0 ;  /* 0x00000007ff007c0c */ /* 0x000fe2000bf05300 */
[----:B------:R-:W-:Y:S01]  /*f870*/  BSSY B6, `(.L_x_238) ;  /* 0x000001d000067945 */ /* 0x000fe20003800000 */
[----:B---3--:R-:W-:Y:S02]  /*f880*/  SHF.R.S32.HI R2, RZ, 0x1f, R4 ;  /* 0x0000001fff027819 */ /* 0x008fe40000011404 */
[----:B----4-:R-:W-:-:S03]  /*f890*/  SEL R6, R6, RZ, !P0 ;  /* 0x000000ff06067207 */ /* 0x010fc60004000000 */
[----:B------:R-:W-:-:S04]  /*f8a0*/  IMAD R2, R2, UR4, RZ ;  /* 0x0000000402027c24 */ /* 0x000fc8000f8e02ff */
[C---:B------:R-:W-:Y:S01]  /*f8b0*/  IMAD R0, R4.reuse, UR5, R2 ;  /* 0x0000000504007c24 */ /* 0x040fe2000f8e0202 */
[----:B-----5:R-:W-:Y:S01]  /*f8c0*/  SEL R2, R3, RZ, !P0 ;  /* 0x000000ff03027207 */ /* 0x020fe20004000000 */
[----:B------:R-:W-:-:S04]  /*f8d0*/  IMAD.WIDE.U32 R4, R4, UR4, RZ ;  /* 0x0000000404047c25 */ /* 0x000fc8000f8e00ff */
[----:B------:R-:W-:Y:S01]  /*f8e0*/  IMAD.IADD R0, R5, 0x1, R0 ;  /* 0x0000000105007824 */ /* 0x000fe200078e0200 */
[----:B------:R1:W-:Y:S04]  /*f8f0*/  STL.64 [R1+0x28], R4 ;  /* 0x0000280401007387 */ /* 0x0003e80000100a00 */
[----:B------:R1:W-:Y:S04]  /*f900*/  STL [R1+0xc], R6 ;  /* 0x00000c0601007387 */ /* 0x0003e80000100800 */
[----:B------:R1:W-:Y:S04]  /*f910*/  STL [R1+0x20], R2 ;  /* 0x0000200201007387 */ /* 0x0003e80000100800 */
[----:B------:R1:W-:Y:S01]  /*f920*/  STL [R1+0x10], R0 ;  /* 0x0000100001007387 */ /* 0x0003e20000100800 */
[----:B------:R-:W-:Y:S05]  /*f930*/  @!P1 BRA `(.L_x_239) ;  /* 0x0000000000409947 */ /* 0x000fea0003800000 */
[----:B-1----:R-:W-:Y:S01]  /*f940*/  MOV R2, 0x0 ;  /* 0x0000000000027802 */ /* 0x002fe20000000f00 */
[----:B------:R-:W-:Y:S01]  /*f950*/  ULDC.64 UR6, c[0x4][0xa8] ;  /* 0x01002a0000067ab9 */ /* 0x000fe20000000a00 */
[----:B------:R-:W-:Y:S01]  /*f960*/  ULDC.64 UR8, c[0x4][0xb0] ;  /* 0x01002c0000087ab9 */ /* 0x000fe20000000a00 */
[----:B------:R-:W-:Y:S01]  /*f970*/  ULDC.64 UR4, c[0x4][0x20] ;  /* 0x0100080000047ab9 */ /* 0x000fe20000000a00 */
[----:B------:R-:W-:Y:S02]  /*f980*/  IMAD.U32 R4, RZ, RZ, UR6 ;  /* 0x00000006ff047e24 */ /* 0x000fe4000f8e00ff */
[----:B------:R-:W1:Y:S01]  /*f990*/  LDC.64 R2, c[0x4][R2] ;  /* 0x0100000002027b82 */ /* 0x000e620000000a00 */
        /* <DEDUP_REMOVED lines=10> */
.L_x_239:
[----:B------:R-:W-:Y:S05]  /*fa40*/  BSYNC B6 ;  /* 0x0000000000067941 */ /* 0x000fea0003800000 */
.L_x_238:
[----:B------:R-:W3:Y:S01]  /*fa50*/  LDL.LU R20, [R1+0x10] ;  /* 0x0000100001147983 */ /* 0x000ee20000300800 */
[----:B------:R-:W4:Y:S01]  /*fa60*/  LDC R9, c[0x0][0x448] ;  /* 0x00011200ff097b82 */ /* 0x000f220000000800 */
[----:B------:R-:W-:Y:S01]  /*fa70*/  ULDC.64 UR4, c[0x0][0x2d8] ;  /* 0x0000b60000047ab9 */ /* 0x000fe20000000a00 */
[----:B------:R-:W-:Y:S01]  /*fa80*/  ULDC.64 UR6, c[0x0][0x2e0] ;  /* 0x0000b80000067ab9 */ /* 0x000fe20000000a00 */
[----:B-1----:R-:W3:Y:S01]  /*fa90*/  LDL.LU.64 R2, [R1+0x28] ;  /* 0x0000280001027983 */ /* 0x002ee20000300a00 */
[----:B------:R-:W-:-:S03]  /*faa0*/  ULDC.64 UR8, c[0x0][0x280] ;  /* 0x0000a00000087ab9 */ /* 0x000fc60000000a00 */
[----:B------:R-:W2:Y:S04]  /*fab0*/  LDL.LU R21, [R1+0x20] ;  /* 0x0000200001157983 */ /* 0x000ea80000300800 */
[----:B------:R-:W2:Y:S01]  /*fac0*/  LDL.LU R4, [R1+0xc] ;  /* 0x00000c0001047983 */ /* 0x000ea20000300800 */
[----:B0-----:R-:W0:Y:S01]  /*fad0*/  S2R R10, SR_TID.X ;  /* 0x00000000000a7919 */ /* 0x001e220000002100 */
[----:B------:R-:W1:Y:S01]  /*fae0*/  S2R R11, SR_TID.X ;  /* 0x00000000000b7919 */ /* 0x000e620000002100 */
[----:B----4-:R-:W-:-:S13]  /*faf0*/  ISETP.NE.AND P0, PT, R9, 0x1, PT ;  /* 0x000000010900780c */ /* 0x010fda0003f05270 */
[----:B------:R-:W4:Y:S08]  /*fb00*/  @P0 LDC R5, c[0x0][0x450] ;  /* 0x00011400ff050b82 */ /* 0x000f300000000800 */
[----:B------:R-:W4:Y:S01]  /*fb10*/  @P0 LDC R8, c[0x0][0x450] ;  /* 0x00011400ff080b82 */ /* 0x000f220000000800 */
[----:B---3--:R-:W-:Y:S02]  /*fb20*/  IMAD.MOV.U32 R3, RZ, RZ, R20 ;  /* 0x000000ffff037224 */ /* 0x008fe400078e0014 */
[----:B------:R-:W3:Y:S01]  /*fb30*/  S2R R20, SR_TID.X ;  /* 0x0000000000147919 */ /* 0x000ee20000002100 */
[----:B------:R-:W-:-:S04]  /*fb40*/  IMAD.WIDE.U32 R2, R16, UR4, R2 ;  /* 0x0000000410027c25 */ /* 0x000fc8000f8e0002 */
[----:B------:R-:W-:Y:S01]  /*fb50*/  IMAD R3, R16, UR5, R3 ;  /* 0x0000000510037c24 */ /* 0x000fe2000f8e0203 */
[----:B------:R-:W-:Y:S01]  /*fb60*/  ULDC.64 UR4, c[0x0][0x2d0] ;  /* 0x0000b40000047ab9 */ /* 0x000fe20000000a00 */
[----:B--2---:R-:W-:Y:S02]  /*fb70*/  IMAD R0, R21, UR6, RZ ;  /* 0x0000000615007c24 */ /* 0x004fe4000f8e02ff */
[----:B------:R-:W-:-:S04]  /*fb80*/  IMAD.WIDE.U32 R2, R4, UR6, R2 ;  /* 0x0000000604027c25 */ /* 0x000fc8000f8e0002 */
[----:B------:R-:W-:Y:S01]  /*fb90*/  IMAD R0, R4, UR7, R0 ;  /* 0x0000000704007c24 */ /* 0x000fe2000f8e0200 */
[----:B------:R-:W-:Y:S01]  /*fba0*/  ULDC.64 UR6, c[0x0][0x2c8] ;  /* 0x0000b20000067ab9 */ /* 0x000fe20000000a00 */
[----:B------:R-:W2:Y:S02]  /*fbb0*/  @P0 LDC R4, c[0x0][0x44c] ;  /* 0x00011300ff040b82 */ /* 0x000ea40000000800 */
[----:B------:R-:W-:Y:S01]  /*fbc0*/  IMAD.IADD R3, R3, 0x1, R0 ;  /* 0x0000000103037824 */ /* 0x000fe200078e0200 */
[C---:B---3--:R-:W-:Y:S01]  /*fbd0*/  LOP3.LUT R21, R20.reuse, 0x7f, RZ, 0xc0, !PT ;  /* 0x0000007f14157812 */ /* 0x048fe200078ec0ff */
[----:B------:R-:W-:-:S03]  /*fbe0*/  IMAD.SHL.U32 R20, R20, 0x20, RZ ;  /* 0x0000002014147824 */ /* 0x000fc600078e00ff */
[----:B------:R-:W-:-:S04]  /*fbf0*/  SHF.R.U32.HI R21, RZ, 0x2, R21 ;  /* 0x00000002ff157819 */ /* 0x000fc80000011615 */
[----:B------:R-:W-:Y:S01]  /*fc00*/  LOP3.LUT R20, R21, 0x60, R20, 0xf8, !PT ;  /* 0x0000006015147812 */ /* 0x000fe200078ef814 */
[----:B0-----:R-:W-:-:S04]  /*fc10*/  IMAD.SHL.U32 R21, R10, 0x8, RZ ;  /* 0x000000080a157824 */ /* 0x001fc800078e00ff */
[----:B------:R-:W-:Y:S01]  /*fc20*/  IMAD R6, R25, 0xc0, R20 ;  /* 0x000000c019067824 */ /* 0x000fe200078e0214 */
[----:B------:R-:W-:Y:S01]  /*fc30*/  LOP3.LUT R21, R21, 0x18, RZ, 0xc0, !PT ;  /* 0x0000001815157812 */ /* 0x000fe200078ec0ff */
[----:B-1----:R-:W-:Y:S02]  /*fc40*/  IMAD.SHL.U32 R20, R11, 0x8, RZ ;  /* 0x000000080b147824 */ /* 0x002fe400078e00ff */
[----:B--2---:R-:W-:Y:S01]  /*fc50*/  @P0 IMAD.HI.U32 R0, R6, R4, RZ ;  /* 0x0000000406000227 */ /* 0x004fe200078e00ff */
[C---:B------:R-:W-:Y:S02]  /*fc60*/  LOP3.LUT R10, R21.reuse, 0x40, RZ, 0xfc, !PT ;  /* 0x00000040150a7812 */ /* 0x040fe400078efcff */
[----:B------:R-:W-:Y:S01]  /*fc70*/  LOP3.LUT R20, R20, 0x18, RZ, 0xc0, !PT ;  /* 0x0000001814147812 */ /* 0x000fe200078ec0ff */
[----:B------:R-:W-:Y:S01]  /*fc80*/  IMAD.MOV.U32 R4, RZ, RZ, R6 ;  /* 0x000000ffff047224 */ /* 0x000fe200078e0006 */
[----:B----4-:R-:W-:Y:S02]  /*fc90*/  @P0 SHF.R.U32.HI R4, RZ, R5, R0 ;  /* 0x00000005ff040219 */ /* 0x010fe40000011600 */
[----:B------:R-:W-:-:S02]  /*fca0*/  LOP3.LUT R12, R21, 0x20, RZ, 0xfc, !PT ;  /* 0x00000020150c7812 */ /* 0x000fc400078efcff */
[----:B------:R-:W-:-:S05]  /*fcb0*/  SHF.R.S32.HI R0, RZ, 0x1f, R4 ;  /* 0x0000001fff007819 */ /* 0x000fca0000011404 */
[----:B------:R-:W-:-:S04]  /*fcc0*/  IMAD R0, R0, UR4, RZ ;  /* 0x0000000400007c24 */ /* 0x000fc8000f8e02ff */
[C---:B------:R-:W-:Y:S02]  /*fcd0*/  IMAD R7, R4.reuse, UR5, R0 ;  /* 0x0000000504077c24 */ /* 0x040fe4000f8e0200 */
[----:B------:R-:W-:Y:S02]  /*fce0*/  IMAD.MOV R0, RZ, RZ, -R4 ;  /* 0x000000ffff007224 */ /* 0x000fe400078e0a04 */
[----:B------:R-:W-:-:S04]  /*fcf0*/  IMAD.WIDE.U32 R4, R4, UR4, R2 ;  /* 0x0000000404047c25 */ /* 0x000fc8000f8e0002 */
[----:B------:R-:W-:Y:S02]  /*fd00*/  IMAD R0, R9, R0, R6 ;  /* 0x0000000009007224 */ /* 0x000fe400078e0206 */
[----:B------:R-:W-:-:S03]  /*fd10*/  IMAD.IADD R5, R5, 0x1, R7 ;  /* 0x0000000105057824 */ /* 0x000fc600078e0207 */
[----:B------:R-:W-:Y:S01]  /*fd20*/  SHF.R.S32.HI R7, RZ, 0x1f, R0 ;  /* 0x0000001fff077819 */ /* 0x000fe20000011400 */
[----:B------:R-:W-:-:S04]  /*fd30*/  IMAD.WIDE.U32 R4, R0, UR6, R4 ;  /* 0x0000000600047c25 */ /* 0x000fc8000f8e0004 */
[----:B------:R-:W-:-:S04]  /*fd40*/  IMAD R7, R7, UR6, RZ ;  /* 0x0000000607077c24 */ /* 0x000fc8000f8e02ff */
[----:B------:R-:W-:Y:S01]  /*fd50*/  IMAD R7, R0, UR7, R7 ;  /* 0x0000000700077c24 */ /* 0x000fe2000f8e0207 */
[----:B------:R-:W-:-:S03]  /*fd60*/  LEA R0, P1, R4, UR8, 0x1 ;  /* 0x0000000804007c11 */ /* 0x000fc6000f8208ff */
[----:B------:R-:W-:Y:S02]  /*fd70*/  IMAD.IADD R5, R5, 0x1, R7 ;  /* 0x0000000105057824 */ /* 0x000fe400078e0207 */
[----:B------:R-:W0:Y:S03]  /*fd80*/  @P0 LDC R7, c[0x0][0x44c] ;  /* 0x00011300ff070b82 */ /* 0x000e260000000800 */
[----:B------:R-:W-:Y:S01]  /*fd90*/  LEA.HI.X R4, R4, UR9, R5, 0x1, P1 ;  /* 0x0000000904047c11 */ /* 0x000fe200088f0c05 */
[----:B------:R-:W-:-:S04]  /*fda0*/  VIADD R5, R6, 0x80 ;  /* 0x0000008006057836 */ /* 0x000fc80000000000 */
[----:B------:R-:W-:Y:S02]  /*fdb0*/  IMAD.MOV.U32 R6, RZ, RZ, R5 ;  /* 0x000000ffff067224 */ /* 0x000fe400078e0005 */
[----:B0-----:R-:W-:-:S05]  /*fdc0*/  @P0 IMAD.HI.U32 R7, R5, R7, RZ ;  /* 0x0000000705070227 */ /* 0x001fca00078e00ff */
[----:B------:R-:W-:-:S05]  /*fdd0*/  @P0 SHF.R.U32.HI R6, RZ, R8, R7 ;  /* 0x00000008ff060219 */ /* 0x000fca0000011607 */
[----:B------:R-:W-:Y:S02]  /*fde0*/  IMAD.MOV R7, RZ, RZ, -R6 ;  /* 0x000000ffff077224 */ /* 0x000fe400078e0a06 */
[----:B------:R-:W-:-:S04]  /*fdf0*/  IMAD.WIDE.U32 R2, R6, UR4, R2 ;  /* 0x0000000406027c25 */ /* 0x000fc8000f8e0002 */
[----:B------:R-:W-:Y:S01]  /*fe00*/  IMAD R5, R9, R7, R5 ;  /* 0x0000000709057224 */ /* 0x000fe200078e0205 */
[----:B------:R-:W-:-:S05]  /*fe10*/  SHF.R.S32.HI R7, RZ, 0x1f, R6 ;  /* 0x0000001fff077819 */ /* 0x000fca0000011406 */
[----:B------:R-:W-:Y:S01]  /*fe20*/  IMAD R7, R7, UR4, RZ ;  /* 0x0000000407077c24 */ /* 0x000fe2000f8e02ff */
[----:B------:R-:W-:Y:S02]  /*fe30*/  ULDC UR4, c[0x0][0x2b8] ;  /* 0x0000ae0000047ab9 */ /* 0x000fe40000000800 */
[----:B------:R-:W-:Y:S01]  /*fe40*/  ISETP.GE.AND P0, PT, R10, UR4, PT ;  /* 0x000000040a007c0c */ /* 0x000fe2000bf06270 */
[----:B------:R-:W-:Y:S01]  /*fe50*/  IMAD R7, R6, UR5, R7 ;  /* 0x0000000506077c24 */ /* 0x000fe2000f8e0207 */
[----:B------:R0:W5:Y:S01]  /*fe60*/  LDL R10, [R1+0x8] ;  /* 0x00000800010a7983 */ /* 0x0001620000100800 */
[----:B------:R-:W-:Y:S02]  /*fe70*/  SHF.R.S32.HI R6, RZ, 0x1f, R5 ;  /* 0x0000001fff067819 */ /* 0x000fe40000011405 */
[----:B------:R-:W-:Y:S01]  /*fe80*/  IMAD.IADD R3, R3, 0x1, R7 ;  /* 0x0000000103037824 */ /* 0x000fe200078e0207 */
[----:B------:R-:W-:Y:S02]  /*fe90*/  ISETP.GE.AND P2, PT, R20, UR4, PT ;  /* 0x0000000414007c0c */ /* 0x000fe4000bf46270 */
[----:B------:R-:W-:Y:S01]  /*fea0*/  IMAD R6, R6, UR6, RZ ;  /* 0x0000000606067c24 */ /* 0x000fe2000f8e02ff */
[----:B------:R-:W-:Y:S01]  /*feb0*/  ISETP.GE.AND P1, PT, R12, UR4, PT ;  /* 0x000000040c007c0c */ /* 0x000fe2000bf26270 */
[----:B------:R-:W-:-:S04]  /*fec0*/  IMAD.WIDE.U32 R2, R5, UR6, R2 ;  /* 0x0000000605027c25 */ /* 0x000fc8000f8e0002 */
[----:B------:R-:W-:Y:S01]  /*fed0*/  IMAD R6, R5, UR7, R6 ;  /* 0x0000000705067c24 */ /* 0x000fe2000f8e0206 */
[----:B------:R-:W-:-:S03]  /*fee0*/  LEA R7, P3, R2, UR8, 0x1 ;  /* 0x0000000802077c11 */ /* 0x000fc6000f8608ff */
[----:B------:R-:W-:Y:S01]  /*fef0*/  IMAD.IADD R6, R3, 0x1, R6 ;  /* 0x0000000103067824 */ /* 0x000fe200078e0206 */
[----:B------:R-:W-:Y:S01]  /*ff00*/  UMOV UR4, 0xffffffff ;  /* 0xffffffff00047882 */ /* 0x000fe20000000000 */
[----:B------:R-:W-:-:S03]  /*ff10*/  LOP3.LUT R21, R11, 0x7f, RZ, 0xc0, !PT ;  /* 0x0000007f0b157812 */ /* 0x000fc600078ec0ff */
[----:B------:R-:W-:Y:S02]  /*ff20*/  LEA.HI.X R6, R2, UR9, R6, 0x1, P3 ;  /* 0x0000000902067c11 */ /* 0x000fe400098f0c06 */
[----:B------:R-:W-:Y:S01]  /*ff30*/  SHF.R.U32.HI R21, RZ, 0x2, R21 ;  /* 0x00000002ff157819 */ /* 0x000fe20000011615 */
[----:B0-----:R-:W-:Y:S06]  /*ff40*/  BRA.DIV UR4, `(.L_x_240) ;  /* 0x0000004204b87947 */ /* 0x001fec000b800000 */
[----:B------:R-:W2:Y:S01]  /*ff50*/  LDL.LU R3, [R1+0x24] ;  /* 0x0000240001037983 */ /* 0x000ea20000300800 */
[----:B------:R-:W-:Y:S01]  /*ff60*/  IMAD R25, R25, 0xc0, R21 ;  /* 0x000000c019197824 */ /* 0x000fe200078e0215 */
[----:B------:R-:W-:Y:S02]  /*ff70*/  ULDC.64 UR4, c[0x0][0x208] ;  /* 0x0000820000047ab9 */ /* 0x000fe40000000a00 */
[----:B------:R-:W-:Y:S01]  /*ff80*/  SHFL.IDX PT, R2, R4, RZ, 0x1c1f ;  /* 0x001c1fff04027589 */ /* 0x000fe200000e0000 */
[----:B--2---:R-:W-:-:S03]  /*ff90*/  IMAD R5, R3, R9, RZ ;  /* 0x0000000903057224 */ /* 0x004fc600078e02ff */
[----:B------:R-:W0:Y:S02]  /*ffa0*/  SHFL.IDX PT, R3, R0, RZ, 0x1c1f ;  /* 0x001c1fff00037589 */ /* 0x000e2400000e0000 */
[----:B------:R-:W-:-:S13]  /*ffb0*/  ISETP.GE.AND P4, PT, R25, R5, PT ;  /* 0x000000051900720c */ /* 0x000fda0003f86270 */
[----:B0-----:R-:W-:-:S05]  /*ffc0*/  @!P4 LEA R3, P3, R20, R3, 0x1 ;  /* 0x000000031403c211 */ /* 0x001fca00078608ff */
[----:B------:R-:W-:-:S05]  /*ffd0*/  @!P4 IMAD.X R2, RZ, RZ, R2, P3 ;  /* 0x000000ffff02c224 */ /* 0x000fca00018e0602 */
[----:B------:R-:W-:-:S04]  /*ffe0*/  @!P4 LOP3.LUT R3, R3, R2, RZ, 0x3c, !PT ;  /* 0x000000020303c212 */ /* 0x000fc800078e3cff */
[----:B------:R-:W-:-:S04]  /*fff0*/  @!P4 LOP3.LUT R2, R3, R2, RZ, 0x3c, !PT ;  /* 0x000000020302c212 */ /* 0x000fc800078e3cff */
[----:B------:R-:W-:-:S05]  /*10000*/  @!P4 LOP3.LUT R3, R3, R2, RZ, 0x3c, !PT ;  /* 0x000000020303c212 */ /* 0x000fca00078e3cff */
[----:B------:R-:W-:Y:S01]  /*10010*/  @!PT LDS RZ, [RZ] ;  /* 0x00000000fffff984 */ /* 0x000fe20000000800 */
[----:B-----5:R-:W-:Y:S04]  /*10020*/  @!P4 LDGSTS.E.BYPASS.LTC128B.128 [R10+0xda00], desc[UR4][R2.64], !P2 ;  /* 0x0da00000020acfae */ /* 0x020fe8000d101d44 */
[----:B------:R-:W-:Y:S04]  /*10030*/  @!P4 LDGSTS.E.BYPASS.LTC128B.128 [R10+0x10a00], desc[UR4][R2.64+0x40], !P1 ;  /* 0x10a00040020acfae */ /* 0x000fe8000c901d44 */
[----:B------:R0:W-:Y:S02]  /*10040*/  @!P4 LDGSTS.E.BYPASS.LTC128B.128 [R10+0x13a00], desc[UR4][R2.64+0x80], !P0 ;  /* 0x13a00080020acfae */ /* 0x0001e4000c101d44 */
[----:B0-----:R-:W-:-:S02]  /*10050*/  VIADD R2, R25, 0x20 ;  /* 0x0000002019027836 */ /* 0x001fc40000000000 */
[----:B------:R-:W0:Y:S03]  /*10060*/  SHFL.IDX PT, R3, R0, 0x1, 0x1c1f ;  /* 0x003c1f0000037f89 */ /* 0x000e2600000e0000 */
[----:B------:R-:W-:Y:S02]  /*10070*/  ISETP.GE.AND P3, PT, R2, R5, PT ;  /* 0x000000050200720c */ /* 0x000fe40003f66270 */
[----:B------:R-:W1:Y:S11]  /*10080*/  SHFL.IDX PT, R2, R4, 0x1, 0x1c1f ;  /* 0x003c1f0004027f89 */ /* 0x000e7600000e0000 */
[----:B0-----:R-:W-:-:S05]  /*10090*/  @!P3 LEA R3, P4, R20, R3, 0x1 ;  /* 0x000000031403b211 */ /* 0x001fca00078808ff */
[----:B-1----:R-:W-:-:S05]  /*100a0*/  @!P3 IMAD.X R2, RZ, RZ, R2, P4 ;  /* 0x000000ffff02b224 */ /* 0x002fca00020e0602 */
[----:B------:R-:W-:-:S04]  /*100b0*/  @!P3 LOP3.LUT R3, R3, R2, RZ, 0x3c, !PT ;  /* 0x000000020303b212 */ /* 0x000fc800078e3cff */
[----:B------:R-:W-:-:S04]  /*100c0*/  @!P3 LOP3.LUT R2, R3, R2, RZ, 0x3c, !PT ;  /* 0x000000020302b212 */ /* 0x000fc800078e3cff */
[----:B------:R-:W-:-:S05]  /*100d0*/  @!P3 LOP3.LUT R3, R3, R2, RZ, 0x3c, !PT ;  /* 0x000000020303b212 */ /* 0x000fca00078e3cff */
[----:B------:R-:W-:Y:S04]  /*100e0*/  @!P3 LDGSTS.E.BYPASS.LTC128B.128 [R10+0xe200], desc[UR4][R2.64], !P2 ;  /* 0x0e200000020abfae */ /* 0x000fe8000d101d44 */
[----:B------:R-:W-:Y:S04]  /*100f0*/  @!P3 LDGSTS.E.BYPASS.LTC128B.128 [R10+0x11200], desc[UR4][R2.64+0x40], !P1 ;  /* 0x11200040020abfae */ /* 0x000fe8000c901d44 */
[----:B------:R0:W-:Y:S02]  /*10100*/  @!P3 LDGSTS.E.BYPASS.LTC128B.128 [R10+0x14200], desc[UR4][R2.64+0x80], !P0 ;  /* 0x14200080020abfae */ /* 0x0001e4000c101d44 */
[----:B0-----:R-:W-:-:S02]  /*10110*/  VIADD R2, R25, 0x40 ;  /* 0x0000004019027836 */ /* 0x001fc40000000000 */
[----:B------:R-:W0:Y:S03]  /*10120*/  SHFL.IDX PT, R3, R0, 0x2, 0x1c1f ;  /* 0x005c1f0000037f89 */ /* 0x000e2600000e0000 */
[----:B------:R-:W-:Y:S02]  /*10130*/  ISETP.GE.AND P3, PT, R2, R5, PT ;  /* 0x000000050200720c */ /* 0x000fe40003f66270 */
[----:B------:R-:W1:Y:S04]  /*10140*/  SHFL.IDX PT, R2, R4, 0x2, 0x1c1f ;  /* 0x005c1f0004027f89 */ /* 0x000e6800000e0000 */
[----:B------:R-:W-:Y:S07]  /*10150*/  SHFL.IDX PT, R4, R4, 0x3, 0x1c1f ;  /* 0x007c1f0004047f89 */ /* 0x000fee00000e0000 */
[----:B0-----:R-:W-:-:S05]  /*10160*/  @!P3 LEA R3, P4, R20, R3, 0x1 ;  /* 0x000000031403b211 */ /* 0x001fca00078808ff */
[----:B-1----:R-:W-:-:S05]  /*10170*/  @!P3 IMAD.X R2, RZ, RZ, R2, P4 ;  /* 0x000000ffff02b224 */ /* 0x002fca00020e0602 */
[----:B------:R-:W-:-:S04]  /*10180*/  @!P3 LOP3.LUT R3, R3, R2, RZ, 0x3c, !PT ;  /* 0x000000020303b212 */ /* 0x000fc800078e3cff */
[----:B------:R-:W-:-:S04]  /*10190*/  @!P3 LOP3.LUT R2, R3, R2, RZ, 0x3c, !PT ;  /* 0x000000020302b212 */ /* 0x000fc800078e3cff */
[----:B------:R-:W-:-:S05]  /*101a0*/  @!P3 LOP3.LUT R3, R3, R2, RZ, 0x3c, !PT ;  /* 0x000000020303b212 */ /* 0x000fca00078e3cff */
[----:B------:R-:W-:Y:S04]  /*101b0*/  @!P3 LDGSTS.E.BYPASS.LTC128B.128 [R10+0xea00], desc[UR4][R2.64], !P2 ;  /* 0x0ea00000020abfae */ /* 0x000fe8000d101d44 */
[----:B------:R-:W-:Y:S04]  /*101c0*/  @!P3 LDGSTS.E.BYPASS.LTC128B.128 [R10+0x11a00], desc[UR4][R2.64+0x40], !P1 ;  /* 0x11a00040020abfae */ /* 0x000fe8000c901d44 */
[----:B------:R0:W-:Y:S04]  /*101d0*/  @!P3 LDGSTS.E.BYPASS.LTC128B.128 [R10+0x14a00], desc[UR4][R2.64+0x80], !P0 ;  /* 0x14a00080020abfae */ /* 0x0001e8000c101d44 */
[----:B0-----:R0:W1:Y:S02]  /*101e0*/  SHFL.IDX PT, R2, R0, 0x3, 0x1c1f ;  /* 0x007c1f0000027f89 */ /* 0x00106400000e0000 */
[----:B0-----:R-:W-:-:S05]  /*101f0*/  VIADD R0, R25, 0x80 ;  /* 0x0000008019007836 */ /* 0x001fca0000000000 */
[----:B------:R-:W-:Y:S01]  /*10200*/  ISETP.GE.AND P3, PT, R0, R5, PT ;  /* 0x000000050000720c */ /* 0x000fe20003f66270 */
[----:B------:R-:W-:-:S05]  /*10210*/  VIADD R0, R25, 0x60 ;  /* 0x0000006019007836 */ /* 0x000fca0000000000 */
[----:B------:R-:W-:Y:S02]  /*10220*/  ISETP.GE.AND P4, PT, R0, R5, PT ;  /* 0x000000050000720c */ /* 0x000fe40003f86270 */
[----:B------:R-:W-:Y:S04]  /*10230*/  SHFL.IDX PT, R0, R6, RZ, 0x1c1f ;  /* 0x001c1fff06007589 */ /* 0x000fe800000e0000 */
[----:B------:R-:W-:Y:S07]  /*10240*/  SHFL.IDX PT, R6, R6, 0x1, 0x1c1f ;  /* 0x003c1f0006067f89 */ /* 0x000fee00000e0000 */
[----:B-1----:R-:W-:-:S05]  /*10250*/  @!P4 LEA R2, P5, R20, R2, 0x1 ;  /* 0x000000021402c211 */ /* 0x002fca00078a08ff */
[----:B------:R-:W-:Y:S02]  /*10260*/  @!P4 IMAD.X R3, RZ, RZ, R4, P5 ;  /* 0x000000ffff03c224 */ /* 0x000fe400028e0604 */
[----:B------:R-:W0:Y:S04]  /*10270*/  SHFL.IDX PT, R4, R7, RZ, 0x1c1f ;  /* 0x001c1fff07047589 */ /* 0x000e2800000e0000 */
[----:B------:R-:W-:Y:S04]  /*10280*/  @!P4 LDGSTS.E.BYPASS.LTC128B.128 [R10+0xf200], desc[UR4][R2.64], !P2 ;  /* 0x0f200000020acfae */ /* 0x000fe8000d101d44 */
[----:B------:R-:W-:Y:S04]  /*10290*/  @!P4 LDGSTS.E.BYPASS.LTC128B.128 [R10+0x12200], desc[UR4][R2.64+0x40], !P1 ;  /* 0x12200040020acfae */ /* 0x000fe8000c901d44 */
[----:B------:R1:W-:Y:S01]  /*102a0*/  @!P4 LDGSTS.E.BYPASS.LTC128B.128 [R10+0x15200], desc[UR4][R2.64+0x80], !P0 ;  /* 0x15200080020acfae */ /* 0x0003e2000c101d44 */
[----:B0-----:R-:W-:-:S05]  /*102b0*/  @!P3 LEA R4, P5, R20, R4, 0x1 ;  /* 0x000000041404b211 */ /* 0x001fca00078a08ff */
[----:B------:R-:W-:Y:S02]  /*102c0*/  @!P3 IMAD.X R0, RZ, RZ, R0, P5 ;  /* 0x000000ffff00b224 */ /* 0x000fe400028e0600 */
[----:B-1----:R-:W-:Y:S02]  /*102d0*/  @!P3 IMAD.MOV.U32 R2, RZ, RZ, R4 ;  /* 0x000000ffff02b224 */ /* 0x002fe400078e0004 */
[----:B------:R-:W-:-:S05]  /*102e0*/  @!P3 IMAD.MOV.U32 R3, RZ, RZ, R0 ;  /* 0x000000ffff03b224 */ /* 0x000fca00078e0000 */
[----:B------:R-:W-:Y:S04]  /*102f0*/  @!P3 LDGSTS.E.BYPASS.LTC128B.128 [R10+0xfa00], desc[UR4][R2.64], !P2 ;  /* 0x0fa00000020abfae */ /* 0x000fe8000d101d44 */
[----:B------:R-:W-:Y:S04]  /*10300*/  @!P3 LDGSTS.E.BYPASS.LTC128B.128 [R10+0x12a00], desc[UR4][R2.64+0x40], !P1 ;  /* 0x12a00040020abfae */ /* 0x000fe8000c901d44 */
[----:B------:R0:W-:Y:S04]  /*10310*/  @!P3 LDGSTS.E.BYPASS.LTC128B.128 [R10+0x15a00], desc[UR4][R2.64+0x80], !P0 ;  /* 0x15a00080020abfae */ /* 0x0001e8000c101d44 */
[----:B0-----:R0:W1:Y:S02]  /*10320*/  SHFL.IDX PT, R2, R7, 0x1, 0x1c1f ;  /* 0x003c1f0007027f89 */ /* 0x00106400000e0000 */
.L_x_355:
[----:B------:R-:W-:Y:S01]  /*10330*/  VIADD R25, R25, 0xa0 ;  /* 0x000000a019197836 */ /* 0x000fe20000000000 */
[----:B------:R-:W-:Y:S01]  /*10340*/  ULDC.64 UR4, c[0x0][0x208] ;  /* 0x0000820000047ab9 */ /* 0x000fe20000000a00 */
[----:B------:R-:W-:-:S03]  /*10350*/  VIADD R8, R17, 0x31c00 ;  /* 0x00031c0011087836 */ /* 0x000fc60000000000 */
[----:B------:R-:W-:-:S13]  /*10360*/  ISETP.GE.AND P3, PT, R25, R5, PT ;  /* 0x000000051900720c */ /* 0x000fda0003f66270 */
[----:B-1----:R-:W-:-:S05]  /*10370*/  @!P3 LEA R2, P4, R20, R2, 0x1 ;  /* 0x000000021402b211 */ /* 0x002fca00078808ff */
[----:B------:R-:W-:-:S05]  /*10380*/  @!P3 IMAD.X R3, RZ, RZ, R6, P4 ;  /* 0x000000ffff03b224 */ /* 0x000fca00020e0606 */
[----:B------:R-:W-:Y:S01]  /*10390*/  @!PT LDS RZ, [RZ] ;  /* 0x00000000fffff984 */ /* 0x000fe20000000800 */
[----:B------:R-:W-:Y:S01]  /*103a0*/  @!PT LDS RZ, [RZ] ;  /* 0x00000000fffff984 */ /* 0x000fe20000000800 */
[----:B------:R-:W-:Y:S01]  /*103b0*/  @!PT LDS RZ, [RZ] ;  /* 0x00000000fffff984 */ /* 0x000fe20000000800 */
[----:B------:R1:W-:Y:S04]  /*103c0*/  @!P3 LDGSTS.E.BYPASS.LTC128B.128 [R10+0x10200], desc[UR4][R2.64], !P2 ;  /* 0x10200000020abfae */ /* 0x0003e8000d101d44 */
[----:B------:R1:W-:Y:S04]  /*103d0*/  @!P3 LDGSTS.E.BYPASS.LTC128B.128 [R10+0x13200], desc[UR4][R2.64+0x40], !P1 ;  /* 0x13200040020abfae */ /* 0x0003e8000c901d44 */
[----:B------:R1:W-:Y:S01]  /*103e0*/  @!P3 LDGSTS.E.BYPASS.LTC128B.128 [R10+0x16200], desc[UR4][R2.64+0x80], !P0 ;  /* 0x16200080020abfae */ /* 0x0003e2000c101d44 */
[----:B------:R-:W-:Y:S01]  /*103f0*/  PLOP3.LUT P0, PT, PT, PT, PT, 0x80, 0x0 ;  /* 0x000000000000781c */ /* 0x000fe20003f0f070 */
[----:B------:R-:W-:-:S12]  /*10400*/  NOP ;  /* 0x0000000000007918 */ /* 0x000fd80000000000 */
.L_x_241:
[----:B------:R-:W-:Y:S02]  /*10410*/  PLOP3.LUT P1, PT, P1, P0, PT, 0xa2, 0x0 ;  /* 0x000000000000781c */ /* 0x000fe40000f21472 */
[----:B------:R-:W-:-:S08]  /*10420*/  @P0 R2UR P1, UR4, R17 ;  /* 0x00000000110402ca */ /* 0x000fd00000020000 */
[----:B------:R-:W-:-:S05]  /*10430*/  @P0 PLOP3.LUT P0, PT, P1, PT, PT, 0x80, 0x0 ;  /* 0x000000000000081c */ /* 0x000fca0000f0f070 */
[----:B------:R-:W-:Y:S01]  /*10440*/  @!P1 SYNCS.ARRIVE.TRANS64.RED.A0T1 RZ, [UR4+0x31c00], RZ ;  /* 0x031c00ffffff99a7 */ /* 0x000fe20008200404 */
[----:B------:R-:W-:Y:S07]  /*10450*/  @!P1 ARRIVES.LDGSTSBAR.64.TRANSCNT [UR4+0x31c00] ;  /* 0x031c0000ff0099b0 */ /* 0x000fee0008000a84 */
[----:B------:R-:W-:Y:S05]  /*10460*/  @P0 BRA.U.ANY `(.L_x_241) ;  /* 0xfffffffd00e80947 */ /* 0x000fea000393ffff */
[----:B-1----:R-:W2:Y:S02]  /*10470*/  LDL.LU R2, [R1+0x34] ;  /* 0x0000340001027983 */ /* 0x002ea40000300800 */
[----:B--2---:R-:W-:-:S05]  /*10480*/  VIADD R2, R2, 0x1 ;  /* 0x0000000102027836 */ /* 0x004fca0000000000 */
[----:B------:R1:W-:Y:S01]  /*10490*/  STL [R1+0x34], R2 ;  /* 0x0000340201007387 */ /* 0x0003e20000100800 */
[----:B------:R-:W-:-:S04]  /*104a0*/  LEA.HI R0, R2, R2, RZ, 0x1 ;  /* 0x0000000202007211 */ /* 0x000fc800078f08ff */
[----:B------:R-:W-:-:S05]  /*104b0*/  LOP3.LUT R0, R0, 0xfffffffe, RZ, 0xc0, !PT ;  /* 0xfffffffe00007812 */ /* 0x000fca00078ec0ff */
[----:B------:R-:W-:-:S05]  /*104c0*/  IMAD.IADD R0, R2, 0x1, -R0 ;  /* 0x0000000102007824 */ /* 0x000fca00078e0a00 */
[----:B------:R-:W-:Y:S01]  /*104d0*/  SHF.L.U32 R0, R0, 0x1f, RZ ;  /* 0x0000001f00007819 */ /* 0x000fe200000006ff */
[----:B------:R-:W-:Y:S01]  /*104e0*/  NOP ;  /* 0x0000000000007918 */ /* 0x000fe20000000000 */
[----:B------:R1:W-:Y:S01]  /*104f0*/  SYNCS.ARRIVE.TRANS64.A1T0 RZ, [R17+URZ+0x31c00], RZ ;  /* 0x031c00ff11ff79a7 */ /* 0x0003e2000810003f */
[----:B------:R-:W-:Y:S01]  /*10500*/  BSSY B0, `(.L_x_242) ;  /* 0x0000003000007945 */ /* 0x000fe20003800000 */
[----:B------:R-:W2:Y:S03]  /*10510*/  SYNCS.PHASECHK.TRANS64.TRYWAIT P0, [R17+URZ+0x31c20], R0 ;  /* 0x031c2000110075a7 */ /* 0x000ea6000800017f */
[----:B-12---:R-:W-:Y:S05]  /*10520*/  @!P0 BRA `(.L_x_243) ;  /* 0x0000004400648947 */ /* 0x006fea0003800000 */
.L_x_356:
[----:B------:R-:W-:Y:S05]  /*10530*/  BSYNC B0 ;  /* 0x0000000000007941 */ /* 0x000fea0003800000 */
.L_x_242:
[----:B------:R-:W1:Y:S04]  /*10540*/  LDL R2, [R1+0x1c] ;  /* 0x00001c0001027983 */ /* 0x000e680000100800 */
[----:B------:R-:W2:Y:S01]  /*10550*/  LDL R3, [R1+0x4] ;  /* 0x0000040001037983 */ /* 0x000ea20000100800 */
[----:B------:R-:W-:Y:S01]  /*10560*/  BSSY B0, `(.L_x_244) ;  /* 0x0000232000007945 */ /* 0x000fe20003800000 */
[----:B-1----:R-:W-:-:S05]  /*10570*/  VIADD R0, R2, 0xfffffffe ;  /* 0xfffffffe02007836 */ /* 0x002fca0000000000 */
[----:B--2---:R-:W-:-:S13]  /*10580*/  ISETP.GE.AND P0, PT, R0, R3, PT ;  /* 0x000000030000720c */ /* 0x004fda0003f06270 */
[----:B------:R-:W-:Y:S05]  /*10590*/  @!P0 BRA `(.L_x_245) ;  /* 0x0000002000b88947 */ /* 0x000fea0003800000 */
[----:B------:R-:W2:Y:S04]  /*105a0*/  LDL.LU R2, [R1+0x38] ;  /* 0x0000380001027983 */ /* 0x000ea80000300800 */
[----:B------:R-:W3:Y:S04]  /*105b0*/  LDL.LU R5, [R1+0x18] ;  /* 0x0000180001057983 */ /* 0x000ee80000300800 */
[----:B------:R-:W4:Y:S01]  /*105c0*/  LDL.LU R4, [R1+0x30] ;  /* 0x0000300001047983 */ /* 0x000f220000300800 */
[----:B0-----:R-:W-:Y:S01]  /*105d0*/  LOP3.LUT R7, RZ, R3, RZ, 0x33, !PT ;  /* 0x00000003ff077212 */ /* 0x001fe200078e33ff */
[----:B------:R-:W-:Y:S01]  /*105e0*/  BSSY B2, `(.L_x_246) ;  /* 0x00000bf000027945 */ /* 0x000fe20003800000 */
[----:B--2---:R-:W-:-:S04]  /*105f0*/  VIADD R2, R2, 0x1 ;  /* 0x0000000102027836 */ /* 0x004fc80000000000 */
[----:B---3--:R-:W-:-:S05]  /*10600*/  IMAD R2, R2, R5, RZ ;  /* 0x0000000502027224 */ /* 0x008fca00078e02ff */
[----:B----4-:R-:W-:-:S05]  /*10610*/  VIMNMX R9, R4, R2, PT ;  /* 0x0000000204097248 */ /* 0x010fca0003fe0100 */
[----:B------:R-:W-:-:S05]  /*10620*/  IMAD.MOV R2, RZ, RZ, -R9 ;  /* 0x000000ffff027224 */ /* 0x000fca00078e0a09 */
[----:B------:R-:W-:-:S05]  /*10630*/  VIADDMNMX R7, R2, 0x1, R7, !PT ;  /* 0x0000000102077846 */ /* 0x000fca0007800107 */
[----:B------:R-:W-:-:S05]  /*10640*/  IMAD.IADD R2, R9, 0x1, R7 ;  /* 0x0000000109027824 */ /* 0x000fca00078e0207 */
[----:B------:R-:W-:-:S04]  /*10650*/  LOP3.LUT R2, R2, 0x1, RZ, 0xc0, !PT ;  /* 0x0000000102027812 */ /* 0x000fc800078ec0ff */
[----:B------:R-:W-:-:S13]  /*10660*/  ISETP.NE.U32.AND P0, PT, R2, 0x1, PT ;  /* 0x000000010200780c */ /* 0x000fda0003f05070 */
[----:B------:R-:W-:Y:S05]  /*10670*/  @P0 BRA `(.L_x_247) ;  /* 0x0000000800d40947 */ /* 0x000fea0003800000 */
[----:B------:R-:W2:Y:S01]  /*10680*/  LDL R3, [R1] ;  /* 0x0000000001037983 */ /* 0x000ea20000100800 */
[----:B------:R-:W-:Y:S01]  /*10690*/  VIADD R6, R18, 0x1 ;  /* 0x0000000112067836 */ /* 0x000fe20000000000 */
[----:B------:R-:W-:Y:S04]  /*106a0*/  BSSY B1, `(.L_x_248) ;  /* 0x00000ae000017945 */ /* 0x000fe80003800000 */
[----:B------:R-:W-:-:S04]  /*106b0*/  ISETP.NE.AND P0, PT, R6, 0x2, PT ;  /* 0x000000020600780c */ /* 0x000fc80003f05270 */
[----:B------:R-:W-:Y:S02]  /*106c0*/  SEL R10, RZ, 0x1, P0 ;  /* 0x00000001ff0a7807 */ /* 0x000fe40000000000 */
[----:B------:R-:W-:Y:S02]  /*106d0*/  SEL R6, R6, RZ, P0 ;  /* 0x000000ff06067207 */ /* 0x000fe40000000000 */
[----:B------:R-:W-:Y:S02]  /*106e0*/  LOP3.LUT R10, R28, R10, RZ, 0x3c, !PT ;  /* 0x0000000a1c0a7212 */ /* 0x000fe400078e3cff */
[----:B--2---:R-:W-:-:S13]  /*106f0*/  ISETP.NE.AND P1, PT, R3, RZ, PT ;  /* 0x000000ff0300720c */ /* 0x004fda0003f25270 */
[----:B------:R-:W-:Y:S05]  /*10700*/  @!P1 BRA `(.L_x_249) ;  /* 0x00000008009c9947 */ /* 0x000fea0003800000 */
[----:B------:R-:W-:Y:S01]  /*10710*/  ULDC.64 UR4, c[0x0][0x418] ;  /* 0x0001060000047ab9 */ /* 0x000fe20000000a00 */
[----:B------:R-:W-:Y:S01]  /*10720*/  IMAD.MOV.U32 R5, RZ, RZ, R19 ;  /* 0x000000ffff057224 */ /* 0x000fe200078e0013 */
[----:B------:R-:W-:-:S04]  /*10730*/  ISETP.NE.U32.AND P0, PT, RZ, UR4, PT ;  /* 0x00000004ff007c0c */ /* 0x000fc8000bf05070 */
[----:B------:R-:W-:-:S13]  /*10740*/  ISETP.NE.AND.EX P0, PT, RZ, UR5, PT, P0 ;  /* 0x00000005ff007c0c */ /* 0x000fda000bf05300 */
[----:B------:R-:W-:Y:S05]  /*10750*/  @!P0 BRA `(.L_x_250) ;  /* 0x0000000000488947 */ /* 0x000fea0003800000 */
[----:B------:R-:W0:Y:S01]  /*10760*/  LDC R5, c[0x0][0x43c] ;  /* 0x00010f00ff057b82 */ /* 0x000e220000000800 */
[----:B------:R-:W-:Y:S01]  /*10770*/  ULDC.64 UR6, c[0x0][0x428] ;  /* 0x00010a0000067ab9 */ /* 0x000fe20000000a00 */
[----:B------:R-:W-:Y:S01]  /*10780*/  ULDC.64 UR8, c[0x0][0x208] ;  /* 0x0000820000087ab9 */ /* 0x000fe20000000a00 */
[----:B0-----:R-:W-:-:S13]  /*10790*/  ISETP.NE.AND P0, PT, R5, 0x1, PT ;  /* 0x000000010500780c */ /* 0x001fda0003f05270 */
[----:B------:R-:W0:Y:S02]  /*107a0*/  @P0 LDC.64 R2, c[0x0][0x440] ;  /* 0x00011000ff020b82 */ /* 0x000e240000000a00 */
[----:B0-----:R-:W-:-:S04]  /*107b0*/  @P0 IMAD.HI.U32 R4, R0, R2, RZ ;  /* 0x0000000200040227 */ /* 0x001fc800078e00ff */
[----:B------:R-:W-:Y:S01]  /*107c0*/  IMAD.MOV.U32 R2, RZ, RZ, R0 ;  /* 0x000000ffff027224 */ /* 0x000fe200078e0000 */
[----:B------:R-:W-:Y:S01]  /*107d0*/  @P0 SHF.R.U32.HI R2, RZ, R3, R4 ;  /* 0x00000003ff020219 */ /* 0x000fe20000011604 */
[----:B------:R-:W-:-:S04]  /*107e0*/  IMAD R4, R29, UR6, RZ ;  /* 0x000000061d047c24 */ /* 0x000fc8000f8e02ff */
[----:B------:R-:W-:Y:S02]  /*107f0*/  IMAD.MOV R3, RZ, RZ, -R2 ;  /* 0x000000ffff037224 */ /* 0x000fe400078e0a02 */
[----:B------:R-:W-:Y:S02]  /*10800*/  IMAD R4, R23, UR7, R4 ;  /* 0x0000000717047c24 */ /* 0x000fe4000f8e0204 */
[----:B------:R-:W-:Y:S01]  /*10810*/  IMAD R0, R5, R3, R0 ;  /* 0x0000000305007224 */ /* 0x000fe200078e0200 */
[----:B------:R-:W-:-:S03]  /*10820*/  SHF.R.S32.HI R3, RZ, 0x1f, R2 ;  /* 0x0000001fff037819 */ /* 0x000fc60000011402 */
[----:B------:R-:W-:-:S04]  /*10830*/  IMAD.WIDE.U32 R2, R23, UR6, R2 ;  /* 0x0000000617027c25 */ /* 0x000fc8000f8e0002 */
[----:B------:R-:W-:Y:S01]  /*10840*/  IMAD.IADD R3, R4, 0x1, R3 ;  /* 0x0000000104037824 */ /* 0x000fe200078e0203 */
[----:B------:R-:W-:-:S04]  /*10850*/  LEA R4, P0, R2, UR4, 0x2 ;  /* 0x0000000402047c11 */ /* 0x000fc8000f8010ff */
[----:B------:R-:W-:-:S06]  /*10860*/  LEA.HI.X R5, R2, UR5, R3, 0x2, P0 ;  /* 0x0000000502057c11 */ /* 0x000fcc00080f1403 */
[----:B------:R0:W5:Y:S03]  /*10870*/  LDG.E R5, desc[UR8][R4.64] ;  /* 0x0000000804057981 */ /* 0x000166000c1e1900 */
.L_x_250:
[----:B------:R-:W-:Y:S01]  /*10880*/  IMAD R3, R6, 0x8, R17 ;  /* 0x0000000806037824 */ /* 0x000fe200078e0211 */
[----:B------:R-:W-:Y:S01]  /*10890*/  SHF.L.U32 R2, R10, 0x1f, RZ ;  /* 0x0000001f0a027819 */ /* 0x000fe200000006ff */
[----:B------:R-:W-:Y:S03]  /*108a0*/  BSSY B3, `(.L_x_251) ;  /* 0x0000003000037945 */ /* 0x000fe60003800000 */
[----:B------:R-:W1:Y:S02]  /*108b0*/  SYNCS.PHASECHK.TRANS64.TRYWAIT P0, [R3+URZ+0x31c40], R2 ;  /* 0x031c4002030075a7 */ /* 0x000e64000800017f */
[----:B-1----:R-:W-:Y:S05]  /*108c0*/  @!P0 BRA `(.L_x_252) ;  /* 0x0000004000908947 */ /* 0x002fea0003800000 */
.L_x_357:
[----:B------:R-:W-:Y:S05]  /*108d0*/  BSYNC B3 ;  /* 0x0000000000037941 */ /* 0x000fea0003800000 */
.L_x_251:
[----:B0-----:R-:W0:Y:S01]  /*108e0*/  S2R R4, SR_TID.X ;  /* 0x0000000000047919 */ /* 0x001e220000002100 */
[----:B------:R-:W-:Y:S01]  /*108f0*/  BSSY B3, `(.L_x_253) ;  /* 0x000000b000037945 */ /* 0x000fe20003800000 */
[----:B0-----:R-:W-:-:S04]  /*10900*/  LOP3.LUT R4, R4, 0x7f, RZ, 0xc0, !PT ;  /* 0x0000007f04047812 */ /* 0x001fc800078ec0ff */
[----:B------:R-:W-:-:S13]  /*10910*/  ISETP.NE.AND P1, PT, R4, RZ, PT ;  /* 0x000000ff0400720c */ /* 0x000fda0003f25270 */
[----:B------:R-:W-:Y:S05]  /*10920*/  @P1 BRA `(.L_x_254) ;  /* 0x00000000001c1947 */ /* 0x000fea0003800000 */
[----:B------:R-:W0:Y:S01]  /*10930*/  S2R R4, SR_TID.X ;  /* 0x0000000000047919 */ /* 0x000e220000002100 */
[----:B-1----:R-:W-:-:S04]  /*10940*/  IMAD.MOV.U32 R2, RZ, RZ, 0x6c00 ;  /* 0x00006c00ff027424 */ /* 0x002fc800078e00ff */
[----:B------:R2:W-:Y:S01]  /*10950*/  SYNCS.ARRIVE.TRANS64 RZ, [R3+URZ+0x31c30], R2 ;  /* 0x031c300203ff79a7 */ /* 0x0005e2000800003f */
[----:B0-----:R-:W-:-:S04]  /*10960*/  LOP3.LUT R4, R4, 0x1f, RZ, 0xc0, !PT ;  /* 0x0000001f04047812 */ /* 0x001fc800078ec0ff */
[----:B------:R-:W-:-:S13]  /*10970*/  ISETP.NE.AND P0, PT, R4, RZ, PT ;  /* 0x000000ff0400720c */ /* 0x000fda0003f05270 */
[----:B--2---:R-:W-:Y:S05]  /*10980*/  @!P0 BRA `(.L_x_254) ;  /* 0x0000000000048947 */ /* 0x004fea0003800000 */
[----:B------:R-:W-:Y:S01]  /*10990*/  BPT.TRAP 0x1 ;  /* 0x000000040000795c */ /* 0x000fe20000300000 */
.L_x_254:
[----:B------:R-:W-:Y:S05]  /*109a0*/  BSYNC B3 ;  /* 0x0000000000037941 */ /* 0x000fea0003800000 */
.L_x_253:
[----:B------:R-:W-:Y:S01]  /*109b0*/  IMAD.MOV.U32 R14, RZ, RZ, RZ ;  /* 0x000000ffff0e7224 */ /* 0x000fe200078e00ff */
[----:B------:R-:W-:Y:S01]  /*109c0*/  UIADD3 UR4, UP0, UR36, 0x370, URZ ;  /* 0x0000037024047890 */ /* 0x000fe2000ff1e03f */
[----:B------:R-:W-:Y:S01]  /*109d0*/  IMAD R4, R6, 0x6c00, R17 ;  /* 0x00006c0006047824 */ /* 0x000fe200078e0211 */
[----:B------:R-:W-:Y:S01]  /*109e0*/  PLOP3.LUT P0, PT, PT, PT, PT, 0x80, 0x0 ;  /* 0x000000000000781c */ /* 0x000fe20003f0f070 */
[----:B-1----:R-:W-:Y:S01]  /*109f0*/  VIADD R3, R3, 0x31c30 ;  /* 0x00031c3003037836 */ /* 0x002fe20000000000 */
[----:B------:R-:W-:Y:S01]  /*10a00*/  R2UR UR10, R14 ;  /* 0x000000000e0a72ca */ /* 0x000fe200000e0000 */
[----:B------:R-:W-:Y:S01]  /*10a10*/  IMAD R2, R0, 0x90, R26 ;  /* 0x0000009000027824 */ /* 0x000fe200078e021a */
[----:B------:R-:W-:Y:S01]  /*10a20*/  UIADD3.X UR5, URZ, UR37, URZ, UP0, !UPT ;  /* 0x000000253f057290 */ /* 0x000fe200087fe43f */
[----:B------:R-:W-:Y:S01]  /*10a30*/  VIADD R11, R4, 0x16a00 ;  /* 0x00016a00040b7836 */ /* 0x000fe20000000000 */
[----:B------:R-:W-:Y:S01]  /*10a40*/  UMOV UR6, 0x0 ;  /* 0x0000000000067882 */ /* 0x000fe20000000000 */
[----:B------:R-:W-:-:S10]  /*10a50*/  UMOV UR7, 0x14f00000 ;  /* 0x14f0000000077882 */ /* 0x000fd40000000000 */
.L_x_255:
[----:B------:R-:W-:-:S13]  /*10a60*/  @P0 ELECT P2, URZ, PT ;  /* 0x00000000003f082f */ /* 0x000fda0003840000 */
[----:B-----5:R-:W-:Y:S02]  /*10a70*/  @P2 R2UR UR13, R5 ;  /* 0x00000000050d22ca */ /* 0x020fe400000e0000 */
[----:B------:R-:W-:Y:S02]  /*10a80*/  @P2 R2UR UR12, R16 ;  /* 0x00000000100c22ca */ /* 0x000fe400000e0000 */
[----:B------:R-:W-:Y:S02]  /*10a90*/  @P2 R2UR UR11, R2 ;  /* 0x00000000020b22ca */ /* 0x000fe400000e0000 */
[----:B------:R-:W-:Y:S02]  /*10aa0*/  @P2 R2UR UR9, R3 ;  /* 0x00000000030922ca */ /* 0x000fe400000e0000 */
[----:B------:R-:W-:Y:S02]  /*10ab0*/  @P2 R2UR UR8, R11 ;  /* 0x000000000b0822ca */ /* 0x000fe400000e0000 */
[----:B------:R-:W-:-:S02]  /*10ac0*/  @P2 PLOP3.LUT P0, PT, P2, PT, PT, 0x8, 0x0 ;  /* 0x000000000000281c */ /* 0x000fc4000170e170 */
[----:B------:R-:W-:-:S09]  /*10ad0*/  PLOP3.LUT P2, PT, PT, PT, PT, 0x8, 0x0 ;  /* 0x000000000000781c */ /* 0x000fd20003f4e170 */
[----:B------:R0:W-:Y:S02]  /*10ae0*/  UTMALDG.4D [UR8], [UR4], desc[UR6] ;  /* 0x00000608040075b4 */ /* 0x0001e40008019000 */
[----:B0-----:R-:W-:Y:S05]  /*10af0*/  @P0 BRA.U.ANY `(.L_x_255) ;  /* 0xfffffffd00d80947 */ /* 0x001fea000393ffff */
[----:B------:R-:W-:Y:S01]  /*10b00*/  IMAD.MOV.U32 R20, RZ, RZ, 0x20 ;  /* 0x00000020ff147424 */ /* 0x000fe200078e00ff */
[----:B------:R-:W-:Y:S01]  /*10b10*/  PLOP3.LUT P0, PT, PT, PT, PT, 0x80, 0x0 ;  /* 0x000000000000781c */ /* 0x000fe20003f0f070 */
[----:B------:R-:W-:Y:S01]  /*10b20*/  VIADD R11, R4, 0x18e00 ;  /* 0x00018e00040b7836 */ /* 0x000fe20000000000 */
[----:B------:R-:W-:Y:S01]  /*10b30*/  UMOV UR6, 0x0 ;  /* 0x0000000000067882 */ /* 0x000fe20000000000 */
[----:B------:R-:W-:Y:S01]  /*10b40*/  UMOV UR7, 0x14f00000 ;  /* 0x14f0000000077882 */ /* 0x000fe20000000000 */
[----:B------:R-:W-:-:S15]  /*10b50*/  R2UR UR10, R20 ;  /* 0x00000000140a72ca */ /* 0x000fde00000e0000 */
.L_x_256:
[----:B------:R-:W-:-:S13]  /*10b60*/  @P0 ELECT P2, URZ, PT ;  /* 0x00000000003f082f */ /* 0x000fda0003840000 */
[----:B------:R-:W-:Y:S02]  /*10b70*/  @P2 R2UR UR13, R5 ;  /* 0x00000000050d22ca */ /* 0x000fe400000e0000 */
        /* <DEDUP_REMOVED lines=14> */
.L_x_257:
        /* <DEDUP_REMOVED lines=10> */
[----:B------:R-:W-:Y:S01]  /*10d00*/  SHF.L.U32 R3, R28, 0x1f, RZ ;  /* 0x0000001f1c037819 */ /* 0x000fe200000006ff */
[----:B------:R-:W-:Y:S01]  /*10d10*/  IMAD R2, R18, 0x8, R8 ;  /* 0x0000000812027824 */ /* 0x000fe200078e0208 */
[----:B------:R-:W-:Y:S03]  /*10d20*/  BSSY B3, `(.L_x_258) ;  /* 0x0000003000037945 */ /* 0x000fe60003800000 */
[----:B------:R-:W0:Y:S02]  /*10d30*/  SYNCS.PHASECHK.TRANS64.TRYWAIT P0, [R2+URZ+0x60], R3 ;  /* 0x00006003020075a7 */ /* 0x000e24000800017f */
[----:B0-----:R-:W-:Y:S05]  /*10d40*/  @!P0 BRA `(.L_x_259) ;  /* 0x0000003c00848947 */ /* 0x001fea0003800000 */
.L_x_358:
[----:B------:R-:W-:Y:S05]  /*10d50*/  BSYNC B3 ;  /* 0x0000000000037941 */ /* 0x000fea0003800000 */
.L_x_258:
[----:B------:R-:W-:Y:S01]  /*10d60*/  BSSY B3, `(.L_x_260) ;  /* 0x000000c000037945 */ /* 0x000fe20003800000 */
[----:B------:R-:W-:Y:S02]  /*10d70*/  IMAD.MOV.U32 R12, RZ, RZ, 0x0 ;  /* 0x00000000ff0c7424 */ /* 0x000fe400078e00ff */
[----:B------:R-:W-:Y:S01]  /*10d80*/  IMAD.MOV.U32 R13, RZ, RZ, 0x14f00000 ;  /* 0x14f00000ff0d7424 */ /* 0x000fe200078e00ff */
[----:B------:R-:W-:Y:S06]  /*10d90*/  @P1 BRA `(.L_x_261) ;  /* 0x0000000000201947 */ /* 0x000fec0003800000 */
[----:B------:R-:W1:Y:S01]  /*10da0*/  S2R R4, SR_TID.X ;  /* 0x0000000000047919 */ /* 0x000e620000002100 */
[----:B0-----:R-:W-:Y:S02]  /*10db0*/  IMAD R2, R18, 0x8, R17 ;  /* 0x0000000812027824 */ /* 0x001fe400078e0211 */
[----:B------:R-:W-:-:S04]  /*10dc0*/  IMAD.MOV.U32 R3, RZ, RZ, 0x6c00 ;  /* 0x00006c00ff037424 */ /* 0x000fc800078e00ff */
[----:B------:R2:W-:Y:S01]  /*10dd0*/  SYNCS.ARRIVE.TRANS64 RZ, [R2+URZ+0x31c50], R3 ;  /* 0x031c500302ff79a7 */ /* 0x0005e2000800003f */
[----:B-1----:R-:W-:-:S04]  /*10de0*/  LOP3.LUT R4, R4, 0x1f, RZ, 0xc0, !PT ;  /* 0x0000001f04047812 */ /* 0x002fc800078ec0ff */
[----:B------:R-:W-:-:S13]  /*10df0*/  ISETP.NE.AND P0, PT, R4, RZ, PT ;  /* 0x000000ff0400720c */ /* 0x000fda0003f05270 */
[----:B--2---:R-:W-:Y:S05]  /*10e00*/  @!P0 BRA `(.L_x_261) ;  /* 0x0000000000048947 */ /* 0x004fea0003800000 */
[----:B------:R-:W-:Y:S01]  /*10e10*/  BPT.TRAP 0x1 ;  /* 0x000000040000795c */ /* 0x000fe20000300000 */
.L_x_261:
[----:B------:R-:W-:Y:S05]  /*10e20*/  BSYNC B3 ;  /* 0x0000000000037941 */ /* 0x000fea0003800000 */
.L_x_260:
[----:B------:R-:W-:Y:S01]  /*10e30*/  R2UR UR10, R14 ;  /* 0x000000000e0a72ca */ /* 0x000fe200000e0000 */
[--C-:B0-----:R-:W-:Y:S01]  /*10e40*/  IMAD R2, R18, 0x8, R17.reuse ;  /* 0x0000000812027824 */ /* 0x101fe200078e0211 */
[----:B------:R-:W-:Y:S01]  /*10e50*/  R2UR UR6, R12 ;  /* 0x000000000c0672ca */ /* 0x000fe200000e0000 */
[----:B------:R-:W-:Y:S01]  /*10e60*/  IMAD R3, R18, 0x6c00, R17 ;  /* 0x00006c0012037824 */ /* 0x000fe200078e0211 */
[----:B------:R-:W-:Y:S01]  /*10e70*/  R2UR UR7, R13 ;  /* 0x000000000d0772ca */ /* 0x000fe200000e0000 */
[----:B------:R-:W-:Y:S01]  /*10e80*/  UIADD3 UR4, UP0, UR36, 0x470, URZ ;  /* 0x0000047024047890 */ /* 0x000fe2000ff1e03f */
[----:B------:R-:W-:Y:S01]  /*10e90*/  PLOP3.LUT P0, PT, PT, PT, PT, 0x80, 0x0 ;  /* 0x000000000000781c */ /* 0x000fe20003f0f070 */
[----:B------:R-:W-:Y:S02]  /*10ea0*/  IMAD R4, R22, 0x90, R26 ;  /* 0x0000009016047824 */ /* 0x000fe400078e021a */
[----:B------:R-:W-:Y:S01]  /*10eb0*/  VIADD R2, R2, 0x31c50 ;  /* 0x00031c5002027836 */ /* 0x000fe20000000000 */
[----:B------:R-:W-:Y:S01]  /*10ec0*/  UIADD3.X UR5, URZ, UR37, URZ, UP0, !UPT ;  /* 0x000000253f057290 */ /* 0x000fe200087fe43f */
[----:B------:R-:W-:-:S11]  /*10ed0*/  VIADD R11, R3, 0x200 ;  /* 0x00000200030b7836 */ /* 0x000fd60000000000 */
.L_x_262:
        /* <DEDUP_REMOVED lines=10> */
[----:B------:R-:W-:Y:S01]  /*10f80*/  R2UR UR10, R20 ;  /* 0x00000000140a72ca */ /* 0x000fe200000e0000 */
[----:B------:R-:W-:Y:S01]  /*10f90*/  VIADD R11, R3, 0x2600 ;  /* 0x00002600030b7836 */ /* 0x000fe20000000000 */
[----:B------:R-:W-:Y:S02]  /*10fa0*/  R2UR UR6, R12 ;  /* 0x000000000c0672ca */ /* 0x000fe400000e0000 */
[----:B------:R-:W-:Y:S02]  /*10fb0*/  R2UR UR7, R13 ;  /* 0x000000000d0772ca */ /* 0x000fe400000e0000 */
[----:B------:R-:W-:-:S13]  /*10fc0*/  PLOP3.LUT P0, PT, PT, PT, PT, 0x80, 0x0 ;  /* 0x000000000000781c */ /* 0x000fda0003f0f070 */
.L_x_263:
        /* <DEDUP_REMOVED lines=15> */
.L_x_264:
        /* <DEDUP_REMOVED lines=10> */
[----:B------:R-:W-:Y:S02]  /*11160*/  IMAD.MOV.U32 R19, RZ, RZ, R5 ;  /* 0x000000ffff137224 */ /* 0x000fe400078e0005 */
[----:B------:R-:W-:-:S07]  /*11170*/  IMAD.MOV.U32 R22, RZ, RZ, R0 ;  /* 0x000000ffff167224 */ /* 0x000fce00078e0000 */
.L_x_249:
[----:B------:R-:W-:Y:S05]  /*11180*/  BSYNC B1 ;  /* 0x0000000000017941 */ /* 0x000fea0003800000 */
.L_x_248:
[----:B------:R-:W2:Y:S01]  /*11190*/  LDL.LU R0, [R1+0x1c] ;  /* 0x00001c0001007983 */ /* 0x000ea20000300800 */
[----:B------:R-:W-:Y:S02]  /*111a0*/  IMAD.MOV.U32 R28, RZ, RZ, R10 ;  /* 0x000000ffff1c7224 */ /* 0x000fe400078e000a */
[----:B------:R-:W-:Y:S02]  /*111b0*/  IMAD.MOV.U32 R18, RZ, RZ, R6 ;  /* 0x000000ffff127224 */ /* 0x000fe400078e0006 */
[----:B--2---:R-:W-:-:S07]  /*111c0*/  VIADD R0, R0, 0xfffffffd ;  /* 0xfffffffd00007836 */ /* 0x004fce0000000000 */
.L_x_247:
[----:B------:R-:W-:Y:S05]  /*111d0*/  BSYNC B2 ;  /* 0x0000000000027941 */ /* 0x000fea0003800000 */
.L_x_246:
[----:B------:R-:W-:Y:S01]  /*111e0*/  VIADD R7, R7, 0xfffffffe ;  /* 0xfffffffe07077836 */ /* 0x000fe20000000000 */
[----:B------:R-:W-:-:S04]  /*111f0*/  LOP3.LUT R2, RZ, R9, RZ, 0x33, !PT ;  /* 0x00000009ff027212 */ /* 0x000fc800078e33ff */
[----:B------:R-:W-:-:S13]  /*11200*/  ISETP.NE.AND P0, PT, R7, R2, PT ;  /* 0x000000020700720c */ /* 0x000fda0003f05270 */
[----:B------:R-:W-:Y:S05]  /*11210*/  @!P0 BRA `(.L_x_245) ;  /* 0x0000001400988947 */ /* 0x000fea0003800000 */
[----:B------:R-:W-:-:S07]  /*11220*/  IMAD.MOV.U32 R4, RZ, RZ, R19 ;  /* 0x000000ffff047224 */ /* 0x000fce00078e0013 */
.L_x_299:
[----:B------:R-:W2:Y:S01]  /*11230*/  LDL R2, [R1] ;  /* 0x0000000001027983 */ /* 0x000ea20000100800 */
[----:B------:R-:W-:Y:S01]  /*11240*/  VIADD R6, R18, 0x1 ;  /* 0x0000000112067836 */ /* 0x000fe20000000000 */
[----:B------:R-:W-:Y:S05]  /*11250*/  YIELD ;  /* 0x0000000000007946 */ /* 0x000fea0003800000 */
[----:B------:R-:W-:Y:S01]  /*11260*/  ISETP.NE.AND P0, PT, R6, 0x2, PT ;  /* 0x000000020600780c */ /* 0x000fe20003f05270 */
[----:B------:R-:W-:Y:S03]  /*11270*/  BSSY B1, `(.L_x_265) ;  /* 0x00000ab000017945 */ /* 0x000fe60003800000 */
[----:B------:R-:W-:-:S02]  /*11280*/  SEL R7, RZ, 0x1, P0 ;  /* 0x00000001ff077807 */ /* 0x000fc40000000000 */
        /* <DEDUP_REMOVED lines=25> */
[----:B------:R-:W-:-:S05]  /*11420*/  LEA.HI.X R5, R2, UR5, R3, 0x2, P0 ;  /* 0x0000000502057c11 */ /* 0x000fca00080f1403 */
[----:B------:R0:W5:Y:S04]  /*11430*/  LDG.E R4, desc[UR8][R4.64] ;  /* 0x0000000804047981 */ /* 0x000168000c1e1900 */
.L_x_267:
[----:B------:R-:W-:Y:S01]  /*11440*/  IMAD R3, R6, 0x8, R17 ;  /* 0x0000000806037824 */ /* 0x000fe200078e0211 */
[----:B------:R-:W-:Y:S01]  /*11450*/  SHF.L.U32 R2, R7, 0x1f, RZ ;  /* 0x0000001f07027819 */ /* 0x000fe200000006ff */
[----:B------:R-:W-:Y:S03]  /*11460*/  BSSY B2, `(.L_x_268) ;  /* 0x0000003000027945 */ /* 0x000fe60003800000 */
[----:B------:R-:W1:Y:S02]  /*11470*/  SYNCS.PHASECHK.TRANS64.TRYWAIT P0, [R3+URZ+0x31c40], R2 ;  /* 0x031c4002030075a7 */ /* 0x000e64000800017f */
[----:B-1----:R-:W-:Y:S05]  /*11480*/  @!P0 BRA `(.L_x_269) ;  /* 0x0000003400c88947 */ /* 0x002fea0003800000 */
.L_x_359:
[----:B------:R-:W-:Y:S05]  /*11490*/  BSYNC B2 ;  /* 0x0000000000027941 */ /* 0x000fea0003800000 */
.L_x_268:
        /* <DEDUP_REMOVED lines=12> */
.L_x_271:
[----:B------:R-:W-:Y:S05]  /*11560*/  BSYNC B2 ;  /* 0x0000000000027941 */ /* 0x000fea0003800000 */
.L_x_270:
        /* <DEDUP_REMOVED lines=11> */
.L_x_272:
        /* <DEDUP_REMOVED lines=16> */
.L_x_273:
        /* <DEDUP_REMOVED lines=16> */
.L_x_274:
        /* <DEDUP_REMOVED lines=15> */
.L_x_360:
[----:B------:R-:W-:Y:S05]  /*11910*/  BSYNC B2 ;  /* 0x0000000000027941 */ /* 0x000fea0003800000 */
.L_x_275:
[----:B------:R-:W-:Y:S01]  /*11920*/  BSSY B2, `(.L_x_277) ;  /* 0x000000b000027945 */ /* 0x000fe20003800000 */
[----:B------:R-:W-:Y:S02]  /*11930*/  IMAD.MOV.U32 R2, RZ, RZ, 0x0 ;  /* 0x00000000ff027424 */ /* 0x000fe400078e00ff */
[----:B------:R-:W-:Y:S01]  /*11940*/  IMAD.MOV.U32 R3, RZ, RZ, 0x14f00000 ;  /* 0x14f00000ff037424 */ /* 0x000fe200078e00ff */
[----:B------:R-:W-:Y:S06]  /*11950*/  @P1 BRA `(.L_x_278) ;  /* 0x00000000001c1947 */ /* 0x000fec0003800000 */
[----:B------:R-:W1:Y:S02]  /*11960*/  S2R R13, SR_TID.X ;  /* 0x00000000000d7919 */ /* 0x000e640000002100 */
[----:B-1----:R-:W-:Y:S01]  /*11970*/  LOP3.LUT R14, R13, 0x1f, RZ, 0xc0, !PT ;  /* 0x0000001f0d0e7812 */ /* 0x002fe200078ec0ff */
[----:B------:R-:W-:-:S03]  /*11980*/  IMAD.MOV.U32 R13, RZ, RZ, 0x6c00 ;  /* 0x00006c00ff0d7424 */ /* 0x000fc600078e00ff */
[----:B------:R-:W-:Y:S01]  /*11990*/  ISETP.NE.AND P0, PT, R14, RZ, PT ;  /* 0x000000ff0e00720c */ /* 0x000fe20003f05270 */
[----:B------:R1:W-:-:S12]  /*119a0*/  SYNCS.ARRIVE.TRANS64 RZ, [R12+URZ+0x50], R13 ;  /* 0x0000500d0cff79a7 */ /* 0x0003d8000800003f */
[----:B-1----:R-:W-:Y:S05]  /*119b0*/  @!P0 BRA `(.L_x_278) ;  /* 0x0000000000048947 */ /* 0x002fea0003800000 */
[----:B------:R-:W-:Y:S01]  /*119c0*/  BPT.TRAP 0x1 ;  /* 0x000000040000795c */ /* 0x000fe20000300000 */
.L_x_278:
[----:B------:R-:W-:Y:S05]  /*119d0*/  BSYNC B2 ;  /* 0x0000000000027941 */ /* 0x000fea0003800000 */
.L_x_277:
[----:B------:R-:W-:Y:S01]  /*119e0*/  R2UR UR6, R2 ;  /* 0x00000000020672ca */ /* 0x000fe200000e0000 */
[----:B------:R-:W-:Y:S01]  /*119f0*/  IMAD R18, R18, 0x6c00, R17 ;  /* 0x00006c0012127824 */ /* 0x000fe200078e0211 */
[----:B------:R-:W-:Y:S01]  /*11a00*/  R2UR UR7, R3 ;  /* 0x00000000030772ca */ /* 0x000fe200000e0000 */
[----:B------:R-:W-:Y:S01]  /*11a10*/  UIADD3 UR4, UP0, UR36, 0x470, URZ ;  /* 0x0000047024047890 */ /* 0x000fe2000ff1e03f */
[----:B------:R-:W-:Y:S01]  /*11a20*/  R2UR UR10, R5 ;  /* 0x00000000050a72ca */ /* 0x000fe200000e0000 */
[----:B------:R-:W-:Y:S01]  /*11a30*/  IMAD R5, R22, 0x90, R26 ;  /* 0x0000009016057824 */ /* 0x000fe200078e021a */
[----:B------:R-:W-:Y:S01]  /*11a40*/  PLOP3.LUT P0, PT, PT, PT, PT, 0x80, 0x0 ;  /* 0x000000000000781c */ /* 0x000fe20003f0f070 */
[----:B0-----:R-:W-:Y:S01]  /*11a50*/  VIADD R12, R12, 0x50 ;  /* 0x000000500c0c7836 */ /* 0x001fe20000000000 */
[----:B------:R-:W-:Y:S01]  /*11a60*/  UIADD3.X UR5, URZ, UR37, URZ, UP0, !UPT ;  /* 0x000000253f057290 */ /* 0x000fe200087fe43f */
[----:B------:R-:W-:-:S11]  /*11a70*/  VIADD R13, R18, 0x200 ;  /* 0x00000200120d7836 */ /* 0x000fd60000000000 */
.L_x_279:
        /* <DEDUP_REMOVED lines=10> */
[----:B------:R-:W-:Y:S02]  /*11b20*/  R2UR UR6, R2 ;  /* 0x00000000020672ca */ /* 0x000fe400000e0000 */
[----:B------:R-:W-:Y:S02]  /*11b30*/  R2UR UR7, R3 ;  /* 0x00000000030772ca */ /* 0x000fe400000e0000 */
[----:B------:R-:W-:Y:S01]  /*11b40*/  R2UR UR10, R10 ;  /* 0x000000000a0a72ca */ /* 0x000fe200000e0000 */
[----:B------:R-:W-:Y:S01]  /*11b50*/  VIADD R10, R18, 0x2600 ;  /* 0x00002600120a7836 */ /* 0x000fe20000000000 */
[----:B------:R-:W-:-:S13]  /*11b60*/  PLOP3.LUT P0, PT, PT, PT, PT, 0x80, 0x0 ;  /* 0x000000000000781c */ /* 0x000fda0003f0f070 */
.L_x_280:
        /* <DEDUP_REMOVED lines=15> */
.L_x_281:
        /* <DEDUP_REMOVED lines=12> */
.L_x_266:
[----:B------:R-:W-:Y:S05]  /*11d20*/  BSYNC B1 ;  /* 0x0000000000017941 */ /* 0x000fea0003800000 */
.L_x_265:
[----:B------:R-:W2:Y:S01]  /*11d30*/  LDL R2, [R1] ;  /* 0x0000000001027983 */ /* 0x000ea20000100800 */
[----:B------:R-:W-:Y:S01]  /*11d40*/  VIADD R18, R6, 0x1 ;  /* 0x0000000106127836 */ /* 0x000fe20000000000 */
[----:B------:R-:W-:Y:S01]  /*11d50*/  BSSY B1, `(.L_x_282) ;  /* 0x00000ae000017945 */ /* 0x000fe20003800000 */
[----:B------:R-:W-:-:S03]  /*11d60*/  VIADD R9, R0, 0xffffffff ;  /* 0xffffffff00097836 */ /* 0x000fc60000000000 */
        /* <DEDUP_REMOVED lines=29> */
.L_x_284:
[----:B------:R-:W-:Y:S01]  /*11f40*/  IMAD R2, R18, 0x8, R17 ;  /* 0x0000000812027824 */ /* 0x000fe200078e0211 */
[----:B------:R-:W-:Y:S01]  /*11f50*/  SHF.L.U32 R3, R28, 0x1f, RZ ;  /* 0x0000001f1c037819 */ /* 0x000fe200000006ff */
[----:B------:R-:W-:Y:S03]  /*11f60*/  BSSY B2, `(.L_x_285) ;  /* 0x0000003000027945 */ /* 0x000fe60003800000 */
[----:B------:R-:W1:Y:S02]  /*11f70*/  SYNCS.PHASECHK.TRANS64.TRYWAIT P0, [R2+URZ+0x31c40], R3 ;  /* 0x031c4003020075a7 */ /* 0x000e64000800017f */
[----:B-1----:R-:W-:Y:S05]  /*11f80*/  @!P0 BRA `(.L_x_286) ;  /* 0x0000002c00308947 */ /* 0x002fea0003800000 */
.L_x_361:
[----:B------:R-:W-:Y:S05]  /*11f90*/  BSYNC B2 ;  /* 0x0000000000027941 */ /* 0x000fea0003800000 */
.L_x_285:
        /* <DEDUP_REMOVED lines=12> */
.L_x_288:
[----:B------:R-:W-:Y:S05]  /*12060*/  BSYNC B2 ;  /* 0x0000000000027941 */ /* 0x000fea0003800000 */
.L_x_287:
[----:B------:R-:W-:Y:S01]  /*12070*/  IMAD.MOV.U32 R13, RZ, RZ, RZ ;  /* 0x000000ffff0d7224 */ /* 0x000fe200078e00ff */
[----:B------:R-:W-:Y:S01]  /*12080*/  UIADD3 UR4, UP0, UR36, 0x370, URZ ;  /* 0x0000037024047890 */ /* 0x000fe2000ff1e03f */
[C---:B-1----:R-:W-:Y:S01]  /*12090*/  IMAD R3, R18.reuse, 0x8, R8 ;  /* 0x0000000812037824 */ /* 0x042fe200078e0208 */
[----:B------:R-:W-:Y:S01]  /*120a0*/  PLOP3.LUT P0, PT, PT, PT, PT, 0x80, 0x0 ;  /* 0x000000000000781c */ /* 0x000fe20003f0f070 */
[----:B------:R-:W-:Y:S01]  /*120b0*/  IMAD R12, R18, 0x6c00, R17 ;  /* 0x00006c00120c7824 */ /* 0x000fe200078e0211 */
[----:B------:R-:W-:Y:S01]  /*120c0*/  R2UR UR10, R13 ;  /* 0x000000000d0a72ca */ /* 0x000fe200000e0000 */
[----:B------:R-:W-:Y:S01]  /*120d0*/  VIADD R3, R3, 0x30 ;  /* 0x0000003003037836 */ /* 0x000fe20000000000 */
[----:B------:R-:W-:Y:S01]  /*120e0*/  UIADD3.X UR5, URZ, UR37, URZ, UP0, !UPT ;  /* 0x000000253f057290 */ /* 0x000fe200087fe43f */
[----:B------:R-:W-:Y:S01]  /*120f0*/  IMAD R2, R10, 0x90, R26 ;  /* 0x000000900a027824 */ /* 0x000fe200078e021a */
[----:B------:R-:W-:Y:S01]  /*12100*/  UMOV UR6, 0x0 ;  /* 0x0000000000067882 */ /* 0x000fe20000000000 */
[----:B------:R-:W-:Y:S01]  /*12110*/  VIADD R5, R12, 0x16a00 ;  /* 0x00016a000c057836 */ /* 0x000fe20000000000 */
[----:B------:R-:W-:-:S09]  /*12120*/  UMOV UR7, 0x14f00000 ;  /* 0x14f0000000077882 */ /* 0x000fd20000000000 */
.L_x_289:
        /* <DEDUP_REMOVED lines=16> */
.L_x_290:
        /* <DEDUP_REMOVED lines=16> */
.L_x_291:
        /* <DEDUP_REMOVED lines=15> */
.L_x_362:
[----:B------:R-:W-:Y:S05]  /*12420*/  BSYNC B2 ;  /* 0x0000000000027941 */ /* 0x000fea0003800000 */
.L_x_292:
[----:B------:R-:W-:Y:S01]  /*12430*/  BSSY B2, `(.L_x_294) ;  /* 0x000000b000027945 */ /* 0x000fe20003800000 */
[----:B0-----:R-:W-:Y:S02]  /*12440*/  IMAD.MOV.U32 R2, RZ, RZ, 0x0 ;  /* 0x00000000ff027424 */ /* 0x001fe400078e00ff */
[----:B------:R-:W-:Y:S01]  /*12450*/  IMAD.MOV.U32 R3, RZ, RZ, 0x14f00000 ;  /* 0x14f00000ff037424 */ /* 0x000fe200078e00ff */
[----:B------:R-:W-:Y:S06]  /*12460*/  @P1 BRA `(.L_x_295) ;  /* 0x00000000001c1947 */ /* 0x000fec0003800000 */
[----:B------:R-:W0:Y:S02]  /*12470*/  S2R R12, SR_TID.X ;  /* 0x00000000000c7919 */ /* 0x000e240000002100 */
[----:B0-----:R-:W-:Y:S01]  /*12480*/  LOP3.LUT R14, R12, 0x1f, RZ, 0xc0, !PT ;  /* 0x0000001f0c0e7812 */ /* 0x001fe200078ec0ff */
[----:B------:R-:W-:-:S03]  /*12490*/  IMAD.MOV.U32 R12, RZ, RZ, 0x6c00 ;  /* 0x00006c00ff0c7424 */ /* 0x000fc600078e00ff */
[----:B------:R-:W-:Y:S01]  /*124a0*/  ISETP.NE.AND P0, PT, R14, RZ, PT ;  /* 0x000000ff0e00720c */ /* 0x000fe20003f05270 */
[----:B------:R0:W-:-:S12]  /*124b0*/  SYNCS.ARRIVE.TRANS64 RZ, [R7+URZ+0x50], R12 ;  /* 0x0000500c07ff79a7 */ /* 0x0001d8000800003f */
[----:B0-----:R-:W-:Y:S05]  /*124c0*/  @!P0 BRA `(.L_x_295) ;  /* 0x0000000000048947 */ /* 0x001fea0003800000 */
[----:B------:R-:W-:Y:S01]  /*124d0*/  BPT.TRAP 0x1 ;  /* 0x000000040000795c */ /* 0x000fe20000300000 */
.L_x_295:
[----:B------:R-:W-:Y:S05]  /*124e0*/  BSYNC B2 ;  /* 0x0000000000027941 */ /* 0x000fea0003800000 */
.L_x_294:
[----:B------:R-:W-:Y:S01]  /*124f0*/  R2UR UR6, R2 ;  /* 0x00000000020672ca */ /* 0x000fe200000e0000 */
[----:B------:R-:W-:Y:S01]  /*12500*/  IMAD R6, R6, 0x6c00, R17 ;  /* 0x00006c0006067824 */ /* 0x000fe200078e0211 */
[----:B------:R-:W-:Y:S01]  /*12510*/  R2UR UR7, R3 ;  /* 0x00000000030772ca */ /* 0x000fe200000e0000 */
[----:B------:R-:W-:Y:S01]  /*12520*/  UIADD3 UR4, UP0, UR36, 0x470, URZ ;  /* 0x0000047024047890 */ /* 0x000fe2000ff1e03f */
[----:B------:R-:W-:Y:S01]  /*12530*/  R2UR UR10, R13 ;  /* 0x000000000d0a72ca */ /* 0x000fe200000e0000 */
[----:B------:R-:W-:Y:S01]  /*12540*/  IMAD R12, R22, 0x90, R26 ;  /* 0x00000090160c7824 */ /* 0x000fe200078e021a */
[----:B------:R-:W-:Y:S01]  /*12550*/  PLOP3.LUT P0, PT, PT, PT, PT, 0x80, 0x0 ;  /* 0x000000000000781c */ /* 0x000fe20003f0f070 */
[----:B------:R-:W-:Y:S01]  /*12560*/  VIADD R7, R7, 0x50 ;  /* 0x0000005007077836 */ /* 0x000fe20000000000 */
[----:B------:R-:W-:Y:S01]  /*12570*/  UIADD3.X UR5, URZ, UR37, URZ, UP0, !UPT ;  /* 0x000000253f057290 */ /* 0x000fe200087fe43f */
[----:B------:R-:W-:-:S11]  /*12580*/  VIADD R13, R6, 0x200 ;  /* 0x00000200060d7836 */ /* 0x000fd60000000000 */
.L_x_296:
        /* <DEDUP_REMOVED lines=15> */
.L_x_297:
        /* <DEDUP_REMOVED lines=15> */
.L_x_298:
        /* <DEDUP_REMOVED lines=12> */
.L_x_283:
[----:B------:R-:W-:Y:S05]  /*12830*/  BSYNC B1 ;  /* 0x0000000000017941 */ /* 0x000fea0003800000 */
.L_x_282:
[----:B------:R-:W2:Y:S01]  /*12840*/  LDL R2, [R1+0x4] ;  /* 0x0000040001027983 */ /* 0x000ea20000100800 */
[----:B------:R-:W-:Y:S01]  /*12850*/  VIADD R0, R0, 0xfffffffe ;  /* 0xfffffffe00007836 */ /* 0x000fe20000000000 */
[----:B--2---:R-:W-:-:S13]  /*12860*/  ISETP.GT.AND P0, PT, R9, R2, PT ;  /* 0x000000020900720c */ /* 0x004fda0003f04270 */
[----:B------:R-:W-:Y:S05]  /*12870*/  @P0 BRA `(.L_x_299) ;  /* 0xffffffe8006c0947 */ /* 0x000fea000383ffff */
.L_x_245:
[----:B------:R-:W-:Y:S05]  /*12880*/  BSYNC B0 ;  /* 0x0000000000007941 */ /* 0x000fea0003800000 */
.L_x_244:
[----:B------:R-:W1:Y:S01]  /*12890*/  S2R R2, SR_TID.X ;  /* 0x0000000000027919 */ /* 0x000e620000002100 */
[----:B------:R-:W-:Y:S01]  /*128a0*/  BSSY B0, `(.L_x_300) ;  /* 0x0000011000007945 */ /* 0x000fe20003800000 */
[----:B-1----:R-:W-:-:S04]  /*128b0*/  LOP3.LUT R6, R2, 0x7f, RZ, 0xc0, !PT ;  /* 0x0000007f02067812 */ /* 0x002fc800078ec0ff */
[----:B------:R-:W-:-:S13]  /*128c0*/  ISETP.NE.AND P0, PT, R6, RZ, PT ;  /* 0x000000ff0600720c */ /* 0x000fda0003f05270 */
[----:B------:R-:W-:Y:S05]  /*128d0*/  @P0 BRA `(.L_x_301) ;  /* 0x0000000000340947 */ /* 0x000fea0003800000 */
[----:B------:R-:W1:Y:S01]  /*128e0*/  S2R R5, SR_LANEID ;  /* 0x0000000000057919 */ /* 0x000e620000000000 */
[----:B------:R-:W-:Y:S01]  /*128f0*/  VOTEU.ANY UR4, UPT, PT ;  /* 0x0000000000047886 */ /* 0x000fe200038e0100 */
[----:B------:R-:W2:Y:S01]  /*12900*/  LDC.64 R2, c[0x0][0xc60] ;  /* 0x00031800ff027b82 */ /* 0x000ea20000000a00 */
[----:B------:R-:W1:Y:S01]  /*12910*/  FLO.U32 R0, UR4 ;  /* 0x0000000400007d00 */ /* 0x000e6200080e0000 */
[----:B------:R-:W-:Y:S01]  /*12920*/  ULDC.64 UR6, c[0x0][0x208] ;  /* 0x0000820000067ab9 */ /* 0x000fe20000000a00 */
[----:B-1----:R-:W-:-:S06]  /*12930*/  ISETP.EQ.U32.AND P0, PT, R0, R5, PT ;  /* 0x000000050000720c */ /* 0x002fcc0003f02070 */
[----:B------:R-:W2:Y:S07]  /*12940*/  POPC R5, UR4 ;  /* 0x0000000400057d09 */ /* 0x000eae0008000000 */
[----:B--2---:R-:W2:Y:S01]  /*12950*/  @P0 ATOMG.E.ADD.STRONG.GPU PT, R3, desc[UR6][R2.64], R5 ;  /* 0x00000005020309a8 */ /* 0x004ea200081ee1c6 */
[----:B------:R-:W1:Y:S02]  /*12960*/  S2R R4, SR_LTMASK ;  /* 0x0000000000047919 */ /* 0x000e640000003900 */
[----:B-1----:R-:W-:-:S04]  /*12970*/  LOP3.LUT R4, R4, UR4, RZ, 0xc0, !PT ;  /* 0x0000000404047c12 */ /* 0x002fc8000f8ec0ff */
[----:B0-----:R-:W0:Y:S01]  /*12980*/  POPC R7, R4 ;  /* 0x0000000400077309 */ /* 0x001e220000000000 */
[----:B--2---:R-:W0:Y:S02]  /*12990*/  SHFL.IDX PT, R0, R3, R0, 0x1f ;  /* 0x00001f0003007589 */ /* 0x004e2400000e0000 */
[----:B0-----:R-:W-:-:S07]  /*129a0*/  IADD3 R24, R0, UR38, R7 ;  /* 0x0000002600187c10 */ /* 0x001fce000fffe007 */
.L_x_301:
[----:B------:R-:W-:Y:S05]  /*129b0*/  BSYNC B0 ;  /* 0x0000000000007941 */ /* 0x000fea0003800000 */
.L_x_300:
[----:B------:R-:W2:Y:S01]  /*129c0*/  LDL.LU R0, [R1] ;  /* 0x0000000001007983 */ /* 0x000ea20000300800 */
[----:B------:R-:W-:Y:S01]  /*129d0*/  BSSY B0, `(.L_x_302) ;  /* 0x0000046000007945 */ /* 0x000fe20003800000 */
[----:B--2---:R-:W-:-:S13]  /*129e0*/  ISETP.NE.AND P0, PT, R0, RZ, PT ;  /* 0x000000ff0000720c */ /* 0x004fda0003f05270 */
[----:B------:R-:W-:Y:S05]  /*129f0*/  @!P0 BRA `(.L_x_303) ;  /* 0x00000004000c8947 */ /* 0x000fea0003800000 */
[----:B------:R-:W-:Y:S01]  /*12a00*/  IMAD R3, R18, 0x8, R17 ;  /* 0x0000000812037824 */ /* 0x000fe200078e0211 */
[----:B------:R-:W-:Y:S01]  /*12a10*/  SHF.L.U32 R0, R28, 0x1f, RZ ;  /* 0x0000001f1c007819 */ /* 0x000fe200000006ff */
[----:B------:R-:W-:Y:S01]  /*12a20*/  BSSY B1, `(.L_x_304) ;  /* 0x0000004000017945 */ /* 0x000fe20003800000 */
[----:B------:R-:W-:Y:S02]  /*12a30*/  ISETP.NE.AND P1, PT, R6, RZ, PT ;  /* 0x000000ff0600720c */ /* 0x000fe40003f25270 */
[----:B------:R-:W1:Y:S02]  /*12a40*/  SYNCS.PHASECHK.TRANS64.TRYWAIT P0, [R3+URZ+0x31c60], R0 ;  /* 0x031c6000030075a7 */ /* 0x000e64000800017f */
[----:B-1----:R-:W-:Y:S09]  /*12a50*/  @!P0 BRA `(.L_x_305) ;  /* 0x0000002000a48947 */ /* 0x002ff20003800000 */
.L_x_363:
[----:B------:R-:W-:Y:S05]  /*12a60*/  BSYNC B1 ;  /* 0x0000000000017941 */ /* 0x000fea0003800000 */
.L_x_304:
[----:B------:R-:W-:Y:S04]  /*12a70*/  BSSY B1, `(.L_x_306) ;  /* 0x0000009000017945 */ /* 0x000fe80003800000 */
[----:B------:R-:W-:Y:S05]  /*12a80*/  @P1 BRA `(.L_x_307) ;  /* 0x00000000001c1947 */ /* 0x000fea0003800000 */
[----:B------:R-:W2:Y:S01]  /*12a90*/  S2R R2, SR_TID.X ;  /* 0x0000000000027919 */ /* 0x000ea20000002100 */
[----:B-1----:R-:W-:-:S04]  /*12aa0*/  IMAD.MOV.U32 R0, RZ, RZ, 0x6c00 ;  /* 0x00006c00ff007424 */ /* 0x002fc800078e00ff */
[----:B------:R3:W-:Y:S01]  /*12ab0*/  SYNCS.ARRIVE.TRANS64 RZ, [R3+URZ+0x31c50], R0 ;  /* 0x031c500003ff79a7 */ /* 0x0007e2000800003f */
[----:B--2---:R-:W-:-:S04]  /*12ac0*/  LOP3.LUT R2, R2, 0x1f, RZ, 0xc0, !PT ;  /* 0x0000001f02027812 */ /* 0x004fc800078ec0ff */
[----:B------:R-:W-:-:S13]  /*12ad0*/  ISETP.NE.AND P0, PT, R2, RZ, PT ;  /* 0x000000ff0200720c */ /* 0x000fda0003f05270 */
[----:B---3--:R-:W-:Y:S05]  /*12ae0*/  @!P0 BRA `(.L_x_307) ;  /* 0x0000000000048947 */ /* 0x008fea0003800000 */
[----:B------:R-:W-:Y:S01]  /*12af0*/  BPT.TRAP 0x1 ;  /* 0x000000040000795c */ /* 0x000fe20000300000 */
.L_x_307:
[----:B------:R-:W-:Y:S05]  /*12b00*/  BSYNC B1 ;  /* 0x0000000000017941 */ /* 0x000fea0003800000 */
.L_x_306:
[----:B-1----:R-:W-:Y:S01]  /*12b10*/  IMAD R0, R18, 0x6c00, R17 ;  /* 0x00006c0012007824 */ /* 0x002fe200078e0211 */
[----:B------:R-:W-:Y:S01]  /*12b20*/  UIADD3 UR4, UP0, UR36, 0x470, URZ ;  /* 0x0000047024047890 */ /* 0x000fe2000ff1e03f */
[----:B------:R-:W-:Y:S01]  /*12b30*/  VIADD R2, R3, 0x31c50 ;  /* 0x00031c5003027836 */ /* 0x000fe20000000000 */
[----:B------:R-:W-:Y:S01]  /*12b40*/  PLOP3.LUT P0, PT, PT, PT, PT, 0x80, 0x0 ;  /* 0x000000000000781c */ /* 0x000fe20003f0f070 */
[----:B------:R-:W-:Y:S01]  /*12b50*/  IMAD R22, R22, 0x90, R26 ;  /* 0x0000009016167824 */ /* 0x000fe200078e021a */
[----:B------:R-:W-:Y:S01]  /*12b60*/  UIADD3.X UR5, URZ, UR37, URZ, UP0, !UPT ;  /* 0x000000253f057290 */ /* 0x000fe200087fe43f */
[----:B------:R-:W-:Y:S01]  /*12b70*/  VIADD R3, R0, 0x200 ;  /* 0x0000020000037836 */ /* 0x000fe20000000000 */
[----:B------:R-:W-:Y:S01]  /*12b80*/  UMOV UR6, 0x0 ;  /* 0x0000000000067882 */ /* 0x000fe20000000000 */
[----:B------:R-:W-:Y:S01]  /*12b90*/  UMOV UR7, 0x14f00000 ;  /* 0x14f0000000077882 */ /* 0x000fe20000000000 */
[----:B------:R-:W-:-:S08]  /*12ba0*/  UMOV UR10, URZ ;  /* 0x0000003f000a7c82 */ /* 0x000fd00008000000 */
.L_x_308:
        /* <DEDUP_REMOVED lines=9> */
[----:B-1----:R-:W-:Y:S05]  /*12c40*/  @P0 BRA.U.ANY `(.L_x_308) ;  /* 0xfffffffd00d80947 */ /* 0x002fea000393ffff */
[----:B------:R-:W-:Y:S01]  /*12c50*/  PLOP3.LUT P0, PT, PT, PT, PT, 0x80, 0x0 ;  /* 0x000000000000781c */ /* 0x000fe20003f0f070 */
[----:B------:R-:W-:Y:S01]  /*12c60*/  VIADD R3, R0, 0x2600 ;  /* 0x0000260000037836 */ /* 0x000fe20000000000 */
[----:B------:R-:W-:Y:S01]  /*12c70*/  UMOV UR6, 0x0 ;  /* 0x0000000000067882 */ /* 0x000fe20000000000 */
[----:B------:R-:W-:Y:S01]  /*12c80*/  UMOV UR7, 0x14f00000 ;  /* 0x14f0000000077882 */ /* 0x000fe20000000000 */
[----:B------:R-:W-:-:S09]  /*12c90*/  UMOV UR10, 0x20 ;  /* 0x00000020000a7882 */ /* 0x000fd20000000000 */
.L_x_309:
        /* <DEDUP_REMOVED lines=15> */
.L_x_310:
        /* <DEDUP_REMOVED lines=10> */
.L_x_303:
[----:B------:R-:W-:Y:S05]  /*12e30*/  BSYNC B0 ;  /* 0x0000000000007941 */ /* 0x000fea0003800000 */
.L_x_302:
[----:B------:R-:W-:-:S05]  /*12e40*/  VIADD R18, R18, 0x1 ;  /* 0x0000000112127836 */ /* 0x000fca0000000000 */
[----:B------:R-:W-:-:S04]  /*12e50*/  ISETP.NE.AND P0, PT, R18, 0x2, PT ;  /* 0x000000021200780c */ /* 0x000fc80003f05270 */
[----:B------:R-:W-:Y:S02]  /*12e60*/  SEL R3, RZ, 0x1, P0 ;  /* 0x00000001ff037807 */ /* 0x000fe40000000000 */
[----:B------:R-:W-:Y:S02]  /*12e70*/  SEL R18, R18, RZ, P0 ;  /* 0x000000ff12127207 */ /* 0x000fe40000000000 */
[----:B------:R-:W-:-:S07]  /*12e80*/  LOP3.LUT R28, R28, R3, RZ, 0x3c, !PT ;  /* 0x000000031c1c7212 */ /* 0x000fce00078e3cff */
.L_x_226:
[----:B------:R-:W-:Y:S05]  /*12e90*/  BSYNC B7 ;  /* 0x0000000000077941 */ /* 0x000fea0003800000 */
.L_x_224:
[----:B------:R-:W3:Y:S02]  /*12ea0*/  LDL R0, [R1+0x3c] ;  /* 0x00003c0001007983 */ /* 0x000ee40000100800 */
[----:B---3--:R-:W-:-:S13]  /*12eb0*/  ISETP.NE.AND P0, PT, R0, RZ, PT ;  /* 0x000000ff0000720c */ /* 0x008fda0003f05270 */
[----:B------:R-:W-:Y:S05]  /*12ec0*/  @!P0 BRA `(.L_x_311) ;  /* 0x0000000000248947 */ /* 0x000fea0003800000 */
[----:B------:R-:W-:Y:S05]  /*12ed0*/  WARPSYNC.ALL ;  /* 0x0000000000007948 */ /* 0x000fea0003800000 */
[----:B------:R-:W3:Y:S08]  /*12ee0*/  S2UR UR5, SR_CgaCtaId ;  /* 0x00000000000579c3 */ /* 0x000ef00000008800 */
[----:B------:R-:W-:Y:S06]  /*12ef0*/  BAR.SYNC.DEFER_BLOCKING 0x5, 0x200 ;  /* 0x0148000000007b1d */ /* 0x000fec0000010000 */
[----:B------:R-:W-:-:S02]  /*12f00*/  UMOV UR4, 0x400 ;  /* 0x0000040000047882 */ /* 0x000fc40000000000 */
[----:B---3--:R-:W-:-:S06]  /*12f10*/  ULEA UR4, UR5, UR4, 0x18 ;  /* 0x0000000405047291 */ /* 0x008fcc000f8ec03f */
[----:B------:R-:W-:-:S05]  /*12f20*/  IMAD.U32 R17, RZ, RZ, UR4 ;  /* 0x00000004ff117e24 */ /* 0x000fca000f8e00ff */
[----:B------:R3:W4:Y:S01]  /*12f30*/  LDS.128 R24, [R17+0x31cd0] ;  /* 0x031cd00011187984 */ /* 0x0007220000000c00 */
[----:B------:R-:W-:Y:S06]  /*12f40*/  BAR.ARV 0x4, 0x200 ;  /* 0x0108000000007b1d */ /* 0x000fec0000002000 */
[----:B------:R-:W-:Y:S05]  /*12f50*/  BRA `(.L_x_312) ;  /* 0x0000000800d87947 */ /* 0x000fea0003800000 */
.L_x_311:
[----:B------:R-:W1:Y:S01]  /*12f60*/  S2R R0, SR_TID.X ;  /* 0x0000000000007919 */ /* 0x000e620000002100 */
[----:B------:R-:W-:Y:S01]  /*12f70*/  UMOV UR4, 0xffffffff ;  /* 0xffffffff00047882 */ /* 0x000fe20000000000 */
[----:B-1----:R-:W-:-:S04]  /*12f80*/  LOP3.LUT R9, R0, 0x1f, RZ, 0xc0, !PT ;  /* 0x0000001f00097812 */ /* 0x002fc800078ec0ff */
[----:B------:R-:W-:Y:S01]  /*12f90*/  ISETP.NE.AND P0, PT, R9, 0x1f, PT ;  /* 0x0000001f0900780c */ /* 0x000fe20003f05270 */
[----:B------:R-:W-:-:S12]  /*12fa0*/  BRA.DIV UR4, `(.L_x_313) ;  /* 0x0000001e04647947 */ /* 0x000fd8000b800000 */
[----:B0-2---:R-:W-:Y:S01]  /*12fb0*/  IMAD.IADD R7, R27, 0x1, R9 ;  /* 0x000000011b077824 */ /* 0x005fe200078e0209 */
[----:B------:R-:W-:Y:S01]  /*12fc0*/  ULDC UR4, c[0x0][0xc3c] ;  /* 0x00030f0000047ab9 */ /* 0x000fe20000000800 */
[----:B------:R-:W-:-:S03]  /*12fd0*/  ULDC.64 UR6, c[0x0][0x208] ;  /* 0x0000820000067ab9 */ /* 0x000fc60000000a00 */
[----:B------:R-:W-:-:S13]  /*12fe0*/  ISETP.GE.OR P1, PT, R7, UR4, !P0 ;  /* 0x0000000407007c0c */ /* 0x000fda000c726670 */
[----:B------:R-:W0:Y:S08]  /*12ff0*/  @!P1 LDC.64 R2, c[0x0][0xc80] ;  /* 0x00032000ff029b82 */ /* 0x000e300000000a00 */
[----:B------:R-:W1:Y:S01]  /*13000*/  @!P1 LDC.64 R4, c[0x0][0xc78] ;  /* 0x00031e00ff049b82 */ /* 0x000e620000000a00 */
[----:B0-----:R-:W-:-:S05]  /*13010*/  @!P1 IMAD.WIDE R2, R7, 0x4, R2 ;  /* 0x0000000407029825 */ /* 0x001fca00078e0202 */
[----:B------:R1:W2:Y:S02]  /*13020*/  @!P1 LDG.E R8, desc[UR6][R2.64] ;  /* 0x0000000602089981 */ /* 0x0002a4000c1e1900 */
[----:B-1----:R-:W-:-:S05]  /*13030*/  @!P1 IMAD.WIDE R2, R7, 0x4, R4 ;  /* 0x0000000407029825 */ /* 0x002fca00078e0204 */
[----:B------:R-:W3:Y:S01]  /*13040*/  @!P1 LDG.E R5, desc[UR6][R2.64] ;  /* 0x0000000602059981 */ /* 0x000ee2000c1e1900 */
[----:B------:R-:W-:Y:S01]  /*13050*/  IMAD.MOV.U32 R7, RZ, RZ, RZ ;  /* 0x000000ffff077224 */ /* 0x000fe200078e00ff */
[C---:B------:R-:W-:Y:S01]  /*13060*/  ISETP.GE.U32.AND P2, PT, R9.reuse, 0x2, PT ;  /* 0x000000020900780c */ /* 0x040fe20003f46070 */
[----:B------:R-:W-:Y:S01]  /*13070*/  IMAD.MOV.U32 R4, RZ, RZ, RZ ;  /* 0x000000ffff047224 */ /* 0x000fe200078e00ff */
[C---:B------:R-:W-:Y:S01]  /*13080*/  ISETP.GE.U32.AND P3, PT, R9.reuse, 0x4, PT ;  /* 0x000000040900780c */ /* 0x040fe20003f66070 */
[----:B------:R-:W-:Y:S01]  /*13090*/  SHFL.IDX PT, R0, R24, RZ, 0x1f ;  /* 0x00001fff18007589 */ /* 0x000fe200000e0000 */
[C---:B------:R-:W-:Y:S02]  /*130a0*/  ISETP.GE.U32.AND P4, PT, R9.reuse, 0x8, PT ;  /* 0x000000080900780c */ /* 0x040fe40003f86070 */
[----:B------:R-:W-:Y:S01]  /*130b0*/  ISETP.GE.U32.AND P5, PT, R9, 0x10, PT ;  /* 0x000000100900780c */ /* 0x000fe20003fa6070 */
[----:B------:R0:W-:Y:S02]  /*130c0*/  SHFL.IDX PT, R6, R24, 0x1, 0x1f ;  /* 0x00201f0018067f89 */ /* 0x0001e400000e0000 */
[----:B0-----:R-:W-:-:S02]  /*130d0*/  IMAD.MOV.U32 R24, RZ, RZ, RZ ;  /* 0x000000ffff187224 */ /* 0x001fc400078e00ff */
[----:B--2---:R-:W-:Y:S02]  /*130e0*/  @!P1 IMAD.MOV.U32 R7, RZ, RZ, R8 ;  /* 0x000000ffff079224 */ /* 0x004fe400078e0008 */
[----:B---3--:R-:W-:Y:S01]  /*130f0*/  @!P1 IMAD.MOV.U32 R4, RZ, RZ, R5 ;  /* 0x000000ffff049224 */ /* 0x008fe200078e0005 */
[----:B------:R-:W-:-:S03]  /*13100*/  ISETP.NE.AND P1, PT, R9, RZ, PT ;  /* 0x000000ff0900720c */ /* 0x000fc60003f25270 */
[----:B------:R-:W-:-:S05]  /*13110*/  IMAD R13, R4, R7, RZ ;  /* 0x00000007040d7224 */ /* 0x000fca00078e02ff */
        /* <DEDUP_REMOVED lines=15> */
[----:B------:R0:W1:Y:S02]  /*13210*/  SHFL.IDX PT, R14, R3, 0x1f, 0x1f ;  /* 0x03e01f00030e7f89 */ /* 0x00006400000e0000 */
.L_x_373:
[----:B------:R-:W-:Y:S02]  /*13220*/  ULDC UR4, c[0x0][0xc38] ;  /* 0x00030e0000047ab9 */ /* 0x000fe40000000800 */
[----:B------:R-:W-:-:S04]  /*13230*/  IMAD.U32 R2, RZ, RZ, UR4 ;  /* 0x00000004ff027e24 */ /* 0x000fc8000f8e00ff */
[----:B-1----:R-:W-:-:S04]  /*13240*/  IMAD R5, R14, R2, RZ ;  /* 0x000000020e057224 */ /* 0x002fc800078e02ff */
[----:B------:R-:W-:-:S05]  /*13250*/  IMAD.IADD R6, R6, 0x1, R5 ;  /* 0x0000000106067824 */ /* 0x000fca00078e0205 */
[----:B------:R-:W-:-:S13]  /*13260*/  ISETP.GT.AND P6, PT, R6, R0, PT ;  /* 0x000000000600720c */ /* 0x000fda0003fc4270 */
[----:B------:R-:W-:Y:S05]  /*13270*/  @P6 BRA `(.L_x_314) ;  /* 0x0000000000a86947 */ /* 0x000fea0003800000 */
.L_x_317:
[----:B------:R-:W1:Y:S01]  /*13280*/  LDC R2, c[0x0][0xc3c] ;  /* 0x00030f00ff027b82 */ /* 0x000e620000000800 */
[----:B------:R-:W-:-:S05]  /*13290*/  VIADD R27, R27, 0x1f ;  /* 0x0000001f1b1b7836 */ /* 0x000fca0000000000 */
[----:B-1----:R-:W-:-:S13]  /*132a0*/  ISETP.GE.AND P6, PT, R27, R2, PT ;  /* 0x000000021b00720c */ /* 0x002fda0003fc6270 */
[----:B------:R-:W-:Y:S05]  /*132b0*/  @P6 BRA `(.L_x_315) ;  /* 0x0000000400bc6947 */ /* 0x000fea0003800000 */
[----:B0-----:R-:W0:Y:S01]  /*132c0*/  S2R R3, SR_TID.X ;  /* 0x0000000000037919 */ /* 0x001e220000002100 */
[----:B------:R-:W-:Y:S01]  /*132d0*/  IMAD.MOV.U32 R7, RZ, RZ, RZ ;  /* 0x000000ffff077224 */ /* 0x000fe200078e00ff */
[----:B------:R-:W-:Y:S01]  /*132e0*/  ULDC.64 UR4, c[0x0][0x208] ;  /* 0x0000820000047ab9 */ /* 0x000fe20000000a00 */
[----:B0-----:R-:W-:-:S05]  /*132f0*/  LOP3.LUT R3, R3, 0x1f, RZ, 0xc0, !PT ;  /* 0x0000001f03037812 */ /* 0x001fca00078ec0ff */
[----:B------:R-:W-:-:S05]  /*13300*/  IMAD.IADD R9, R27, 0x1, R3 ;  /* 0x000000011b097824 */ /* 0x000fca00078e0203 */
[----:B------:R-:W-:-:S13]  /*13310*/  ISETP.GE.OR P6, PT, R9, R2, !P0 ;  /* 0x000000020900720c */ /* 0x000fda00047c6670 */
[----:B------:R-:W0:Y:S08]  /*13320*/  @!P6 LDC.64 R2, c[0x0][0xc80] ;  /* 0x00032000ff02eb82 */ /* 0x000e300000000a00 */
[----:B------:R-:W1:Y:S01]  /*13330*/  @!P6 LDC.64 R4, c[0x0][0xc78] ;  /* 0x00031e00ff04eb82 */ /* 0x000e620000000a00 */
[----:B0-----:R-:W-:-:S05]  /*13340*/  @!P6 IMAD.WIDE R2, R9, 0x4, R2 ;  /* 0x000000040902e825 */ /* 0x001fca00078e0202 */
[----:B------:R1:W2:Y:S02]  /*13350*/  @!P6 LDG.E R7, desc[UR4][R2.64] ;  /* 0x000000040207e981 */ /* 0x0002a4000c1e1900 */
[----:B-1----:R-:W-:-:S04]  /*13360*/  @!P6 IMAD.WIDE R2, R9, 0x4, R4 ;  /* 0x000000040902e825 */ /* 0x002fc800078e0204 */
[----:B------:R-:W-:-:S06]  /*13370*/  IMAD.MOV.U32 R4, RZ, RZ, RZ ;  /* 0x000000ffff047224 */ /* 0x000fcc00078e00ff */
[----:B------:R-:W2:Y:S01]  /*13380*/  @!P6 LDG.E R4, desc[UR4][R2.64] ;  /* 0x000000040204e981 */ /* 0x000ea2000c1e1900 */
[----:B------:R-:W-:Y:S01]  /*13390*/  UMOV UR4, 0xffffffff ;  /* 0xffffffff00047882 */ /* 0x000fe20000000000 */
[----:B--2---:R-:W-:Y:S02]  /*133a0*/  IMAD R13, R4, R7, RZ ;  /* 0x00000007040d7224 */ /* 0x004fe400078e02ff */
[----:B------:R-:W-:Y:S05]  /*133b0*/  BRA.DIV UR4, `(.L_x_316) ;  /* 0x0000001e04a07947 */ /* 0x000fea000b800000 */
        /* <DEDUP_REMOVED lines=16> */
.L_x_381:
[----:B------:R-:W-:Y:S02]  /*134c0*/  ULDC UR4, c[0x0][0xc38] ;  /* 0x00030e0000047ab9 */ /* 0x000fe40000000800 */
[----:B------:R-:W-:-:S04]  /*134d0*/  IMAD.U32 R2, RZ, RZ, UR4 ;  /* 0x00000004ff027e24 */ /* 0x000fc8000f8e00ff */
[----:B-1----:R-:W-:-:S04]  /*134e0*/  IMAD R5, R14, R2, RZ ;  /* 0x000000020e057224 */ /* 0x002fc800078e02ff */
[----:B------:R-:W-:-:S05]  /*134f0*/  IMAD.IADD R6, R5, 0x1, R6 ;  /* 0x0000000105067824 */ /* 0x000fca00078e0206 */
[----:B------:R-:W-:-:S13]  /*13500*/  ISETP.GT.AND P6, PT, R6, R0, PT ;  /* 0x000000000600720c */ /* 0x000fda0003fc4270 */
[----:B------:R-:W-:Y:S05]  /*13510*/  @!P6 BRA `(.L_x_317) ;  /* 0xfffffffc0058e947 */ /* 0x000fea000383ffff */
.L_x_314:
[----:B------:R-:W-:Y:S01]  /*13520*/  IMAD.IADD R6, R6, 0x1, -R5 ;  /* 0x0000000106067824 */ /* 0x000fe200078e0a05 */
[----:B------:R-:W-:-:S03]  /*13530*/  UMOV UR4, 0xffffffff ;  /* 0xffffffff00047882 */ /* 0x000fc60000000000 */
[----:B------:R-:W-:-:S05]  /*13540*/  IMAD R5, R3, R2, R6 ;  /* 0x0000000203057224 */ /* 0x000fca00078e0206 */
[----:B------:R-:W-:Y:S01]  /*13550*/  ISETP.GT.AND P6, PT, R5, R0, PT ;  /* 0x000000000500720c */ /* 0x000fe20003fc4270 */
[----:B------:R-:W-:-:S12]  /*13560*/  BRA.DIV UR4, `(.L_x_318) ;  /* 0x0000001e04ec7947 */ /* 0x000fd8000b800000 */
[----:B------:R-:W-:-:S04]  /*13570*/  VOTE.ANY R8, PT, !P6 ;  /* 0x0000000000087806 */ /* 0x000fc800070e0100 */
[----:B------:R-:W1:Y:S02]  /*13580*/  POPC R5, R8 ;  /* 0x0000000800057309 */ /* 0x000e640000000000 */
[----:B-1----:R1:W2:Y:S04]  /*13590*/  SHFL.IDX PT, R7, R7, R5, 0x1f ;  /* 0x00001f0507077589 */ /* 0x0022a800000e0000 */
[----:B------:R1:W3:Y:S02]  /*135a0*/  SHFL.IDX PT, R4, R4, R5, 0x1f ;  /* 0x00001f0504047589 */ /* 0x0002e400000e0000 */
.L_x_386:
[----:B------:R-:W-:-:S13]  /*135b0*/  ISETP.NE.AND P0, PT, R8, RZ, PT ;  /* 0x000000ff0800720c */ /* 0x000fda0003f05270 */
[----:B------:R-:W-:Y:S05]  /*135c0*/  @!P0 BRA `(.L_x_319) ;  /* 0x0000000000108947 */ /* 0x000fea0003800000 */
[----:B------:R-:W-:Y:S01]  /*135d0*/  UMOV UR4, 0xffffffff ;  /* 0xffffffff00047882 */ /* 0x000fe20000000000 */
[----:B------:R-:W-:Y:S02]  /*135e0*/  VIADD R12, R5, 0xffffffff ;  /* 0xffffffff050c7836 */ /* 0x000fe40000000000 */
[----:B------:R-:W-:Y:S05]  /*135f0*/  BRA.DIV UR4, `(.L_x_320) ;  /* 0x0000002204247947 */ /* 0x000fea000b800000 */
[----:B------:R4:W0:Y:S02]  /*13600*/  SHFL.IDX PT, R24, R3, R12, 0x1f ;  /* 0x00001f0c03187589 */ /* 0x00082400000e0000 */
.L_x_319:
[----:B--2---:R-:W-:Y:S01]  /*13610*/  IABS R8, R7 ;  /* 0x0000000700087213 */ /* 0x004fe20000000000 */
[----:B0-----:R-:W-:Y:S01]  /*13620*/  IMAD R24, R24, R2, R6 ;  /* 0x0000000218187224 */ /* 0x001fe200078e0206 */
[----:B---3--:R-:W-:Y:S01]  /*13630*/  IABS R6, R4 ;  /* 0x0000000400067213 */ /* 0x008fe20000000000 */
[----:B------:R-:W-:Y:S01]  /*13640*/  IMAD.MOV.U32 R2, RZ, RZ, RZ ;  /* 0x000000ffff027224 */ /* 0x000fe200078e00ff */
[----:B------:R-:W0:Y:S01]  /*13650*/  I2F.RP R9, R8 ;  /* 0x0000000800097306 */ /* 0x000e220000209400 */
[----:B------:R-:W-:Y:S02]  /*13660*/  IMAD.IADD R0, R0, 0x1, -R24 ;  /* 0x0000000100007824 */ /* 0x000fe400078e0a18 */
[----:B------:R-:W-:-:S05]  /*13670*/  IMAD.IADD R27, R5, 0x1, R27 ;  /* 0x00000001051b7824 */ /* 0x000fca00078e021b */
[----:B------:R-:W2:Y:S08]  /*13680*/  I2F.RP R10, R6 ;  /* 0x00000006000a7306 */ /* 0x000eb00000209400 */
[----:B0-----:R-:W4:Y:S08]  /*13690*/  MUFU.RCP R9, R9 ;  /* 0x0000000900097308 */ /* 0x001f300000001000 */
[----:B--2---:R-:W-:Y:S01]  /*136a0*/  MUFU.RCP R10, R10 ;  /* 0x0000000a000a7308 */ /* 0x004fe20000001000 */
[----:B----4-:R-:W-:-:S07]  /*136b0*/  VIADD R3, R9, 0xffffffe ;  /* 0x0ffffffe09037836 */ /* 0x010fce0000000000 */
[----:B------:R-:W0:Y:S02]  /*136c0*/  F2I.FTZ.U32.TRUNC.NTZ R3, R3 ;  /* 0x0000000300037305 */ /* 0x000e24000021f000 */
[----:B0-----:R-:W-:-:S04]  /*136d0*/  IMAD.MOV R11, RZ, RZ, -R3 ;  /* 0x000000ffff0b7224 */ /* 0x001fc800078e0a03 */
[----:B------:R-:W-:-:S04]  /*136e0*/  IMAD R11, R11, R8, RZ ;  /* 0x000000080b0b7224 */ /* 0x000fc800078e02ff */
[----:B------:R-:W-:Y:S01]  /*136f0*/  IMAD.HI.U32 R2, R3, R11, R2 ;  /* 0x0000000b03027227 */ /* 0x000fe200078e0002 */
[----:B------:R-:W-:Y:S02]  /*13700*/  IABS R3, R7 ;  /* 0x0000000700037213 */ /* 0x000fe40000000000 */
[----:B------:R-:W-:-:S03]  /*13710*/  IABS R11, R0 ;  /* 0x00000000000b7213 */ /* 0x000fc60000000000 */
[----:B------:R-:W-:Y:S02]  /*13720*/  IMAD.MOV R12, RZ, RZ, -R3 ;  /* 0x000000ffff0c7224 */ /* 0x000fe400078e0a03 */
[----:B------:R-:W-:-:S04]  /*13730*/  IMAD.HI.U32 R9, R2, R11, RZ ;  /* 0x0000000b02097227 */ /* 0x000fc800078e00ff */
[----:B------:R-:W-:Y:S02]  /*13740*/  IMAD R11, R9, R12, R11 ;  /* 0x0000000c090b7224 */ /* 0x000fe400078e020b */
[----:B------:R-:W-:Y:S02]  /*13750*/  VIADD R12, R10, 0xffffffe ;  /* 0x0ffffffe0a0c7836 */ /* 0x000fe40000000000 */
[----:B------:R-:W-:Y:S01]  /*13760*/  IMAD.MOV.U32 R2, RZ, RZ, RZ ;  /* 0x000000ffff027224 */ /* 0x000fe200078e00ff */
[----:B------:R-:W-:Y:S01]  /*13770*/  ISETP.GT.U32.AND P1, PT, R8, R11, PT ;  /* 0x0000000b0800720c */ /* 0x000fe20003f24070 */
[----:B------:R-:W0:-:S12]  /*13780*/  F2I.FTZ.U32.TRUNC.NTZ R3, R12 ;  /* 0x0000000c00037305 */ /* 0x000e18000021f000 */
[----:B------:R-:W-:Y:S02]  /*13790*/  @!P1 IMAD.IADD R11, R11, 0x1, -R8 ;  /* 0x000000010b0b9824 */ /* 0x000fe400078e0a08 */
[----:B------:R-:W-:Y:S01]  /*137a0*/  @!P1 VIADD R9, R9, 0x1 ;  /* 0x0000000109099836 */ /* 0x000fe20000000000 */
[----:B------:R-:W-:Y:S02]  /*137b0*/  ISETP.NE.AND P1, PT, R7, RZ, PT ;  /* 0x000000ff0700720c */ /* 0x000fe40003f25270 */
[----:B------:R-:W-:Y:S01]  /*137c0*/  ISETP.GE.U32.AND P0, PT, R11, R8, PT ;  /* 0x000000080b00720c */ /* 0x000fe20003f06070 */
[----:B0-----:R-:W-:Y:S01]  /*137d0*/  IMAD.MOV R11, RZ, RZ, -R3 ;  /* 0x000000ffff0b7224 */ /* 0x001fe200078e0a03 */
[----:B------:R-:W-:-:S03]  /*137e0*/  IABS R8, R4 ;  /* 0x0000000400087213 */ /* 0x000fc60000000000 */
[----:B------:R-:W-:Y:S02]  /*137f0*/  IMAD R11, R11, R6, RZ ;  /* 0x000000060b0b7224 */ /* 0x000fe400078e02ff */
[----:B------:R-:W-:Y:S02]  /*13800*/  IMAD.MOV R8, RZ, RZ, -R8 ;  /* 0x000000ffff087224 */ /* 0x000fe400078e0a08 */
[----:B------:R-:W-:Y:S01]  /*13810*/  IMAD.HI.U32 R2, R3, R11, R2 ;  /* 0x0000000b03027227 */ /* 0x000fe200078e0002 */
[----:B------:R-:W-:-:S03]  /*13820*/  LOP3.LUT R3, R0, R7, RZ, 0x3c, !PT ;  /* 0x0000000700037212 */ /* 0x000fc600078e3cff */
[----:B------:R-:W-:Y:S01]  /*13830*/  @P0 VIADD R9, R9, 0x1 ;  /* 0x0000000109090836 */ /* 0x000fe20000000000 */
[----:B------:R-:W-:-:S13]  /*13840*/  ISETP.GE.AND P2, PT, R3, RZ, PT ;  /* 0x000000ff0300720c */ /* 0x000fda0003f46270 */
[----:B------:R-:W-:Y:S01]  /*13850*/  @!P2 IMAD.MOV R9, RZ, RZ, -R9 ;  /* 0x000000ffff09a224 */ /* 0x000fe200078e0a09 */
[----:B------:R-:W-:-:S04]  /*13860*/  @!P1 LOP3.LUT R9, RZ, R7, RZ, 0x33, !PT ;  /* 0x00000007ff099212 */ /* 0x000fc800078e33ff */
[-C--:B------:R-:W-:Y:S01]  /*13870*/  IABS R3, R9.reuse ;  /* 0x0000000900037213 */ /* 0x080fe20000000000 */
[----:B------:R-:W-:-:S04]  /*13880*/  IMAD R7, R7, R9, RZ ;  /* 0x0000000907077224 */ /* 0x000fc800078e02ff */
[----:B------:R-:W-:-:S04]  /*13890*/  IMAD.HI.U32 R2, R2, R3, RZ ;  /* 0x0000000302027227 */ /* 0x000fc800078e00ff */
[----:B------:R-:W-:Y:S02]  /*138a0*/  IMAD R3, R2, R8, R3 ;  /* 0x0000000802037224 */ /* 0x000fe400078e0203 */
[----:B------:R-:W-:-:S03]  /*138b0*/  IMAD.IADD R25, R0, 0x1, -R7 ;  /* 0x0000000100197824 */ /* 0x000fc600078e0a07 */
[----:B------:R-:W-:-:S13]  /*138c0*/  ISETP.GT.U32.AND P1, PT, R6, R3, PT ;  /* 0x000000030600720c */ /* 0x000fda0003f24070 */
[----:B------:R-:W-:Y:S02]  /*138d0*/  @!P1 IMAD.IADD R3, R3, 0x1, -R6 ;  /* 0x0000000103039824 */ /* 0x000fe400078e0a06 */
[----:B------:R-:W-:Y:S01]  /*138e0*/  @!P1 VIADD R2, R2, 0x1 ;  /* 0x0000000102029836 */ /* 0x000fe20000000000 */
[----:B------:R-:W-:Y:S02]  /*138f0*/  ISETP.NE.AND P1, PT, R4, RZ, PT ;  /* 0x000000ff0400720c */ /* 0x000fe40003f25270 */
[----:B------:R-:W-:Y:S02]  /*13900*/  ISETP.GE.U32.AND P0, PT, R3, R6, PT ;  /* 0x000000060300720c */ /* 0x000fe40003f06070 */
[----:B------:R-:W-:-:S04]  /*13910*/  LOP3.LUT R3, R9, R4, RZ, 0x3c, !PT ;  /* 0x0000000409037212 */ /* 0x000fc800078e3cff */
[----:B------:R-:W-:-:S07]  /*13920*/  ISETP.GE.AND P2, PT, R3, RZ, PT ;  /* 0x000000ff0300720c */ /* 0x000fce0003f46270 */
[----:B------:R-:W-:-:S06]  /*13930*/  @P0 VIADD R2, R2, 0x1 ;  /* 0x0000000102020836 */ /* 0x000fcc0000000000 */
[----:B------:R-:W-:Y:S01]  /*13940*/  @!P2 IMAD.MOV R2, RZ, RZ, -R2 ;  /* 0x000000ffff02a224 */ /* 0x000fe200078e0a02 */
[----:B------:R-:W-:-:S05]  /*13950*/  @!P1 LOP3.LUT R2, RZ, R4, RZ, 0x33, !PT ;  /* 0x00000004ff029212 */ /* 0x000fca00078e33ff */
[--C-:B------:R-:W-:Y:S02]  /*13960*/  IMAD.MOV R3, RZ, RZ, -R2.reuse ;  /* 0x000000ffff037224 */ /* 0x100fe400078e0a02 */
[C---:B------:R-:W-:Y:S02]  /*13970*/  IMAD R2, R4.reuse, 0x1000000, R2 ;  /* 0x0100000004027824 */ /* 0x040fe400078e0202 */
[----:B------:R-:W-:-:S04]  /*13980*/  IMAD R9, R4, R3, R9 ;  /* 0x0000000304097224 */ /* 0x000fc800078e0209 */
[----:B------:R-:W-:Y:S01]  /*13990*/  IMAD R26, R9, 0x10000, R2 ;  /* 0x00010000091a7824 */ /* 0x000fe200078e0202 */
[----:B------:R-:W-:Y:S06]  /*139a0*/  BRA `(.L_x_321) ;  /* 0x00000000001c7947 */ /* 0x000fec0003800000 */
.L_x_315:
[----:B------:R-:W-:Y:S01]  /*139b0*/  UMOV UR4, URZ ;  /* 0x0000003f00047c82 */ /* 0x000fe20008000000 */
[----:B------:R-:W-:Y:S01]  /*139c0*/  UMOV UR5, URZ ;  /* 0x0000003f00057c82 */ /* 0x000fe20008000000 */
[----:B------:R-:W-:Y:S01]  /*139d0*/  ULDC UR6, c[0x0][0xc3c] ;  /* 0x00030f0000067ab9 */ /* 0x000fe20000000800 */
[----:B------:R-:W-:Y:S02]  /*139e0*/  IMAD.MOV.U32 R24, RZ, RZ, R0 ;  /* 0x000000ffff187224 */ /* 0x000fe400078e0000 */
[----:B------:R-:W-:Y:S02]  /*139f0*/  IMAD.U32 R25, RZ, RZ, UR4 ;  /* 0x00000004ff197e24 */ /* 0x000fe4000f8e00ff */
[----:B------:R-:W-:Y:S02]  /*13a00*/  IMAD.U32 R26, RZ, RZ, UR5 ;  /* 0x00000005ff1a7e24 */ /* 0x000fe4000f8e00ff */
[----:B------:R-:W-:-:S07]  /*13a10*/  IMAD.U32 R27, RZ, RZ, UR6 ;  /* 0x00000006ff1b7e24 */ /* 0x000fce000f8e00ff */
.L_x_321:
[----:B------:R-:W2:Y:S01]  /*13a20*/  S2R R0, SR_TID.X ;  /* 0x0000000000007919 */ /* 0x000ea20000002100 */
[----:B------:R-:W-:Y:S05]  /*13a30*/  WARPSYNC.ALL ;  /* 0x0000000000007948 */ /* 0x000fea0003800000 */
[----:B------:R-:W-:Y:S01]  /*13a40*/  BAR.SYNC.DEFER_BLOCKING 0x4, 0x200 ;  /* 0x0108000000007b1d */ /* 0x000fe20000010000 */
[----:B--2---:R-:W-:-:S04]  /*13a50*/  LOP3.LUT R0, R0, 0x1f, RZ, 0xc0, !PT ;  /* 0x0000001f00007812 */ /* 0x004fc800078ec0ff */
[----:B------:R-:W-:-:S13]  /*13a60*/  ISETP.NE.AND P0, PT, R0, RZ, PT ;  /* 0x000000ff0000720c */ /* 0x000fda0003f05270 */
[----:B0-----:R-:W0:Y:S01]  /*13a70*/  @!P0 S2R R3, SR_CgaCtaId ;  /* 0x0000000000038919 */ /* 0x001e220000008800 */
[----:B------:R-:W-:-:S04]  /*13a80*/  @!P0 MOV R0, 0x400 ;  /* 0x0000040000008802 */ /* 0x000fc80000000f00 */
[----:B0-----:R-:W-:-:S05]  /*13a90*/  @!P0 LEA R17, R3, R0, 0x18 ;  /* 0x0000000003118211 */ /* 0x001fca00078ec0ff */
[----:B------:R0:W-:Y:S01]  /*13aa0*/  @!P0 STS.128 [R17+0x31cd0], R24 ;  /* 0x031cd01811008388 */ /* 0x0001e20000000c00 */
[----:B------:R-:W-:Y:S06]  /*13ab0*/  BAR.ARV 0x5, 0x200 ;  /* 0x0148000000007b1d */ /* 0x000fec0000002000 */
.L_x_312:
[----:B------:R-:W-:Y:S02]  /*13ac0*/  ULDC UR4, c[0x0][0xc3c] ;  /* 0x00030f0000047ab9 */ /* 0x000fe40000000800 */
[----:B----4-:R-:W-:-:S13]  /*13ad0*/  ISETP.GE.AND P0, PT, R27, UR4, PT ;  /* 0x000000041b007c0c */ /* 0x010fda000bf06270 */
[----:B------:R-:W-:Y:S05]  /*13ae0*/  @!P0 BRA `(.L_x_322) ;  /* 0xffffffa800788947 */ /* 0x000fea000383ffff */
[----:B------:R-:W-:Y:S05]  /*13af0*/  BSYNC B8 ;  /* 0x0000000000087941 */ /* 0x000fea0003800000 */
.L_x_218:
[----:B0-2---:R-:W2:Y:S01]  /*13b00*/  LDL.LU R0, [R1+0x34] ;  /* 0x0000340001007983 */ /* 0x005ea20000300800 */
[----:B------:R-:W-:Y:S01]  /*13b10*/  BSSY B0, `(.L_x_323) ;  /* 0x000000b000007945 */ /* 0x000fe20003800000 */
[----:B-1----:R-:W0:Y:S01]  /*13b20*/  S2R R5, SR_CgaCtaId ;  /* 0x0000000000057919 */ /* 0x002e220000008800 */
[----:B--2---:R-:W-:-:S05]  /*13b30*/  VIADD R0, R0, 0x1 ;  /* 0x0000000100007836 */ /* 0x004fca0000000000 */
[----:B------:R-:W-:-:S04]  /*13b40*/  LEA.HI R2, R0, R0, RZ, 0x1 ;  /* 0x0000000000027211 */ /* 0x000fc800078f08ff */
[----:B------:R-:W-:Y:S02]  /*13b50*/  LOP3.LUT R3, R2, 0xfffffffe, RZ, 0xc0, !PT ;  /* 0xfffffffe02037812 */ /* 0x000fe400078ec0ff */
[----:B------:R-:W-:-:S03]  /*13b60*/  MOV R2, 0x400 ;  /* 0x0000040000027802 */ /* 0x000fc60000000f00 */
[----:B------:R-:W-:Y:S01]  /*13b70*/  IMAD.IADD R0, R0, 0x1, -R3 ;  /* 0x0000000100007824 */ /* 0x000fe200078e0a03 */
[----:B0-----:R-:W-:-:S04]  /*13b80*/  LEA R9, R5, R2, 0x18 ;  /* 0x0000000205097211 */ /* 0x001fc800078ec0ff */
[----:B------:R-:W-:-:S04]  /*13b90*/  SHF.L.U32 R0, R0, 0x1f, RZ ;  /* 0x0000001f00007819 */ /* 0x000fc800000006ff */
[----:B------:R-:W0:Y:S02]  /*13ba0*/  SYNCS.PHASECHK.TRANS64.TRYWAIT P0, [R9+URZ+0x31c20], R0 ;  /* 0x031c2000090075a7 */ /* 0x000e24000800017f */
[----:B0-----:R-:W-:Y:S05]  /*13bb0*/  @!P0 BRA `(.L_x_324) ;  /* 0x0000001800dc8947 */ /* 0x001fea0003800000 */
.L_x_389:
[----:B------:R-:W-:Y:S05]  /*13bc0*/  BSYNC B0 ;  /* 0x0000000000007941 */ /* 0x000fea0003800000 */
.L_x_323:
[----:B------:R-:W-:-:S03]  /*13bd0*/  UMOV UR4, 0xffffffff ;  /* 0xffffffff00047882 */ /* 0x000fc60000000000 */
[----:B------:R-:W-:Y:S05]  /*13be0*/  BRA.DIV UR4, `(.L_x_325) ;  /* 0x0000001a04e47947 */ /* 0x000fea000b800000 */
[----:B0-----:R-:W0:Y:S02]  /*13bf0*/  S2R R0, SR_TID.X ;  /* 0x0000000000007919 */ /* 0x001e240000002100 */
[----:B0-----:R-:W-:-:S04]  /*13c00*/  SHF.R.U32.HI R0, RZ, 0x5, R0 ;  /* 0x00000005ff007819 */ /* 0x001fc80000011600 */
[----:B------:R-:W-:-:S05]  /*13c10*/  LOP3.LUT R0, R0, 0x3, RZ, 0xc0, !PT ;  /* 0x0000000300007812 */ /* 0x000fca00078ec0ff */
[----:B------:R0:W1:Y:S02]  /*13c20*/  SHFL.IDX PT, R14, R0, RZ, 0x1f ;  /* 0x00001fff000e7589 */ /* 0x00006400000e0000 */
.L_x_392:
[----:B-1----:R-:W-:Y:S01]  /*13c30*/  ISETP.NE.AND P0, PT, R14, RZ, PT ;  /* 0x000000ff0e00720c */ /* 0x002fe20003f05270 */
[----:B------:R-:W-:-:S12]  /*13c40*/  BSSY B0, `(.L_x_326) ;  /* 0x0000026000007945 */ /* 0x000fd80003800000 */
[----:B------:R-:W-:Y:S05]  /*13c50*/  @P0 BRA `(.L_x_327) ;  /* 0x0000000000900947 */ /* 0x000fea0003800000 */
[----:B------:R-:W-:-:S03]  /*13c60*/  UMOV UR4, 0xffffffff ;  /* 0xffffffff00047882 */ /* 0x000fc60000000000 */
[----:B------:R-:W-:Y:S05]  /*13c70*/  BRA.DIV UR4, `(.L_x_328) ;  /* 0x0000001a04f47947 */ /* 0x000fea000b800000 */
[----:B------:R-:W-:-:S13]  /*13c80*/  ELECT P6, URZ, PT ;  /* 0x00000000003f782f */ /* 0x000fda00038c0000 */
.L_x_395:
[----:B------:R-:W-:Y:S05]  /*13c90*/  @!P6 BRA `(.L_x_327) ;  /* 0x000000000080e947 */ /* 0x000fea0003800000 */
[----:B0-----:R-:W2:Y:S02]  /*13ca0*/  LDL R0, [R1+0x50] ;  /* 0x0000500001007983 */ /* 0x001ea40000100800 */
[----:B--2---:R-:W-:-:S13]  /*13cb0*/  R2UR UR4, R0 ;  /* 0x00000000000472ca */ /* 0x004fda00000e0000 */
[----:B------:R-:W-:-:S06]  /*13cc0*/  ULOP3.LUT UR4, UR4, 0x2, URZ, 0xfc, !UPT ;  /* 0x0000000204047892 */ /* 0x000fcc000f8efc3f */
[----:B------:R-:W-:-:S05]  /*13cd0*/  IMAD.U32 R0, RZ, RZ, UR4 ;  /* 0x00000004ff007e24 */ /* 0x000fca000f8e00ff */
[----:B------:R-:W-:-:S13]  /*13ce0*/  ISETP.NE.AND P2, PT, R0, 0x3, PT ;  /* 0x000000030000780c */ /* 0x000fda0003f45270 */
[----:B------:R-:W-:Y:S05]  /*13cf0*/  @!P2 BRA `(.L_x_329) ;  /* 0x000000000004a947 */ /* 0x000fea0003800000 */
[----:B------:R-:W-:Y:S01]  /*13d00*/  BPT.TRAP 0x1 ;  /* 0x000000040000795c */ /* 0x000fe20000300000 */
.L_x_329:
[----:B------:R-:W-:Y:S01]  /*13d10*/  VIADD R3, R9, 0x31c40 ;  /* 0x00031c4009037836 */ /* 0x000fe20000000000 */
[----:B------:R-:W-:Y:S01]  /*13d20*/  SHF.L.U32 R2, R28, 0x1f, RZ ;  /* 0x0000001f1c027819 */ /* 0x000fe200000006ff */
[C---:B------:R-:W-:Y:S02]  /*13d30*/  VIADD R0, R18.reuse, 0x1 ;  /* 0x0000000112007836 */ /* 0x040fe40000000000 */
[----:B------:R-:W-:-:S03]  /*13d40*/  IMAD R7, R18, 0x8, R3 ;  /* 0x0000000812077824 */ /* 0x000fc600078e0203 */
[C---:B------:R-:W-:Y:S01]  /*13d50*/  ISETP.NE.AND P1, PT, R0.reuse, 0x2, PT ;  /* 0x000000020000780c */ /* 0x040fe20003f25270 */
[----:B------:R-:W0:Y:S03]  /*13d60*/  SYNCS.PHASECHK.TRANS64.TRYWAIT P0, [R7+URZ], R2 ;  /* 0x00000002070075a7 */ /* 0x000e26000800017f */
[----:B------:R-:W-:Y:S02]  /*13d70*/  SEL R5, RZ, 0x1, P1 ;  /* 0x00000001ff057807 */ /* 0x000fe40000800000 */
[----:B------:R-:W-:Y:S02]  /*13d80*/  SEL R4, R0, RZ, P1 ;  /* 0x000000ff00047207 */ /* 0x000fe40000800000 */
[----:B------:R-:W-:-:S03]  /*13d90*/  LOP3.LUT R0, R28, R5, RZ, 0x3c, !PT ;  /* 0x000000051c007212 */ /* 0x000fc600078e3cff */
[----:B------:R-:W-:Y:S01]  /*13da0*/  IMAD R3, R4, 0x8, R3 ;  /* 0x0000000804037824 */ /* 0x000fe200078e0203 */
[----:B------:R-:W-:Y:S01]  /*13db0*/  SHF.L.U32 R0, R0, 0x1f, RZ ;  /* 0x0000001f00007819 */ /* 0x000fe200000006ff */
[----:B0-----:R-:W-:Y:S06]  /*13dc0*/  @!P0 BRA `(.L_x_330) ;  /* 0x0000001800c08947 */ /* 0x001fec0003800000 */
.L_x_396:
[----:B------:R-:W1:Y:S02]  /*13dd0*/  SYNCS.PHASECHK.TRANS64.TRYWAIT P0, [R3+URZ], R0 ;  /* 0x00000000030075a7 */ /* 0x000e64000800017f */
[----:B-1----:R-:W-:Y:S05]  /*13de0*/  @!P0 BRA `(.L_x_331) ;  /* 0x0000001800cc8947 */ /* 0x002fea0003800000 */
.L_x_397:
[----:B------:R-:W-:Y:S05]  /*13df0*/  @!P2 BRA `(.L_x_332) ;  /* 0x000000000004a947 */ /* 0x000fea0003800000 */
[----:B------:R-:W-:Y:S01]  /*13e00*/  BPT.TRAP 0x1 ;  /* 0x000000040000795c */ /* 0x000fe20000300000 */
.L_x_332:
[----:B-1----:R-:W-:-:S04]  /*13e10*/  VIADD R3, R9, 0x31c60 ;  /* 0x00031c6009037836 */ /* 0x002fc80000000000 */
[----:B------:R-:W-:-:S04]  /*13e20*/  IMAD R5, R18, 0x8, R3 ;  /* 0x0000000812057824 */ /* 0x000fc800078e0203 */
[----:B------:R-:W1:Y:S02]  /*13e30*/  SYNCS.PHASECHK.TRANS64.TRYWAIT P0, [R5+URZ], R2 ;  /* 0x00000002050075a7 */ /* 0x000e64000800017f */
[----:B-1----:R-:W-:Y:S05]  /*13e40*/  @!P0 BRA `(.L_x_333) ;  /* 0x0000001800c88947 */ /* 0x002fea0003800000 */
.L_x_398:
[----:B------:R-:W-:-:S07]  /*13e50*/  IMAD R3, R4, 0x8, R3 ;  /* 0x0000000804037824 */ /* 0x000fce00078e0203 */
.L_x_334:
[----:B--2---:R2:W4:Y:S02]  /*13e60*/  SYNCS.PHASECHK.TRANS64.TRYWAIT P0, [R3+URZ], R0 ;  /* 0x00000000030075a7 */ /* 0x004524000800017f */
[----:B----4-:R-:W-:Y:S05]  /*13e70*/  @!P0 NANOSLEEP.SYNCS 0x989680 ;  /* 0x009896800000895d */ /* 0x010fea0003900000 */
[----:B------:R-:W4:Y:S02]  /*13e80*/  @!P0 SYNCS.PHASECHK.TRANS64 P0, [R3+URZ], R0 ;  /* 0x00000000030085a7 */ /* 0x000f24000800007f */
[----:B----4-:R-:W-:Y:S05]  /*13e90*/  @!P0 BRA `(.L_x_334) ;  /* 0xfffffffc00f08947 */ /* 0x010fea000383ffff */
.L_x_327:
[----:B------:R-:W-:Y:S05]  /*13ea0*/  BSYNC B0 ;  /* 0x0000000000007941 */ /* 0x000fea0003800000 */
.L_x_326:
[----:B------:R-:W-:Y:S05]  /*13eb0*/  EXIT ;  /* 0x000000000000794d */ /* 0x000fea0003800000 */
.L_x_177:
[----:B0-----:R-:W-:-:S04]  /*13ec0*/  IMAD.U32 R3, RZ, RZ, UR37 ;  /* 0x00000025ff037e24 */ /* 0x001fc8000f8e00ff */
[----:B------:R0:W1:Y:S03]  /*13ed0*/  SYNCS.PHASECHK.TRANS64.TRYWAIT P1, [R3+URZ+0x31c00], R0 ;  /* 0x031c0000030075a7 */ /* 0x000066000802017f */
[----:B-1----:R-:W-:Y:S05]  /*13ee0*/  @!P1 NANOSLEEP.SYNCS 0x989680 ;  /* 0x009896800000995d */ /* 0x002fea0003900000 */
[----:B------:R-:W1:Y:S02]  /*13ef0*/  @!P1 SYNCS.PHASECHK.TRANS64 P1, [R3+URZ+0x31c00], R0 ;  /* 0x031c0000030095a7 */ /* 0x000e64000802007f */
[----:B-1----:R-:W-:Y:S05]  /*13f00*/  @!P1 BRA `(.L_x_177) ;  /* 0xfffffffc00ec9947 */ /* 0x002fea000383ffff */
[----:B------:R-:W-:Y:S05]  /*13f10*/  BRA `(.L_x_335) ;  /* 0xfffffedc00947947 */ /* 0x000fea000383ffff */
.L_x_181:
[----:B-1----:R1:W2:Y:S02]  /*13f20*/  SYNCS.PHASECHK.TRANS64.TRYWAIT P2, [R0+URZ+0x31c30], R3 ;  /* 0x031c3003000075a7 */ /* 0x0022a4000804017f */
[----:B--2---:R-:W-:Y:S05]  /*13f30*/  @!P2 NANOSLEEP.SYNCS 0x989680 ;  /* 0x009896800000a95d */ /* 0x004fea0003900000 */
[----:B------:R-:W2:Y:S02]  /*13f40*/  @!P2 SYNCS.PHASECHK.TRANS64 P2, [R0+URZ+0x31c30], R3 ;  /* 0x031c30030000a5a7 */ /* 0x000ea4000804007f */
[----:B--2---:R-:W-:Y:S05]  /*13f50*/  @!P2 BRA `(.L_x_181) ;  /* 0xfffffffc00f0a947 */ /* 0x004fea000383ffff */
[----:B------:R-:W-:Y:S05]  /*13f60*/  BRA `(.L_x_180) ;  /* 0xfffffedc00bc7947 */ /* 0x000fea000383ffff */
.L_x_186:
[----:B--2---:R-:W-:-:S04]  /*13f70*/  IMAD.U32 R7, RZ, RZ, UR4 ;  /* 0x00000004ff077e24 */ /* 0x004fc8000f8e00ff */
[----:B------:R2:W3:Y:S03]  /*13f80*/  SYNCS.PHASECHK.TRANS64.TRYWAIT P2, [R7+URZ+0x31c30], R6 ;  /* 0x031c3006070075a7 */ /* 0x0004e6000804017f */
[----:B---3--:R-:W-:Y:S05]  /*13f90*/  @!P2 NANOSLEEP.SYNCS 0x989680 ;  /* 0x009896800000a95d */ /* 0x008fea0003900000 */
[----:B------:R-:W3:Y:S02]  /*13fa0*/  @!P2 SYNCS.PHASECHK.TRANS64 P2, [R7+URZ+0x31c30], R6 ;  /* 0x031c30060700a5a7 */ /* 0x000ee4000804007f */
[----:B---3--:R-:W-:Y:S05]  /*13fb0*/  @!P2 BRA `(.L_x_186) ;  /* 0xfffffffc00eca947 */ /* 0x008fea000383ffff */
[----:B------:R-:W-:Y:S05]  /*13fc0*/  BRA `(.L_x_183) ;  /* 0xffffff2000287947 */ /* 0x000fea000383ffff */
.L_x_190:
[----:B--2---:R-:W-:-:S04]  /*13fd0*/  IMAD.U32 R7, RZ, RZ, UR4 ;  /* 0x00000004ff077e24 */ /* 0x004fc8000f8e00ff */
[----:B------:R2:W3:Y:S03]  /*13fe0*/  SYNCS.PHASECHK.TRANS64.TRYWAIT P2, [R7+URZ+0x31c50], R6 ;  /* 0x031c5006070075a7 */ /* 0x0004e6000804017f */
[----:B---3--:R-:W-:Y:S05]  /*13ff0*/  @!P2 NANOSLEEP.SYNCS 0x989680 ;  /* 0x009896800000a95d */ /* 0x008fea0003900000 */
[----:B------:R-:W3:Y:S02]  /*14000*/  @!P2 SYNCS.PHASECHK.TRANS64 P2, [R7+URZ+0x31c50], R6 ;  /* 0x031c50060700a5a7 */ /* 0x000ee4000804007f */
[----:B---3--:R-:W-:Y:S05]  /*14010*/  @!P2 BRA `(.L_x_190) ;  /* 0xfffffffc00eca947 */ /* 0x008fea000383ffff */
[----:B------:R-:W-:Y:S05]  /*14020*/  BRA `(.L_x_187) ;  /* 0xffffff3400c87947 */ /* 0x000fea000383ffff */
.L_x_195:
[----:B---3--:R-:W-:-:S04]  /*14030*/  IMAD.U32 R3, RZ, RZ, UR9 ;  /* 0x00000009ff037e24 */ /* 0x008fc8000f8e00ff */
[----:B------:R3:W4:Y:S03]  /*14040*/  SYNCS.PHASECHK.TRANS64.TRYWAIT P0, [R3+URZ+0x31c50], R0 ;  /* 0x031c5000030075a7 */ /* 0x000726000800017f */
[----:B----4-:R-:W-:Y:S05]  /*14050*/  @!P0 NANOSLEEP.SYNCS 0x989680 ;  /* 0x009896800000895d */ /* 0x010fea0003900000 */
[----:B------:R-:W4:Y:S02]  /*14060*/  @!P0 SYNCS.PHASECHK.TRANS64 P0, [R3+URZ+0x31c50], R0 ;  /* 0x031c5000030085a7 */ /* 0x000f24000800007f */
[----:B----4-:R-:W-:Y:S05]  /*14070*/  @!P0 BRA `(.L_x_195) ;  /* 0xfffffffc00ec8947 */ /* 0x010fea000383ffff */
[----:B------:R-:W-:Y:S05]  /*14080*/  BRA `(.L_x_194) ;  /* 0xffffff5c00f07947 */ /* 0x000fea000383ffff */
.L_x_232:
[----:B------:R-:W1:Y:S01]  /*14090*/  S2R R20, SR_TID.X ;  /* 0x0000000000147919 */ /* 0x000e620000002100 */
[----:B------:R-:W-:Y:S01]  /*140a0*/  BSSY B0, `(.L_x_336) ;  /* 0x000000a000007945 */ /* 0x000fe20003800000 */
[----:B------:R-:W-:Y:S02]  /*140b0*/  IMAD.MOV.U32 R12, RZ, RZ, RZ ;  /* 0x000000ffff0c7224 */ /* 0x000fe400078e00ff */
[----:B------:R-:W-:Y:S02]  /*140c0*/  IMAD.MOV.U32 R11, RZ, RZ, 0x1f ;  /* 0x0000001fff0b7424 */ /* 0x000fe400078e00ff */
[----:B------:R-:W-:Y:S01]  /*140d0*/  IMAD.MOV.U32 R15, RZ, RZ, -0x1 ;  /* 0xffffffffff0f7424 */ /* 0x000fe200078e00ff */
[----:B-1----:R-:W-:-:S04]  /*140e0*/  SHF.R.U32.HI R20, RZ, 0x5, R20 ;  /* 0x00000005ff147819 */ /* 0x002fc80000011614 */
[----:B------:R-:W-:-:S05]  /*140f0*/  LOP3.LUT R20, R20, 0x3, RZ, 0xc0, !PT ;  /* 0x0000000314147812 */ /* 0x000fca00078ec0ff */
[----:B------:R-:W-:-:S07]  /*14100*/  IMAD.MOV.U32 R13, RZ, RZ, R20 ;  /* 0x000000ffff0d7224 */ /* 0x000fce00078e0014 */
[----:B0-2---:R-:W-:Y:S05]  /*14110*/  WARPSYNC.COLLECTIVE R15, `(.L_x_337) ;  /* 0x000000000f087348 */ /* 0x005fea0003c00000 */
[----:B------:R1:W3:Y:S02]  /*14120*/  SHFL.IDX P6, R14, R13, R12, R11 ;  /* 0x0000000c0d0e7389 */ /* 0x0002e400000c000b */
[----:B0123--:R-:W-:Y:S01]  /*14130*/  ENDCOLLECTIVE ;  /* 0x000000000000791b */ /* 0x00ffe20003800000 */
.L_x_337:
[----:B------:R-:W-:Y:S05]  /*14140*/  BSYNC B0 ;  /* 0x0000000000007941 */ /* 0x000fea0003800000 */
.L_x_336:
[----:B------:R-:W-:Y:S05]  /*14150*/  BRA `(.L_x_338) ;  /* 0xffffffb000687947 */ /* 0x000fea000383ffff */
.L_x_234:
[----:B------:R-:W-:Y:S01]  /*14160*/  BSSY B0, `(.L_x_339) ;  /* 0x0000006000007945 */ /* 0x000fe20003800000 */
[----:B------:R-:W-:-:S07]  /*14170*/  IMAD.MOV.U32 R15, RZ, RZ, -0x1 ;  /* 0xffffffffff0f7424 */ /* 0x000fce00078e00ff */
[----:B012---:R-:W-:Y:S05]  /*14180*/  WARPSYNC.COLLECTIVE R15, `(.L_x_340) ;  /* 0x000000000f0c7348 */ /* 0x007fea0003c00000 */
[----:B------:R-:W-:Y:S02]  /*14190*/  ELECT P6, UR62, PT ;  /* 0x00000000003e782f */ /* 0x000fe400038c0000 */
[----:B------:R-:W-:Y:S01]  /*141a0*/  MOV R14, UR62 ;  /* 0x0000003e000e7c02 */ /* 0x000fe20008000f00 */
[----:B012---:R-:W-:Y:S10]  /*141b0*/  ENDCOLLECTIVE ;  /* 0x000000000000791b */ /* 0x007ff40003800000 */
.L_x_340:
[----:B------:R-:W-:Y:S05]  /*141c0*/  BSYNC B0 ;  /* 0x0000000000007941 */ /* 0x000fea0003800000 */
.L_x_339:
[----:B------:R-:W-:Y:S05]  /*141d0*/  BRA `(.L_x_341) ;  /* 0xffffffb000687947 */ /* 0x000fea000383ffff */
.L_x_236:
[----:B-1----:R1:W3:Y:S02]  /*141e0*/  SYNCS.PHASECHK.TRANS64.TRYWAIT P0, [R0+URZ+0x31c40], R2 ;  /* 0x031c4002000075a7 */ /* 0x0022e4000800017f */
[----:B---3--:R-:W-:Y:S05]  /*141f0*/  @!P0 NANOSLEEP.SYNCS 0x989680 ;  /* 0x009896800000895d */ /* 0x008fea0003900000 */
[----:B------:R-:W3:Y:S02]  /*14200*/  @!P0 SYNCS.PHASECHK.TRANS64 P0, [R0+URZ+0x31c40], R2 ;  /* 0x031c4002000085a7 */ /* 0x000ee4000800007f */
[----:B---3--:R-:W-:Y:S05]  /*14210*/  @!P0 BRA `(.L_x_236) ;  /* 0xfffffffc00f08947 */ /* 0x008fea000383ffff */
[----:B------:R-:W-:Y:S05]  /*14220*/  BRA `(.L_x_342) ;  /* 0xffffffb000bc7947 */ /* 0x000fea000383ffff */
.L_x_240:
[----:B------:R-:W2:Y:S01]  /*14230*/  LDL.LU R11, [R1+0x24] ;  /* 0x00002400010b7983 */ /* 0x000ea20000300800 */
[----:B------:R-:W-:Y:S02]  /*14240*/  IMAD.MOV.U32 R13, RZ, RZ, R4 ;  /* 0x000000ffff0d7224 */ /* 0x000fe400078e0004 */
[----:B------:R-:W-:Y:S02]  /*14250*/  IMAD.MOV.U32 R12, RZ, RZ, RZ ;  /* 0x000000ffff0c7224 */ /* 0x000fe400078e00ff */
[----:B------:R-:W-:Y:S02]  /*14260*/  IMAD.MOV.U32 R15, RZ, RZ, -0x1 ;  /* 0xffffffffff0f7424 */ /* 0x000fe400078e00ff */
[----:B------:R-:W-:-:S04]  /*14270*/  IMAD R25, R25, 0xc0, R21 ;  /* 0x000000c019197824 */ /* 0x000fc800078e0215 */
[----:B------:R-:W-:Y:S02]  /*14280*/  VIADD R8, R25, 0x20 ;  /* 0x0000002019087836 */ /* 0x000fe40000000000 */
[----:B--2---:R-:W-:Y:S02]  /*14290*/  IMAD R5, R11, R9, RZ ;  /* 0x000000090b057224 */ /* 0x004fe400078e02ff */
[----:B------:R-:W-:-:S03]  /*142a0*/  IMAD.MOV.U32 R11, RZ, RZ, 0x1c1f ;  /* 0x00001c1fff0b7424 */ /* 0x000fc600078e00ff */
[----:B------:R-:W-:-:S13]  /*142b0*/  ISETP.GE.AND P4, PT, R25, R5, PT ;  /* 0x000000051900720c */ /* 0x000fda0003f86270 */
[----:B-----5:R-:W-:Y:S05]  /*142c0*/  WARPSYNC.COLLECTIVE R15, `(.L_x_343) ;  /* 0x000000000f087348 */ /* 0x020fea0003c00000 */
[----:B------:R0:W1:Y:S02]  /*142d0*/  SHFL.IDX P6, R14, R13, R12, R11 ;  /* 0x0000000c0d0e7389 */ /* 0x00006400000c000b */
[----:B01---5:R-:W-:Y:S01]  /*142e0*/  ENDCOLLECTIVE ;  /* 0x000000000000791b */ /* 0x023fe20003800000 */
.L_x_343:
[----:B------:R-:W-:Y:S02]  /*142f0*/  IMAD.MOV.U32 R13, RZ, RZ, R0 ;  /* 0x000000ffff0d7224 */ /* 0x000fe400078e0000 */
[----:B------:R-:W-:-:S07]  /*14300*/  IMAD.MOV.U32 R2, RZ, RZ, R14 ;  /* 0x000000ffff027224 */ /* 0x000fce00078e000e */
[----:B------:R-:W-:Y:S05]  /*14310*/  WARPSYNC.COLLECTIVE R15, `(.L_x_344) ;  /* 0x000000000f087348 */ /* 0x000fea0003c00000 */
[----:B------:R0:W1:Y:S02]  /*14320*/  SHFL.IDX P6, R14, R13, R12, R11 ;  /* 0x0000000c0d0e7389 */ /* 0x00006400000c000b */
[----:B01----:R-:W-:Y:S01]  /*14330*/  ENDCOLLECTIVE ;  /* 0x000000000000791b */ /* 0x003fe20003800000 */
.L_x_344:
[----:B------:R-:W-:Y:S01]  /*14340*/  ULDC.64 UR4, c[0x0][0x208] ;  /* 0x0000820000047ab9 */ /* 0x000fe20000000a00 */
[----:B------:R-:W-:Y:S02]  /*14350*/  IMAD.MOV.U32 R13, RZ, RZ, R4 ;  /* 0x000000ffff0d7224 */ /* 0x000fe400078e0004 */
[----:B------:R-:W-:Y:S02]  /*14360*/  IMAD.MOV.U32 R12, RZ, RZ, 0x1 ;  /* 0x00000001ff0c7424 */ /* 0x000fe400078e00ff */
[----:B------:R-:W-:-:S05]  /*14370*/  IMAD.MOV.U32 R3, RZ, RZ, R14 ;  /* 0x000000ffff037224 */ /* 0x000fca00078e000e */
[----:B------:R-:W-:-:S05]  /*14380*/  @!P4 LEA R3, P3, R20, R3, 0x1 ;  /* 0x000000031403c211 */ /* 0x000fca00078608ff */
[----:B------:R-:W-:Y:S01]  /*14390*/  @!P4 IMAD.X R2, RZ, RZ, R2, P3 ;  /* 0x000000ffff02c224 */ /* 0x000fe200018e0602 */
[----:B------:R-:W-:-:S04]  /*143a0*/  ISETP.GE.AND P3, PT, R8, R5, PT ;  /* 0x000000050800720c */ /* 0x000fc80003f66270 */
[----:B------:R-:W-:-:S04]  /*143b0*/  @!P4 LOP3.LUT R3, R3, R2, RZ, 0x3c, !PT ;  /* 0x000000020303c212 */ /* 0x000fc800078e3cff */
[----:B------:R-:W-:-:S04]  /*143c0*/  @!P4 LOP3.LUT R2, R3, R2, RZ, 0x3c, !PT ;  /* 0x000000020302c212 */ /* 0x000fc800078e3cff */
[----:B------:R-:W-:-:S05]  /*143d0*/  @!P4 LOP3.LUT R3, R3, R2, RZ, 0x3c, !PT ;  /* 0x000000020303c212 */ /* 0x000fca00078e3cff */
[----:B------:R-:W-:Y:S01]  /*143e0*/  @!PT LDS RZ, [RZ] ;  /* 0x00000000fffff984 */ /* 0x000fe20000000800 */
[----:B------:R-:W-:Y:S01]  /*143f0*/  @!PT LDS RZ, [RZ] ;  /* 0x00000000fffff984 */ /* 0x000fe20000000800 */
[----:B------:R-:W-:Y:S01]  /*14400*/  @!PT LDS RZ, [RZ] ;  /* 0x00000000fffff984 */ /* 0x000fe20000000800 */
[----:B------:R0:W-:Y:S04]  /*14410*/  @!P4 LDGSTS.E.BYPASS.LTC128B.128 [R10+0xda00], desc[UR4][R2.64], !P2 ;  /* 0x0da00000020acfae */ /* 0x0001e8000d101d44 */
[----:B------:R0:W-:Y:S04]  /*14420*/  @!P4 LDGSTS.E.BYPASS.LTC128B.128 [R10+0x10a00], desc[UR4][R2.64+0x40], !P1 ;  /* 0x10a00040020acfae */ /* 0x0001e8000c901d44 */
[----:B------:R0:W-:Y:S02]  /*14430*/  @!P4 LDGSTS.E.BYPASS.LTC128B.128 [R10+0x13a00], desc[UR4][R2.64+0x80], !P0 ;  /* 0x13a00080020acfae */ /* 0x0001e4000c101d44 */
[----:B0-----:R-:W-:Y:S05]  /*14440*/  WARPSYNC.COLLECTIVE R15, `(.L_x_345) ;  /* 0x000000000f087348 */ /* 0x001fea0003c00000 */
[----:B------:R1:W2:Y:S02]  /*14450*/  SHFL.IDX P6, R14, R13, R12, R11 ;  /* 0x0000000c0d0e7389 */ /* 0x0002a400000c000b */
[----:B012---:R-:W-:Y:S01]  /*14460*/  ENDCOLLECTIVE ;  /* 0x000000000000791b */ /* 0x007fe20003800000 */
.L_x_345:
[----:B------:R-:W-:Y:S02]  /*14470*/  IMAD.MOV.U32 R13, RZ, RZ, R0 ;  /* 0x000000ffff0d7224 */ /* 0x000fe400078e0000 */
[----:B------:R-:W-:-:S07]  /*14480*/  IMAD.MOV.U32 R2, RZ, RZ, R14 ;  /* 0x000000ffff027224 */ /* 0x000fce00078e000e */
[----:B------:R-:W-:Y:S05]  /*14490*/  WARPSYNC.COLLECTIVE R15, `(.L_x_346) ;  /* 0x000000000f087348 */ /* 0x000fea0003c00000 */
[----:B------:R0:W1:Y:S02]  /*144a0*/  SHFL.IDX P6, R14, R13, R12, R11 ;  /* 0x0000000c0d0e7389 */ /* 0x00006400000c000b */
[----:B01----:R-:W-:Y:S01]  /*144b0*/  ENDCOLLECTIVE ;  /* 0x000000000000791b */ /* 0x003fe20003800000 */
.L_x_346:
[----:B------:R-:W-:Y:S01]  /*144c0*/  ULDC.64 UR4, c[0x0][0x208] ;  /* 0x0000820000047ab9 */ /* 0x000fe20000000a00 */
[----:B------:R-:W-:Y:S02]  /*144d0*/  IMAD.MOV.U32 R13, RZ, RZ, R4 ;  /* 0x000000ffff0d7224 */ /* 0x000fe400078e0004 */
[----:B------:R-:W-:Y:S02]  /*144e0*/  IMAD.MOV.U32 R12, RZ, RZ, 0x2 ;  /* 0x00000002ff0c7424 */ /* 0x000fe400078e00ff */
[----:B------:R-:W-:-:S05]  /*144f0*/  IMAD.MOV.U32 R3, RZ, RZ, R14 ;  /* 0x000000ffff037224 */ /* 0x000fca00078e000e */
[----:B------:R-:W-:-:S05]  /*14500*/  @!P3 LEA R3, P4, R20, R3, 0x1 ;  /* 0x000000031403b211 */ /* 0x000fca00078808ff */
[----:B------:R-:W-:-:S05]  /*14510*/  @!P3 IMAD.X R2, RZ, RZ, R2, P4 ;  /* 0x000000ffff02b224 */ /* 0x000fca00020e0602 */
        /* <DEDUP_REMOVED lines=12> */
.L_x_347:
[----:B------:R-:W-:-:S05]  /*145e0*/  VIADD R2, R25, 0x40 ;  /* 0x0000004019027836 */ /* 0x000fca0000000000 */
[----:B------:R-:W-:Y:S01]  /*145f0*/  ISETP.GE.AND P3, PT, R2, R5, PT ;  /* 0x000000050200720c */ /* 0x000fe20003f66270 */
[----:B------:R-:W-:Y:S02]  /*14600*/  IMAD.MOV.U32 R13, RZ, RZ, R0 ;  /* 0x000000ffff0d7224 */ /* 0x000fe400078e0000 */
[----:B------:R-:W-:-:S10]  /*14610*/  IMAD.MOV.U32 R2, RZ, RZ, R14 ;  /* 0x000000ffff027224 */ /* 0x000fd400078e000e */
[----:B------:R-:W-:Y:S05]  /*14620*/  WARPSYNC.COLLECTIVE R15, `(.L_x_348) ;  /* 0x000000000f087348 */ /* 0x000fea0003c00000 */
[----:B------:R0:W1:Y:S02]  /*14630*/  SHFL.IDX P6, R14, R13, R12, R11 ;  /* 0x0000000c0d0e7389 */ /* 0x00006400000c000b */
[----:B01----:R-:W-:Y:S01]  /*14640*/  ENDCOLLECTIVE ;  /* 0x000000000000791b */ /* 0x003fe20003800000 */
.L_x_348:
        /* <DEDUP_REMOVED lines=18> */
.L_x_349:
[----:B------:R-:W-:Y:S02]  /*14770*/  IMAD.MOV.U32 R13, RZ, RZ, R0 ;  /* 0x000000ffff0d7224 */ /* 0x000fe400078e0000 */
[----:B------:R-:W-:-:S05]  /*14780*/  VIADD R0, R25, 0x60 ;  /* 0x0000006019007836 */ /* 0x000fca0000000000 */
[----:B------:R-:W-:Y:S01]  /*14790*/  ISETP.GE.AND P3, PT, R0, R5, PT ;  /* 0x000000050000720c */ /* 0x000fe20003f66270 */
[----:B------:R-:W-:-:S12]  /*147a0*/  IMAD.MOV.U32 R4, RZ, RZ, R14 ;  /* 0x000000ffff047224 */ /* 0x000fd800078e000e */
[----:B------:R-:W-:Y:S05]  /*147b0*/  WARPSYNC.COLLECTIVE R15, `(.L_x_350) ;  /* 0x000000000f087348 */ /* 0x000fea0003c00000 */
[----:B------:R0:W1:Y:S02]  /*147c0*/  SHFL.IDX P6, R14, R13, R12, R11 ;  /* 0x0000000c0d0e7389 */ /* 0x00006400000c000b */
[----:B01----:R-:W-:Y:S01]  /*147d0*/  ENDCOLLECTIVE ;  /* 0x000000000000791b */ /* 0x003fe20003800000 */
.L_x_350:
[----:B------:R-:W-:Y:S01]  /*147e0*/  ULDC.64 UR4, c[0x0][0x208] ;  /* 0x0000820000047ab9 */ /* 0x000fe20000000a00 */
[----:B------:R-:W-:Y:S02]  /*147f0*/  IMAD.MOV.U32 R13, RZ, RZ, R6 ;  /* 0x000000ffff0d7224 */ /* 0x000fe400078e0006 */
[----:B------:R-:W-:Y:S02]  /*14800*/  IMAD.MOV.U32 R12, RZ, RZ, RZ ;  /* 0x000000ffff0c7224 */ /* 0x000fe400078e00ff */
[----:B------:R-:W-:-:S05]  /*14810*/  IMAD.MOV.U32 R2, RZ, RZ, R14 ;  /* 0x000000ffff027224 */ /* 0x000fca00078e000e */
[----:B------:R-:W-:-:S05]  /*14820*/  @!P3 LEA R2, P5, R20, R2, 0x1 ;  /* 0x000000021402b211 */ /* 0x000fca00078a08ff */
[----:B------:R-:W-:-:S05]  /*14830*/  @!P3 IMAD.X R3, RZ, RZ, R4, P5 ;  /* 0x000000ffff03b224 */ /* 0x000fca00028e0604 */
        /* <DEDUP_REMOVED lines=9> */
.L_x_351:
[----:B------:R-:W-:-:S05]  /*148d0*/  VIADD R2, R25, 0x80 ;  /* 0x0000008019027836 */ /* 0x000fca0000000000 */
[----:B------:R-:W-:Y:S01]  /*148e0*/  ISETP.GE.AND P3, PT, R2, R5, PT ;  /* 0x000000050200720c */ /* 0x000fe20003f66270 */
[----:B------:R-:W-:Y:S02]  /*148f0*/  IMAD.MOV.U32 R13, RZ, RZ, R7 ;  /* 0x000000ffff0d7224 */ /* 0x000fe400078e0007 */
[----:B------:R-:W-:-:S10]  /*14900*/  IMAD.MOV.U32 R0, RZ, RZ, R14 ;  /* 0x000000ffff007224 */ /* 0x000fd400078e000e */
[----:B------:R-:W-:Y:S05]  /*14910*/  WARPSYNC.COLLECTIVE R15, `(.L_x_352) ;  /* 0x000000000f087348 */ /* 0x000fea0003c00000 */
[----:B------:R0:W1:Y:S02]  /*14920*/  SHFL.IDX P6, R14, R13, R12, R11 ;  /* 0x0000000c0d0e7389 */ /* 0x00006400000c000b */
[----:B01----:R-:W-:Y:S01]  /*14930*/  ENDCOLLECTIVE ;  /* 0x000000000000791b */ /* 0x003fe20003800000 */
.L_x_352:
[----:B------:R-:W-:Y:S01]  /*14940*/  ULDC.64 UR4, c[0x0][0x208] ;  /* 0x0000820000047ab9 */ /* 0x000fe20000000a00 */
[----:B------:R-:W-:Y:S02]  /*14950*/  IMAD.MOV.U32 R13, RZ, RZ, R6 ;  /* 0x000000ffff0d7224 */ /* 0x000fe400078e0006 */
[----:B------:R-:W-:Y:S02]  /*14960*/  IMAD.MOV.U32 R12, RZ, RZ, 0x1 ;  /* 0x00000001ff0c7424 */ /* 0x000fe400078e00ff */
[----:B------:R-:W-:-:S05]  /*14970*/  IMAD.MOV.U32 R4, RZ, RZ, R14 ;  /* 0x000000ffff047224 */ /* 0x000fca00078e000e */
[----:B------:R-:W-:-:S05]  /*14980*/  @!P3 LEA R4, P5, R20, R4, 0x1 ;  /* 0x000000041404b211 */ /* 0x000fca00078a08ff */
[----:B------:R-:W-:Y:S02]  /*14990*/  @!P3 IMAD.X R0, RZ, RZ, R0, P5 ;  /* 0x000000ffff00b224 */ /* 0x000fe400028e0600 */
[----:B------:R-:W-:Y:S02]  /*149a0*/  @!P3 IMAD.MOV.U32 R2, RZ, RZ, R4 ;  /* 0x000000ffff02b224 */ /* 0x000fe400078e0004 */
[----:B------:R-:W-:-:S05]  /*149b0*/  @!P3 IMAD.MOV.U32 R3, RZ, RZ, R0 ;  /* 0x000000ffff03b224 */ /* 0x000fca00078e0000 */
        /* <DEDUP_REMOVED lines=9> */
.L_x_353:
[----:B------:R-:W-:Y:S02]  /*14a50*/  IMAD.MOV.U32 R13, RZ, RZ, R7 ;  /* 0x000000ffff0d7224 */ /* 0x000fe400078e0007 */
[----:B------:R-:W-:-:S07]  /*14a60*/  IMAD.MOV.U32 R6, RZ, RZ, R14 ;  /* 0x000000ffff067224 */ /* 0x000fce00078e000e */
[----:B------:R-:W-:Y:S05]  /*14a70*/  WARPSYNC.COLLECTIVE R15, `(.L_x_354) ;  /* 0x000000000f087348 */ /* 0x000fea0003c00000 */
[----:B------:R0:W1:Y:S02]  /*14a80*/  SHFL.IDX P6, R14, R13, R12, R11 ;  /* 0x0000000c0d0e7389 */ /* 0x00006400000c000b */
[----:B01----:R-:W-:Y:S01]  /*14a90*/  ENDCOLLECTIVE ;  /* 0x000000000000791b */ /* 0x003fe20003800000 */
.L_x_354:
[----:B------:R-:W-:Y:S01]  /*14aa0*/  IMAD.MOV.U32 R2, RZ, RZ, R14 ;  /* 0x000000ffff027224 */ /* 0x000fe200078e000e */
[----:B------:R-:W-:Y:S06]  /*14ab0*/  BRA `(.L_x_355) ;  /* 0xffffffb8001c7947 */ /* 0x000fec000383ffff */
.L_x_243:
[----:B-1----:R1:W2:Y:S02]  /*14ac0*/  SYNCS.PHASECHK.TRANS64.TRYWAIT P0, [R17+URZ+0x31c20], R0 ;  /* 0x031c2000110075a7 */ /* 0x0022a4000800017f */
[----:B--2---:R-:W-:Y:S05]  /*14ad0*/  @!P0 NANOSLEEP.SYNCS 0x989680 ;  /* 0x009896800000895d */ /* 0x004fea0003900000 */
[----:B------:R-:W2:Y:S02]  /*14ae0*/  @!P0 SYNCS.PHASECHK.TRANS64 P0, [R17+URZ+0x31c20], R0 ;  /* 0x031c2000110085a7 */ /* 0x000ea4000800007f */
[----:B--2---:R-:W-:Y:S05]  /*14af0*/  @!P0 BRA `(.L_x_243) ;  /* 0xfffffffc00f08947 */ /* 0x004fea000383ffff */
[----:B------:R-:W-:Y:S05]  /*14b00*/  BRA `(.L_x_356) ;  /* 0xffffffb800887947 */ /* 0x000fea000383ffff */
.L_x_252:
[----:B-1----:R1:W2:Y:S02]  /*14b10*/  SYNCS.PHASECHK.TRANS64.TRYWAIT P0, [R3+URZ+0x31c40], R2 ;  /* 0x031c4002030075a7 */ /* 0x0022a4000800017f */
[----:B--2---:R-:W-:Y:S05]  /*14b20*/  @!P0 NANOSLEEP.SYNCS 0x989680 ;  /* 0x009896800000895d */ /* 0x004fea0003900000 */
[----:B------:R-:W2:Y:S02]  /*14b30*/  @!P0 SYNCS.PHASECHK.TRANS64 P0, [R3+URZ+0x31c40], R2 ;  /* 0x031c4002030085a7 */ /* 0x000ea4000800007f */
[----:B--2---:R-:W-:Y:S05]  /*14b40*/  @!P0 BRA `(.L_x_252) ;  /* 0xfffffffc00f08947 */ /* 0x004fea000383ffff */
[----:B------:R-:W-:Y:S05]  /*14b50*/  BRA `(.L_x_357) ;  /* 0xffffffbc005c7947 */ /* 0x000fea000383ffff */
.L_x_259:
[----:B0-----:R0:W1:Y:S02]  /*14b60*/  SYNCS.PHASECHK.TRANS64.TRYWAIT P0, [R2+URZ+0x60], R3 ;  /* 0x00006003020075a7 */ /* 0x001064000800017f */
[----:B-1----:R-:W-:Y:S05]  /*14b70*/  @!P0 NANOSLEEP.SYNCS 0x989680 ;  /* 0x009896800000895d */ /* 0x002fea0003900000 */
[----:B------:R-:W1:Y:S02]  /*14b80*/  @!P0 SYNCS.PHASECHK.TRANS64 P0, [R2+URZ+0x60], R3 ;  /* 0x00006003020085a7 */ /* 0x000e64000800007f */
[----:B-1----:R-:W-:Y:S05]  /*14b90*/  @!P0 BRA `(.L_x_259) ;  /* 0xfffffffc00f08947 */ /* 0x002fea000383ffff */
[----:B------:R-:W-:Y:S05]  /*14ba0*/  BRA `(.L_x_358) ;  /* 0xffffffc000687947 */ /* 0x000fea000383ffff */
.L_x_269:
[----:B-1----:R1:W2:Y:S02]  /*14bb0*/  SYNCS.PHASECHK.TRANS64.TRYWAIT P0, [R3+URZ+0x31c40], R2 ;  /* 0x031c4002030075a7 */ /* 0x0022a4000800017f */
[----:B--2---:R-:W-:Y:S05]  /*14bc0*/  @!P0 NANOSLEEP.SYNCS 0x989680 ;  /* 0x009896800000895d */ /* 0x004fea0003900000 */
[----:B------:R-:W2:Y:S02]  /*14bd0*/  @!P0 SYNCS.PHASECHK.TRANS64 P0, [R3+URZ+0x31c40], R2 ;  /* 0x031c4002030085a7 */ /* 0x000ea4000800007f */
[----:B--2---:R-:W-:Y:S05]  /*14be0*/  @!P0 BRA `(.L_x_269) ;  /* 0xfffffffc00f08947 */ /* 0x004fea000383ffff */
[----:B------:R-:W-:Y:S05]  /*14bf0*/  BRA `(.L_x_359) ;  /* 0xffffffc800247947 */ /* 0x000fea000383ffff */
.L_x_276:
[----:B0-----:R0:W1:Y:S02]  /*14c00*/  SYNCS.PHASECHK.TRANS64.TRYWAIT P0, [R12+URZ+0x60], R28 ;  /* 0x0000601c0c0075a7 */ /* 0x001064000800017f */
[----:B-1----:R-:W-:Y:S05]  /*14c10*/  @!P0 NANOSLEEP.SYNCS 0x989680 ;  /* 0x009896800000895d */ /* 0x002fea0003900000 */
[----:B------:R-:W1:Y:S02]  /*14c20*/  @!P0 SYNCS.PHASECHK.TRANS64 P0, [R12+URZ+0x60], R28 ;  /* 0x0000601c0c0085a7 */ /* 0x000e64000800007f */
[----:B-1----:R-:W-:Y:S05]  /*14c30*/  @!P0 BRA `(.L_x_276) ;  /* 0xfffffffc00f08947 */ /* 0x002fea000383ffff */
[----:B------:R-:W-:Y:S05]  /*14c40*/  BRA `(.L_x_360) ;  /* 0xffffffcc00307947 */ /* 0x000fea000383ffff */
.L_x_286:
[----:B-1----:R1:W2:Y:S02]  /*14c50*/  SYNCS.PHASECHK.TRANS64.TRYWAIT P0, [R2+URZ+0x31c40], R3 ;  /* 0x031c4003020075a7 */ /* 0x0022a4000800017f */
[----:B--2---:R-:W-:Y:S05]  /*14c60*/  @!P0 NANOSLEEP.SYNCS 0x989680 ;  /* 0x009896800000895d */ /* 0x004fea0003900000 */
[----:B------:R-:W2:Y:S02]  /*14c70*/  @!P0 SYNCS.PHASECHK.TRANS64 P0, [R2+URZ+0x31c40], R3 ;  /* 0x031c4003020085a7 */ /* 0x000ea4000800007f */
[----:B--2---:R-:W-:Y:S05]  /*14c80*/  @!P0 BRA `(.L_x_286) ;  /* 0xfffffffc00f08947 */ /* 0x004fea000383ffff */
[----:B------:R-:W-:Y:S05]  /*14c90*/  BRA `(.L_x_361) ;  /* 0xffffffd000bc7947 */ /* 0x000fea000383ffff */
.L_x_293:
[----:B0-----:R0:W1:Y:S02]  /*14ca0*/  SYNCS.PHASECHK.TRANS64.TRYWAIT P0, [R7+URZ+0x60], R2 ;  /* 0x00006002070075a7 */ /* 0x001064000800017f */
[----:B-1----:R-:W-:Y:S05]  /*14cb0*/  @!P0 NANOSLEEP.SYNCS 0x989680 ;  /* 0x009896800000895d */ /* 0x002fea0003900000 */
[----:B------:R-:W1:Y:S02]  /*14cc0*/  @!P0 SYNCS.PHASECHK.TRANS64 P0, [R7+URZ+0x60], R2 ;  /* 0x00006002070085a7 */ /* 0x000e64000800007f */
[----:B-1----:R-:W-:Y:S05]  /*14cd0*/  @!P0 BRA `(.L_x_293) ;  /* 0xfffffffc00f08947 */ /* 0x002fea000383ffff */
[----:B------:R-:W-:Y:S05]  /*14ce0*/  BRA `(.L_x_362) ;  /* 0xffffffd400cc7947 */ /* 0x000fea000383ffff */
.L_x_305:
[----:B-1----:R1:W2:Y:S02]  /*14cf0*/  SYNCS.PHASECHK.TRANS64.TRYWAIT P0, [R3+URZ+0x31c60], R0 ;  /* 0x031c6000030075a7 */ /* 0x0022a4000800017f */
[----:B--2---:R-:W-:Y:S05]  /*14d00*/  @!P0 NANOSLEEP.SYNCS 0x989680 ;  /* 0x009896800000895d */ /* 0x004fea0003900000 */
[----:B------:R-:W2:Y:S02]  /*14d10*/  @!P0 SYNCS.PHASECHK.TRANS64 P0, [R3+URZ+0x31c60], R0 ;  /* 0x031c6000030085a7 */ /* 0x000ea4000800007f */
[----:B--2---:R-:W-:Y:S05]  /*14d20*/  @!P0 BRA `(.L_x_305) ;  /* 0xfffffffc00f08947 */ /* 0x004fea000383ffff */
[----:B------:R-:W-:Y:S05]  /*14d30*/  BRA `(.L_x_363) ;  /* 0xffffffdc00487947 */ /* 0x000fea000383ffff */
.L_x_313:
[----:B------:R-:W-:Y:S01]  /*14d40*/  BSSY B0, `(.L_x_364) ;  /* 0x0000008000007945 */ /* 0x000fe20003800000 */
[----:B------:R-:W-:Y:S02]  /*14d50*/  IMAD.MOV.U32 R13, RZ, RZ, R24 ;  /* 0x000000ffff0d7224 */ /* 0x000fe400078e0018 */
[----:B------:R-:W-:Y:S02]  /*14d60*/  IMAD.MOV.U32 R12, RZ, RZ, RZ ;  /* 0x000000ffff0c7224 */ /* 0x000fe400078e00ff */
[----:B------:R-:W-:Y:S02]  /*14d70*/  IMAD.MOV.U32 R11, RZ, RZ, 0x1f ;  /* 0x0000001fff0b7424 */ /* 0x000fe400078e00ff */
[----:B------:R-:W-:-:S07]  /*14d80*/  IMAD.MOV.U32 R15, RZ, RZ, -0x1 ;  /* 0xffffffffff0f7424 */ /* 0x000fce00078e00ff */
[----:B0-2---:R-:W-:Y:S05]  /*14d90*/  WARPSYNC.COLLECTIVE R15, `(.L_x_365) ;  /* 0x000000000f087348 */ /* 0x005fea0003c00000 */
[----:B------:R1:W3:Y:S02]  /*14da0*/  SHFL.IDX P6, R14, R13, R12, R11 ;  /* 0x0000000c0d0e7389 */ /* 0x0002e400000c000b */
[----:B0123--:R-:W-:Y:S01]  /*14db0*/  ENDCOLLECTIVE ;  /* 0x000000000000791b */ /* 0x00ffe20003800000 */
.L_x_365:
[----:B------:R-:W-:Y:S05]  /*14dc0*/  BSYNC B0 ;  /* 0x0000000000007941 */ /* 0x000fea0003800000 */
.L_x_364:
[----:B------:R-:W-:Y:S02]  /*14dd0*/  IMAD.MOV.U32 R13, RZ, RZ, R24 ;  /* 0x000000ffff0d7224 */ /* 0x000fe400078e0018 */
[----:B------:R-:W-:Y:S02]  /*14de0*/  IMAD.MOV.U32 R12, RZ, RZ, 0x1 ;  /* 0x00000001ff0c7424 */ /* 0x000fe400078e00ff */
[----:B------:R-:W-:Y:S02]  /*14df0*/  IMAD.MOV.U32 R11, RZ, RZ, 0x1f ;  /* 0x0000001fff0b7424 */ /* 0x000fe400078e00ff */
[----:B------:R-:W-:Y:S02]  /*14e00*/  IMAD.MOV.U32 R15, RZ, RZ, -0x1 ;  /* 0xffffffffff0f7424 */ /* 0x000fe400078e00ff */
[----:B------:R-:W-:Y:S02]  /*14e10*/  IMAD.IADD R7, R27, 0x1, R9 ;  /* 0x000000011b077824 */ /* 0x000fe400078e0209 */
[----:B------:R-:W-:-:S07]  /*14e20*/  IMAD.MOV.U32 R0, RZ, RZ, R14 ;  /* 0x000000ffff007224 */ /* 0x000fce00078e000e */
[----:B------:R-:W-:Y:S05]  /*14e30*/  WARPSYNC.COLLECTIVE R15, `(.L_x_366) ;  /* 0x000000000f087348 */ /* 0x000fea0003c00000 */
[----:B------:R0:W1:Y:S02]  /*14e40*/  SHFL.IDX P6, R14, R13, R12, R11 ;  /* 0x0000000c0d0e7389 */ /* 0x00006400000c000b */
[----:B01----:R-:W-:Y:S01]  /*14e50*/  ENDCOLLECTIVE ;  /* 0x000000000000791b */ /* 0x003fe20003800000 */
.L_x_366:
[----:B------:R-:W-:Y:S01]  /*14e60*/  ULDC UR4, c[0x0][0xc3c] ;  /* 0x00030f0000047ab9 */ /* 0x000fe20000000800 */
[----:B------:R-:W-:Y:S01]  /*14e70*/  ULDC.64 UR6, c[0x0][0x208] ;  /* 0x0000820000067ab9 */ /* 0x000fe20000000a00 */
[----:B------:R-:W-:-:S13]  /*14e80*/  ISETP.GE.OR P1, PT, R7, UR4, !P0 ;  /* 0x0000000407007c0c */ /* 0x000fda000c726670 */
[----:B------:R-:W0:Y:S08]  /*14e90*/  @!P1 LDC.64 R2, c[0x0][0xc80] ;  /* 0x00032000ff029b82 */ /* 0x000e300000000a00 */
[----:B------:R-:W1:Y:S01]  /*14ea0*/  @!P1 LDC.64 R4, c[0x0][0xc78] ;  /* 0x00031e00ff049b82 */ /* 0x000e620000000a00 */
[----:B------:R-:W-:Y:S02]  /*14eb0*/  IMAD.MOV.U32 R11, RZ, RZ, RZ ;  /* 0x000000ffff0b7224 */ /* 0x000fe400078e00ff */
[----:B------:R-:W-:-:S02]  /*14ec0*/  IMAD.MOV.U32 R6, RZ, RZ, R14 ;  /* 0x000000ffff067224 */ /* 0x000fc400078e000e */
        /* <DEDUP_REMOVED lines=8> */
[----:B------:R-:W-:Y:S01]  /*14f50*/  IMAD.MOV.U32 R24, RZ, RZ, RZ ;  /* 0x000000ffff187224 */ /* 0x000fe200078e00ff */
[C---:B------:R-:W-:Y:S02]  /*14f60*/  ISETP.GE.U32.AND P4, PT, R9.reuse, 0x8, PT ;  /* 0x000000080900780c */ /* 0x040fe40003f86070 */
[C---:B------:R-:W-:Y:S01]  /*14f70*/  ISETP.GE.U32.AND P5, PT, R9.reuse, 0x10, PT ;  /* 0x000000100900780c */ /* 0x040fe20003fa6070 */
[----:B--2---:R-:W-:Y:S02]  /*14f80*/  @!P1 IMAD.MOV.U32 R7, RZ, RZ, R8 ;  /* 0x000000ffff079224 */ /* 0x004fe400078e0008 */
[----:B---3--:R-:W-:Y:S01]  /*14f90*/  @!P1 IMAD.MOV.U32 R4, RZ, RZ, R5 ;  /* 0x000000ffff049224 */ /* 0x008fe200078e0005 */
[----:B------:R-:W-:-:S03]  /*14fa0*/  ISETP.NE.AND P1, PT, R9, RZ, PT ;  /* 0x000000ff0900720c */ /* 0x000fc60003f25270 */
[----:B------:R-:W-:-:S10]  /*14fb0*/  IMAD R13, R4, R7, RZ ;  /* 0x00000007040d7224 */ /* 0x000fd400078e02ff */
[----:B------:R-:W-:Y:S05]  /*14fc0*/  WARPSYNC.COLLECTIVE R15, `(.L_x_367) ;  /* 0x000000000f087348 */ /* 0x000fea0003c00000 */
[----:B------:R0:W1:Y:S02]  /*14fd0*/  SHFL.UP P6, R14, R13, R12, R11 ;  /* 0x0400000c0d0e7389 */ /* 0x00006400000c000b */
[----:B01----:R-:W-:Y:S01]  /*14fe0*/  ENDCOLLECTIVE ;  /* 0x000000000000791b */ /* 0x003fe20003800000 */
.L_x_367:
[----:B------:R-:W-:Y:S01]  /*14ff0*/  IMAD.MOV.U32 R12, RZ, RZ, 0x2 ;  /* 0x00000002ff0c7424 */ /* 0x000fe200078e00ff */
[----:B------:R-:W-:-:S05]  /*15000*/  SEL R14, R14, RZ, P1 ;  /* 0x000000ff0e0e7207 */ /* 0x000fca0000800000 */
[----:B------:R-:W-:-:S04]  /*15010*/  IMAD.IADD R5, R13, 0x1, R14 ;  /* 0x000000010d057824 */ /* 0x000fc800078e020e */
[----:B------:R-:W-:-:S07]  /*15020*/  IMAD.MOV.U32 R13, RZ, RZ, R5 ;  /* 0x000000ffff0d7224 */ /* 0x000fce00078e0005 */
[----:B------:R-:W-:Y:S05]  /*15030*/  WARPSYNC.COLLECTIVE R15, `(.L_x_368) ;  /* 0x000000000f087348 */ /* 0x000fea0003c00000 */
[----:B------:R0:W1:Y:S02]  /*15040*/  SHFL.UP P6, R14, R13, R12, R11 ;  /* 0x0400000c0d0e7389 */ /* 0x00006400000c000b */
[----:B01----:R-:W-:Y:S01]  /*15050*/  ENDCOLLECTIVE ;  /* 0x000000000000791b */ /* 0x003fe20003800000 */
.L_x_368:
[----:B------:R-:W-:Y:S01]  /*15060*/  IMAD.MOV.U32 R12, RZ, RZ, 0x4 ;  /* 0x00000004ff0c7424 */ /* 0x000fe200078e00ff */
[----:B------:R-:W-:-:S05]  /*15070*/  SEL R2, R14, RZ, P2 ;  /* 0x000000ff0e027207 */ /* 0x000fca0001000000 */
[----:B------:R-:W-:-:S04]  /*15080*/  IMAD.IADD R2, R5, 0x1, R2 ;  /* 0x0000000105027824 */ /* 0x000fc800078e0202 */
[----:B------:R-:W-:-:S07]  /*15090*/  IMAD.MOV.U32 R13, RZ, RZ, R2 ;  /* 0x000000ffff0d7224 */ /* 0x000fce00078e0002 */
[----:B------:R-:W-:Y:S05]  /*150a0*/  WARPSYNC.COLLECTIVE R15, `(.L_x_369) ;  /* 0x000000000f087348 */ /* 0x000fea0003c00000 */
[----:B------:R0:W1:Y:S02]  /*150b0*/  SHFL.UP P6, R14, R13, R12, R11 ;  /* 0x0400000c0d0e7389 */ /* 0x00006400000c000b */
[----:B01----:R-:W-:Y:S01]  /*150c0*/  ENDCOLLECTIVE ;  /* 0x000000000000791b */ /* 0x003fe20003800000 */
.L_x_369:
[----:B------:R-:W-:Y:S01]  /*150d0*/  IMAD.MOV.U32 R12, RZ, RZ, 0x8 ;  /* 0x00000008ff0c7424 */ /* 0x000fe200078e00ff */
[----:B------:R-:W-:-:S05]  /*150e0*/  SEL R3, R14, RZ, P3 ;  /* 0x000000ff0e037207 */ /* 0x000fca0001800000 */
[----:B------:R-:W-:-:S04]  /*150f0*/  IMAD.IADD R8, R2, 0x1, R3 ;  /* 0x0000000102087824 */ /* 0x000fc800078e0203 */
[----:B------:R-:W-:-:S07]  /*15100*/  IMAD.MOV.U32 R13, RZ, RZ, R8 ;  /* 0x000000ffff0d7224 */ /* 0x000fce00078e0008 */
[----:B------:R-:W-:Y:S05]  /*15110*/  WARPSYNC.COLLECTIVE R15, `(.L_x_370) ;  /* 0x000000000f087348 */ /* 0x000fea0003c00000 */
[----:B------:R0:W1:Y:S02]  /*15120*/  SHFL.UP P6, R14, R13, R12, R11 ;  /* 0x0400000c0d0e7389 */ /* 0x00006400000c000b */
[----:B01----:R-:W-:Y:S01]  /*15130*/  ENDCOLLECTIVE ;  /* 0x000000000000791b */ /* 0x003fe20003800000 */
.L_x_370:
[----:B------:R-:W-:Y:S01]  /*15140*/  IMAD.MOV.U32 R12, RZ, RZ, 0x10 ;  /* 0x00000010ff0c7424 */ /* 0x000fe200078e00ff */
[----:B------:R-:W-:-:S05]  /*15150*/  SEL R5, R14, RZ, P4 ;  /* 0x000000ff0e057207 */ /* 0x000fca0002000000 */
[----:B------:R-:W-:-:S04]  /*15160*/  IMAD.IADD R5, R8, 0x1, R5 ;  /* 0x0000000108057824 */ /* 0x000fc800078e0205 */
[----:B------:R-:W-:-:S07]  /*15170*/  IMAD.MOV.U32 R13, RZ, RZ, R5 ;  /* 0x000000ffff0d7224 */ /* 0x000fce00078e0005 */
[----:B------:R-:W-:Y:S05]  /*15180*/  WARPSYNC.COLLECTIVE R15, `(.L_x_371) ;  /* 0x000000000f087348 */ /* 0x000fea0003c00000 */
[----:B------:R0:W1:Y:S02]  /*15190*/  SHFL.UP P6, R14, R13, R12, R11 ;  /* 0x0400000c0d0e7389 */ /* 0x00006400000c000b */
[----:B01----:R-:W-:Y:S01]  /*151a0*/  ENDCOLLECTIVE ;  /* 0x000000000000791b */ /* 0x003fe20003800000 */
.L_x_371:
[----:B------:R-:W-:Y:S02]  /*151b0*/  IMAD.MOV.U32 R12, RZ, RZ, 0x1f ;  /* 0x0000001fff0c7424 */ /* 0x000fe400078e00ff */
[----:B------:R-:W-:Y:S01]  /*151c0*/  IMAD.MOV.U32 R11, RZ, RZ, 0x1f ;  /* 0x0000001fff0b7424 */ /* 0x000fe200078e00ff */
[----:B------:R-:W-:-:S05]  /*151d0*/  SEL R14, R14, RZ, P5 ;  /* 0x000000ff0e0e7207 */ /* 0x000fca0002800000 */
[----:B------:R-:W-:-:S04]  /*151e0*/  IMAD.IADD R3, R5, 0x1, R14 ;  /* 0x0000000105037824 */ /* 0x000fc800078e020e */
[----:B------:R-:W-:-:S07]  /*151f0*/  IMAD.MOV.U32 R13, RZ, RZ, R3 ;  /* 0x000000ffff0d7224 */ /* 0x000fce00078e0003 */
[----:B------:R-:W-:Y:S05]  /*15200*/  WARPSYNC.COLLECTIVE R15, `(.L_x_372) ;  /* 0x000000000f087348 */ /* 0x000fea0003c00000 */
[----:B------:R0:W1:Y:S02]  /*15210*/  SHFL.IDX P6, R14, R13, R12, R11 ;  /* 0x0000000c0d0e7389 */ /* 0x00006400000c000b */
[----:B01----:R-:W-:Y:S01]  /*15220*/  ENDCOLLECTIVE ;  /* 0x000000000000791b */ /* 0x003fe20003800000 */
.L_x_372:
[----:B------:R-:W-:Y:S05]  /*15230*/  BRA `(.L_x_373) ;  /* 0xffffffdc00f87947 */ /* 0x000fea000383ffff */
.L_x_316:
[----:B------:R-:W-:Y:S01]  /*15240*/  BSSY B0, `(.L_x_374) ;  /* 0x0000007000007945 */ /* 0x000fe20003800000 */
[----:B------:R-:W-:Y:S02]  /*15250*/  IMAD.MOV.U32 R12, RZ, RZ, 0x1 ;  /* 0x00000001ff0c7424 */ /* 0x000fe400078e00ff */
[----:B------:R-:W-:Y:S02]  /*15260*/  IMAD.MOV.U32 R11, RZ, RZ, RZ ;  /* 0x000000ffff0b7224 */ /* 0x000fe400078e00ff */
[----:B------:R-:W-:-:S07]  /*15270*/  IMAD.MOV.U32 R15, RZ, RZ, -0x1 ;  /* 0xffffffffff0f7424 */ /* 0x000fce00078e00ff */
[----:B------:R-:W-:Y:S05]  /*15280*/  WARPSYNC.COLLECTIVE R15, `(.L_x_375) ;  /* 0x000000000f087348 */ /* 0x000fea0003c00000 */
[----:B------:R0:W1:Y:S02]  /*15290*/  SHFL.UP P6, R14, R13, R12, R11 ;  /* 0x0400000c0d0e7389 */ /* 0x00006400000c000b */
[----:B01----:R-:W-:Y:S01]  /*152a0*/  ENDCOLLECTIVE ;  /* 0x000000000000791b */ /* 0x003fe20003800000 */
.L_x_375:
[----:B------:R-:W-:Y:S05]  /*152b0*/  BSYNC B0 ;  /* 0x0000000000007941 */ /* 0x000fea0003800000 */
.L_x_374:
[----:B------:R-:W-:Y:S01]  /*152c0*/  SEL R14, R14, RZ, P1 ;  /* 0x000000ff0e0e7207 */ /* 0x000fe20000800000 */
[----:B------:R-:W-:Y:S02]  /*152d0*/  IMAD.MOV.U32 R12, RZ, RZ, 0x2 ;  /* 0x00000002ff0c7424 */ /* 0x000fe400078e00ff */
[----:B------:R-:W-:Y:S02]  /*152e0*/  IMAD.MOV.U32 R11, RZ, RZ, RZ ;  /* 0x000000ffff0b7224 */ /* 0x000fe400078e00ff */
[----:B------:R-:W-:Y:S02]  /*152f0*/  IMAD.IADD R13, R13, 0x1, R14 ;  /* 0x000000010d0d7824 */ /* 0x000fe400078e020e */
[----:B------:R-:W-:-:S07]  /*15300*/  IMAD.MOV.U32 R15, RZ, RZ, -0x1 ;  /* 0xffffffffff0f7424 */ /* 0x000fce00078e00ff */
[----:B------:R-:W-:Y:S05]  /*15310*/  WARPSYNC.COLLECTIVE R15, `(.L_x_376) ;  /* 0x000000000f087348 */ /* 0x000fea0003c00000 */
[----:B------:R0:W1:Y:S02]  /*15320*/  SHFL.UP P6, R14, R13, R12, R11 ;  /* 0x0400000c0d0e7389 */ /* 0x00006400000c000b */
[----:B01----:R-:W-:Y:S01]  /*15330*/  ENDCOLLECTIVE ;  /* 0x000000000000791b */ /* 0x003fe20003800000 */
.L_x_376:
[----:B------:R-:W-:Y:S01]  /*15340*/  IMAD.MOV.U32 R12, RZ, RZ, 0x4 ;  /* 0x00000004ff0c7424 */ /* 0x000fe200078e00ff */
[----:B------:R-:W-:-:S05]  /*15350*/  SEL R2, R14, RZ, P2 ;  /* 0x000000ff0e027207 */ /* 0x000fca0001000000 */
[----:B------:R-:W-:-:S04]  /*15360*/  IMAD.IADD R2, R13, 0x1, R2 ;  /* 0x000000010d027824 */ /* 0x000fc800078e0202 */
[----:B------:R-:W-:-:S07]  /*15370*/  IMAD.MOV.U32 R13, RZ, RZ, R2 ;  /* 0x000000ffff0d7224 */ /* 0x000fce00078e0002 */
[----:B------:R-:W-:Y:S05]  /*15380*/  WARPSYNC.COLLECTIVE R15, `(.L_x_377) ;  /* 0x000000000f087348 */ /* 0x000fea0003c00000 */
[----:B------:R0:W1:Y:S02]  /*15390*/  SHFL.UP P6, R14, R13, R12, R11 ;  /* 0x0400000c0d0e7389 */ /* 0x00006400000c000b */
[----:B01----:R-:W-:Y:S01]  /*153a0*/  ENDCOLLECTIVE ;  /* 0x000000000000791b */ /* 0x003fe20003800000 */
.L_x_377:
[----:B------:R-:W-:Y:S01]  /*153b0*/  IMAD.MOV.U32 R12, RZ, RZ, 0x8 ;  /* 0x00000008ff0c7424 */ /* 0x000fe200078e00ff */
[----:B------:R-:W-:-:S05]  /*153c0*/  SEL R3, R14, RZ, P3 ;  /* 0x000000ff0e037207 */ /* 0x000fca0001800000 */
[----:B------:R-:W-:-:S04]  /*153d0*/  IMAD.IADD R3, R2, 0x1, R3 ;  /* 0x0000000102037824 */ /* 0x000fc800078e0203 */
[----:B------:R-:W-:-:S07]  /*153e0*/  IMAD.MOV.U32 R13, RZ, RZ, R3 ;  /* 0x000000ffff0d7224 */ /* 0x000fce00078e0003 */
[----:B------:R-:W-:Y:S05]  /*153f0*/  WARPSYNC.COLLECTIVE R15, `(.L_x_378) ;  /* 0x000000000f087348 */ /* 0x000fea0003c00000 */
[----:B------:R0:W1:Y:S02]  /*15400*/  SHFL.UP P6, R14, R13, R12, R11 ;  /* 0x0400000c0d0e7389 */ /* 0x00006400000c000b */
[----:B01----:R-:W-:Y:S01]  /*15410*/  ENDCOLLECTIVE ;  /* 0x000000000000791b */ /* 0x003fe20003800000 */
.L_x_378:
[----:B------:R-:W-:Y:S01]  /*15420*/  IMAD.MOV.U32 R12, RZ, RZ, 0x10 ;  /* 0x00000010ff0c7424 */ /* 0x000fe200078e00ff */
[----:B------:R-:W-:-:S05]  /*15430*/  SEL R14, R14, RZ, P4 ;  /* 0x000000ff0e0e7207 */ /* 0x000fca0002000000 */
[----:B------:R-:W-:-:S04]  /*15440*/  IMAD.IADD R5, R3, 0x1, R14 ;  /* 0x0000000103057824 */ /* 0x000fc800078e020e */
[----:B------:R-:W-:-:S07]  /*15450*/  IMAD.MOV.U32 R13, RZ, RZ, R5 ;  /* 0x000000ffff0d7224 */ /* 0x000fce00078e0005 */
[----:B------:R-:W-:Y:S05]  /*15460*/  WARPSYNC.COLLECTIVE R15, `(.L_x_379) ;  /* 0x000000000f087348 */ /* 0x000fea0003c00000 */
[----:B------:R0:W1:Y:S02]  /*15470*/  SHFL.UP P6, R14, R13, R12, R11 ;  /* 0x0400000c0d0e7389 */ /* 0x00006400000c000b */
[----:B01----:R-:W-:Y:S01]  /*15480*/  ENDCOLLECTIVE ;  /* 0x000000000000791b */ /* 0x003fe20003800000 */
.L_x_379:
        /* <DEDUP_REMOVED lines=8> */
.L_x_380:
[----:B------:R-:W-:Y:S05]  /*15510*/  BRA `(.L_x_381) ;  /* 0xffffffdc00e87947 */ /* 0x000fea000383ffff */
.L_x_318:
[----:B------:R-:W-:Y:S01]  /*15520*/  BSSY B0, `(.L_x_382) ;  /* 0x0000006000007945 */ /* 0x000fe20003800000 */
[----:B------:R-:W-:Y:S01]  /*15530*/  PLOP3.LUT P6, PT, P6, PT, PT, 0x8, 0x0 ;  /* 0x000000000000781c */ /* 0x000fe200037ce170 */
[----:B------:R-:W-:-:S12]  /*15540*/  IMAD.MOV.U32 R15, RZ, RZ, -0x1 ;  /* 0xffffffffff0f7424 */ /* 0x000fd800078e00ff */
[----:B0-----:R-:W-:Y:S05]  /*15550*/  WARPSYNC.COLLECTIVE R15, `(.L_x_383) ;  /* 0x000000000f087348 */ /* 0x001fea0003c00000 */
[----:B------:R-:W-:Y:S01]  /*15560*/  VOTE.ANY R14, PT, P6 ;  /* 0x00000000000e7806 */ /* 0x000fe200030e0100 */
[----:B0-----:R-:W-:Y:S06]  /*15570*/  ENDCOLLECTIVE ;  /* 0x000000000000791b */ /* 0x001fec0003800000 */
.L_x_383:
[----:B------:R-:W-:Y:S05]  /*15580*/  BSYNC B0 ;  /* 0x0000000000007941 */ /* 0x000fea0003800000 */
.L_x_382:
[----:B------:R-:W-:Y:S02]  /*15590*/  IMAD.MOV.U32 R8, RZ, RZ, R14 ;  /* 0x000000ffff087224 */ /* 0x000fe400078e000e */
[----:B------:R-:W-:Y:S02]  /*155a0*/  IMAD.MOV.U32 R13, RZ, RZ, R7 ;  /* 0x000000ffff0d7224 */ /* 0x000fe400078e0007 */
[----:B------:R-:W0:Y:S01]  /*155b0*/  POPC R5, R8 ;  /* 0x0000000800057309 */ /* 0x000e220000000000 */
[----:B------:R-:W-:Y:S02]  /*155c0*/  IMAD.MOV.U32 R11, RZ, RZ, 0x1f ;  /* 0x0000001fff0b7424 */ /* 0x000fe400078e00ff */
[----:B------:R-:W-:Y:S02]  /*155d0*/  IMAD.MOV.U32 R15, RZ, RZ, -0x1 ;  /* 0xffffffffff0f7424 */ /* 0x000fe400078e00ff */
[----:B0-----:R-:W-:-:S07]  /*155e0*/  IMAD.MOV.U32 R12, RZ, RZ, R5 ;  /* 0x000000ffff0c7224 */ /* 0x001fce00078e0005 */
[----:B------:R-:W-:Y:S05]  /*155f0*/  WARPSYNC.COLLECTIVE R15, `(.L_x_384) ;  /* 0x000000000f087348 */ /* 0x000fea0003c00000 */
[----:B------:R0:W1:Y:S02]  /*15600*/  SHFL.IDX P6, R14, R13, R12, R11 ;  /* 0x0000000c0d0e7389 */ /* 0x00006400000c000b */
[----:B01----:R-:W-:Y:S01]  /*15610*/  ENDCOLLECTIVE ;  /* 0x000000000000791b */ /* 0x003fe20003800000 */
.L_x_384:
[----:B------:R-:W-:Y:S02]  /*15620*/  IMAD.MOV.U32 R13, RZ, RZ, R4 ;  /* 0x000000ffff0d7224 */ /* 0x000fe400078e0004 */
[----:B------:R-:W-:-:S07]  /*15630*/  IMAD.MOV.U32 R7, RZ, RZ, R14 ;  /* 0x000000ffff077224 */ /* 0x000fce00078e000e */
[----:B------:R-:W-:Y:S05]  /*15640*/  WARPSYNC.COLLECTIVE R15, `(.L_x_385) ;  /* 0x000000000f087348 */ /* 0x000fea0003c00000 */
[----:B------:R0:W1:Y:S02]  /*15650*/  SHFL.IDX P6, R14, R13, R12, R11 ;  /* 0x0000000c0d0e7389 */ /* 0x00006400000c000b */
[----:B01----:R-:W-:Y:S01]  /*15660*/  ENDCOLLECTIVE ;  /* 0x000000000000791b */ /* 0x003fe20003800000 */
.L_x_385:
[----:B------:R-:W-:Y:S01]  /*15670*/  IMAD.MOV.U32 R4, RZ, RZ, R14 ;  /* 0x000000ffff047224 */ /* 0x000fe200078e000e */
[----:B------:R-:W-:Y:S06]  /*15680*/  BRA `(.L_x_386) ;  /* 0xffffffdc00c87947 */ /* 0x000fec000383ffff */
.L_x_320:
[----:B------:R-:W-:Y:S01]  /*15690*/  BSSY B0, `(.L_x_387) ;  /* 0x0000007000007945 */ /* 0x000fe20003800000 */
[----:B------:R-:W-:Y:S02]  /*156a0*/  IMAD.MOV.U32 R13, RZ, RZ, R3 ;  /* 0x000000ffff0d7224 */ /* 0x000fe400078e0003 */
[----:B------:R-:W-:Y:S02]  /*156b0*/  IMAD.MOV.U32 R11, RZ, RZ, 0x1f ;  /* 0x0000001fff0b7424 */ /* 0x000fe400078e00ff */
[----:B------:R-:W-:-:S07]  /*156c0*/  IMAD.MOV.U32 R15, RZ, RZ, -0x1 ;  /* 0xffffffffff0f7424 */ /* 0x000fce00078e00ff */
[----:B0123--:R-:W-:Y:S05]  /*156d0*/  WARPSYNC.COLLECTIVE R15, `(.L_x_388) ;  /* 0x000000000f087348 */ /* 0x00ffea0003c00000 */
[----:B------:R4:W0:Y:S02]  /*156e0*/  SHFL.IDX P6, R14, R13, R12, R11 ;  /* 0x0000000c0d0e7389 */ /* 0x00082400000c000b */
[----:B01234-:R-:W-:Y:S01]  /*156f0*/  ENDCOLLECTIVE ;  /* 0x000000000000791b */ /* 0x01ffe20003800000 */
.L_x_388:
[----:B------:R-:W-:Y:S05]  /*15700*/  BSYNC B0 ;  /* 0x0000000000007941 */ /* 0x000fea0003800000 */
.L_x_387:
[----:B------:R-:W-:Y:S01]  /*15710*/  IMAD.MOV.U32 R24, RZ, RZ, R14 ;  /* 0x000000ffff187224 */ /* 0x000fe200078e000e */
[----:B------:R-:W-:Y:S06]  /*15720*/  BRA `(.L_x_319) ;  /* 0xffffffdc00b87947 */ /* 0x000fec000383ffff */
.L_x_324:
[----:B0-----:R0:W1:Y:S02]  /*15730*/  SYNCS.PHASECHK.TRANS64.TRYWAIT P0, [R9+URZ+0x31c20], R0 ;  /* 0x031c2000090075a7 */ /* 0x001064000800017f */
[----:B-1----:R-:W-:Y:S05]  /*15740*/  @!P0 NANOSLEEP.SYNCS 0x989680 ;  /* 0x009896800000895d */ /* 0x002fea0003900000 */
[----:B------:R-:W1:Y:S02]  /*15750*/  @!P0 SYNCS.PHASECHK.TRANS64 P0, [R9+URZ+0x31c20], R0 ;  /* 0x031c2000090085a7 */ /* 0x000e64000800007f */
[----:B-1----:R-:W-:Y:S05]  /*15760*/  @!P0 BRA `(.L_x_324) ;  /* 0xfffffffc00f08947 */ /* 0x002fea000383ffff */
[----:B------:R-:W-:Y:S05]  /*15770*/  BRA `(.L_x_389) ;  /* 0xffffffe400107947 */ /* 0x000fea000383ffff */
.L_x_325:
        /* <DEDUP_REMOVED lines=8> */
[----:B0--3--:R-:W-:Y:S05]  /*15800*/  WARPSYNC.COLLECTIVE R15, `(.L_x_391) ;  /* 0x000000000f087348 */ /* 0x009fea0003c00000 */
[----:B------:R1:W2:Y:S02]  /*15810*/  SHFL.IDX P6, R14, R13, R12, R11 ;  /* 0x0000000c0d0e7389 */ /* 0x0002a400000c000b */
[----:B0123--:R-:W-:Y:S01]  /*15820*/  ENDCOLLECTIVE ;  /* 0x000000000000791b */ /* 0x00ffe20003800000 */
.L_x_391:
[----:B------:R-:W-:Y:S05]  /*15830*/  BSYNC B0 ;  /* 0x0000000000007941 */ /* 0x000fea0003800000 */
.L_x_390:
[----:B------:R-:W-:Y:S05]  /*15840*/  BRA `(.L_x_392) ;  /* 0xffffffe000f87947 */ /* 0x000fea000383ffff */
.L_x_328:
[----:B------:R-:W-:Y:S01]  /*15850*/  BSSY B1, `(.L_x_393) ;  /* 0x0000006000017945 */ /* 0x000fe20003800000 */
[----:B------:R-:W-:-:S07]  /*15860*/  IMAD.MOV.U32 R15, RZ, RZ, -0x1 ;  /* 0xffffffffff0f7424 */ /* 0x000fce00078e00ff */
[----:B0--3--:R-:W-:Y:S05]  /*15870*/  WARPSYNC.COLLECTIVE R15, `(.L_x_394) ;  /* 0x000000000f0c7348 */ /* 0x009fea0003c00000 */
[----:B------:R-:W-:Y:S02]  /*15880*/  ELECT P6, UR62, PT ;  /* 0x00000000003e782f */ /* 0x000fe400038c0000 */
[----:B------:R-:W-:Y:S01]  /*15890*/  MOV R14, UR62 ;  /* 0x0000003e000e7c02 */ /* 0x000fe20008000f00 */
[----:B0--3--:R-:W-:Y:S10]  /*158a0*/  ENDCOLLECTIVE ;  /* 0x000000000000791b */ /* 0x009ff40003800000 */
.L_x_394:
[----:B------:R-:W-:Y:S05]  /*158b0*/  BSYNC B1 ;  /* 0x0000000000017941 */ /* 0x000fea0003800000 */
.L_x_393:
[----:B------:R-:W-:Y:S05]  /*158c0*/  BRA `(.L_x_395) ;  /* 0xffffffe000f07947 */ /* 0x000fea000383ffff */
.L_x_330:
[----:B0-----:R0:W1:Y:S02]  /*158d0*/  SYNCS.PHASECHK.TRANS64.TRYWAIT P0, [R7+URZ], R2 ;  /* 0x00000002070075a7 */ /* 0x001064000800017f */
[----:B-1----:R-:W-:Y:S05]  /*158e0*/  @!P0 NANOSLEEP.SYNCS 0x989680 ;  /* 0x009896800000895d */ /* 0x002fea0003900000 */
[----:B------:R-:W1:Y:S02]  /*158f0*/  @!P0 SYNCS.PHASECHK.TRANS64 P0, [R7+URZ], R2 ;  /* 0x00000002070085a7 */ /* 0x000e64000800007f */
[----:B-1----:R-:W-:Y:S05]  /*15900*/  @!P0 BRA `(.L_x_330) ;  /* 0xfffffffc00f08947 */ /* 0x002fea000383ffff */
[----:B------:R-:W-:Y:S05]  /*15910*/  BRA `(.L_x_396) ;  /* 0xffffffe4002c7947 */ /* 0x000fea000383ffff */
.L_x_331:
[----:B-1----:R1:W2:Y:S02]  /*15920*/  SYNCS.PHASECHK.TRANS64.TRYWAIT P0, [R3+URZ], R0 ;  /* 0x00000000030075a7 */ /* 0x0022a4000800017f */
[----:B--2---:R-:W-:Y:S05]  /*15930*/  @!P0 NANOSLEEP.SYNCS 0x989680 ;  /* 0x009896800000895d */ /* 0x004fea0003900000 */
[----:B------:R-:W2:Y:S02]  /*15940*/  @!P0 SYNCS.PHASECHK.TRANS64 P0, [R3+URZ], R0 ;  /* 0x00000000030085a7 */ /* 0x000ea4000800007f */
[----:B--2---:R-:W-:Y:S05]  /*15950*/  @!P0 BRA `(.L_x_331) ;  /* 0xfffffffc00f08947 */ /* 0x004fea000383ffff */
[----:B------:R-:W-:Y:S05]  /*15960*/  BRA `(.L_x_397) ;  /* 0xffffffe400207947 */ /* 0x000fea000383ffff */
.L_x_333:
[----:B-1----:R1:W2:Y:S02]  /*15970*/  SYNCS.PHASECHK.TRANS64.TRYWAIT P0, [R5+URZ], R2 ;  /* 0x00000002050075a7 */ /* 0x0022a4000800017f */
[----:B--2---:R-:W-:Y:S05]  /*15980*/  @!P0 NANOSLEEP.SYNCS 0x989680 ;  /* 0x009896800000895d */ /* 0x004fea0003900000 */
[----:B------:R-:W2:Y:S02]  /*15990*/  @!P0 SYNCS.PHASECHK.TRANS64 P0, [R5+URZ], R2 ;  /* 0x00000002050085a7 */ /* 0x000ea4000800007f */
[----:B--2---:R-:W-:Y:S05]  /*159a0*/  @!P0 BRA `(.L_x_333) ;  /* 0xfffffffc00f08947 */ /* 0x004fea000383ffff */
[----:B------:R-:W-:Y:S05]  /*159b0*/  BRA `(.L_x_398) ;  /* 0xffffffe400247947 */ /* 0x000fea000383ffff */
.L_x_399:
        /* <DEDUP_REMOVED lines=12> */
.L_x_2777:


//--------------------- .text._ZN7cutlass13device_kernelIN5flash11enable_sm90INS1_16FlashAttnFwdSm90INS1_25CollectiveMainloopFwdSm90ILi2EN4cute5tupleIJNS5_1CILi1EEES8_S8_EEENS6_IJNS7_ILi192EEENS7_ILi144EEENS7_ILi96EEEEEELi96ENS_6half_tEfNS_4arch4Sm90ELb0ELb0ELb1ELb1ELb0ELb1ELb0ELb0ELb1ELb1ELb1ELb0EEENS1_21CollectiveEpilogueFwdINS6_IJSA_SC_SB_EEES9_SE_SG_Li384ELb1ELb1ELb1ELb0EEENS1_36VarlenDynamicPersistentTileSchedulerILi192ELi144ELi384ELi128ELb1ELb1ELb1ELb0ELb1ELb1EEEEEEEEEvNT_6ParamsE --------------------------
	.section	.text._ZN7cutlass13device_kernelIN5flash11enable_sm90INS1_16FlashAttnFwdSm90INS1_25CollectiveMainloopFwdSm90ILi2EN4cute5tupleIJNS5_1CILi1EEES8_S8_EEENS6_IJNS7_ILi192EEENS7_ILi144EEENS7_ILi96EEEEEELi96ENS_6half_tEfNS_4arch4Sm90ELb0ELb0ELb1ELb1ELb0ELb1ELb0ELb0ELb1ELb1ELb1ELb0EEENS1_21CollectiveEpilogueFwdINS6_IJSA_SC_SB_EEES9_SE_SG_Li384ELb1ELb1ELb1ELb0EEENS1_36VarlenDynamicPersistentTileSchedulerILi192ELi144ELi384ELi128ELb1ELb1ELb1ELb0ELb1ELb1EEEEEEEEEvNT_6ParamsE,"ax",@progbits
	.align	128
.text._ZN7cutlass13device_kernelIN5flash11enable_sm90INS1_16FlashAttnFwdSm90INS1_25CollectiveMainloopFwdSm90ILi2EN4cute5tupleIJNS5_1CILi1EEES8_S8_EEENS6_IJNS7_ILi192EEENS7_ILi144EEENS7_ILi96EEEEEELi96ENS_6half_tEfNS_4arch4Sm90ELb0ELb0ELb1ELb1ELb0ELb1ELb0ELb0ELb1ELb1ELb1ELb0EEENS1_21CollectiveEpilogueFwdINS6_IJSA_SC_SB_EEES9_SE_SG_Li384ELb1ELb1ELb1ELb0EEENS1_36VarlenDynamicPersistentTileSchedulerILi192ELi144ELi384ELi128ELb1ELb1ELb1ELb0ELb1ELb1EEEEEEEEEvNT_6ParamsE:
        .type           _ZN7cutlass13device_kernelIN5flash11enable_sm90INS1_16FlashAttnFwdSm90INS1_25CollectiveMainloopFwdSm90ILi2EN4cute5tupleIJNS5_1CILi1EEES8_S8_EEENS6_IJNS7_ILi192EEENS7_ILi144EEENS7_ILi96EEEEEELi96ENS_6half_tEfNS_4arch4Sm90ELb0ELb0ELb1ELb1ELb0ELb1ELb0ELb0ELb1ELb1ELb1ELb0EEENS1_21CollectiveEpilogueFwdINS6_IJSA_SC_SB_EEES9_SE_SG_Li384ELb1ELb1ELb1ELb0EEENS1_36VarlenDynamicPersistentTileSchedulerILi192ELi144ELi384ELi128ELb1ELb1ELb1ELb0ELb1ELb1EEEEEEEEEvNT_6ParamsE,@function
        .size           _ZN7cutlass13device_kernelIN5flash11enable_sm90INS1_16FlashAttnFwdSm90INS1_25CollectiveMainloopFwdSm90ILi2EN4cute5tupleIJNS5_1CILi1EEES8_S8_EEENS6_IJNS7_ILi192EEENS7_ILi144EEENS7_ILi96EEEEEELi96ENS_6half_tEfNS_4arch4Sm90ELb0ELb0ELb1ELb1ELb0ELb1ELb0ELb0ELb1ELb1ELb1ELb0EEENS1_21CollectiveEpilogueFwdINS6_IJSA_SC_SB_EEES9_SE_SG_Li384ELb1ELb1ELb1ELb0EEENS1_36VarlenDynamicPersistentTileSchedulerILi192ELi144ELi384ELi128ELb1ELb1ELb1ELb0ELb1ELb1EEEEEEEEEvNT_6ParamsE,(.L_x_2778 - _ZN7cutlass13device_kernelIN5flash11enable_sm90INS1_16FlashAttnFwdSm90INS1_25CollectiveMainloopFwdSm90ILi2EN4cute5tupleIJNS5_1CILi1EEES8_S8_EEENS6_IJNS7_ILi192EEENS7_ILi144EEENS7_ILi96EEEEEELi96ENS_6half_tEfNS_4arch4Sm90ELb0ELb0ELb1ELb1ELb0ELb1ELb0ELb0ELb1ELb1ELb1ELb0EEENS1_21CollectiveEpilogueFwdINS6_IJSA_SC_SB_EEES9_SE_SG_Li384ELb1ELb1ELb1ELb0EEENS1_36VarlenDynamicPersistentTileSchedulerILi192ELi144ELi384ELi128ELb1ELb1ELb1ELb0ELb1ELb1EEEEEEEEEvNT_6ParamsE)
        .other          _ZN7cutlass13device_kernelIN5flash11enable_sm90INS1_16FlashAttnFwdSm90INS1_25CollectiveMainloopFwdSm90ILi2EN4cute5tupleIJNS5_1CILi1EEES8_S8_EEENS6_IJNS7_ILi192EEENS7_ILi144EEENS7_ILi96EEEEEELi96ENS_6half_tEfNS_4arch4Sm90ELb0ELb0ELb1ELb1ELb0ELb1ELb0ELb0ELb1ELb1ELb1ELb0EEENS1_21CollectiveEpilogueFwdINS6_IJSA_SC_SB_EEES9_SE_SG_Li384ELb1ELb1ELb1ELb0EEENS1_36VarlenDynamicPersistentTileSchedulerILi192ELi144ELi384ELi128ELb1ELb1ELb1ELb0ELb1ELb1EEEEEEEEEvNT_6ParamsE,@"STO_CUDA_ENTRY STV_DEFAULT"
_ZN7cutlass13device_kernelIN5flash11enable_sm90INS1_16FlashAttnFwdSm90INS1_25CollectiveMainloopFwdSm90ILi2EN4cute5tupleIJNS5_1CILi1EEES8_S8_EEENS6_IJNS7_ILi192EEENS7_ILi144EEENS7_ILi96EEEEEELi96ENS_6half_tEfNS_4arch4Sm90ELb0ELb0ELb1ELb1ELb0ELb1ELb0ELb0ELb1ELb1ELb1ELb0EEENS1_21CollectiveEpilogueFwdINS6_IJSA_SC_SB_EEES9_SE_SG_Li384ELb1ELb1ELb1ELb0EEENS1_36VarlenDynamicPersistentTileSchedulerILi192ELi144ELi384ELi128ELb1ELb1ELb1ELb0ELb1ELb1EEEEEEEEEvNT_6ParamsE:
[----:B------:R-:W0:Y:S02]  /*0000*/  LDC R1, c[0x0][0x28] ;  /* 0x00000a00ff017b82 */ /* 0x000e240000000800 */
[----:B0-----:R-:W-:Y:S01]  /*0010*/  VIADD R1, R1, 0xfffffee0 ;  /* 0xfffffee001017836 */ /* 0x001fe20000000000 */
[----:B------:R-:W0:Y:S01]  /*0020*/  S2R R3, SR_TID.X ;  /* 0x0000000000037919 */ /* 0x000e220000002100 */
[----:B------:R-:W-:Y:S01]  /*0030*/  ELECT P0, URZ, PT ;  /* 0x00000000003f782f */ /* 0x000fe20003800000 */
[----:B------:R-:W-:Y:S01]  /*0040*/  BSSY B0, `(.L_x_400) ;  /* 0x0000013000007945 */ /* 0x000fe20003800000 */
[----:B0-----:R-:W-:-:S05]  /*0050*/  SHF.R.U32.HI R0, RZ, 0x5, R3 ;  /* 0x00000005ff007819 */ /* 0x001fca0000011603 */
[----:B------:R-:W0:Y:S02]  /*0060*/  SHFL.IDX PT, R2, R0, RZ, 0x1f ;  /* 0x00001fff00027589 */ /* 0x000e2400000e0000 */
[----:B0-----:R-:W-:-:S13]  /*0070*/  ISETP.EQ.AND P0, PT, R2, RZ, P0 ;  /* 0x000000ff0200720c */ /* 0x001fda0000702270 */
[----:B------:R-:W-:Y:S05]  /*0080*/  @!P0 BRA `(.L_x_401) ;  /* 0x0000000000388947 */ /* 0x000fea0003800000 */
[----:B------:R-:W-:Y:S02]  /*0090*/  ULDC.64 UR4, c[0x0][0x198] ;  /* 0x0000660000047ab9 */ /* 0x000fe40000000a00 */
[----:B------:R-:W-:Y:S02]  /*00a0*/  UIADD3 UR6, UP0, UR4, 0x370, URZ ;  /* 0x0000037004067890 */ /* 0x000fe4000ff1e03f */
[----:B------:R-:W-:Y:S02]  /*00b0*/  UIADD3 UR8, UP1, UR4, 0x470, URZ ;  /* 0x0000047004087890 */ /* 0x000fe4000ff3e03f */
[----:B------:R-:W-:Y:S02]  /*00c0*/  UIADD3 UR10, UP2, UR4, 0x570, URZ ;  /* 0x00000570040a7890 */ /* 0x000fe4000ff5e03f */
[----:B------:R-:W-:Y:S02]  /*00d0*/  UIADD3 UR4, UP3, UR4, 0x670, URZ ;  /* 0x0000067004047890 */ /* 0x000fe4000ff7e03f */
[----:B------:R-:W-:-:S02]  /*00e0*/  UIADD3.X UR7, URZ, UR5, URZ, UP0, !UPT ;  /* 0x000000053f077290 */ /* 0x000fc400087fe43f */
[----:B------:R-:W-:Y:S02]  /*00f0*/  UIADD3.X UR9, URZ, UR5, URZ, UP1, !UPT ;  /* 0x000000053f097290 */ /* 0x000fe40008ffe43f */
[----:B------:R-:W-:Y:S02]  /*0100*/  UIADD3.X UR11, URZ, UR5, URZ, UP2, !UPT ;  /* 0x000000053f0b7290 */ /* 0x000fe400097fe43f */
[----:B------:R-:W-:-:S03]  /*0110*/  UIADD3.X UR5, URZ, UR5, URZ, UP3, !UPT ;  /* 0x000000053f057290 */ /* 0x000fc60009ffe43f */
[----:B------:R0:W-:Y:S02]  /*0120*/  UTMACCTL.PF [UR6] ;  /* 0x00000000060079b9 */ /* 0x0001e40008040000 */
[----:B------:R0:W-:Y:S02]  /*0130*/  UTMACCTL.PF [UR8] ;  /* 0x00000000080079b9 */ /* 0x0001e40008040000 */
[----:B------:R0:W-:Y:S02]  /*0140*/  UTMACCTL.PF [UR10] ;  /* 0x000000000a0079b9 */ /* 0x0001e40008040000 */
[----:B------:R0:W-:Y:S02]  /*0150*/  UTMACCTL.PF [UR4] ;  /* 0x00000000040079b9 */ /* 0x0001e40008040000 */
[----:B0-----:R-:W-:Y:S01]  /*0160*/  NOP ;  /* 0x0000000000007918 */ /* 0x001fe20000000000 */
.L_x_401:
[----:B------:R-:W-:Y:S05]  /*0170*/  BSYNC B0 ;  /* 0x0000000000007941 */ /* 0x000fea0003800000 */
.L_x_400:
        /* <DEDUP_REMOVED lines=40> */
.L_x_402:
        /* <DEDUP_REMOVED lines=22> */
.L_x_403:
        /* <DEDUP_REMOVED lines=18> */
.L_x_404:
        /* <DEDUP_REMOVED lines=22> */
.L_x_405:
        /* <DEDUP_REMOVED lines=22> */
.L_x_406:
[----:B--2---:R-:W-:Y:S01]  /*0940*/  ISETP.NE.AND P0, PT, R2, RZ, PT ;  /* 0x000000ff0200720c */ /* 0x004fe20003f05270 */
[----:B------:R-:W-:Y:S01]  /*0950*/  IMAD.MOV.U32 R2, RZ, RZ, 0x1 ;  /* 0x00000001ff027424 */ /* 0x000fe200078e00ff */
[----:B------:R-:W-:Y:S01]  /*0960*/  NOP ;  /* 0x0000000000007918 */ /* 0x000fe20000000000 */
[----:B------:R-:W-:Y:S01]  /*0970*/  ULDC.64 UR60, c[0x0][0x208] ;  /* 0x00008200003c7ab9 */ /* 0x000fe20000000a00 */
[----:B------:R-:W-:Y:S02]  /*0980*/  BSSY B9, `(.L_x_407) ;  /* 0x0002008000097945 */ /* 0x000fe40003800000 */
[----:B------:R-:W-:-:S05]  /*0990*/  SEL R2, R2, 0x2, !P0 ;  /* 0x0000000202027807 */ /* 0x000fca0004000000 */
[----:B------:R2:W-:Y:S01]  /*09a0*/  STL [R1+0x58], R2 ;  /* 0x0000580201007387 */ /* 0x0005e20000100800 */
[----:B01-34-:R-:W-:Y:S06]  /*09b0*/  BAR.SYNC.DEFER_BLOCKING 0x0 ;  /* 0x0000000000007b1d */ /* 0x01bfec0000010000 */
[----:B------:R-:W-:Y:S05]  /*09c0*/  @!P0 BRA `(.L_x_408) ;  /* 0x0000018000488947 */ /* 0x000fea0003800000 */
.L_x_409:
[----:B------:R-:W-:-:S08]  /*09d0*/  NOP ;  /* 0x0000000000007918 */ /* 0x000fd00000000000 */
[----:B------:R-:W0:Y:S02]  /*09e0*/  USETMAXREG.TRY_ALLOC.CTAPOOL UP0, 0xa0 ;  /* 0x000000a0000079c8 */ /* 0x000e240008000600 */
[----:B0-----:R-:W-:-:S13]  /*09f0*/  PLOP3.LUT P0, PT, PT, PT, UP0, 0x80, 0x0 ;  /* 0x000000000000781c */ /* 0x001fda0003f0f008 */
[----:B------:R-:W-:Y:S05]  /*0a00*/  @!P0 BRA `(.L_x_409) ;  /* 0xfffffffc00f08947 */ /* 0x000fea000383ffff */
[----:B------:R-:W3:Y:S01]  /*0a10*/  LDL.LU R0, [R1+0x50] ;  /* 0x0000500001007983 */ /* 0x000ee20000300800 */
[----:B--2---:R-:W0:Y:S01]  /*0a20*/  S2R R2, SR_TID.X ;  /* 0x0000000000027919 */ /* 0x004e220000002100 */
[----:B------:R-:W1:Y:S01]  /*0a30*/  S2UR UR5, SR_CgaCtaId ;  /* 0x00000000000579c3 */ /* 0x000e620000008800 */
[----:B------:R-:W-:Y:S01]  /*0a40*/  UMOV UR4, 0x400 ;  /* 0x0000040000047882 */ /* 0x000fe20000000000 */
[----:B0-----:R-:W-:-:S06]  /*0a50*/  SHF.R.U32.HI R2, RZ, 0x7, R2 ;  /* 0x00000007ff027819 */ /* 0x001fcc0000011602 */
[----:B------:R-:W-:Y:S06]  /*0a60*/  BAR.ARV 0x8, 0x200 ;  /* 0x0208000000007b1d */ /* 0x000fec0000002000 */
[----:B------:R-:W-:-:S13]  /*0a70*/  ISETP.NE.AND P0, PT, R2, 0x1, PT ;  /* 0x000000010200780c */ /* 0x000fda0003f05270 */
[----:B------:R-:W-:Y:S08]  /*0a80*/  @!P0 BAR.ARV 0x9, 0x100 ;  /* 0x0244000000008b1d */ /* 0x000ff00000002000 */
[----:B------:R-:W-:Y:S01]  /*0a90*/  BAR.SYNC.DEFER_BLOCKING 0x5, 0x200 ;  /* 0x0148000000007b1d */ /* 0x000fe20000010000 */
[----:B-1----:R-:W-:-:S06]  /*0aa0*/  ULEA UR4, UR5, UR4, 0x18 ;  /* 0x0000000405047291 */ /* 0x002fcc000f8ec03f */
[----:B------:R-:W-:Y:S01]  /*0ab0*/  IMAD.U32 R16, RZ, RZ, UR4 ;  /* 0x00000004ff107e24 */ /* 0x000fe2000f8e00ff */
[----:B------:R-:W-:-:S04]  /*0ac0*/  ULDC UR4, c[0x0][0xc3c] ;  /* 0x00030f0000047ab9 */ /* 0x000fc80000000800 */
[----:B------:R-:W0:Y:S01]  /*0ad0*/  LDS.128 R108, [R16+0x31cd0] ;  /* 0x031cd000106c7984 */ /* 0x000e220000000c00 */
[----:B------:R-:W-:Y:S06]  /*0ae0*/  BAR.ARV 0x4, 0x200 ;  /* 0x0108000000007b1d */ /* 0x000fec0000002000 */
[----:B---3--:R-:W-:-:S04]  /*0af0*/  LOP3.LUT R0, R0, 0xfffffff7, RZ, 0xc0, !PT ;  /* 0xfffffff700007812 */ /* 0x008fc800078ec0ff */
[----:B------:R-:W-:-:S05]  /*0b00*/  @P0 LOP3.LUT R0, R0, 0x8, RZ, 0xfc, !PT ;  /* 0x0000000800000812 */ /* 0x000fca00078efcff */
[----:B------:R1:W-:Y:S01]  /*0b10*/  STL [R1+0x50], R0 ;  /* 0x0000500001007387 */ /* 0x0003e20000100800 */
[----:B0-----:R-:W-:-:S13]  /*0b20*/  ISETP.GE.AND P0, PT, R111, UR4, PT ;  /* 0x000000046f007c0c */ /* 0x001fda000bf06270 */
[----:B-1----:R-:W-:Y:S05]  /*0b30*/  @P0 BRA `(.L_x_410) ;  /* 0x000001fc00b00947 */ /* 0x002fea0003800000 */
[----:B------:R-:W2:Y:S01]  /*0b40*/  LDL.LU R17, [R1+0x58] ;  /* 0x0000580001117983 */ /* 0x000ea20000300800 */
[----:B------:R-:W0:Y:S02]  /*0b50*/  S2R R0, SR_TID.X ;  /* 0x0000000000007919 */ /* 0x000e240000002100 */
[----:B0-----:R-:W-:-:S05]  /*0b60*/  VIADD R0, R0, 0xffffff80 ;  /* 0xffffff8000007836 */ /* 0x001fca0000000000 */
[----:B------:R-:W-:Y:S02]  /*0b70*/  SHF.R.S32.HI R3, RZ, 0x1f, R0 ;  /* 0x0000001fff037819 */ /* 0x000fe40000011400 */
[-C--:B------:R-:W-:Y:S02]  /*0b80*/  LEA.HI R8, R0, R0.reuse, RZ, 0x1 ;  /* 0x0000000000087211 */ /* 0x080fe400078f08ff */
[CC--:B------:R-:W-:Y:S02]  /*0b90*/  LEA.HI R2, R3.reuse, R0.reuse, RZ, 0x7 ;  /* 0x0000000003027211 */ /* 0x0c0fe400078f38ff */
[CC--:B------:R-:W-:Y:S02]  /*0ba0*/  LEA.HI R5, R3.reuse, R0.reuse, RZ, 0x2 ;  /* 0x0000000003057211 */ /* 0x0c0fe400078f10ff */
[CC--:B------:R-:W-:Y:S02]  /*0bb0*/  LEA.HI R4, R3.reuse, R0.reuse, RZ, 0x4 ;  /* 0x0000000003047211 */ /* 0x0c0fe400078f20ff */
[----:B------:R-:W-:-:S02]  /*0bc0*/  LEA.HI R6, R3, R0, RZ, 0x5 ;  /* 0x0000000003067211 */ /* 0x000fc400078f28ff */
[----:B------:R-:W-:Y:S02]  /*0bd0*/  SHF.R.S32.HI R3, RZ, 0x7, R2 ;  /* 0x00000007ff037819 */ /* 0x000fe40000011402 */
[----:B------:R-:W-:Y:S02]  /*0be0*/  LOP3.LUT R11, R2, 0xffffff80, RZ, 0xc0, !PT ;  /* 0xffffff80020b7812 */ /* 0x000fe400078ec0ff */
[--C-:B------:R-:W-:Y:S02]  /*0bf0*/  SHF.R.S32.HI R2, RZ, 0x2, R5.reuse ;  /* 0x00000002ff027819 */ /* 0x100fe40000011405 */
[----:B------:R-:W-:Y:S02]  /*0c00*/  SHF.R.S32.HI R13, RZ, 0x1f, R5 ;  /* 0x0000001fff0d7819 */ /* 0x000fe40000011405 */
[----:B------:R-:W-:Y:S02]  /*0c10*/  SHF.R.S32.HI R19, RZ, 0x1, R8 ;  /* 0x00000001ff137819 */ /* 0x000fe40000011408 */
[----:B------:R-:W-:-:S02]  /*0c20*/  LOP3.LUT R9, R5, 0xfffffffc, RZ, 0xc0, !PT ;  /* 0xfffffffc05097812 */ /* 0x000fc400078ec0ff */
[----:B------:R-:W-:Y:S02]  /*0c30*/  LOP3.LUT R7, R8, 0xfffffffe, RZ, 0xc0, !PT ;  /* 0xfffffffe08077812 */ /* 0x000fe400078ec0ff */
[----:B------:R-:W-:Y:S02]  /*0c40*/  LOP3.LUT R5, R4, 0xfffffff0, RZ, 0xc0, !PT ;  /* 0xfffffff004057812 */ /* 0x000fe400078ec0ff */
[----:B------:R-:W-:Y:S02]  /*0c50*/  LEA.HI R13, R13, R2, RZ, 0x2 ;  /* 0x000000020d0d7211 */ /* 0x000fe400078f10ff */
[----:B------:R-:W-:Y:S01]  /*0c60*/  LEA.HI R10, R8, R19, RZ, 0x1 ;  /* 0x00000013080a7211 */ /* 0x000fe200078f08ff */
[C---:B------:R-:W-:Y:S01]  /*0c70*/  IMAD.IADD R22, R0.reuse, 0x1, -R7 ;  /* 0x0000000100167824 */ /* 0x040fe200078e0a07 */
[----:B------:R-:W-:Y:S01]  /*0c80*/  LOP3.LUT R13, R13, 0xfffffffc, RZ, 0xc0, !PT ;  /* 0xfffffffc0d0d7812 */ /* 0x000fe200078ec0ff */
[C---:B------:R-:W-:Y:S02]  /*0c90*/  IMAD.IADD R5, R0.reuse, 0x1, -R5 ;  /* 0x0000000100057824 */ /* 0x040fe400078e0a05 */
[----:B------:R-:W-:-:S02]  /*0ca0*/  IMAD.IADD R24, R0, 0x1, -R11 ;  /* 0x0000000100187824 */ /* 0x000fc400078e0a0b */
[----:B------:R-:W-:Y:S01]  /*0cb0*/  IMAD.IADD R9, R0, 0x1, -R9 ;  /* 0x0000000100097824 */ /* 0x000fe200078e0a09 */
[----:B------:R-:W-:Y:S01]  /*0cc0*/  LOP3.LUT R0, R10, 0x7fffffe, RZ, 0xc0, !PT ;  /* 0x07fffffe0a007812 */ /* 0x000fe200078ec0ff */
[----:B------:R-:W-:Y:S01]  /*0cd0*/  IMAD.HI R8, R3, 0x55555556, RZ ;  /* 0x5555555603087827 */ /* 0x000fe200078e02ff */
[----:B------:R-:W-:-:S03]  /*0ce0*/  SHF.R.S32.HI R7, RZ, 0x4, R4 ;  /* 0x00000004ff077819 */ /* 0x000fc60000011404 */
[----:B------:R-:W-:Y:S02]  /*0cf0*/  IMAD.IADD R14, R2, 0x1, -R13 ;  /* 0x00000001020e7824 */ /* 0x000fe400078e0a0d */
[----:B------:R-:W-:Y:S01]  /*0d00*/  IMAD.IADD R2, R19, 0x1, -R0 ;  /* 0x0000000113027824 */ /* 0x000fe200078e0a00 */
[----:B------:R-:W-:Y:S02]  /*0d10*/  SHF.R.S32.HI R0, RZ, 0x1f, R5 ;  /* 0x0000001fff007819 */ /* 0x000fe40000011405 */
[----:B------:R-:W-:Y:S01]  /*0d20*/  SHF.R.S32.HI R11, RZ, 0x1f, R24 ;  /* 0x0000001fff0b7819 */ /* 0x000fe20000011418 */
[----:B------:R-:W-:Y:S01]  /*0d30*/  IMAD R15, R7, 0x8, R2 ;  /* 0x00000008070f7824 */ /* 0x000fe200078e0202 */
[----:B------:R-:W-:Y:S02]  /*0d40*/  LEA.HI R8, R8, R8, RZ, 0x1 ;  /* 0x0000000808087211 */ /* 0x000fe400078f08ff */
[----:B------:R-:W-:Y:S02]  /*0d50*/  LEA.HI R4, R4, R7, RZ, 0x1 ;  /* 0x0000000704047211 */ /* 0x000fe400078f08ff */
[----:B------:R-:W-:-:S02]  /*0d60*/  LEA.HI R2, R0, R5, RZ, 0x3 ;  /* 0x0000000500027211 */ /* 0x000fc400078f18ff */
[----:B------:R-:W-:Y:S02]  /*0d70*/  LEA.HI R12, R11, R24, RZ, 0x2 ;  /* 0x000000180b0c7211 */ /* 0x000fe400078f10ff */
[----:B------:R-:W-:Y:S01]  /*0d80*/  LEA.HI R0, R0, R5, RZ, 0x2 ;  /* 0x0000000500007211 */ /* 0x000fe200078f10ff */
[----:B------:R-:W-:Y:S01]  /*0d90*/  IMAD R10, R8, -0x3, R3 ;  /* 0xfffffffd080a7824 */ /* 0x000fe200078e0203 */
[----:B------:R-:W-:Y:S01]  /*0da0*/  LOP3.LUT R4, R4, 0x1ffffffe, RZ, 0xc0, !PT ;  /* 0x1ffffffe04047812 */ /* 0x000fe200078ec0ff */
[----:B------:R-:W-:Y:S01]  /*0db0*/  IMAD.SHL.U32 R3, R2, 0x10, RZ ;  /* 0x0000001002037824 */ /* 0x000fe200078e00ff */
[----:B------:R-:W-:Y:S02]  /*0dc0*/  SHF.R.S32.HI R8, RZ, 0x5, R6 ;  /* 0x00000005ff087819 */ /* 0x000fe40000011406 */
[--C-:B------:R-:W-:Y:S02]  /*0dd0*/  SHF.R.S32.HI R13, RZ, 0x2, R12.reuse ;  /* 0x00000002ff0d7819 */ /* 0x100fe4000001140c */
[----:B------:R-:W-:-:S02]  /*0de0*/  SHF.R.S32.HI R6, RZ, 0x1f, R12 ;  /* 0x0000001fff067819 */ /* 0x000fc4000001140c */
[----:B------:R-:W-:Y:S02]  /*0df0*/  LOP3.LUT R2, R0, 0x7fffffc, RZ, 0xc0, !PT ;  /* 0x07fffffc00027812 */ /* 0x000fe400078ec0ff */
[----:B------:R-:W-:Y:S01]  /*0e00*/  SHF.R.S32.HI R0, RZ, 0x2, R0 ;  /* 0x00000002ff007819 */ /* 0x000fe20000011400 */
[----:B------:R-:W-:Y:S01]  /*0e10*/  IMAD.IADD R4, R7, 0x1, -R4 ;  /* 0x0000000107047824 */ /* 0x000fe200078e0a04 */
[----:B------:R-:W-:Y:S02]  /*0e20*/  LOP3.LUT R3, R3, 0x7fffff80, RZ, 0xc0, !PT ;  /* 0x7fffff8003037812 */ /* 0x000fe400078ec0ff */
[----:B------:R-:W-:Y:S01]  /*0e30*/  LEA.HI R7, R6, R13, RZ, 0x3 ;  /* 0x0000000d06077211 */ /* 0x000fe200078f18ff */
[----:B------:R-:W-:Y:S02]  /*0e40*/  IMAD.SHL.U32 R0, R0, 0x40, RZ ;  /* 0x0000004000007824 */ /* 0x000fe400078e00ff */
[----:B------:R-:W-:Y:S01]  /*0e50*/  IMAD.IADD R6, R5, 0x1, -R2 ;  /* 0x0000000105067824 */ /* 0x000fe200078e0a02 */
[----:B------:R-:W-:Y:S01]  /*0e60*/  LOP3.LUT R2, R7, 0xfffffff8, RZ, 0xc0, !PT ;  /* 0xfffffff807027812 */ /* 0x000fe200078ec0ff */
[----:B------:R-:W-:Y:S01]  /*0e70*/  IMAD R7, R8, 0x100, R3 ;  /* 0x0000010008077824 */ /* 0x000fe200078e0203 */
[----:B------:R-:W-:Y:S01]  /*0e80*/  LEA.HI R11, R11, R24, RZ, 0x5 ;  /* 0x000000180b0b7211 */ /* 0x000fe200078f28ff */
[----:B------:R-:W-:Y:S01]  /*0e90*/  IMAD.SHL.U32 R3, R4, 0x8, RZ ;  /* 0x0000000804037824 */ /* 0x000fe200078e00ff */
[----:B------:R-:W-:Y:S01]  /*0ea0*/  LOP3.LUT R0, R0, 0x40, RZ, 0xc0, !PT ;  /* 0x0000004000007812 */ /* 0x000fe200078ec0ff */
[----:B------:R-:W-:Y:S01]  /*0eb0*/  IMAD R18, R8, 0x10, R5 ;  /* 0x0000001008127824 */ /* 0x000fe200078e0205 */
[----:B------:R-:W-:Y:S01]  /*0ec0*/  SHF.R.S32.HI R11, RZ, 0x5, R11 ;  /* 0x00000005ff0b7819 */ /* 0x000fe2000001140b */
[----:B------:R-:W-:Y:S01]  /*0ed0*/  IMAD.IADD R4, R13, 0x1, -R2 ;  /* 0x000000010d047824 */ /* 0x000fe200078e0a02 */
[----:B------:R-:W-:-:S02]  /*0ee0*/  LOP3.LUT R2, R0, 0x8, R3, 0xf8, !PT ;  /* 0x0000000800027812 */ /* 0x000fc400078ef803 */
[----:B------:R-:W-:Y:S01]  /*0ef0*/  SHF.R.U32.HI R5, RZ, 0x3, R0 ;  /* 0x00000003ff057819 */ /* 0x000fe20000011600 */
[----:B------:R-:W-:Y:S02]  /*0f00*/  IMAD R11, R11, 0x10, R4 ;  /* 0x000000100b0b7824 */ /* 0x000fe400078e0204 */
[----:B------:R-:W-:Y:S01]  /*0f10*/  IMAD R7, R6, 0x10, R7 ;  /* 0x0000001006077824 */ /* 0x000fe200078e0207 */
[----:B------:R-:W-:Y:S01]  /*0f20*/  LOP3.LUT R2, R2, R5, RZ, 0x3c, !PT ;  /* 0x0000000502027212 */ /* 0x000fe200078e3cff */
[----:B------:R-:W-:Y:S01]  /*0f30*/  IMAD.U32 R0, R18, 0x20, R3 ;  /* 0x0000002012007824 */ /* 0x000fe200078e0003 */
[----:B------:R-:W-:Y:S01]  /*0f40*/  LEA R4, R10, R11, 0x6 ;  /* 0x0000000b0a047211 */ /* 0x000fe200078e30ff */
[----:B------:R-:W-:Y:S02]  /*0f50*/  STL [R1+0xcc], R24 ;  /* 0x0000cc1801007387 */ /* 0x000fe40000100800 */
[----:B------:R-:W-:Y:S02]  /*0f60*/  IMAD.IADD R7, R2, 0x1, R7 ;  /* 0x0000000102077824 */ /* 0x000fe400078e0207 */
[----:B------:R0:W-:Y:S01]  /*0f70*/  STL [R1+0xe8], R0 ;  /* 0x0000e80001007387 */ /* 0x0001e20000100800 */
[----:B------:R-:W-:-:S03]  /*0f80*/  IMAD.SHL.U32 R20, R22, 0x4, RZ ;  /* 0x0000000416147824 */ /* 0x000fc600078e00ff */
[----:B------:R-:W-:Y:S01]  /*0f90*/  STL [R1+0xe0], R4 ;  /* 0x0000e00401007387 */ /* 0x000fe20000100800 */
[----:B0-----:R-:W-:Y:S02]  /*0fa0*/  VIADD R0, R16, 0xda00 ;  /* 0x0000da0010007836 */ /* 0x001fe40000000000 */
[----:B------:R-:W-:Y:S02]  /*0fb0*/  IMAD.SHL.U32 R14, R14, 0x40, RZ ;  /* 0x000000400e0e7824 */ /* 0x000fe400078e00ff */
[----:B------:R-:W-:Y:S01]  /*0fc0*/  VIADD R3, R20, 0x20 ;  /* 0x0000002014037836 */ /* 0x000fe20000000000 */
[----:B------:R-:W-:Y:S01]  /*0fd0*/  LOP3.LUT R12, R12, 0x7ffffffc, RZ, 0xc0, !PT ;  /* 0x7ffffffc0c0c7812 */ /* 0x000fe200078ec0ff */
[----:B------:R-:W-:Y:S01]  /*0fe0*/  IMAD.SHL.U32 R22, R22, 0x8, RZ ;  /* 0x0000000816167824 */ /* 0x000fe200078e00ff */
[----:B------:R-:W-:-:S03]  /*0ff0*/  LEA.HI R8, R9, R9, RZ, 0x1 ;  /* 0x0000000909087211 */ /* 0x000fc600078f08ff */
[----:B------:R-:W-:Y:S01]  /*1000*/  IMAD.IADD R12, R24, 0x1, -R12 ;  /* 0x00000001180c7824 */ /* 0x000fe200078e0a0c */
[----:B------:R-:W-:-:S03]  /*1010*/  LOP3.LUT R8, R8, 0x1ffffffe, RZ, 0xc0, !PT ;  /* 0x1ffffffe08087812 */ /* 0x000fc600078ec0ff */
[----:B------:R-:W-:Y:S02]  /*1020*/  IMAD.SHL.U32 R10, R12, 0x2, RZ ;  /* 0x000000020c0a7824 */ /* 0x000fe400078e00ff */
[----:B------:R-:W-:Y:S02]  /*1030*/  IMAD.IADD R8, R9, 0x1, -R8 ;  /* 0x0000000109087824 */ /* 0x000fe400078e0a08 */
[----:B------:R-:W-:Y:S02]  /*1040*/  IMAD.SHL.U32 R9, R15, 0x20, RZ ;  /* 0x000000200f097824 */ /* 0x000fe400078e00ff */
[C---:B------:R-:W-:Y:S02]  /*1050*/  VIADD R6, R10.reuse, 0x8 ;  /* 0x000000080a067836 */ /* 0x040fe40000000000 */
[----:B------:R-:W-:Y:S01]  /*1060*/  VIADD R5, R10, 0x10 ;  /* 0x000000100a057836 */ /* 0x000fe20000000000 */
[----:B------:R-:W-:Y:S01]  /*1070*/  CS2R R154, SRZ ;  /* 0x00000000009a7805 */ /* 0x000fe2000001ff00 */
[----:B------:R-:W-:Y:S01]  /*1080*/  IMAD R18, R7, 0x2, R16 ;  /* 0x0000000207127824 */ /* 0x000fe200078e0210 */
[----:B--2---:R-:W-:-:S05]  /*1090*/  LOP3.LUT R2, R17, 0x1, RZ, 0xfc, !PT ;  /* 0x0000000111027812 */ /* 0x004fca00078efcff */
[----:B------:R-:W-:Y:S04]  /*10a0*/  STL [R1+0x4c], R2 ;  /* 0x00004c0201007387 */ /* 0x000fe80000100800 */
[----:B------:R-:W-:Y:S04]  /*10b0*/  STL [R1+0xa4], RZ ;  /* 0x0000a4ff01007387 */ /* 0x000fe80000100800 */
[----:B------:R0:W-:Y:S04]  /*10c0*/  STL [R1+0xc8], R0 ;  /* 0x0000c80001007387 */ /* 0x0001e80000100800 */
[----:B------:R-:W-:Y:S01]  /*10d0*/  STL [R1+0x60], RZ ;  /* 0x000060ff01007387 */ /* 0x000fe20000100800 */
[----:B0-----:R-:W-:Y:S01]  /*10e0*/  SHF.R.S32.HI R0, RZ, 0x1f, R19 ;  /* 0x0000001fff007819 */ /* 0x001fe20000011413 */
[----:B------:R-:W-:-:S02]  /*10f0*/  VIADD R0, R20, 0x10 ;  /* 0x0000001014007836 */ /* 0x000fc40000000000 */
[----:B------:R-:W-:Y:S01]  /*1100*/  STL [R1+0x40], R20 ;  /* 0x0000401401007387 */ /* 0x000fe20000100800 */
[----:B------:R-:W-:-:S03]  /*1110*/  LOP3.LUT R2, R14, 0xc0, RZ, 0xc0, !PT ;  /* 0x000000c00e027812 */ /* 0x000fc600078ec0ff */
[----:B------:R0:W-:Y:S04]  /*1120*/  STL [R1+0x68], R0 ;  /* 0x0000680001007387 */ /* 0x0001e80000100800 */
[----:B------:R1:W-:Y:S01]  /*1130*/  STL [R1+0x64], R3 ;  /* 0x0000640301007387 */ /* 0x0003e20000100800 */
[C---:B0-----:R-:W-:Y:S02]  /*1140*/  VIADD R0, R20.reuse, 0x8 ;  /* 0x0000000814007836 */ /* 0x041fe40000000000 */
[----:B-1----:R-:W-:-:S03]  /*1150*/  VIADD R3, R20, 0x18 ;  /* 0x0000001814037836 */ /* 0x002fc60000000000 */
[----:B------:R0:W-:Y:S04]  /*1160*/  STL [R1+0x6c], R0 ;  /* 0x00006c0001007387 */ /* 0x0001e80000100800 */
[----:B------:R1:W-:Y:S04]  /*1170*/  STL [R1+0x54], R2 ;  /* 0x0000540201007387 */ /* 0x0003e80000100800 */
[----:B------:R2:W-:Y:S01]  /*1180*/  STL [R1+0x70], R3 ;  /* 0x0000700301007387 */ /* 0x0005e20000100800 */
[----:B0-----:R-:W-:Y:S02]  /*1190*/  LOP3.LUT R0, R2, 0x8, R22, 0xf8, !PT ;  /* 0x0000000802007812 */ /* 0x001fe400078ef816 */
[----:B-1----:R-:W-:Y:S01]  /*11a0*/  SHF.R.U32.HI R2, RZ, 0x3, R2 ;  /* 0x00000003ff027819 */ /* 0x002fe20000011602 */
[----:B--2---:R-:W-:-:S04]  /*11b0*/  VIADD R3, R20, 0x28 ;  /* 0x0000002814037836 */ /* 0x004fc80000000000 */
[----:B------:R0:W-:Y:S01]  /*11c0*/  STL [R1+0x58], R2 ;  /* 0x0000580201007387 */ /* 0x0001e20000100800 */
[----:B------:R-:W-:-:S03]  /*11d0*/  LOP3.LUT R0, R0, R2, RZ, 0x3c, !PT ;  /* 0x0000000200007212 */ /* 0x000fc600078e3cff */
[----:B------:R1:W-:Y:S04]  /*11e0*/  STL [R1+0x74], R3 ;  /* 0x0000740301007387 */ /* 0x0003e80000100800 */
[----:B------:R2:W-:Y:S01]  /*11f0*/  STL [R1+0x8c], R10 ;  /* 0x00008c0a01007387 */ /* 0x0005e20000100800 */
[----:B0-----:R-:W-:-:S03]  /*1200*/  VIADD R2, R10, 0x20 ;  /* 0x000000200a027836 */ /* 0x001fc60000000000 */
[----:B------:R0:W-:Y:S01]  /*1210*/  STL [R1+0x5c], R9 ;  /* 0x00005c0901007387 */ /* 0x0001e20000100800 */
[C---:B-1----:R-:W-:Y:S02]  /*1220*/  VIADD R3, R10.reuse, 0x18 ;  /* 0x000000180a037836 */ /* 0x042fe40000000000 */
[----:B--2---:R-:W-:Y:S01]  /*1230*/  VIADD R10, R10, 0x28 ;  /* 0x000000280a0a7836 */ /* 0x004fe20000000000 */
[----:B------:R-:W-:Y:S01]  /*1240*/  STL [R1+0xc0], R6 ;  /* 0x0000c00601007387 */ /* 0x000fe20000100800 */
[----:B0-----:R-:W-:-:S03]  /*1250*/  IMAD.IADD R9, R9, 0x1, R0 ;  /* 0x0000000109097824 */ /* 0x001fc600078e0200 */
[----:B------:R0:W-:Y:S01]  /*1260*/  STL [R1+0xbc], R5 ;  /* 0x0000bc0501007387 */ /* 0x0001e20000100800 */
[----:B------:R-:W-:-:S03]  /*1270*/  SHF.R.S32.HI R0, RZ, 0x1f, R6 ;  /* 0x0000001fff007819 */ /* 0x000fc60000011406 */
[----:B------:R-:W-:Y:S04]  /*1280*/  STL [R1+0xac], R10 ;  /* 0x0000ac0a01007387 */ /* 0x000fe80000100800 */
[----:B------:R-:W-:Y:S01]  /*1290*/  STL [R1+0xb8], R3 ;  /* 0x0000b80301007387 */ /* 0x000fe20000100800 */
[----:B0-----:R-:W-:-:S03]  /*12a0*/  SHF.R.S32.HI R5, RZ, 0x1f, R5 ;  /* 0x0000001fff057819 */ /* 0x001fc60000011405 */
[----:B------:R-:W-:Y:S04]  /*12b0*/  STL [R1+0x88], R9 ;  /* 0x0000880901007387 */ /* 0x000fe80000100800 */
[----:B------:R-:W-:Y:S04]  /*12c0*/  STL [R1+0xb4], R2 ;  /* 0x0000b40201007387 */ /* 0x000fe80000100800 */
[----:B------:R0:W-:Y:S04]  /*12d0*/  STL [R1+0xdc], R0 ;  /* 0x0000dc0001007387 */ /* 0x0001e80000100800 */
[----:B------:R-:W-:Y:S01]  /*12e0*/  STL [R1+0xd8], R5 ;  /* 0x0000d80501007387 */ /* 0x000fe20000100800 */
[----:B0-----:R-:W-:-:S02]  /*12f0*/  SHF.R.S32.HI R0, RZ, 0x1f, R3 ;  /* 0x0000001fff007819 */ /* 0x001fc40000011403 */
[----:B------:R-:W-:-:S03]  /*1300*/  SHF.R.S32.HI R2, RZ, 0x1f, R2 ;  /* 0x0000001fff027819 */ /* 0x000fc60000011402 */
[----:B------:R0:W-:Y:S04]  /*1310*/  STL [R1+0xd4], R0 ;  /* 0x0000d40001007387 */ /* 0x0001e80000100800 */
[----:B------:R1:W-:Y:S01]  /*1320*/  STL [R1+0xd0], R2 ;  /* 0x0000d00201007387 */ /* 0x0003e20000100800 */
[----:B0-----:R-:W-:-:S05]  /*1330*/  IMAD R0, R8, 0x8, R4 ;  /* 0x0000000808007824 */ /* 0x001fca00078e0204 */
[----:B------:R1:W-:Y:S01]  /*1340*/  STL [R1+0xe4], R0 ;  /* 0x0000e40001007387 */ /* 0x0003e20000100800 */
[----:B------:R-:W-:-:S07]  /*1350*/  IMAD.MOV.U32 R17, RZ, RZ, RZ ;  /* 0x000000ffff117224 */ /* 0x000fce00078e00ff */
.L_x_556:
[----:B01234-:R-:W0:Y:S02]  /*1360*/  LDC.64 R2, c[0x0][0xc88] ;  /* 0x00032200ff027b82 */ /* 0x01fe240000000a00 */
[----:B0-----:R-:W-:-:S05]  /*1370*/  IMAD.WIDE R2, R111, 0x4, R2 ;  /* 0x000000046f027825 */ /* 0x001fca00078e0202 */
[----:B------:R-:W2:Y:S01]  /*1380*/  LDG.E R28, desc[UR60][R2.64] ;  /* 0x0000003c021c7981 */ /* 0x000ea2000c1e1900 */
[----:B------:R-:W-:Y:S05]  /*1390*/  YIELD ;  /* 0x0000000000007946 */ /* 0x000fea0003800000 */
[----:B------:R-:W-:Y:S01]  /*13a0*/  ULDC.64 UR4, c[0x0][0xa28] ;  /* 0x00028a0000047ab9 */ /* 0x000fe20000000a00 */
[----:B------:R-:W-:Y:S01]  /*13b0*/  ULDC.64 UR8, c[0x0][0xa18] ;  /* 0x0002860000087ab9 */ /* 0x000fe20000000a00 */
[----:B------:R-:W-:Y:S01]  /*13c0*/  ISETP.NE.U32.AND P1, PT, RZ, UR4, PT ;  /* 0x00000004ff007c0c */ /* 0x000fe2000bf25070 */
[----:B------:R-:W-:Y:S01]  /*13d0*/  ULDC.64 UR6, c[0x0][0xa08] ;  /* 0x0002820000067ab9 */ /* 0x000fe20000000a00 */
[----:B------:R-:W-:Y:S01]  /*13e0*/  IMAD.MOV.U32 R10, RZ, RZ, RZ ;  /* 0x000000ffff0a7224 */ /* 0x000fe200078e00ff */
[----:B------:R-:W-:Y:S01]  /*13f0*/  ISETP.NE.U32.AND P0, PT, RZ, UR6, PT ;  /* 0x00000006ff007c0c */ /* 0x000fe2000bf05070 */
[----:B------:R-:W-:Y:S01]  /*1400*/  IMAD.MOV.U32 R72, RZ, RZ, RZ ;  /* 0x000000ffff487224 */ /* 0x000fe200078e00ff */
[----:B------:R-:W-:-:S02]  /*1410*/  ISETP.NE.AND.EX P1, PT, RZ, UR5, PT, P1 ;  /* 0x00000005ff007c0c */ /* 0x000fc4000bf25310 */
[----:B------:R-:W-:Y:S02]  /*1420*/  ISETP.NE.AND.EX P0, PT, RZ, UR7, PT, P0 ;  /* 0x00000007ff007c0c */ /* 0x000fe4000bf05300 */
[----:B--2---:R-:W-:Y:S01]  /*1430*/  SHF.R.S32.HI R0, RZ, 0x1f, R28 ;  /* 0x0000001fff007819 */ /* 0x004fe2000001141c */
[----:B------:R-:W-:-:S08]  /*1440*/  IMAD.SHL.U32 R30, R28, 0x4, RZ ;  /* 0x000000041c1e7824 */ /* 0x000fd000078e00ff */
[C---:B------:R-:W-:Y:S01]  /*1450*/  @P1 LEA R4, P2, R28.reuse, UR4, 0x2 ;  /* 0x000000041c041c11 */ /* 0x040fe2000f8410ff */
[----:B------:R0:W-:Y:S01]  /*1460*/  STL [R1+0x98], R28 ;  /* 0x0000981c01007387 */ /* 0x0001e20000100800 */
[C-C-:B------:R-:W-:Y:S02]  /*1470*/  SHF.L.U64.HI R29, R28.reuse, 0x2, R0.reuse ;  /* 0x000000021c1d7819 */ /* 0x140fe40000010200 */
[----:B------:R-:W-:Y:S01]  /*1480*/  @P1 LEA.HI.X R5, R28, UR5, R0, 0x2, P2 ;  /* 0x000000051c051c11 */ /* 0x000fe200090f1400 */
[----:B------:R-:W-:Y:S01]  /*1490*/  ULDC UR4, c[0x0][0x288] ;  /* 0x0000a20000047ab9 */ /* 0x000fe20000000800 */
[----:B------:R-:W-:Y:S01]  /*14a0*/  ISETP.NE.U32.AND P2, PT, RZ, UR8, PT ;  /* 0x00000008ff007c0c */ /* 0x000fe2000bf45070 */
[----:B------:R0:W-:Y:S01]  /*14b0*/  STL [R1+0xc4], R0 ;  /* 0x0000c40001007387 */ /* 0x0001e20000100800 */
[C---:B------:R-:W-:Y:S02]  /*14c0*/  IADD3 R8, P3, R30.reuse, UR6, RZ ;  /* 0x000000061e087c10 */ /* 0x040fe4000ff7e0ff */
[----:B------:R-:W-:Y:S01]  /*14d0*/  ISETP.NE.AND.EX P2, PT, RZ, UR9, PT, P2 ;  /* 0x00000009ff007c0c */ /* 0x000fe2000bf45320 */
[----:B------:R0:W5:Y:S01]  /*14e0*/  @P1 LDG.E R10, desc[UR60][R4.64] ;  /* 0x0000003c040a1981 */ /* 0x000162000c1e1900 */
[----:B------:R-:W-:Y:S01]  /*14f0*/  MOV R112, UR4 ;  /* 0x0000000400707c02 */ /* 0x000fe20008000f00 */
[----:B------:R-:W-:Y:S01]  /*1500*/  ULDC.64 UR4, c[0x0][0x418] ;  /* 0x0001060000047ab9 */ /* 0x000fe20000000a00 */
[C---:B------:R-:W-:Y:S01]  /*1510*/  IADD3.X R9, R29.reuse, UR7, RZ, P3, !PT ;  /* 0x000000071d097c10 */ /* 0x040fe20009ffe4ff */
[----:B------:R0:W-:Y:S04]  /*1520*/  STL [R1+0x9c], R30 ;  /* 0x00009c1e01007387 */ /* 0x0001e80000100800 */
[----:B------:R0:W5:Y:S04]  /*1530*/  @P0 LDG.E R72, desc[UR60][R8.64] ;  /* 0x0000003c08480981 */ /* 0x000168000c1e1900 */
[----:B------:R-:W-:Y:S01]  /*1540*/  @P2 IADD3 R6, P1, R30, UR8, RZ ;  /* 0x000000081e062c10 */ /* 0x000fe2000ff3e0ff */
[----:B------:R-:W-:Y:S01]  /*1550*/  UISETP.NE.U32.AND UP0, UPT, UR4, URZ, UPT ;  /* 0x0000003f0400728c */ /* 0x000fe2000bf05070 */
[----:B------:R0:W-:Y:S02]  /*1560*/  STL [R1+0xa0], R29 ;  /* 0x0000a01d01007387 */ /* 0x0001e40000100800 */
[----:B------:R-:W-:Y:S01]  /*1570*/  @P2 IADD3.X R7, R29, UR9, RZ, P1, !PT ;  /* 0x000000091d072c10 */ /* 0x000fe20008ffe4ff */
[----:B------:R-:W-:-:S04]  /*1580*/  ULDC UR4, c[0x0][0x424] ;  /* 0x0001090000047ab9 */ /* 0x000fc80000000800 */
[----:B------:R0:W5:Y:S01]  /*1590*/  @P2 LDG.E R112, desc[UR60][R6.64] ;  /* 0x0000003c06702981 */ /* 0x000162000c1e1900 */
[----:B------:R-:W-:-:S03]  /*15a0*/  UISETP.NE.AND.EX UP0, UPT, UR5, URZ, UPT, UP0 ;  /* 0x0000003f0500728c */ /* 0x000fc6000bf05300 */
[----:B------:R-:W-:Y:S01]  /*15b0*/  ULDC UR5, c[0x0][0x2f0] ;  /* 0x0000bc0000057ab9 */ /* 0x000fe20000000800 */
[----:B------:R-:W-:-:S04]  /*15c0*/  USEL UR4, UR4, 0x1, UP0 ;  /* 0x0000000104047887 */ /* 0x000fc80008000000 */
[----:B------:R-:W-:-:S03]  /*15d0*/  UIMAD UR4, UR4, UR5, URZ ;  /* 0x00000005040472a4 */ /* 0x000fc6000f8e023f */
[----:B------:R-:W-:Y:S02]  /*15e0*/  ULDC UR5, c[0x0][0x348] ;  /* 0x0000d20000057ab9 */ /* 0x000fe40000000800 */
[----:B------:R-:W-:Y:S02]  /*15f0*/  IMAD.U32 R2, RZ, RZ, UR5 ;  /* 0x00000005ff027e24 */ /* 0x000fe4000f8e00ff */
[----:B------:R-:W-:Y:S01]  /*1600*/  IMAD.U32 R27, RZ, RZ, UR4 ;  /* 0x00000004ff1b7e24 */ /* 0x000fe2000f8e00ff */
[----:B0-----:R-:W-:Y:S06]  /*1610*/  @P2 BRA `(.L_x_411) ;  /* 0x0000000000242947 */ /* 0x001fec0003800000 */
[----:B------:R-:W-:Y:S02]  /*1620*/  ULDC.64 UR4, c[0x0][0xa00] ;  /* 0x0002800000047ab9 */ /* 0x000fe40000000a00 */
[----:B------:R-:W-:-:S04]  /*1630*/  ISETP.NE.U32.AND P1, PT, RZ, UR4, PT ;  /* 0x00000004ff007c0c */ /* 0x000fc8000bf25070 */
[----:B------:R-:W-:-:S13]  /*1640*/  ISETP.NE.AND.EX P1, PT, RZ, UR5, PT, P1 ;  /* 0x00000005ff007c0c */ /* 0x000fda000bf25310 */
[----:B------:R-:W-:Y:S05]  /*1650*/  @!P1 BRA `(.L_x_411) ;  /* 0x0000000000149947 */ /* 0x000fea0003800000 */
[----:B------:R-:W0:Y:S02]  /*1660*/  LDC.64 R4, c[0x0][0xa00] ;  /* 0x00028000ff047b82 */ /* 0x000e240000000a00 */
[----:B0-----:R-:W-:-:S05]  /*1670*/  IMAD.WIDE R4, R28, 0x4, R4 ;  /* 0x000000041c047825 */ /* 0x001fca00078e0204 */
[----:B-----5:R-:W2:Y:S04]  /*1680*/  LDG.E R112, desc[UR60][R4.64] ;  /* 0x0000003c04707981 */ /* 0x020ea8000c1e1900 */
[----:B------:R-:W2:Y:S02]  /*1690*/  LDG.E R3, desc[UR60][R4.64+0x4] ;  /* 0x0000043c04037981 */ /* 0x000ea4000c1e1900 */
[----:B--2---:R-:W-:-:S07]  /*16a0*/  IMAD.IADD R112, R3, 0x1, -R112 ;  /* 0x0000000103707824 */ /* 0x004fce00078e0a70 */
.L_x_411:
[C---:B------:R-:W-:Y:S01]  /*16b0*/  LOP3.LUT R34, R110.reuse, 0xffff, RZ, 0xc0, !PT ;  /* 0x0000ffff6e227812 */ /* 0x040fe200078ec0ff */
[----:B------:R-:W-:Y:S01]  /*16c0*/  ULDC.64 UR4, c[0x0][0xa20] ;  /* 0x0002880000047ab9 */ /* 0x000fe20000000a00 */
[----:B------:R0:W-:Y:S01]  /*16d0*/  STL [R1+0xa8], R109 ;  /* 0x0000a86d01007387 */ /* 0x0001e20000100800 */
[----:B------:R-:W-:Y:S02]  /*16e0*/  ISETP.NE.U32.AND P1, PT, RZ, UR4, PT ;  /* 0x00000004ff007c0c */ /* 0x000fe4000bf25070 */
[C---:B------:R-:W-:Y:S01]  /*16f0*/  LOP3.LUT R3, R110.reuse, 0xff000000, RZ, 0xc0, !PT ;  /* 0xff0000006e037812 */ /* 0x040fe200078ec0ff */
[----:B------:R0:W-:Y:S01]  /*1700*/  STL [R1+0x90], R34 ;  /* 0x0000902201007387 */ /* 0x0001e20000100800 */
[----:B------:R-:W-:Y:S02]  /*1710*/  ISETP.NE.AND.EX P1, PT, RZ, UR5, PT, P1 ;  /* 0x00000005ff007c0c */ /* 0x000fe4000bf25310 */
[----:B------:R-:W-:Y:S02]  /*1720*/  LOP3.LUT R0, R110, 0xff0000, RZ, 0xc0, !PT ;  /* 0x00ff00006e007812 */ /* 0x000fe400078ec0ff */
[----:B------:R-:W-:-:S04]  /*1730*/  SHF.R.U32.HI R3, RZ, 0x8, R3 ;  /* 0x00000008ff037819 */ /* 0x000fc80000011603 */
[----:B------:R-:W-:-:S05]  /*1740*/  LEA.HI R11, R0, R3, RZ, 0x10 ;  /* 0x00000003000b7211 */ /* 0x000fca00078f80ff */
[----:B0-----:R-:W-:Y:S05]  /*1750*/  @!P1 BRA `(.L_x_412) ;  /* 0x0000000000109947 */ /* 0x001fea0003800000 */
[----:B------:R-:W-:-:S04]  /*1760*/  IADD3 R4, P0, R30, UR4, RZ ;  /* 0x000000041e047c10 */ /* 0x000fc8000ff1e0ff */
[----:B------:R-:W-:-:S05]  /*1770*/  IADD3.X R5, R29, UR5, RZ, P0, !PT ;  /* 0x000000051d057c10 */ /* 0x000fca00087fe4ff */
[----:B------:R0:W5:Y:S01]  /*1780*/  LDG.E R27, desc[UR60][R4.64] ;  /* 0x0000003c041b7981 */ /* 0x000162000c1e1900 */
[----:B------:R-:W-:Y:S05]  /*1790*/  BRA `(.L_x_413) ;  /* 0x0000000000107947 */ /* 0x000fea0003800000 */
.L_x_412:
[----:B------:R-:W-:Y:S05]  /*17a0*/  @!P0 BRA `(.L_x_413) ;  /* 0x00000000000c8947 */ /* 0x000fea0003800000 */
[----:B------:R-:W2:Y:S04]  /*17b0*/  LDG.E R0, desc[UR60][R8.64] ;  /* 0x0000003c08007981 */ /* 0x000ea8000c1e1900 */
[----:B------:R-:W2:Y:S02]  /*17c0*/  LDG.E R27, desc[UR60][R8.64+0x4] ;  /* 0x0000043c081b7981 */ /* 0x000ea4000c1e1900 */
[----:B--2---:R-:W-:-:S07]  /*17d0*/  IMAD.IADD R27, R27, 0x1, -R0 ;  /* 0x000000011b1b7824 */ /* 0x004fce00078e0a00 */
.L_x_413:
[----:B------:R-:W-:Y:S01]  /*17e0*/  ULDC.64 UR4, c[0x0][0xa10] ;  /* 0x0002840000047ab9 */ /* 0x000fe20000000a00 */
[----:B------:R-:W2:Y:S01]  /*17f0*/  LDL.LU R26, [R1+0x50] ;  /* 0x00005000011a7983 */ /* 0x000ea20000300800 */
[----:B------:R-:W-:-:S04]  /*1800*/  ISETP.NE.U32.AND P0, PT, RZ, UR4, PT ;  /* 0x00000004ff007c0c */ /* 0x000fc8000bf05070 */
[----:B------:R-:W-:Y:S01]  /*1810*/  ISETP.NE.AND.EX P0, PT, RZ, UR5, PT, P0 ;  /* 0x00000005ff007c0c */ /* 0x000fe2000bf05300 */
[----:B------:R-:W-:-:S12]  /*1820*/  ULDC.64 UR4, c[0x0][0xa30] ;  /* 0x00028c0000047ab9 */ /* 0x000fd80000000a00 */
[----:B0-----:R-:W0:Y:S02]  /*1830*/  @P0 LDC.64 R4, c[0x0][0xa10] ;  /* 0x00028400ff040b82 */ /* 0x001e240000000a00 */
[----:B0-----:R-:W-:-:S05]  /*1840*/  @P0 IMAD.WIDE R4, R28, 0x4, R4 ;  /* 0x000000041c040825 */ /* 0x001fca00078e0204 */
[----:B------:R-:W3:Y:S04]  /*1850*/  @P0 LDG.E R0, desc[UR60][R4.64] ;  /* 0x0000003c04000981 */ /* 0x000ee8000c1e1900 */
[----:B------:R-:W3:Y:S01]  /*1860*/  @P0 LDG.E R3, desc[UR60][R4.64+0x4] ;  /* 0x0000043c04030981 */ /* 0x000ee2000c1e1900 */
[----:B------:R-:W-:Y:S01]  /*1870*/  ISETP.NE.U32.AND P1, PT, RZ, UR4, PT ;  /* 0x00000004ff007c0c */ /* 0x000fe2000bf25070 */
[----:B-----5:R-:W-:-:S03]  /*1880*/  IMAD.MOV.U32 R107, RZ, RZ, R27 ;  /* 0x000000ffff6b7224 */ /* 0x020fc600078e001b */
[----:B------:R-:W-:-:S13]  /*1890*/  ISETP.NE.AND.EX P1, PT, RZ, UR5, PT, P1 ;  /* 0x00000005ff007c0c */ /* 0x000fda000bf25310 */
[----:B------:R-:W-:-:S04]  /*18a0*/  @P1 IADD3 R6, P2, R30, UR4, RZ ;  /* 0x000000041e061c10 */ /* 0x000fc8000ff5e0ff */
[----:B------:R-:W-:-:S05]  /*18b0*/  @P1 IADD3.X R7, R29, UR5, RZ, P2, !PT ;  /* 0x000000051d071c10 */ /* 0x000fca00097fe4ff */
[----:B------:R0:W5:Y:S01]  /*18c0*/  @P1 LDG.E R107, desc[UR60][R6.64] ;  /* 0x0000003c066b1981 */ /* 0x000162000c1e1900 */
[----:B------:R-:W-:Y:S01]  /*18d0*/  IMAD.IADD R9, R27, 0x1, -R10 ;  /* 0x000000011b097824 */ /* 0x000fe200078e0a0a */
[----:B------:R-:W-:Y:S01]  /*18e0*/  LOP3.LUT R12, R11, 0xff, RZ, 0xc0, !PT ;  /* 0x000000ff0b0c7812 */ /* 0x000fe200078ec0ff */
[----:B------:R-:W-:Y:S01]  /*18f0*/  BSSY B0, `(.L_x_414) ;  /* 0x000002d000007945 */ /* 0x000fe20003800000 */
[----:B------:R-:W-:-:S03]  /*1900*/  SHF.R.U32.HI R8, RZ, 0x10, R11 ;  /* 0x00000010ff087819 */ /* 0x000fc6000001160b */
[----:B------:R0:W-:Y:S01]  /*1910*/  STL [R1+0xb0], R12 ;  /* 0x0000b00c01007387 */ /* 0x0001e20000100800 */
[----:B--2---:R-:W-:Y:S01]  /*1920*/  LOP3.LUT R26, R26, 0xfffffffb, RZ, 0xc0, !PT ;  /* 0xfffffffb1a1a7812 */ /* 0x004fe200078ec0ff */
[----:B---3--:R-:W-:-:S04]  /*1930*/  @P0 IMAD.IADD R2, R3, 0x1, -R0 ;  /* 0x0000000103020824 */ /* 0x008fc800078e0a00 */
[----:B------:R-:W-:-:S04]  /*1940*/  IMAD.IADD R116, R9, 0x1, R2 ;  /* 0x0000000109747824 */ /* 0x000fc800078e0202 */
[C---:B------:R-:W-:Y:S01]  /*1950*/  VIADD R0, R116.reuse, 0x8f ;  /* 0x0000008f74007836 */ /* 0x040fe20000000000 */
[----:B------:R-:W-:-:S03]  /*1960*/  ISETP.GE.AND P3, PT, R116, 0x1, PT ;  /* 0x000000017400780c */ /* 0x000fc60003f66270 */
[----:B------:R-:W-:-:S05]  /*1970*/  IMAD.HI R0, R0, 0x38e38e39, RZ ;  /* 0x38e38e3900007827 */ /* 0x000fca00078e02ff */
[----:B------:R-:W-:-:S04]  /*1980*/  SHF.R.U32.HI R111, RZ, 0x1f, R0 ;  /* 0x0000001fff6f7819 */ /* 0x000fc80000011600 */
[----:B------:R-:W-:Y:S01]  /*1990*/  LEA.HI.SX32 R111, R0, R111, 0x1b ;  /* 0x0000006f006f7211 */ /* 0x000fe200078fdaff */
[----:B------:R-:W-:Y:S01]  /*19a0*/  IMAD.MOV.U32 R0, RZ, RZ, RZ ;  /* 0x000000ffff007224 */ /* 0x000fe200078e00ff */
[----:B------:R-:W-:-:S05]  /*19b0*/  @P3 LOP3.LUT R26, R26, 0x4, RZ, 0xfc, !PT ;  /* 0x000000041a1a3812 */ /* 0x000fca00078efcff */
[----:B------:R0:W-:Y:S04]  /*19c0*/  STL [R1+0x50], R26 ;  /* 0x0000501a01007387 */ /* 0x0001e80000100800 */
[----:B------:R0:W-:Y:S01]  /*19d0*/  STL [R1+0x94], R8 ;  /* 0x0000940801007387 */ /* 0x0001e20000100800 */
[----:B------:R-:W-:Y:S05]  /*19e0*/  @!P3 BRA `(.L_x_415) ;  /* 0x000000000074b947 */ /* 0x000fea0003800000 */
[----:B------:R-:W-:Y:S01]  /*19f0*/  ISETP.NE.AND P0, PT, R8, RZ, PT ;  /* 0x000000ff0800720c */ /* 0x000fe20003f05270 */
[----:B------:R-:W-:-:S03]  /*1a00*/  ULDC UR4, c[0x0][0x9f0] ;  /* 0x00027c0000047ab9 */ /* 0x000fc60000000800 */
[----:B------:R-:W-:-:S04]  /*1a10*/  SEL R10, R8, UR4, P0 ;  /* 0x00000004080a7c07 */ /* 0x000fc80008000000 */
[-C--:B0-----:R-:W-:Y:S02]  /*1a20*/  IABS R6, R10.reuse ;  /* 0x0000000a00067213 */ /* 0x081fe40000000000 */
[----:B------:R-:W-:Y:S02]  /*1a30*/  IADD3 R0, R111, -0x1, R10 ;  /* 0xffffffff6f007810 */ /* 0x000fe40007ffe00a */
[----:B------:R-:W0:Y:S01]  /*1a40*/  I2F.RP R3, R6 ;  /* 0x0000000600037306 */ /* 0x000e220000209400 */
[----:B------:R-:W-:Y:S02]  /*1a50*/  IABS R11, R10 ;  /* 0x0000000a000b7213 */ /* 0x000fe40000000000 */
[----:B------:R-:W-:Y:S02]  /*1a60*/  IABS R8, R0 ;  /* 0x0000000000087213 */ /* 0x000fe40000000000 */
[----:B------:R-:W-:-:S04]  /*1a70*/  LOP3.LUT R0, R0, R10, RZ, 0x3c, !PT ;  /* 0x0000000a00007212 */ /* 0x000fc800078e3cff */
[----:B------:R-:W-:Y:S01]  /*1a80*/  ISETP.GE.AND P2, PT, R0, RZ, PT ;  /* 0x000000ff0000720c */ /* 0x000fe20003f46270 */
[----:B0-----:R-:W0:Y:S02]  /*1a90*/  MUFU.RCP R3, R3 ;  /* 0x0000000300037308 */ /* 0x001e240000001000 */
[----:B0-----:R-:W-:Y:S02]  /*1aa0*/  VIADD R4, R3, 0xffffffe ;  /* 0x0ffffffe03047836 */ /* 0x001fe40000000000 */
[----:B------:R-:W-:-:S04]  /*1ab0*/  IMAD.MOV R3, RZ, RZ, -R11 ;  /* 0x000000ffff037224 */ /* 0x000fc800078e0a0b */
[----:B------:R0:W1:Y:S02]  /*1ac0*/  F2I.FTZ.U32.TRUNC.NTZ R5, R4 ;  /* 0x0000000400057305 */ /* 0x000064000021f000 */
[----:B0-----:R-:W-:Y:S02]  /*1ad0*/  IMAD.MOV.U32 R4, RZ, RZ, RZ ;  /* 0x000000ffff047224 */ /* 0x001fe400078e00ff */
[----:B-1----:R-:W-:-:S04]  /*1ae0*/  IMAD.MOV R7, RZ, RZ, -R5 ;  /* 0x000000ffff077224 */ /* 0x002fc800078e0a05 */
[----:B------:R-:W-:-:S04]  /*1af0*/  IMAD R7, R7, R6, RZ ;  /* 0x0000000607077224 */ /* 0x000fc800078e02ff */
[----:B------:R-:W-:-:S06]  /*1b00*/  IMAD.HI.U32 R5, R5, R7, R4 ;  /* 0x0000000705057227 */ /* 0x000fcc00078e0004 */
[----:B------:R-:W-:-:S04]  /*1b10*/  IMAD.HI.U32 R5, R5, R8, RZ ;  /* 0x0000000805057227 */ /* 0x000fc800078e00ff */
[----:B------:R-:W-:-:S05]  /*1b20*/  IMAD R3, R5, R3, R8 ;  /* 0x0000000305037224 */ /* 0x000fca00078e0208 */
[----:B------:R-:W-:-:S13]  /*1b30*/  ISETP.GT.U32.AND P1, PT, R6, R3, PT ;  /* 0x000000030600720c */ /* 0x000fda0003f24070 */
[----:B------:R-:W-:Y:S02]  /*1b40*/  @!P1 IMAD.IADD R3, R3, 0x1, -R6 ;  /* 0x0000000103039824 */ /* 0x000fe400078e0a06 */
[----:B------:R-:W-:Y:S01]  /*1b50*/  @!P1 VIADD R5, R5, 0x1 ;  /* 0x0000000105059836 */ /* 0x000fe20000000000 */
[----:B------:R-:W-:Y:S02]  /*1b60*/  ISETP.NE.AND P1, PT, R10, RZ, PT ;  /* 0x000000ff0a00720c */ /* 0x000fe40003f25270 */
[----:B------:R-:W-:-:S13]  /*1b70*/  ISETP.GE.U32.AND P0, PT, R3, R6, PT ;  /* 0x000000060300720c */ /* 0x000fda0003f06070 */
[----:B------:R-:W-:-:S04]  /*1b80*/  @P0 VIADD R5, R5, 0x1 ;  /* 0x0000000105050836 */ /* 0x000fc80000000000 */
[----:B------:R-:W-:-:S04]  /*1b90*/  IMAD.MOV.U32 R0, RZ, RZ, R5 ;  /* 0x000000ffff007224 */ /* 0x000fc800078e0005 */
[----:B------:R-:W-:Y:S01]  /*1ba0*/  @!P2 IMAD.MOV R0, RZ, RZ, -R0 ;  /* 0x000000ffff00a224 */ /* 0x000fe200078e0a00 */
[----:B------:R-:W-:-:S07]  /*1bb0*/  @!P1 LOP3.LUT R0, RZ, R10, RZ, 0x33, !PT ;  /* 0x0000000aff009212 */ /* 0x000fce00078e33ff */
.L_x_415:
[----:B------:R-:W-:Y:S05]  /*1bc0*/  BSYNC B0 ;  /* 0x0000000000007941 */ /* 0x000fea0003800000 */
.L_x_414:
[----:B------:R-:W-:-:S05]  /*1bd0*/  IMAD R3, R12, R0, RZ ;  /* 0x000000000c037224 */ /* 0x000fca00078e02ff */
[C---:B------:R-:W-:Y:S01]  /*1be0*/  VIADDMNMX R0, R3.reuse, R0, R111, PT ;  /* 0x0000000003007246 */ /* 0x040fe2000380016f */
[----:B------:R-:W-:-:S04]  /*1bf0*/  IMAD R3, R3, 0x90, -R9 ;  /* 0x0000009003037824 */ /* 0x000fc800078e0a09 */
[----:B------:R-:W-:Y:S01]  /*1c00*/  IMAD R5, R0, 0x90, -R9 ;  /* 0x0000009000057824 */ /* 0x000fe200078e0a09 */
[----:B------:R-:W-:-:S04]  /*1c10*/  VIMNMX R3, RZ, R3, !PT ;  /* 0x00000003ff037248 */ /* 0x000fc80007fe0100 */
[----:B------:R-:W-:Y:S01]  /*1c20*/  VIMNMX R0, R5, R2, PT ;  /* 0x0000000205007248 */ /* 0x000fe20003fe0100 */
[----:B------:R-:W-:-:S03]  /*1c30*/  IMAD.WIDE.U32 R84, R3, 0x38e38e39, RZ ;  /* 0x38e38e3903547825 */ /* 0x000fc600078e00ff */
[----:B------:R-:W-:Y:S02]  /*1c40*/  ISETP.GT.AND P0, PT, R0, R3, PT ;  /* 0x000000030000720c */ /* 0x000fe40003f04270 */
[----:B------:R-:W-:-:S05]  /*1c50*/  SHF.R.U32.HI R84, RZ, 0x5, R85 ;  /* 0x00000005ff547819 */ /* 0x000fca0000011655 */
[----:B------:R-:W-:-:S06]  /*1c60*/  IMAD.MOV.U32 R24, RZ, RZ, R84 ;  /* 0x000000ffff187224 */ /* 0x000fcc00078e0054 */
[----:B------:R-:W-:-:S04]  /*1c70*/  @P0 VIADD R0, R0, 0x8f ;  /* 0x0000008f00000836 */ /* 0x000fc80000000000 */
[----:B------:R-:W-:-:S05]  /*1c80*/  @P0 IMAD.HI R0, R0, 0x38e38e39, RZ ;  /* 0x38e38e3900000827 */ /* 0x000fca00078e02ff */
[----:B------:R-:W-:-:S04]  /*1c90*/  @P0 SHF.R.U32.HI R3, RZ, 0x1f, R0 ;  /* 0x0000001fff030819 */ /* 0x000fc80000011600 */
[----:B------:R-:W-:Y:S02]  /*1ca0*/  @P0 LEA.HI.SX32 R24, R0, R3, 0x1b ;  /* 0x0000000300180211 */ /* 0x000fe400078fdaff */
[----:B------:R-:W-:Y:S02]  /*1cb0*/  PLOP3.LUT P0, PT, PT, PT, PT, 0x80, 0x0 ;  /* 0x000000000000781c */ /* 0x000fe40003f0f070 */
[----:B------:R-:W-:-:S13]  /*1cc0*/  ISETP.GT.AND P1, PT, R24, R84, PT ;  /* 0x000000541800720c */ /* 0x000fda0003f24270 */
[----:B------:R-:W-:Y:S05]  /*1cd0*/  @!P1 BRA `(.L_x_416) ;  /* 0x00000050005c9947 */ /* 0x000fea0003800000 */
[----:B------:R-:W-:Y:S01]  /*1ce0*/  VIADD R0, R16, 0x16a00 ;  /* 0x00016a0010007836 */ /* 0x000fe20000000000 */
[----:B------:R-:W-:Y:S04]  /*1cf0*/  BSSY B6, `(.L_x_417) ;  /* 0x0000013000067945 */ /* 0x000fe80003800000 */
[----:B------:R-:W-:-:S13]  /*1d00*/  LOP3.LUT P0, RZ, R0, 0x1bf, RZ, 0xc0, !PT ;  /* 0x000001bf00ff7812 */ /* 0x000fda000780c0ff */
[----:B------:R-:W-:Y:S05]  /*1d10*/  @!P0 BRA `(.L_x_418) ;  /* 0x0000000000408947 */ /* 0x000fea0003800000 */
[----:B------:R-:W-:Y:S01]  /*1d20*/  MOV R0, 0x0 ;  /* 0x0000000000007802 */ /* 0x000fe20000000f00 */
[----:B------:R-:W-:Y:S01]  /*1d30*/  ULDC.64 UR4, c[0x4][0xa8] ;  /* 0x01002a0000047ab9 */ /* 0x000fe20000000a00 */
[----:B------:R-:W-:Y:S01]  /*1d40*/  ULDC.64 UR6, c[0x4][0x18] ;  /* 0x0100060000067ab9 */ /* 0x000fe20000000a00 */
[----:B------:R-:W-:Y:S01]  /*1d50*/  IMAD.U32 R4, RZ, RZ, UR4 ;  /* 0x00000004ff047e24 */ /* 0x000fe2000f8e00ff */
[----:B------:R1:W2:Y:S01]  /*1d60*/  LDC.64 R14, c[0x4][R0] ;  /* 0x01000000000e7b82 */ /* 0x0002a20000000a00 */
[----:B------:R-:W-:Y:S01]  /*1d70*/  IMAD.U32 R5, RZ, RZ, UR5 ;  /* 0x00000005ff057e24 */ /* 0x000fe2000f8e00ff */
[----:B------:R-:W-:Y:S01]  /*1d80*/  ULDC.64 UR4, c[0x4][0xb0] ;  /* 0x01002c0000047ab9 */ /* 0x000fe20000000a00 */
[----:B------:R-:W-:Y:S01]  /*1d90*/  IMAD.U32 R10, RZ, RZ, UR6 ;  /* 0x00000006ff0a7e24 */ /* 0x000fe2000f8e00ff */
[----:B0-----:R-:W-:Y:S01]  /*1da0*/  MOV R6, UR4 ;  /* 0x0000000400067c02 */ /* 0x001fe20008000f00 */
[----:B------:R-:W-:Y:S02]  /*1db0*/  IMAD.U32 R7, RZ, RZ, UR5 ;  /* 0x00000005ff077e24 */ /* 0x000fe4000f8e00ff */
[----:B------:R-:W-:-:S02]  /*1dc0*/  IMAD.U32 R11, RZ, RZ, UR7 ;  /* 0x00000007ff0b7e24 */ /* 0x000fc4000f8e00ff */
[----:B------:R-:W-:Y:S02]  /*1dd0*/  IMAD.MOV.U32 R8, RZ, RZ, 0x70 ;  /* 0x00000070ff087424 */ /* 0x000fe400078e00ff */
[----:B------:R-:W-:Y:S02]  /*1de0*/  IMAD.MOV.U32 R12, RZ, RZ, 0x1 ;  /* 0x00000001ff0c7424 */ /* 0x000fe400078e00ff */
[----:B-1----:R-:W-:-:S07]  /*1df0*/  IMAD.MOV.U32 R13, RZ, RZ, RZ ;  /* 0x000000ffff0d7224 */ /* 0x002fce00078e00ff */
[----:B------:R-:W-:-:S07]  /*1e00*/  LEPC R20, `(.L_x_418) ;  /* 0x000000001014794e */ /* 0x000fce0000000000 */
[----:B--2--5:R-:W-:Y:S05]  /*1e10*/  CALL.ABS.NOINC R14 ;  /* 0x000000000e007343 */ /* 0x024fea0003c00000 */
.L_x_418:
[----:B------:R-:W-:Y:S05]  /*1e20*/  BSYNC B6 ;  /* 0x0000000000067941 */ /* 0x000fea0003800000 */
.L_x_417:
        /* <DEDUP_REMOVED lines=11> */
[----:B------:R-:W-:Y:S02]  /*1ee0*/  IMAD.U32 R10, RZ, RZ, UR6 ;  /* 0x00000006ff0a7e24 */ /* 0x000fe4000f8e00ff */
[----:B0-----:R-:W-:Y:S02]  /*1ef0*/  IMAD.U32 R6, RZ, RZ, UR4 ;  /* 0x00000004ff067e24 */ /* 0x001fe4000f8e00ff */
[----:B------:R-:W-:-:S02]  /*1f00*/  IMAD.U32 R7, RZ, RZ, UR5 ;  /* 0x00000005ff077e24 */ /* 0x000fc4000f8e00ff */
[----:B------:R-:W-:Y:S02]  /*1f10*/  IMAD.U32 R11, RZ, RZ, UR7 ;  /* 0x00000007ff0b7e24 */ /* 0x000fe4000f8e00ff */
[----:B------:R-:W-:Y:S02]  /*1f20*/  IMAD.MOV.U32 R8, RZ, RZ, 0x70 ;  /* 0x00000070ff087424 */ /* 0x000fe400078e00ff */
[----:B------:R-:W-:Y:S02]  /*1f30*/  IMAD.MOV.U32 R12, RZ, RZ, 0x1 ;  /* 0x00000001ff0c7424 */ /* 0x000fe400078e00ff */
[----:B-1----:R-:W-:-:S07]  /*1f40*/  IMAD.MOV.U32 R13, RZ, RZ, RZ ;  /* 0x000000ffff0d7224 */ /* 0x002fce00078e00ff */
[----:B------:R-:W-:-:S07]  /*1f50*/  LEPC R20, `(.L_x_420) ;  /* 0x000000001014794e */ /* 0x000fce0000000000 */
[----:B--2--5:R-:W-:Y:S05]  /*1f60*/  CALL.ABS.NOINC R14 ;  /* 0x000000000e007343 */ /* 0x024fea0003c00000 */
.L_x_420:
[----:B------:R-:W-:Y:S05]  /*1f70*/  BSYNC B6 ;  /* 0x0000000000067941 */ /* 0x000fea0003800000 */
.L_x_419:
[----:B------:R-:W-:Y:S01]  /*1f80*/  ULDC.64 UR4, c[0x0][0x9f8] ;  /* 0x00027e0000047ab9 */ /* 0x000fe20000000a00 */
[----:B------:R-:W-:Y:S01]  /*1f90*/  IMAD.MOV.U32 R0, RZ, RZ, R28 ;  /* 0x000000ffff007224 */ /* 0x000fe200078e001c */
[----:B------:R-:W-:Y:S01]  /*1fa0*/  ISETP.NE.U32.AND P0, PT, RZ, UR4, PT ;  /* 0x00000004ff007c0c */ /* 0x000fe2000bf05070 */
[----:B------:R-:W2:Y:S01]  /*1fb0*/  LDL.64 R44, [R1+0x40] ;  /* 0x00004000012c7983 */ /* 0x000ea20000100a00 */
[----:B------:R-:W0:Y:S02]  /*1fc0*/  LDC.64 R32, c[0x0][0x300] ;  /* 0x0000c000ff207b82 */ /* 0x000e240000000a00 */
[----:B------:R-:W-:Y:S01]  /*1fd0*/  ISETP.NE.AND.EX P0, PT, RZ, UR5, PT, P0 ;  /* 0x00000005ff007c0c */ /* 0x000fe2000bf05300 */
[----:B------:R-:W2:Y:S04]  /*1fe0*/  LDL.64 R36, [R1+0x40] ;  /* 0x0000400001247983 */ /* 0x000ea80000100a00 */
[----:B------:R-:W3:Y:S01]  /*1ff0*/  LDL R42, [R1+0x54] ;  /* 0x00005400012a7983 */ /* 0x000ee20000100800 */
[----:B------:R-:W-:Y:S01]  /*2000*/  IMAD.IADD R72, R72, 0x1, R27 ;  /* 0x0000000148487824 */ /* 0x000fe200078e021b */
[----:B------:R-:W1:Y:S02]  /*2010*/  LDC.64 R70, c[0x0][0x408] ;  /* 0x00010200ff467b82 */ /* 0x000e640000000a00 */
[----:B------:R-:W4:Y:S04]  /*2020*/  LDL R40, [R1+0x58] ;  /* 0x0000580001287983 */ /* 0x000f280000100800 */
[----:B------:R-:W-:Y:S01]  /*2030*/  @P0 IADD3 R4, P1, R30, UR4, RZ ;  /* 0x000000041e040c10 */ /* 0x000fe2000ff3e0ff */
[----:B------:R-:W4:Y:S01]  /*2040*/  LDL R41, [R1+0x5c] ;  /* 0x00005c0001297983 */ /* 0x000f220000100800 */
[----:B------:R-:W-:Y:S01]  /*2050*/  SHF.R.S32.HI R23, RZ, 0x1f, R22 ;  /* 0x0000001fff177819 */ /* 0x000fe20000011416 */
[----:B------:R-:W1:Y:S01]  /*2060*/  LDC R13, c[0x0][0x3f4] ;  /* 0x0000fd00ff0d7b82 */ /* 0x000e620000000800 */
[----:B------:R-:W-:Y:S01]  /*2070*/  @P0 IADD3.X R5, R29, UR5, RZ, P1, !PT ;  /* 0x000000051d050c10 */ /* 0x000fe20008ffe4ff */
[----:B------:R-:W1:Y:S01]  /*2080*/  S2R R28, SR_TID.X ;  /* 0x00000000001c7919 */ /* 0x000e620000002100 */
[----:B------:R-:W-:Y:S01]  /*2090*/  SHF.R.S32.HI R11, RZ, 0x1f, R72 ;  /* 0x0000001fff0b7819 */ /* 0x000fe20000011448 */
[----:B------:R-:W-:-:S02]  /*20a0*/  ULDC.64 UR4, c[0x0][0xa08] ;  /* 0x0002820000047ab9 */ /* 0x000fc40000000a00 */
[----:B------:R0:W2:Y:S02]  /*20b0*/  @P0 LDG.E R0, desc[UR60][R4.64] ;  /* 0x0000003c04000981 */ /* 0x0000a4000c1e1900 */
[CC--:B0-----:R-:W-:Y:S01]  /*20c0*/  IMAD.WIDE.U32 R6, R72.reuse, R32.reuse, RZ ;  /* 0x0000002048067225 */ /* 0x0c1fe200078e00ff */
[----:B------:R-:W-:Y:S01]  /*20d0*/  ISETP.NE.U32.AND P0, PT, RZ, UR4, PT ;  /* 0x00000004ff007c0c */ /* 0x000fe2000bf05070 */
[----:B------:R-:W0:Y:S01]  /*20e0*/  LDC.64 R78, c[0x0][0x3f8] ;  /* 0x0000fe00ff4e7b82 */ /* 0x000e220000000a00 */
[----:B------:R-:W-:Y:S01]  /*20f0*/  SHF.R.S32.HI R38, RZ, 0x1f, R19 ;  /* 0x0000001fff267819 */ /* 0x000fe20000011413 */
[----:B------:R-:W-:Y:S01]  /*2100*/  IMAD R3, R11, R32, RZ ;  /* 0x000000200b037224 */ /* 0x000fe200078e02ff */
[----:B------:R-:W-:Y:S01]  /*2110*/  ISETP.NE.AND.EX P0, PT, RZ, UR5, PT, P0 ;  /* 0x00000005ff007c0c */ /* 0x000fe2000bf05300 */
[----:B------:R-:W-:Y:S02]  /*2120*/  ULDC.64 UR4, c[0x0][0x308] ;  /* 0x0000c20000047ab9 */ /* 0x000fe40000000a00 */
[----:B------:R-:W-:-:S04]  /*2130*/  IMAD R3, R72, R33, R3 ;  /* 0x0000002148037224 */ /* 0x000fc800078e0203 */
[----:B------:R-:W-:Y:S02]  /*2140*/  IMAD.IADD R7, R7, 0x1, R3 ;  /* 0x0000000107077824 */ /* 0x000fe400078e0203 */
[----:B------:R-:W-:-:S04]  /*2150*/  IMAD.WIDE.U32 R4, R34, UR4, R6 ;  /* 0x0000000422047c25 */ /* 0x000fc8000f8e0006 */
[----:B------:R-:W-:Y:S01]  /*2160*/  IMAD R5, R34, UR5, R5 ;  /* 0x0000000522057c24 */ /* 0x000fe2000f8e0205 */
[----:B------:R-:W-:Y:S01]  /*2170*/  ULDC.64 UR4, c[0x0][0x310] ;  /* 0x0000c40000047ab9 */ /* 0x000fe20000000a00 */
[----:B------:R-:W-:-:S04]  /*2180*/  IMAD R6, R38, R32, RZ ;  /* 0x0000002026067224 */ /* 0x000fc800078e02ff */
[----:B------:R-:W-:Y:S01]  /*2190*/  IMAD R6, R19, R33, R6 ;  /* 0x0000002113067224 */ /* 0x000fe200078e0206 */
[----:B-1----:R-:W-:Y:S01]  /*21a0*/  SHF.R.U32.HI R39, RZ, 0x7, R28 ;  /* 0x00000007ff277819 */ /* 0x002fe2000001161c */
[----:B------:R-:W-:-:S03]  /*21b0*/  VIADD R8, R28, 0xffffff80 ;  /* 0xffffff801c087836 */ /* 0x000fc60000000000 */
[----:B------:R-:W-:Y:S02]  /*21c0*/  ISETP.NE.AND P6, PT, R39, 0x1, PT ;  /* 0x000000012700780c */ /* 0x000fe40003fc5270 */
[----:B------:R-:W-:-:S04]  /*21d0*/  SHF.R.S32.HI R9, RZ, 0x1f, R8 ;  /* 0x0000001fff097819 */ /* 0x000fc80000011408 */
[----:B------:R-:W-:-:S04]  /*21e0*/  LEA.HI R9, R9, R8, RZ, 0x2 ;  /* 0x0000000809097211 */ /* 0x000fc800078f10ff */
[--C-:B------:R-:W-:Y:S02]  /*21f0*/  SHF.R.S32.HI R20, RZ, 0x2, R9.reuse ;  /* 0x00000002ff147819 */ /* 0x100fe40000011409 */
[----:B------:R-:W-:-:S04]  /*2200*/  SHF.R.S32.HI R9, RZ, 0x1f, R9 ;  /* 0x0000001fff097819 */ /* 0x000fc80000011409 */
[----:B------:R-:W-:-:S04]  /*2210*/  LEA.HI R9, R9, R20, RZ, 0x2 ;  /* 0x0000001409097211 */ /* 0x000fc800078f10ff */
[----:B------:R-:W-:-:S05]  /*2220*/  LOP3.LUT R9, R9, 0xfffffffc, RZ, 0xc0, !PT ;  /* 0xfffffffc09097812 */ /* 0x000fca00078ec0ff */
[----:B------:R-:W-:Y:S02]  /*2230*/  IMAD.IADD R20, R20, 0x1, -R9 ;  /* 0x0000000114147824 */ /* 0x000fe400078e0a09 */
[----:B------:R-:W-:-:S03]  /*2240*/  IMAD R8, R38, R70, RZ ;  /* 0x0000004626087224 */ /* 0x000fc600078e02ff */
[----:B------:R-:W-:Y:S01]  /*2250*/  LOP3.LUT P2, RZ, R20, 0x2, RZ, 0xc0, !PT ;  /* 0x0000000214ff7812 */ /* 0x000fe2000784c0ff */
[----:B------:R-:W-:Y:S01]  /*2260*/  IMAD R15, R19, R71, R8 ;  /* 0x00000047130f7224 */ /* 0x000fe200078e0208 */
[----:B------:R-:W-:-:S11]  /*2270*/  LOP3.LUT R26, R26, 0xfffffffd, RZ, 0xc0, !PT ;  /* 0xfffffffd1a1a7812 */ /* 0x000fd600078ec0ff */
[----:B------:R-:W-:-:S04]  /*2280*/  @P2 LOP3.LUT R26, R26, 0x2, RZ, 0xfc, !PT ;  /* 0x000000021a1a2812 */ /* 0x000fc800078efcff */
[----:B------:R-:W-:Y:S01]  /*2290*/  LOP3.LUT R26, R26, 0xfffffffe, RZ, 0xc0, !PT ;  /* 0xfffffffe1a1a7812 */ /* 0x000fe200078ec0ff */
[----:B0-----:R-:W-:-:S04]  /*22a0*/  IMAD.WIDE.U32 R74, R19, R78, R22 ;  /* 0x0000004e134a7225 */ /* 0x001fc800078e0016 */
[----:B------:R-:W-:Y:S02]  /*22b0*/  VIADD R82, R22, 0x50 ;  /* 0x0000005016527836 */ /* 0x000fe40000000000 */
[----:B------:R-:W-:Y:S02]  /*22c0*/  IMAD R99, R71, 0x90, RZ ;  /* 0x0000009047637824 */ /* 0x000fe400078e02ff */
[----:B------:R-:W-:Y:S02]  /*22d0*/  IMAD.SHL.U32 R110, R13, 0x2, RZ ;  /* 0x000000020d6e7824 */ /* 0x000fe400078e00ff */
[----:B------:R-:W-:Y:S01]  /*22e0*/  VIADD R115, R39, 0x8 ;  /* 0x0000000827737836 */ /* 0x000fe20000000000 */
[----:B--2---:R-:W-:Y:S02]  /*22f0*/  SHF.R.S32.HI R3, RZ, 0x1f, R0 ;  /* 0x0000001fff037819 */ /* 0x004fe40000011400 */
[----:B------:R-:W-:Y:S02]  /*2300*/  SEL R21, R0, RZ, !P0 ;  /* 0x000000ff00157207 */ /* 0x000fe40004000000 */
[----:B------:R-:W-:-:S03]  /*2310*/  SEL R89, R3, RZ, !P0 ;  /* 0x000000ff03597207 */ /* 0x000fc60004000000 */
[----:B------:R-:W-:-:S04]  /*2320*/  IMAD.WIDE.U32 R28, R21, UR4, R4 ;  /* 0x00000004151c7c25 */ /* 0x000fc8000f8e0004 */
[----:B------:R-:W-:Y:S02]  /*2330*/  IMAD R0, R89, UR4, RZ ;  /* 0x0000000459007c24 */ /* 0x000fe4000f8e02ff */
[----:B------:R-:W-:-:S04]  /*2340*/  IMAD.WIDE.U32 R4, R19, R32, R22 ;  /* 0x0000002013047225 */ /* 0x000fc800078e0016 */
[----:B------:R-:W-:Y:S01]  /*2350*/  IMAD R3, R21, UR5, R0 ;  /* 0x0000000515037c24 */ /* 0x000fe2000f8e0200 */
[----:B------:R-:W-:Y:S05]  /*2360*/  @!P6 WARPSYNC.ALL ;  /* 0x000000000000e948 */ /* 0x000fea0003800000 */
[----:B------:R-:W-:Y:S01]  /*2370*/  VIADD R0, R22, 0x10 ;  /* 0x0000001016007836 */ /* 0x000fe20000000000 */
[----:B------:R-:W-:Y:S01]  /*2380*/  ULDC.64 UR4, c[0x0][0x330] ;  /* 0x0000cc0000047ab9 */ /* 0x000fe20000000a00 */
[----:B------:R-:W-:Y:S01]  /*2390*/  IMAD.IADD R3, R29, 0x1, R3 ;  /* 0x000000011d037824 */ /* 0x000fe200078e0203 */
[----:B------:R-:W-:Y:S01]  /*23a0*/  @!P6 BAR.SYNC.DEFER_BLOCKING 0x9, 0x100 ;  /* 0x024400000000eb1d */ /* 0x000fe20000010000 */
[----:B------:R-:W-:Y:S01]  /*23b0*/  IMAD.WIDE.U32 R30, R34, UR4, R22 ;  /* 0x00000004221e7c25 */ /* 0x000fe2000f8e0016 */
[----:B------:R-:W-:-:S03]  /*23c0*/  IADD3 R93, P0, R28, R4, RZ ;  /* 0x000000041c5d7210 */ /* 0x000fc60007f1e0ff */
[----:B------:R-:W-:Y:S01]  /*23d0*/  IMAD.MOV.U32 R36, RZ, RZ, R44 ;  /* 0x000000ffff247224 */ /* 0x000fe200078e002c */
[----:B------:R-:W-:Y:S01]  /*23e0*/  ULDC UR4, c[0x0][0x2f4] ;  /* 0x0000bd0000047ab9 */ /* 0x000fe20000000800 */
[----:B------:R-:W-:Y:S01]  /*23f0*/  ULDC.64 UR6, c[0x0][0x338] ;  /* 0x0000ce0000067ab9 */ /* 0x000fe20000000a00 */
[----:B------:R-:W-:Y:S01]  /*2400*/  ISETP.GE.AND P1, PT, R0, UR4, PT ;  /* 0x0000000400007c0c */ /* 0x000fe2000bf26270 */
[----:B------:R-:W-:Y:S01]  /*2410*/  IMAD R31, R34, UR5, R31 ;  /* 0x00000005221f7c24 */ /* 0x000fe2000f8e021f */
[----:B------:R-:W-:Y:S02]  /*2420*/  IADD3.X R92, R3, R5, R6, P0, !PT ;  /* 0x00000005035c7210 */ /* 0x000fe400007fe406 */
[C---:B------:R-:W-:Y:S02]  /*2430*/  ISETP.GE.AND P0, PT, R22.reuse, UR4, PT ;  /* 0x0000000416007c0c */ /* 0x040fe4000bf06270 */
[----:B------:R-:W-:Y:S01]  /*2440*/  SEL R5, RZ, 0xffffffff, P1 ;  /* 0xffffffffff057807 */ /* 0x000fe20000800000 */
[----:B------:R-:W-:Y:S01]  /*2450*/  VIADD R4, R22, 0x20 ;  /* 0x0000002016047836 */ /* 0x000fe20000000000 */
[----:B------:R-:W-:-:S02]  /*2460*/  SEL R6, RZ, 0x1, P0 ;  /* 0x00000001ff067807 */ /* 0x000fc40000000000 */
[----:B------:R-:W-:Y:S01]  /*2470*/  SHF.L.U32 R7, R5, 0x1, RZ ;  /* 0x0000000105077819 */ /* 0x000fe200000006ff */
[----:B------:R-:W-:Y:S01]  /*2480*/  VIADD R5, R22, 0x30 ;  /* 0x0000003016057836 */ /* 0x000fe20000000000 */
[----:B------:R-:W-:Y:S02]  /*2490*/  ISETP.GE.AND P0, PT, R4, UR4, PT ;  /* 0x0000000404007c0c */ /* 0x000fe4000bf06270 */
[----:B------:R-:W-:Y:S01]  /*24a0*/  LOP3.LUT R7, R7, 0x2, R6, 0xe2, !PT ;  /* 0x0000000207077812 */ /* 0x000fe200078ee206 */
[----:B------:R-:W-:Y:S01]  /*24b0*/  VIADD R6, R22, 0x40 ;  /* 0x0000004016067836 */ /* 0x000fe20000000000 */
[----:B------:R-:W-:Y:S02]  /*24c0*/  ISETP.GE.AND P1, PT, R5, UR4, PT ;  /* 0x0000000405007c0c */ /* 0x000fe4000bf26270 */
[----:B------:R-:W-:Y:S02]  /*24d0*/  SEL R8, RZ, 0x4, P0 ;  /* 0x00000004ff087807 */ /* 0x000fe40000000000 */
[----:B------:R-:W-:-:S02]  /*24e0*/  SEL R9, RZ, 0x8, P1 ;  /* 0x00000008ff097807 */ /* 0x000fc40000800000 */
[----:B------:R-:W-:Y:S02]  /*24f0*/  ISETP.GE.AND P0, PT, R6, UR4, PT ;  /* 0x0000000406007c0c */ /* 0x000fe4000bf06270 */
[----:B------:R-:W-:Y:S02]  /*2500*/  LOP3.LUT R7, R9, R7, R8, 0xfe, !PT ;  /* 0x0000000709077212 */ /* 0x000fe400078efe08 */
[----:B------:R-:W-:Y:S02]  /*2510*/  SEL R10, RZ, 0x10, P0 ;  /* 0x00000010ff0a7807 */ /* 0x000fe40000000000 */
[-C--:B------:R-:W-:Y:S02]  /*2520*/  ISETP.GE.AND P0, PT, R22, R13.reuse, PT ;  /* 0x0000000d1600720c */ /* 0x080fe40003f06270 */
[----:B------:R-:W-:Y:S01]  /*2530*/  ISETP.GE.AND P2, PT, R4, R13, PT ;  /* 0x0000000d0400720c */ /* 0x000fe20003f46270 */
[----:B------:R-:W-:Y:S01]  /*2540*/  IMAD R8, R38, R78, RZ ;  /* 0x0000004e26087224 */ /* 0x000fe200078e02ff */
[----:B------:R-:W-:-:S02]  /*2550*/  LOP3.LUT R10, R7, R10, RZ, 0xfc, !PT ;  /* 0x0000000a070a7212 */ /* 0x000fc400078efcff */
[----:B------:R-:W-:Y:S01]  /*2560*/  SEL R7, R13, RZ, P0 ;  /* 0x000000ff0d077207 */ /* 0x000fe20000000000 */
[----:B------:R-:W-:Y:S01]  /*2570*/  IMAD R27, R19, R79, R8 ;  /* 0x0000004f131b7224 */ /* 0x000fe200078e0208 */
[----:B------:R-:W-:Y:S01]  /*2580*/  ISETP.GE.AND P1, PT, R0, R13, PT ;  /* 0x0000000d0000720c */ /* 0x000fe20003f26270 */
[----:B------:R-:W-:Y:S02]  /*2590*/  IMAD R89, R89, UR6, RZ ;  /* 0x0000000659597c24 */ /* 0x000fe4000f8e02ff */
[----:B------:R-:W-:Y:S01]  /*25a0*/  IMAD.IADD R8, R22, 0x1, R7 ;  /* 0x0000000116087824 */ /* 0x000fe200078e0207 */
[----:B------:R-:W-:Y:S01]  /*25b0*/  SEL R7, R13, RZ, P2 ;  /* 0x000000ff0d077207 */ /* 0x000fe20001000000 */
[C---:B------:R-:W-:Y:S01]  /*25c0*/  IMAD R89, R21.reuse, UR7, R89 ;  /* 0x0000000715597c24 */ /* 0x040fe2000f8e0259 */
[----:B------:R-:W-:Y:S01]  /*25d0*/  SHF.R.S32.HI R37, RZ, 0x1f, R36 ;  /* 0x0000001fff257819 */ /* 0x000fe20000011424 */
[----:B------:R-:W-:Y:S01]  /*25e0*/  IMAD.WIDE.U32 R30, R21, UR6, R30 ;  /* 0x00000006151e7c25 */ /* 0x000fe2000f8e001e */
[----:B------:R-:W-:-:S02]  /*25f0*/  SEL R9, R13, RZ, P1 ;  /* 0x000000ff0d097207 */ /* 0x000fc40000800000 */
[----:B------:R-:W-:Y:S01]  /*2600*/  @P2 LOP3.LUT R26, R26, 0x1, RZ, 0xfc, !PT ;  /* 0x000000011a1a2812 */ /* 0x000fe200078efcff */
[----:B------:R-:W-:Y:S01]  /*2610*/  IMAD.IADD R21, R4, 0x1, R7 ;  /* 0x0000000104157824 */ /* 0x000fe200078e0207 */
[----:B------:R-:W-:Y:S01]  /*2620*/  STL [R1+0x44], R37 ;  /* 0x0000442501007387 */ /* 0x000fe20000100800 */
[----:B------:R-:W-:-:S03]  /*2630*/  IMAD.WIDE.U32 R34, R19, R70, R22 ;  /* 0x0000004613227225 */ /* 0x000fc600078e0016 */
[----:B------:R0:W-:Y:S01]  /*2640*/  STL [R1+0x50], R26 ;  /* 0x0000501a01007387 */ /* 0x0001e20000100800 */
[----:B------:R-:W-:-:S04]  /*2650*/  IMAD.WIDE.U32 R68, R19, R70, R36 ;  /* 0x0000004613447225 */ /* 0x000fc800078e0024 */
[----:B------:R-:W-:Y:S01]  /*2660*/  IMAD.IADD R14, R0, 0x1, R9 ;  /* 0x00000001000e7824 */ /* 0x000fe200078e0209 */
[----:B------:R-:W-:Y:S01]  /*2670*/  SHF.R.S32.HI R9, RZ, 0x1f, R8 ;  /* 0x0000001fff097819 */ /* 0x000fe20000011408 */
[----:B------:R-:W-:Y:S01]  /*2680*/  IMAD.IADD R35, R35, 0x1, R15 ;  /* 0x0000000123237824 */ /* 0x000fe200078e020f */
[----:B0-----:R-:W-:Y:S01]  /*2690*/  SHF.R.S32.HI R26, RZ, 0x1f, R21 ;  /* 0x0000001fff1a7819 */ /* 0x001fe20000011415 */
[----:B------:R-:W-:Y:S01]  /*26a0*/  IMAD.IADD R69, R15, 0x1, R69 ;  /* 0x000000010f457824 */ /* 0x000fe200078e0245 */
[----:B------:R-:W-:Y:S01]  /*26b0*/  SHF.R.S32.HI R15, RZ, 0x1f, R14 ;  /* 0x0000001fff0f7819 */ /* 0x000fe2000001140e */
[----:B------:R-:W-:Y:S01]  /*26c0*/  IMAD.WIDE.U32 R76, R19, R78, R36 ;  /* 0x0000004e134c7225 */ /* 0x000fe200078e0024 */
[CC--:B------:R-:W-:Y:S02]  /*26d0*/  LEA.HI R7, R9.reuse, R8.reuse, RZ, 0x3 ;  /* 0x0000000809077211 */ /* 0x0c0fe400078f18ff */
[----:B------:R-:W-:Y:S02]  /*26e0*/  LEA.HI R12, R9, R8, RZ, 0x5 ;  /* 0x00000008090c7211 */ /* 0x000fe400078f28ff */
[----:B------:R-:W-:-:S02]  /*26f0*/  LEA.HI R9, R26, R21, RZ, 0x3 ;  /* 0x000000151a097211 */ /* 0x000fc400078f18ff */
[----:B------:R-:W-:Y:S01]  /*2700*/  LEA.HI R21, R26, R21, RZ, 0x5 ;  /* 0x000000151a157211 */ /* 0x000fe200078f28ff */
[----:B------:R-:W-:Y:S01]  /*2710*/  IMAD.IADD R75, R75, 0x1, R27 ;  /* 0x000000014b4b7824 */ /* 0x000fe200078e021b */
[-C--:B------:R-:W-:Y:S01]  /*2720*/  LEA.HI R8, R15, R14.reuse, RZ, 0x3 ;  /* 0x0000000e0f087211 */ /* 0x080fe200078f18ff */
[----:B------:R-:W-:Y:S01]  /*2730*/  IMAD.IADD R77, R27, 0x1, R77 ;  /* 0x000000011b4d7824 */ /* 0x000fe200078e024d */
[----:B------:R-:W-:Y:S02]  /*2740*/  LEA.HI R15, R15, R14, RZ, 0x5 ;  /* 0x0000000e0f0f7211 */ /* 0x000fe400078f28ff */
[----:B------:R-:W-:Y:S02]  /*2750*/  SHF.R.S32.HI R14, RZ, 0x5, R12 ;  /* 0x00000005ff0e7819 */ /* 0x000fe4000001140c */
[----:B------:R-:W-:Y:S02]  /*2760*/  SHF.R.S32.HI R36, RZ, 0x5, R21 ;  /* 0x00000005ff247819 */ /* 0x000fe40000011415 */
[----:B---3--:R-:W-:-:S02]  /*2770*/  LOP3.LUT R27, R42, 0x18, R9, 0xf8, !PT ;  /* 0x000000182a1b7812 */ /* 0x008fc400078ef809 */
[----:B-----5:R-:W-:Y:S02]  /*2780*/  SHF.R.S32.HI R37, RZ, 0x1f, R107 ;  /* 0x0000001fff257819 */ /* 0x020fe4000001146b */
[----:B------:R-:W-:Y:S01]  /*2790*/  LOP3.LUT R12, R42, 0x18, R7, 0xf8, !PT ;  /* 0x000000182a0c7812 */ /* 0x000fe200078ef807 */
[----:B----4-:R-:W-:Y:S01]  /*27a0*/  IMAD R36, R36, 0x1200, R41 ;  /* 0x0000120024247824 */ /* 0x010fe200078e0229 */
[----:B------:R-:W-:Y:S02]  /*27b0*/  SHF.R.S32.HI R26, RZ, 0x5, R15 ;  /* 0x00000005ff1a7819 */ /* 0x000fe4000001140f */
[-C--:B------:R-:W-:Y:S01]  /*27c0*/  LOP3.LUT R27, R27, R40.reuse, RZ, 0x3c, !PT ;  /* 0x000000281b1b7212 */ /* 0x080fe200078e3cff */
[----:B------:R-:W-:Y:S01]  /*27d0*/  IMAD R14, R14, 0x1200, R41 ;  /* 0x000012000e0e7824 */ /* 0x000fe200078e0229 */
[----:B------:R-:W-:Y:S02]  /*27e0*/  LOP3.LUT R21, R42, 0x18, R8, 0xf8, !PT ;  /* 0x000000182a157812 */ /* 0x000fe400078ef808 */
[----:B------:R-:W-:Y:S01]  /*27f0*/  LOP3.LUT R15, R12, R40, RZ, 0x3c, !PT ;  /* 0x000000280c0f7212 */ /* 0x000fe200078e3cff */
[----:B------:R-:W-:Y:S01]  /*2800*/  IMAD R12, R37, R70, RZ ;  /* 0x00000046250c7224 */ /* 0x000fe200078e02ff */
[----:B------:R-:W-:Y:S01]  /*2810*/  ISETP.GE.AND P2, PT, R82, UR4, PT ;  /* 0x0000000452007c0c */ /* 0x000fe2000bf46270 */
[----:B------:R-:W-:Y:S01]  /*2820*/  IMAD.IADD R104, R36, 0x1, R27 ;  /* 0x0000000124687824 */ /* 0x000fe200078e021b */
[----:B------:R-:W-:Y:S01]  /*2830*/  LOP3.LUT R21, R21, R40, RZ, 0x3c, !PT ;  /* 0x0000002815157212 */ /* 0x000fe200078e3cff */
[----:B------:R-:W-:-:S02]  /*2840*/  IMAD R26, R26, 0x1200, R41 ;  /* 0x000012001a1a7824 */ /* 0x000fc400078e0229 */
[----:B------:R-:W-:Y:S01]  /*2850*/  IMAD.IADD R106, R14, 0x1, R15 ;  /* 0x000000010e6a7824 */ /* 0x000fe200078e020f */
[----:B------:R-:W-:Y:S01]  /*2860*/  SEL R15, RZ, 0x20, P2 ;  /* 0x00000020ff0f7807 */ /* 0x000fe20001000000 */
[----:B------:R-:W-:Y:S02]  /*2870*/  IMAD R27, R107, R71, R12 ;  /* 0x000000476b1b7224 */ /* 0x000fe400078e020c */
[----:B------:R-:W-:Y:S02]  /*2880*/  IMAD R12, R37, R78, RZ ;  /* 0x0000004e250c7224 */ /* 0x000fe400078e02ff */
[----:B------:R-:W-:Y:S01]  /*2890*/  IMAD.WIDE.U32 R34, R107, R70, R34 ;  /* 0x000000466b227225 */ /* 0x000fe200078e0022 */
[----:B------:R-:W-:-:S03]  /*28a0*/  IADD3 R72, P2, R19, R72, RZ ;  /* 0x0000004813487210 */ /* 0x000fc60007f5e0ff */
[----:B------:R-:W-:Y:S01]  /*28b0*/  IMAD.WIDE.U32 R68, R107, R70, R68 ;  /* 0x000000466b447225 */ /* 0x000fe200078e0044 */
[----:B------:R-:W-:-:S03]  /*28c0*/  LOP3.LUT R15, R10, R15, RZ, 0xfc, !PT ;  /* 0x0000000f0a0f7212 */ /* 0x000fc600078efcff */
[----:B------:R-:W-:Y:S01]  /*28d0*/  IMAD.IADD R105, R26, 0x1, R21 ;  /* 0x000000011a697824 */ /* 0x000fe200078e0215 */
[----:B------:R-:W-:Y:S01]  /*28e0*/  LOP3.LUT R81, R7, 0xfffffff8, RZ, 0xc0, !PT ;  /* 0xfffffff807517812 */ /* 0x000fe200078ec0ff */
[----:B------:R-:W-:Y:S01]  /*28f0*/  IMAD R21, R33, 0x90, RZ ;  /* 0x0000009021157824 */ /* 0x000fe200078e02ff */
[----:B------:R-:W-:Y:S01]  /*2900*/  LOP3.LUT R80, R8, 0xfffffff8, RZ, 0xc0, !PT ;  /* 0xfffffff808507812 */ /* 0x000fe200078ec0ff */
[----:B------:R-:W-:Y:S02]  /*2910*/  IMAD R85, R107, R79, R12 ;  /* 0x0000004f6b557224 */ /* 0x000fe400078e020c */
[----:B------:R-:W-:Y:S02]  /*2920*/  IMAD R37, R79, 0x90, RZ ;  /* 0x000000904f257824 */ /* 0x000fe400078e02ff */
[----:B------:R-:W-:-:S04]  /*2930*/  IMAD.WIDE.U32 R74, R107, R78, R74 ;  /* 0x0000004e6b4a7225 */ /* 0x000fc800078e004a */
[----:B------:R-:W-:-:S04]  /*2940*/  IMAD.WIDE.U32 R76, R107, R78, R76 ;  /* 0x0000004e6b4c7225 */ /* 0x000fc800078e004c */
[----:B------:R-:W-:Y:S02]  /*2950*/  IMAD.IADD R88, R35, 0x1, R27 ;  /* 0x0000000123587824 */ /* 0x000fe400078e021b */
[----:B------:R-:W-:Y:S01]  /*2960*/  IMAD.IADD R86, R27, 0x1, R69 ;  /* 0x000000011b567824 */ /* 0x000fe200078e0245 */
[----:B------:R-:W-:Y:S01]  /*2970*/  LOP3.LUT R27, R9, 0xfffffff8, RZ, 0xc0, !PT ;  /* 0xfffffff8091b7812 */ /* 0x000fe200078ec0ff */
[----:B------:R-:W-:Y:S01]  /*2980*/  IMAD.WIDE.U32 R32, R32, 0x90, RZ ;  /* 0x0000009020207825 */ /* 0x000fe200078e00ff */
[----:B------:R-:W-:-:S03]  /*2990*/  LOP3.LUT R12, R15, 0x4, RZ, 0xc0, !PT ;  /* 0x000000040f0c7812 */ /* 0x000fc600078ec0ff */
[----:B------:R-:W-:Y:S01]  /*29a0*/  IMAD.WIDE.U32 R70, R70, 0x90, RZ ;  /* 0x0000009046467825 */ /* 0x000fe200078e00ff */
[----:B------:R-:W-:-:S03]  /*29b0*/  LOP3.LUT R13, R15, 0x8, RZ, 0xc0, !PT ;  /* 0x000000080f0d7812 */ /* 0x000fc600078ec0ff */
[----:B------:R-:W-:Y:S01]  /*29c0*/  IMAD.WIDE.U32 R78, R78, 0x90, RZ ;  /* 0x000000904e4e7825 */ /* 0x000fe200078e00ff */
[----:B------:R-:W-:-:S03]  /*29d0*/  LOP3.LUT R14, R15, 0x10, RZ, 0xc0, !PT ;  /* 0x000000100f0e7812 */ /* 0x000fc600078ec0ff */
[----:B------:R-:W-:Y:S01]  /*29e0*/  IMAD.X R73, R38, 0x1, R11, P2 ;  /* 0x0000000126497824 */ /* 0x000fe200010e060b */
[----:B------:R-:W-:Y:S01]  /*29f0*/  LOP3.LUT R11, R15, 0x2, RZ, 0xc0, !PT ;  /* 0x000000020f0b7812 */ /* 0x000fe200078ec0ff */
[----:B------:R-:W-:Y:S01]  /*2a00*/  IMAD.IADD R87, R75, 0x1, R85 ;  /* 0x000000014b577824 */ /* 0x000fe200078e0255 */
[----:B------:R-:W-:Y:S01]  /*2a10*/  SHF.R.S32.HI R103, RZ, 0x1f, R81 ;  /* 0x0000001fff677819 */ /* 0x000fe20000011451 */
[----:B------:R-:W-:Y:S01]  /*2a20*/  IMAD.IADD R98, R33, 0x1, R21 ;  /* 0x0000000121627824 */ /* 0x000fe200078e0215 */
[----:B------:R-:W-:Y:S01]  /*2a30*/  SHF.R.S32.HI R102, RZ, 0x1f, R80 ;  /* 0x0000001fff667819 */ /* 0x000fe20000011450 */
[----:B------:R-:W-:Y:S01]  /*2a40*/  IMAD.IADD R99, R71, 0x1, R99 ;  /* 0x0000000147637824 */ /* 0x000fe200078e0263 */
[----:B------:R-:W-:Y:S01]  /*2a50*/  SHF.R.S32.HI R101, RZ, 0x1f, R27 ;  /* 0x0000001fff657819 */ /* 0x000fe2000001141b */
[----:B------:R-:W-:Y:S01]  /*2a60*/  IMAD.IADD R100, R79, 0x1, R37 ;  /* 0x000000014f647824 */ /* 0x000fe200078e0225 */
[----:B------:R-:W-:Y:S01]  /*2a70*/  IADD3 R89, R31, R89, RZ ;  /* 0x000000591f597210 */ /* 0x000fe20007ffe0ff */
[----:B------:R-:W-:Y:S01]  /*2a80*/  IMAD.IADD R85, R85, 0x1, R77 ;  /* 0x0000000155557824 */ /* 0x000fe200078e024d */
[----:B------:R-:W-:-:S02]  /*2a90*/  LOP3.LUT R10, R10, 0x1, RZ, 0xc0, !PT ;  /* 0x000000010a0a7812 */ /* 0x000fc400078ec0ff */
[----:B------:R-:W-:-:S07]  /*2aa0*/  LOP3.LUT R15, R15, 0x20, RZ, 0xc0, !PT ;  /* 0x000000200f0f7812 */ /* 0x000fce00078ec0ff */
.L_x_476:
[----:B------:R-:W2:Y:S01]  /*2ab0*/  LDL R26, [R1+0x88] ;  /* 0x00008800011a7983 */ /* 0x000ea20000100800 */
[----:B0-----:R-:W0:Y:S01]  /*2ac0*/  LDC R108, c[0x0][0x3f4] ;  /* 0x0000fd00ff6c7b82 */ /* 0x001e220000000800 */
[----:B------:R-:W-:Y:S01]  /*2ad0*/  LOP3.LUT P3, RZ, R20, 0x2, RZ, 0xc0, !PT ;  /* 0x0000000214ff7812 */ /* 0x000fe2000786c0ff */
[----:B---3--:R-:W-:Y:S01]  /*2ae0*/  VIADD R39, R24, 0xffffffff ;  /* 0xffffffff18277836 */ /* 0x008fe20000000000 */
[----:B------:R-:W-:Y:S05]  /*2af0*/  YIELD ;  /* 0x0000000000007946 */ /* 0x000fea0003800000 */
[----:B-1----:R-:W1:Y:S01]  /*2b00*/  LDC.64 R94, c[0x0][0x2e8] ;  /* 0x0000ba00ff5e7b82 */ /* 0x002e620000000a00 */
[----:B------:R-:W-:Y:S01]  /*2b10*/  SHF.R.S32.HI R38, RZ, 0x1f, R39 ;  /* 0x0000001fff267819 */ /* 0x000fe20000011427 */
[-C--:B------:R-:W-:Y:S01]  /*2b20*/  IMAD R21, R98, R39.reuse, RZ ;  /* 0x0000002762157224 */ /* 0x080fe200078e02ff */
[----:B------:R-:W-:Y:S01]  /*2b30*/  BSSY B0, `(.L_x_421) ;  /* 0x00003e4000007945 */ /* 0x000fe20003800000 */
[----:B------:R-:W-:-:S04]  /*2b40*/  IMAD.WIDE.U32 R64, R32, R39, RZ ;  /* 0x0000002720407225 */ /* 0x000fc800078e00ff */
[----:B------:R-:W-:Y:S01]  /*2b50*/  IMAD R37, R38, R32, R21 ;  /* 0x0000002026257224 */ /* 0x000fe200078e0215 */
[----:B------:R-:W-:-:S03]  /*2b60*/  IADD3 R21, P2, R93, R64, RZ ;  /* 0x000000405d157210 */ /* 0x000fc60007f5e0ff */
[----:B------:R-:W-:-:S04]  /*2b70*/  IMAD.IADD R96, R65, 0x1, R37 ;  /* 0x0000000141607824 */ /* 0x000fc800078e0225 */
[----:B------:R-:W-:Y:S01]  /*2b80*/  IMAD.X R36, R96, 0x1, R92, P2 ;  /* 0x0000000160247824 */ /* 0x000fe200010e065c */
[----:B-1----:R-:W-:-:S04]  /*2b90*/  LEA R40, P2, R21, R94, 0x1 ;  /* 0x0000005e15287211 */ /* 0x002fc800078408ff */
[----:B------:R-:W-:Y:S02]  /*2ba0*/  LEA.HI.X R41, R21, R95, R36, 0x1, P2 ;  /* 0x0000005f15297211 */ /* 0x000fe400010f0c24 */
[----:B------:R-:W-:Y:S01]  /*2bb0*/  ISETP.GT.AND P2, PT, R39, R84, PT ;  /* 0x000000542700720c */ /* 0x000fe20003f44270 */
[----:B--2---:R-:W-:-:S04]  /*2bc0*/  IMAD R24, R17, 0x3600, R26 ;  /* 0x0000360011187824 */ /* 0x004fc800078e021a */
[C---:B------:R-:W-:Y:S02]  /*2bd0*/  VIADD R26, R24.reuse, 0x10 ;  /* 0x00000010181a7836 */ /* 0x040fe40000000000 */
[----:B------:R-:W-:Y:S01]  /*2be0*/  @P3 VIADD R26, R24, 0xfffffff0 ;  /* 0xfffffff0181a3836 */ /* 0x000fe20000000000 */
[----:B0-----:R-:W-:Y:S01]  /*2bf0*/  ISETP.GE.AND P3, PT, R108, 0x1, PT ;  /* 0x000000016c00780c */ /* 0x001fe20003f66270 */
[----:B------:R-:W-:Y:S02]  /*2c00*/  IMAD R83, R24, 0x2, R25 ;  /* 0x0000000218537824 */ /* 0x000fe400078e0219 */
[----:B------:R-:W-:Y:S02]  /*2c10*/  IMAD.MOV.U32 R24, RZ, RZ, R39 ;  /* 0x000000ffff187224 */ /* 0x000fe400078e0027 */
[----:B------:R-:W-:-:S08]  /*2c20*/  IMAD R26, R26, 0x2, R25 ;  /* 0x000000021a1a7824 */ /* 0x000fd000078e0219 */
[----:B------:R-:W-:Y:S05]  /*2c30*/  @!P3 BRA `(.L_x_422) ;  /* 0x0000003800ccb947 */ /* 0x000fea0003800000 */
[----:B------:R-:W-:Y:S01]  /*2c40*/  ULDC.U8 UR4, c[0x0][0x410] ;  /* 0x0001040000047ab9 */ /* 0x000fe20000000000 */
[-C--:B------:R-:W-:Y:S01]  /*2c50*/  IMAD R21, R100, R39.reuse, RZ ;  /* 0x0000002764157224 */ /* 0x080fe200078e02ff */
[----:B------:R-:W-:Y:S01]  /*2c60*/  ISETP.NE.AND P3, PT, RZ, UR4, PT ;  /* 0x00000004ff007c0c */ /* 0x000fe2000bf65270 */
[-C--:B------:R-:W-:Y:S02]  /*2c70*/  IMAD R37, R99, R39.reuse, RZ ;  /* 0x0000002763257224 */ /* 0x080fe400078e02ff */
[----:B------:R-:W-:Y:S02]  /*2c80*/  IMAD R90, R24, -0x90, R2 ;  /* 0xffffff70185a7824 */ /* 0x000fe400078e0202 */
[C---:B------:R-:W-:Y:S02]  /*2c90*/  IMAD R21, R38.reuse, R78, R21 ;  /* 0x0000004e26157224 */ /* 0x040fe400078e0215 */
[----:B------:R-:W-:Y:S01]  /*2ca0*/  IMAD R37, R38, R70, R37 ;  /* 0x0000004626257224 */ /* 0x000fe200078e0225 */
[----:B------:R-:W-:Y:S01]  /*2cb0*/  VIMNMX R90, R90, 0x90, PT ;  /* 0x000000905a5a7848 */ /* 0x000fe20003fe0100 */
[----:B------:R-:W-:-:S04]  /*2cc0*/  IMAD.WIDE.U32 R62, R78, R39, RZ ;  /* 0x000000274e3e7225 */ /* 0x000fc800078e00ff */
[----:B------:R-:W-:-:S04]  /*2cd0*/  IMAD.WIDE.U32 R60, R70, R39, RZ ;  /* 0x00000027463c7225 */ /* 0x000fc800078e00ff */
[----:B------:R-:W-:Y:S02]  /*2ce0*/  IMAD.IADD R21, R63, 0x1, R21 ;  /* 0x000000013f157824 */ /* 0x000fe400078e0215 */
[----:B------:R-:W-:Y:S01]  /*2cf0*/  IMAD.IADD R91, R61, 0x1, R37 ;  /* 0x000000013d5b7824 */ /* 0x000fe200078e0225 */
[----:B------:R-:W-:Y:S06]  /*2d00*/  @!P3 BRA `(.L_x_423) ;  /* 0x0000001800acb947 */ /* 0x000fec0003800000 */
[----:B------:R-:W-:Y:S01]  /*2d10*/  ISETP.GE.AND P4, PT, R19, R90, PT ;  /* 0x0000005a1300720c */ /* 0x000fe20003f86270 */
[----:B------:R-:W-:Y:S01]  /*2d20*/  BSSY B1, `(.L_x_424) ;  /* 0x000003c000017945 */ /* 0x000fe20003800000 */
        /* <DEDUP_REMOVED lines=12> */
[----:B------:R-:W-:Y:S06]  /*2df0*/  @P4 BRA `(.L_x_425) ;  /* 0x0000000000b84947 */ /* 0x000fec0003800000 */
[----:B------:R-:W2:Y:S04]  /*2e00*/  LDL.64 R120, [R1+0x40] ;  /* 0x0000400001787983 */ /* 0x000ea80000100a00 */
[----:B------:R-:W3:Y:S04]  /*2e10*/  LDL R118, [R1+0x6c] ;  /* 0x00006c0001767983 */ /* 0x000ee80000100800 */
[----:B------:R-:W4:Y:S04]  /*2e20*/  LDL R117, [R1+0x68] ;  /* 0x0000680001757983 */ /* 0x000f280000100800 */
[----:B------:R-:W4:Y:S04]  /*2e30*/  LDL R114, [R1+0x70] ;  /* 0x0000700001727983 */ /* 0x000f280000100800 */
[----:B------:R-:W4:Y:S04]  /*2e40*/  LDL R113, [R1+0x64] ;  /* 0x0000640001717983 */ /* 0x000f280000100800 */
[----:B------:R-:W4:Y:S01]  /*2e50*/  LDL R97, [R1+0x74] ;  /* 0x0000740001617983 */ /* 0x000f220000100800 */
[----:B------:R-:W-:Y:S01]  /*2e60*/  IADD3 R62, P3, R76, R62, RZ ;  /* 0x0000003e4c3e7210 */ /* 0x000fe20007f7e0ff */
[----:B------:R-:W-:Y:S01]  /*2e70*/  ULDC.64 UR4, c[0x0][0x3e8] ;  /* 0x0000fa0000047ab9 */ /* 0x000fe20000000a00 */
[----:B------:R-:W-:-:S02]  /*2e80*/  CS2R R66, SRZ ;  /* 0x0000000000427805 */ /* 0x000fc4000001ff00 */
[----:B------:R-:W-:Y:S01]  /*2e90*/  CS2R R94, SRZ ;  /* 0x00000000005e7805 */ /* 0x000fe2000001ff00 */
[----:B------:R-:W-:Y:S01]  /*2ea0*/  IMAD.X R21, R21, 0x1, R85, P3 ;  /* 0x0000000115157824 */ /* 0x000fe200018e0655 */
[----:B------:R-:W-:-:S05]  /*2eb0*/  IADD3 R60, P3, R68, R60, RZ ;  /* 0x0000003c443c7210 */ /* 0x000fca0007f7e0ff */
[----:B------:R-:W-:Y:S01]  /*2ec0*/  IMAD.X R91, R91, 0x1, R86, P3 ;  /* 0x000000015b5b7824 */ /* 0x000fe200018e0656 */
[----:B------:R-:W-:-:S04]  /*2ed0*/  LEA R36, P3, R62, UR4, 0x1 ;  /* 0x000000043e247c11 */ /* 0x000fc8000f8608ff */
[----:B------:R-:W-:Y:S01]  /*2ee0*/  LEA.HI.X R37, R62, UR5, R21, 0x1, P3 ;  /* 0x000000053e257c11 */ /* 0x000fe200098f0c15 */
[----:B------:R-:W-:Y:S02]  /*2ef0*/  ULDC.64 UR4, c[0x0][0x400] ;  /* 0x0001000000047ab9 */ /* 0x000fe40000000a00 */
[----:B------:R-:W-:-:S04]  /*2f00*/  LEA R38, P3, R60, UR4, 0x1 ;  /* 0x000000043c267c11 */ /* 0x000fc8000f8608ff */
[----:B------:R-:W-:Y:S02]  /*2f10*/  LEA.HI.X R39, R60, UR5, R91, 0x1, P3 ;  /* 0x000000053c277c11 */ /* 0x000fe400098f0c5b */
        /* <DEDUP_REMOVED lines=10> */
[----:B--2---:R-:W-:-:S13]  /*2fc0*/  ISETP.GE.AND P3, PT, R120, R108, PT ;  /* 0x0000006c7800720c */ /* 0x004fda0003f66270 */
[----:B------:R0:W5:Y:S04]  /*2fd0*/  @!P3 LDG.E.64 R66, desc[UR60][R36.64] ;  /* 0x0000003c2442b981 */ /* 0x000168000c1e1b00 */
[----:B------:R0:W5:Y:S01]  /*2fe0*/  @!P3 LDG.E.64 R94, desc[UR60][R38.64] ;  /* 0x0000003c265eb981 */ /* 0x000162000c1e1b00 */
[----:B---3--:R-:W-:-:S13]  /*2ff0*/  ISETP.GE.AND P3, PT, R118, R108, PT ;  /* 0x0000006c7600720c */ /* 0x008fda0003f66270 */
[----:B------:R0:W5:Y:S04]  /*3000*/  @!P3 LDG.E.64 R58, desc[UR60][R36.64+0x10] ;  /* 0x0000103c243ab981 */ /* 0x000168000c1e1b00 */
[----:B------:R0:W5:Y:S01]  /*3010*/  @!P3 LDG.E.64 R64, desc[UR60][R38.64+0x10] ;  /* 0x0000103c2640b981 */ /* 0x000162000c1e1b00 */
[----:B----4-:R-:W-:-:S13]  /*3020*/  ISETP.GE.AND P3, PT, R117, R108, PT ;  /* 0x0000006c7500720c */ /* 0x010fda0003f66270 */
[----:B------:R0:W5:Y:S04]  /*3030*/  @!P3 LDG.E.64 R54, desc[UR60][R36.64+0x20] ;  /* 0x0000203c2436b981 */ /* 0x000168000c1e1b00 */
[----:B------:R0:W5:Y:S01]  /*3040*/  @!P3 LDG.E.64 R56, desc[UR60][R38.64+0x20] ;  /* 0x0000203c2638b981 */ /* 0x000162000c1e1b00 */
[----:B------:R-:W-:-:S13]  /*3050*/  ISETP.GE.AND P3, PT, R114, R108, PT ;  /* 0x0000006c7200720c */ /* 0x000fda0003f66270 */
[----:B------:R0:W5:Y:S04]  /*3060*/  @!P3 LDG.E.64 R50, desc[UR60][R36.64+0x30] ;  /* 0x0000303c2432b981 */ /* 0x000168000c1e1b00 */
[----:B------:R0:W5:Y:S01]  /*3070*/  @!P3 LDG.E.64 R52, desc[UR60][R38.64+0x30] ;  /* 0x0000303c2634b981 */ /* 0x000162000c1e1b00 */
[----:B------:R-:W-:-:S13]  /*3080*/  ISETP.GE.AND P3, PT, R113, R108, PT ;  /* 0x0000006c7100720c */ /* 0x000fda0003f66270 */
[----:B------:R0:W5:Y:S04]  /*3090*/  @!P3 LDG.E.64 R46, desc[UR60][R36.64+0x40] ;  /* 0x0000403c242eb981 */ /* 0x000168000c1e1b00 */
[----:B------:R0:W5:Y:S01]  /*30a0*/  @!P3 LDG.E.64 R48, desc[UR60][R38.64+0x40] ;  /* 0x0000403c2630b981 */ /* 0x000162000c1e1b00 */
[----:B------:R-:W-:-:S13]  /*30b0*/  ISETP.GE.AND P3, PT, R97, R108, PT ;  /* 0x0000006c6100720c */ /* 0x000fda0003f66270 */
[----:B------:R0:W5:Y:S04]  /*30c0*/  @!P3 LDG.E.64 R42, desc[UR60][R36.64+0x50] ;  /* 0x0000503c242ab981 */ /* 0x000168000c1e1b00 */
[----:B------:R0:W5:Y:S02]  /*30d0*/  @!P3 LDG.E.64 R44, desc[UR60][R38.64+0x50] ;  /* 0x0000503c262cb981 */ /* 0x000164000c1e1b00 */
.L_x_425:
[----:B------:R-:W-:Y:S05]  /*30e0*/  BSYNC B1 ;  /* 0x0000000000017941 */ /* 0x000fea0003800000 */
.L_x_424:
[----:B0-----:R-:W2:Y:S01]  /*30f0*/  LDL R37, [R1+0x4c] ;  /* 0x00004c0001257983 */ /* 0x001ea20000100800 */
[----:B-----5:R-:W-:Y:S02]  /*3100*/  IMAD.MOV.U32 R21, RZ, RZ, R42 ;  /* 0x000000ffff157224 */ /* 0x020fe400078e002a */
[----:B------:R-:W-:-:S05]  /*3110*/  IMAD.MOV.U32 R36, RZ, RZ, R43 ;  /* 0x000000ffff247224 */ /* 0x000fca00078e002b */
[----:B------:R-:W-:Y:S01]  /*3120*/  PRMT R96, R36, 0x5410, R21 ;  /* 0x0000541024607816 */ /* 0x000fe20000000015 */
[----:B------:R-:W-:Y:S02]  /*3130*/  IMAD.MOV.U32 R21, RZ, RZ, R46 ;  /* 0x000000ffff157224 */ /* 0x000fe400078e002e */
        /* <DEDUP_REMOVED lines=14> */
[----:B------:R-:W-:Y:S01]  /*3220*/  IMAD.MOV.U32 R21, RZ, RZ, R45 ;  /* 0x000000ffff157224 */ /* 0x000fe200078e002d */
[----:B------:R-:W-:-:S04]  /*3230*/  MOV R36, R44 ;  /* 0x0000002c00247202 */ /* 0x000fc80000000f00 */
        /* <DEDUP_REMOVED lines=13> */
[----:B------:R-:W-:-:S05]  /*3310*/  IMAD.MOV.U32 R21, RZ, RZ, R94 ;  /* 0x000000ffff157224 */ /* 0x000fca00078e005e */
[----:B------:R-:W-:Y:S01]  /*3320*/  PRMT R124, R21, 0x7610, R124 ;  /* 0x00007610157c7816 */ /* 0x000fe2000000007c */
[----:B------:R-:W-:-:S05]  /*3330*/  IMAD.MOV.U32 R21, RZ, RZ, R95 ;  /* 0x000000ffff157224 */ /* 0x000fca00078e005f */
[----:B------:R-:W-:Y:S02]  /*3340*/  PRMT R124, R124, 0x5410, R21 ;  /* 0x000054107c7c7816 */ /* 0x000fe40000000015 */
[----:B--2---:R-:W-:-:S13]  /*3350*/  ISETP.NE.AND P3, PT, R37, 0x3, PT ;  /* 0x000000032500780c */ /* 0x004fda0003f65270 */
[----:B------:R-:W-:Y:S05]  /*3360*/  @!P3 BRA `(.L_x_426) ;  /* 0x000000000004b947 */ /* 0x000fea0003800000 */
[----:B------:R-:W-:Y:S01]  /*3370*/  BPT.TRAP 0x1 ;  /* 0x000000040000795c */ /* 0x000fe20000300000 */
.L_x_426:
[----:B------:R-:W-:Y:S01]  /*3380*/  IMAD R21, R17, 0x8, R16 ;  /* 0x0000000811157824 */ /* 0x000fe200078e0210 */
[----:B------:R-:W-:Y:S01]  /*3390*/  SHF.L.U32 R91, R155, 0x1f, RZ ;  /* 0x0000001f9b5b7819 */ /* 0x000fe200000006ff */
[----:B------:R-:W-:Y:S03]  /*33a0*/  BSSY B1, `(.L_x_427) ;  /* 0x0000003000017945 */ /* 0x000fe60003800000 */
[----:B------:R-:W0:Y:S02]  /*33b0*/  SYNCS.PHASECHK.TRANS64.TRYWAIT P5, [R21+URZ+0x31c90], R91 ;  /* 0x031c905b150075a7 */ /* 0x000e2400080a017f */
[----:B0-----:R-:W-:Y:S05]  /*33c0*/  @!P5 BRA `(.L_x_428) ;  /* 0x000001d40094d947 */ /* 0x001fea0003800000 */
.L_x_721:
[----:B------:R-:W-:Y:S05]  /*33d0*/  BSYNC B1 ;  /* 0x0000000000017941 */ /* 0x000fea0003800000 */
.L_x_427:
[----:B------:R-:W-:Y:S05]  /*33e0*/  @P4 BRA `(.L_x_429) ;  /* 0x0000003400604947 */ /* 0x000fea0003800000 */
[----:B------:R-:W-:Y:S01]  /*33f0*/  ISETP.NE.AND P4, PT, R10, RZ, PT ;  /* 0x000000ff0a00720c */ /* 0x000fe20003f85270 */
[----:B------:R-:W-:-:S12]  /*3400*/  BSSY B1, `(.L_x_430) ;  /* 0x0000032000017945 */ /* 0x000fd80003800000 */
[----:B------:R-:W-:Y:S05]  /*3410*/  @!P4 BRA `(.L_x_431) ;  /* 0x0000000000c0c947 */ /* 0x000fea0003800000 */
[----:B------:R-:W2:Y:S01]  /*3420*/  LDL.64 R60, [R1+0x40] ;  /* 0x00004000013c7983 */ /* 0x000ea20000100a00 */
[----:B------:R-:W-:Y:S03]  /*3430*/  BSSY B2, `(.L_x_432) ;  /* 0x000002d000027945 */ /* 0x000fe60003800000 */
[----:B------:R1:W3:Y:S01]  /*3440*/  LDS.128 R36, [R83+0x16800] ;  /* 0x0168000053247984 */ /* 0x0002e20000000c00 */
[----:B--2---:R-:W-:-:S13]  /*3450*/  ISETP.GE.AND P4, PT, R60, R108, PT ;  /* 0x0000006c3c00720c */ /* 0x004fda0003f86270 */
[----:B-1-3--:R-:W-:Y:S05]  /*3460*/  @P4 BRA `(.L_x_433) ;  /* 0x0000000000a44947 */ /* 0x00afea0003800000 */
[----:B------:R-:W-:Y:S01]  /*3470*/  SHF.R.U64 R60, R66, 0x10, R67 ;  /* 0x00000010423c7819 */ /* 0x000fe20000001243 */
[----:B------:R-:W-:Y:S01]  /*3480*/  HADD2.F32 R62, -RZ, R37.H1_H1 ;  /* 0x30000025ff3e7230 */ /* 0x000fe20000004100 */
[--C-:B------:R-:W-:Y:S02]  /*3490*/  SHF.R.U64 R61, R94, 0x10, R95.reuse ;  /* 0x000000105e3d7819 */ /* 0x100fe4000000125f */
[----:B------:R-:W-:Y:S01]  /*34a0*/  SHF.R.U32.HI R94, RZ, 0x10, R95 ;  /* 0x00000010ff5e7819 */ /* 0x000fe2000001165f */
[----:B------:R-:W-:Y:S01]  /*34b0*/  HADD2.F32 R63, -RZ, R60.H0_H0 ;  /* 0x2000003cff3f7230 */ /* 0x000fe20000004100 */
[----:B------:R-:W-:Y:S01]  /*34c0*/  SHF.R.U32.HI R66, RZ, 0x10, R67 ;  /* 0x00000010ff427819 */ /* 0x000fe20000011643 */
[----:B------:R-:W-:Y:S02]  /*34d0*/  HADD2.F32 R61, -RZ, R61.H0_H0 ;  /* 0x2000003dff3d7230 */ /* 0x000fe40000004100 */
[----:B------:R-:W-:Y:S02]  /*34e0*/  HADD2.F32 R60, -RZ, R37.H0_H0 ;  /* 0x20000025ff3c7230 */ /* 0x000fe40000004100 */
[----:B------:R-:W-:-:S02]  /*34f0*/  HADD2.F32 R94, -RZ, R94.H0_H0 ;  /* 0x2000005eff5e7230 */ /* 0x000fc40000004100 */
[-C--:B------:R-:W-:Y:S01]  /*3500*/  FMUL.FTZ R37, R62, R61.reuse ;  /* 0x0000003d3e257220 */ /* 0x080fe20000410000 */
[----:B------:R-:W-:Y:S02]  /*3510*/  HADD2.F32 R66, -RZ, R66.H0_H0 ;  /* 0x20000042ff427230 */ /* 0x000fe40000004100 */
[C---:B------:R-:W-:Y:S01]  /*3520*/  FMUL.FTZ R61, R60.reuse, R61 ;  /* 0x0000003d3c3d7220 */ /* 0x040fe20000410000 */
[----:B------:R-:W-:Y:S02]  /*3530*/  IMAD.MOV.U32 R67, RZ, RZ, R38 ;  /* 0x000000ffff437224 */ /* 0x000fe400078e0026 */
[-C--:B------:R-:W-:Y:S01]  /*3540*/  FFMA.FTZ R37, R60, R63.reuse, -R37 ;  /* 0x0000003f3c257223 */ /* 0x080fe20000010825 */
[----:B------:R-:W-:Y:S02]  /*3550*/  HADD2.F32 R95, -RZ, R124.H1_H1 ;  /* 0x3000007cff5f7230 */ /* 0x000fe40000004100 */
[----:B------:R-:W-:Y:S01]  /*3560*/  FFMA.FTZ R60, R62, R63, R61 ;  /* 0x0000003f3e3c7223 */ /* 0x000fe2000001003d */
[----:B------:R-:W-:-:S02]  /*3570*/  HADD2.F32 R61, -RZ, R39.H1_H1 ;  /* 0x30000027ff3d7230 */ /* 0x000fc40000004100 */
[----:B------:R-:W-:Y:S02]  /*3580*/  HADD2.F32 R63, -RZ, R39.H0_H0 ;  /* 0x20000027ff3f7230 */ /* 0x000fe40000004100 */
[----:B------:R-:W-:Y:S02]  /*3590*/  HADD2.F32 R38, -RZ, R67.H1_H1 ;  /* 0x30000043ff267230 */ /* 0x000fe40000004100 */
[----:B------:R-:W-:Y:S01]  /*35a0*/  FMUL.FTZ R62, R61, R94 ;  /* 0x0000005e3d3e7220 */ /* 0x000fe20000410000 */
[----:B------:R-:W-:-:S03]  /*35b0*/  F2FP.F16.F32.PACK_AB R37, R60, R37 ;  /* 0x000000253c25723e */ /* 0x000fc600000000ff */
[C---:B------:R-:W-:Y:S01]  /*35c0*/  FFMA.FTZ R39, R63.reuse, R66, -R62 ;  /* 0x000000423f277223 */ /* 0x040fe2000001083e */
[----:B------:R-:W-:Y:S01]  /*35d0*/  FMUL.FTZ R62, R63, R94 ;  /* 0x0000005e3f3e7220 */ /* 0x000fe20000410000 */
[----:B------:R-:W-:Y:S02]  /*35e0*/  HADD2.F32 R94, -RZ, R124.H0_H0 ;  /* 0x2000007cff5e7230 */ /* 0x000fe40000004100 */
[--C-:B------:R-:W-:Y:S02]  /*35f0*/  HADD2.F32 R63, -RZ, R36.reuse.H0_H0 ;  /* 0x20000024ff3f7230 */ /* 0x100fe40000004100 */
[----:B------:R-:W-:Y:S01]  /*3600*/  FFMA.FTZ R62, R61, R66, R62 ;  /* 0x000000423d3e7223 */ /* 0x000fe2000001003e */
[----:B------:R-:W-:Y:S02]  /*3610*/  HADD2.F32 R61, -RZ, R36.H1_H1 ;  /* 0x30000024ff3d7230 */ /* 0x000fe40000004100 */
[----:B------:R-:W-:Y:S02]  /*3620*/  HADD2.F32 R66, -RZ, R123.H1_H1 ;  /* 0x3000007bff427230 */ /* 0x000fe40000004100 */
[----:B------:R-:W-:Y:S01]  /*3630*/  F2FP.F16.F32.PACK_AB R39, R62, R39 ;  /* 0x000000273e27723e */ /* 0x000fe200000000ff */
[-C--:B------:R-:W-:Y:S01]  /*3640*/  FMUL.FTZ R36, R61, R94.reuse ;  /* 0x0000005e3d247220 */ /* 0x080fe20000410000 */
[----:B------:R-:W-:-:S03]  /*3650*/  FMUL.FTZ R94, R63, R94 ;  /* 0x0000005e3f5e7220 */ /* 0x000fc60000410000 */
[-C--:B------:R-:W-:Y:S01]  /*3660*/  FFMA.FTZ R36, R63, R66.reuse, -R36 ;  /* 0x000000423f247223 */ /* 0x080fe20000010824 */
[----:B------:R-:W-:Y:S01]  /*3670*/  FFMA.FTZ R61, R61, R66, R94 ;  /* 0x000000423d3d7223 */ /* 0x000fe2000001005e */
[----:B------:R-:W-:Y:S02]  /*3680*/  HADD2.F32 R94, -RZ, R67.H0_H0 ;  /* 0x20000043ff5e7230 */ /* 0x000fe40000004100 */
[-C--:B------:R-:W-:Y:S01]  /*3690*/  FMUL.FTZ R67, R38, R95.reuse ;  /* 0x0000005f26437220 */ /* 0x080fe20000410000 */
[----:B------:R-:W-:Y:S01]  /*36a0*/  HADD2.F32 R63, -RZ, R123.H0_H0 ;  /* 0x2000007bff3f7230 */ /* 0x000fe20000004100 */
[----:B------:R-:W-:Y:S01]  /*36b0*/  F2FP.F16.F32.PACK_AB R36, R61, R36 ;  /* 0x000000243d24723e */ /* 0x000fe200000000ff */
[----:B------:R-:W-:-:S03]  /*36c0*/  FMUL.FTZ R95, R94, R95 ;  /* 0x0000005f5e5f7220 */ /* 0x000fc60000410000 */
[-C--:B------:R-:W-:Y:S01]  /*36d0*/  FFMA.FTZ R66, R94, R63.reuse, -R67 ;  /* 0x0000003f5e427223 */ /* 0x080fe20000010843 */
[----:B------:R-:W-:-:S05]  /*36e0*/  FFMA.FTZ R95, R38, R63, R95 ;  /* 0x0000003f265f7223 */ /* 0x000fca000001005f */
[----:B------:R-:W-:-:S07]  /*36f0*/  F2FP.F16.F32.PACK_AB R38, R95, R66 ;  /* 0x000000425f26723e */ /* 0x000fce00000000ff */
.L_x_433:
[----:B------:R-:W-:Y:S05]  /*3700*/  BSYNC B2 ;  /* 0x0000000000027941 */ /* 0x000fea0003800000 */
.L_x_432:
[----:B------:R1:W-:Y:S02]  /*3710*/  STG.E.128 desc[UR60][R40.64], R36 ;  /* 0x0000002428007986 */ /* 0x0003e4000c101d3c */
.L_x_431:
[----:B------:R-:W-:Y:S05]  /*3720*/  BSYNC B1 ;  /* 0x0000000000017941 */ /* 0x000fea0003800000 */
.L_x_430:
[----:B------:R-:W-:Y:S01]  /*3730*/  ISETP.NE.AND P4, PT, R11, RZ, PT ;  /* 0x000000ff0b00720c */ /* 0x000fe20003f85270 */
[----:B------:R-:W-:-:S12]  /*3740*/  BSSY B1, `(.L_x_434) ;  /* 0x0000034000017945 */ /* 0x000fd80003800000 */
[----:B------:R-:W-:Y:S05]  /*3750*/  @!P4 BRA `(.L_x_435) ;  /* 0x0000000000c8c947 */ /* 0x000fea0003800000 */
[----:B------:R-:W2:Y:S01]  /*3760*/  LDL R60, [R1+0x6c] ;  /* 0x00006c00013c7983 */ /* 0x000ea20000100800 */
[----:B------:R-:W-:Y:S03]  /*3770*/  BSSY B2, `(.L_x_436) ;  /* 0x000002f000027945 */ /* 0x000fe60003800000 */
[----:B-1----:R1:W3:Y:S01]  /*3780*/  LDS.128 R36, [R26+0x16800] ;  /* 0x016800001a247984 */ /* 0x0022e20000000c00 */
[----:B--2---:R-:W-:-:S13]  /*3790*/  ISETP.GE.AND P4, PT, R60, R108, PT ;  /* 0x0000006c3c00720c */ /* 0x004fda0003f86270 */
[----:B-1-3--:R-:W-:Y:S05]  /*37a0*/  @P4 BRA `(.L_x_437) ;  /* 0x0000000000ac4947 */ /* 0x00afea0003800000 */
[----:B------:R-:W-:Y:S01]  /*37b0*/  SHF.R.U64 R60, R58, 0x10, R59 ;  /* 0x000000103a3c7819 */ /* 0x000fe2000000123b */
[----:B------:R-:W-:Y:S01]  /*37c0*/  IMAD.MOV.U32 R61, RZ, RZ, R37 ;  /* 0x000000ffff3d7224 */ /* 0x000fe200078e0025 */
[----:B------:R-:W-:Y:S01]  /*37d0*/  SHF.R.U32.HI R58, RZ, 0x10, R59 ;  /* 0x00000010ff3a7819 */ /* 0x000fe2000001163b */
[----:B------:R-:W-:Y:S01]  /*37e0*/  HADD2.F32 R63, -RZ, R122.H0_H0 ;  /* 0x2000007aff3f7230 */ /* 0x000fe20000004100 */
[--C-:B------:R-:W-:Y:S02]  /*37f0*/  SHF.R.U64 R59, R64, 0x10, R65.reuse ;  /* 0x00000010403b7819 */ /* 0x100fe40000001241 */
[--C-:B------:R-:W-:Y:S01]  /*3800*/  HADD2.F32 R62, -RZ, R61.reuse.H1_H1 ;  /* 0x3000003dff3e7230 */ /* 0x100fe20000004100 */
[----:B------:R-:W-:Y:S01]  /*3810*/  SHF.R.U32.HI R64, RZ, 0x10, R65 ;  /* 0x00000010ff407819 */ /* 0x000fe20000011641 */
[----:B------:R-:W-:Y:S02]  /*3820*/  HADD2.F32 R66, -RZ, R61.H0_H0 ;  /* 0x2000003dff427230 */ /* 0x000fe40000004100 */
[----:B------:R-:W-:-:S02]  /*3830*/  HADD2.F32 R37, -RZ, R59.H0_H0 ;  /* 0x2000003bff257230 */ /* 0x000fc40000004100 */
[----:B------:R-:W-:Y:S02]  /*3840*/  HADD2.F32 R59, -RZ, R60.H0_H0 ;  /* 0x2000003cff3b7230 */ /* 0x000fe40000004100 */
[----:B------:R-:W-:Y:S02]  /*3850*/  HADD2.F32 R64, -RZ, R64.H0_H0 ;  /* 0x20000040ff407230 */ /* 0x000fe40000004100 */
[-C--:B------:R-:W-:Y:S01]  /*3860*/  FMUL.FTZ R61, R62, R37.reuse ;  /* 0x000000253e3d7220 */ /* 0x080fe20000410000 */
[----:B------:R-:W-:-:S03]  /*3870*/  FMUL.FTZ R37, R66, R37 ;  /* 0x0000002542257220 */ /* 0x000fc60000410000 */
[-C--:B------:R-:W-:Y:S01]  /*3880*/  FFMA.FTZ R60, R66, R59.reuse, -R61 ;  /* 0x0000003b423c7223 */ /* 0x080fe2000001083d */
[----:B------:R-:W-:Y:S01]  /*3890*/  FFMA.FTZ R37, R62, R59, R37 ;  /* 0x0000003b3e257223 */ /* 0x000fe20000010025 */
[----:B------:R-:W-:Y:S02]  /*38a0*/  IMAD.MOV.U32 R59, RZ, RZ, R39 ;  /* 0x000000ffff3b7224 */ /* 0x000fe400078e0027 */
[----:B------:R-:W-:Y:S02]  /*38b0*/  HADD2.F32 R62, -RZ, R58.H0_H0 ;  /* 0x2000003aff3e7230 */ /* 0x000fe40000004100 */
[----:B------:R-:W-:Y:S01]  /*38c0*/  F2FP.F16.F32.PACK_AB R37, R37, R60 ;  /* 0x0000003c2525723e */ /* 0x000fe200000000ff */
[--C-:B------:R-:W-:Y:S02]  /*38d0*/  HADD2.F32 R39, -RZ, R59.reuse.H1_H1 ;  /* 0x3000003bff277230 */ /* 0x100fe40000004100 */
[----:B------:R-:W-:-:S03]  /*38e0*/  HADD2.F32 R59, -RZ, R59.H0_H0 ;  /* 0x2000003bff3b7230 */ /* 0x000fc60000004100 */
[-C--:B------:R-:W-:Y:S02]  /*38f0*/  FMUL.FTZ R58, R39, R64.reuse ;  /* 0x00000040273a7220 */ /* 0x080fe40000410000 */
[C---:B------:R-:W-:Y:S02]  /*3900*/  FMUL.FTZ R64, R59.reuse, R64 ;  /* 0x000000403b407220 */ /* 0x040fe40000410000 */
[-C--:B------:R-:W-:Y:S01]  /*3910*/  FFMA.FTZ R58, R59, R62.reuse, -R58 ;  /* 0x0000003e3b3a7223 */ /* 0x080fe2000001083a */
[----:B------:R-:W-:Y:S02]  /*3920*/  HADD2.F32 R59, -RZ, R120.H0_H0 ;  /* 0x20000078ff3b7230 */ /* 0x000fe40000004100 */
[----:B------:R-:W-:Y:S01]  /*3930*/  FFMA.FTZ R39, R39, R62, R64 ;  /* 0x0000003e27277223 */ /* 0x000fe20000010040 */
[----:B------:R-:W-:-:S04]  /*3940*/  IMAD.MOV.U32 R62, RZ, RZ, R36 ;  /* 0x000000ffff3e7224 */ /* 0x000fc800078e0024 */
[----:B------:R-:W-:Y:S01]  /*3950*/  F2FP.F16.F32.PACK_AB R39, R39, R58 ;  /* 0x0000003a2727723e */ /* 0x000fe200000000ff */
[--C-:B------:R-:W-:Y:S02]  /*3960*/  HADD2.F32 R36, -RZ, R62.reuse.H1_H1 ;  /* 0x3000003eff247230 */ /* 0x100fe40000004100 */
[----:B------:R-:W-:-:S03]  /*3970*/  HADD2.F32 R62, -RZ, R62.H0_H0 ;  /* 0x2000003eff3e7230 */ /* 0x000fc60000004100 */
[-C--:B------:R-:W-:Y:S02]  /*3980*/  FMUL.FTZ R61, R36, R63.reuse ;  /* 0x0000003f243d7220 */ /* 0x080fe40000410000 */
[C---:B------:R-:W-:Y:S02]  /*3990*/  FMUL.FTZ R63, R62.reuse, R63 ;  /* 0x0000003f3e3f7220 */ /* 0x040fe40000410000 */
[-C--:B------:R-:W-:Y:S01]  /*39a0*/  FFMA.FTZ R61, R62, R59.reuse, -R61 ;  /* 0x0000003b3e3d7223 */ /* 0x080fe2000001083d */
[----:B------:R-:W-:Y:S02]  /*39b0*/  HADD2.F32 R62, -RZ, R38.H1_H1 ;  /* 0x30000026ff3e7230 */ /* 0x000fe40000004100 */
[----:B------:R-:W-:Y:S01]  /*39c0*/  FFMA.FTZ R36, R36, R59, R63 ;  /* 0x0000003b24247223 */ /* 0x000fe2000001003f */
[----:B------:R-:W-:Y:S02]  /*39d0*/  HADD2.F32 R59, -RZ, R122.H1_H1 ;  /* 0x3000007aff3b7230 */ /* 0x000fe40000004100 */
[----:B------:R-:W-:-:S02]  /*39e0*/  HADD2.F32 R38, -RZ, R38.H0_H0 ;  /* 0x20000026ff267230 */ /* 0x000fc40000004100 */
[----:B------:R-:W-:Y:S02]  /*39f0*/  HADD2.F32 R63, -RZ, R120.H1_H1 ;  /* 0x30000078ff3f7230 */ /* 0x000fe40000004100 */
[----:B------:R-:W-:Y:S01]  /*3a00*/  FMUL.FTZ R65, R62, R59 ;  /* 0x0000003b3e417220 */ /* 0x000fe20000410000 */
[----:B------:R-:W-:Y:S01]  /*3a10*/  F2FP.F16.F32.PACK_AB R36, R36, R61 ;  /* 0x0000003d2424723e */ /* 0x000fe200000000ff */
[C---:B------:R-:W-:Y:S02]  /*3a20*/  FMUL.FTZ R59, R38.reuse, R59 ;  /* 0x0000003b263b7220 */ /* 0x040fe40000410000 */
[-C--:B------:R-:W-:Y:S02]  /*3a30*/  FFMA.FTZ R65, R38, R63.reuse, -R65 ;  /* 0x0000003f26417223 */ /* 0x080fe40000010841 */
[----:B------:R-:W-:-:S05]  /*3a40*/  FFMA.FTZ R62, R62, R63, R59 ;  /* 0x0000003f3e3e7223 */ /* 0x000fca000001003b */
[----:B------:R-:W-:-:S07]  /*3a50*/  F2FP.F16.F32.PACK_AB R38, R62, R65 ;  /* 0x000000413e26723e */ /* 0x000fce00000000ff */
.L_x_437:
[----:B------:R-:W-:Y:S05]  /*3a60*/  BSYNC B2 ;  /* 0x0000000000027941 */ /* 0x000fea0003800000 */
.L_x_436:
[----:B------:R2:W-:Y:S02]  /*3a70*/  STG.E.128 desc[UR60][R40.64+0x20], R36 ;  /* 0x0000202428007986 */ /* 0x0005e4000c101d3c */
.L_x_435:
[----:B------:R-:W-:Y:S05]  /*3a80*/  BSYNC B1 ;  /* 0x0000000000017941 */ /* 0x000fea0003800000 */
.L_x_434:
[----:B------:R-:W-:Y:S01]  /*3a90*/  ISETP.NE.AND P4, PT, R12, RZ, PT ;  /* 0x000000ff0c00720c */ /* 0x000fe20003f85270 */
[----:B------:R-:W-:-:S12]  /*3aa0*/  BSSY B1, `(.L_x_438) ;  /* 0x0000035000017945 */ /* 0x000fd80003800000 */
[----:B------:R-:W-:Y:S05]  /*3ab0*/  @!P4 BRA `(.L_x_439) ;  /* 0x0000000000ccc947 */ /* 0x000fea0003800000 */
[----:B------:R-:W3:Y:S01]  /*3ac0*/  LDL R58, [R1+0x68] ;  /* 0x00006800013a7983 */ /* 0x000ee20000100800 */
[----:B------:R-:W-:Y:S03]  /*3ad0*/  BSSY B2, `(.L_x_440) ;  /* 0x0000030000027945 */ /* 0x000fe60003800000 */
[----:B-12---:R1:W2:Y:S01]  /*3ae0*/  LDS.128 R36, [R83+0x18c00] ;  /* 0x018c000053247984 */ /* 0x0062a20000000c00 */
[----:B---3--:R-:W-:-:S13]  /*3af0*/  ISETP.GE.AND P4, PT, R58, R108, PT ;  /* 0x0000006c3a00720c */ /* 0x008fda0003f86270 */
[----:B-12---:R-:W-:Y:S05]  /*3b00*/  @P4 BRA `(.L_x_441) ;  /* 0x0000000000b04947 */ /* 0x006fea0003800000 */
[----:B------:R-:W-:Y:S01]  /*3b10*/  SHF.R.U64 R58, R56, 0x10, R57 ;  /* 0x00000010383a7819 */ /* 0x000fe20000001239 */
[----:B------:R-:W-:Y:S01]  /*3b20*/  IMAD.MOV.U32 R56, RZ, RZ, R37 ;  /* 0x000000ffff387224 */ /* 0x000fe200078e0025 */
[----:B------:R-:W-:Y:S01]  /*3b30*/  SHF.R.U64 R54, R54, 0x10, R55 ;  /* 0x0000001036367819 */ /* 0x000fe20000001237 */
[----:B------:R-:W-:Y:S01]  /*3b40*/  HADD2.F32 R61, -RZ, R121.H1_H1 ;  /* 0x30000079ff3d7230 */ /* 0x000fe20000004100 */
[----:B------:R-:W-:Y:S01]  /*3b50*/  SHF.R.U32.HI R57, RZ, 0x10, R57 ;  /* 0x00000010ff397819 */ /* 0x000fe20000011639 */
[----:B------:R-:W-:Y:S02]  /*3b60*/  HADD2.F32 R58, -RZ, R58.H0_H0 ;  /* 0x2000003aff3a7230 */ /* 0x000fe40000004100 */
[--C-:B------:R-:W-:Y:S02]  /*3b70*/  HADD2.F32 R37, -RZ, R56.reuse.H1_H1 ;  /* 0x30000038ff257230 */ /* 0x100fe40000004100 */
[----:B------:R-:W-:Y:S02]  /*3b80*/  HADD2.F32 R59, -RZ, R56.H0_H0 ;  /* 0x20000038ff3b7230 */ /* 0x000fe40000004100 */
[----:B------:R-:W-:-:S02]  /*3b90*/  HADD2.F32 R54, -RZ, R54.H0_H0 ;  /* 0x20000036ff367230 */ /* 0x000fc40000004100 */
[-C--:B------:R-:W-:Y:S01]  /*3ba0*/  FMUL.FTZ R56, R37, R58.reuse ;  /* 0x0000003a25387220 */ /* 0x080fe20000410000 */
[----:B------:R-:W-:-:S03]  /*3bb0*/  FMUL.FTZ R58, R59, R58 ;  /* 0x0000003a3b3a7220 */ /* 0x000fc60000410000 */
[-C--:B------:R-:W-:Y:S01]  /*3bc0*/  FFMA.FTZ R56, R59, R54.reuse, -R56 ;  /* 0x000000363b387223 */ /* 0x080fe20000010838 */
[----:B------:R-:W-:Y:S02]  /*3bd0*/  HADD2.F32 R59, -RZ, R121.H0_H0 ;  /* 0x20000079ff3b7230 */ /* 0x000fe40000004100 */
[----:B------:R-:W-:Y:S01]  /*3be0*/  FFMA.FTZ R37, R37, R54, R58 ;  /* 0x0000003625257223 */ /* 0x000fe2000001003a */
[----:B------:R-:W-:Y:S01]  /*3bf0*/  IMAD.MOV.U32 R58, RZ, RZ, R39 ;  /* 0x000000ffff3a7224 */ /* 0x000fe200078e0027 */
[----:B------:R-:W-:Y:S01]  /*3c00*/  SHF.R.U32.HI R54, RZ, 0x10, R55 ;  /* 0x00000010ff367819 */ /* 0x000fe20000011637 */
[----:B------:R-:W-:Y:S02]  /*3c10*/  IMAD.MOV.U32 R55, RZ, RZ, R36 ;  /* 0x000000ffff377224 */ /* 0x000fe400078e0024 */
[----:B------:R-:W-:Y:S01]  /*3c20*/  HADD2.F32 R36, -RZ, R57.H0_H0 ;  /* 0x20000039ff247230 */ /* 0x000fe20000004100 */
[----:B------:R-:W-:Y:S01]  /*3c30*/  F2FP.F16.F32.PACK_AB R37, R37, R56 ;  /* 0x000000382525723e */ /* 0x000fe200000000ff */
[----:B------:R-:W-:-:S02]  /*3c40*/  HADD2.F32 R39, -RZ, R58.H1_H1 ;  /* 0x3000003aff277230 */ /* 0x000fc40000004100 */
[----:B------:R-:W-:Y:S02]  /*3c50*/  HADD2.F32 R57, -RZ, R58.H0_H0 ;  /* 0x2000003aff397230 */ /* 0x000fe40000004100 */
[----:B------:R-:W-:Y:S02]  /*3c60*/  HADD2.F32 R54, -RZ, R54.H0_H0 ;  /* 0x20000036ff367230 */ /* 0x000fe40000004100 */
[-C--:B------:R-:W-:Y:S01]  /*3c70*/  FMUL.FTZ R58, R39, R36.reuse ;  /* 0x00000024273a7220 */ /* 0x080fe20000410000 */
[----:B------:R-:W-:-:S03]  /*3c80*/  FMUL.FTZ R60, R57, R36 ;  /* 0x00000024393c7220 */ /* 0x000fc60000410000 */
[-C--:B------:R-:W-:Y:S01]  /*3c90*/  FFMA.FTZ R36, R57, R54.reuse, -R58 ;  /* 0x0000003639247223 */ /* 0x080fe2000001083a */
[--C-:B------:R-:W-:Y:S02]  /*3ca0*/  HADD2.F32 R58, -RZ, R55.reuse.H0_H0 ;  /* 0x20000037ff3a7230 */ /* 0x100fe40000004100 */
[----:B------:R-:W-:Y:S01]  /*3cb0*/  FFMA.FTZ R39, R39, R54, R60 ;  /* 0x0000003627277223 */ /* 0x000fe2000001003c */
[----:B------:R-:W-:Y:S02]  /*3cc0*/  IMAD.MOV.U32 R54, RZ, RZ, R38 ;  /* 0x000000ffff367224 */ /* 0x000fe400078e0026 */
[----:B------:R-:W-:Y:S02]  /*3cd0*/  HADD2.F32 R38, -RZ, R55.H1_H1 ;  /* 0x30000037ff267230 */ /* 0x000fe40000004100 */
[----:B------:R-:W-:Y:S01]  /*3ce0*/  HADD2.F32 R57, -RZ, R119.H1_H1 ;  /* 0x30000077ff397230 */ /* 0x000fe20000004100 */
[----:B------:R-:W-:Y:S02]  /*3cf0*/  F2FP.F16.F32.PACK_AB R39, R39, R36 ;  /* 0x000000242727723e */ /* 0x000fe400000000ff */
[-C--:B------:R-:W-:Y:S01]  /*3d00*/  FMUL.FTZ R55, R38, R59.reuse ;  /* 0x0000003b26377220 */ /* 0x080fe20000410000 */
[----:B------:R-:W-:-:S03]  /*3d10*/  FMUL.FTZ R59, R58, R59 ;  /* 0x0000003b3a3b7220 */ /* 0x000fc60000410000 */
[-C--:B------:R-:W-:Y:S01]  /*3d20*/  FFMA.FTZ R55, R58, R57.reuse, -R55 ;  /* 0x000000393a377223 */ /* 0x080fe20000010837 */
[--C-:B------:R-:W-:Y:S02]  /*3d30*/  HADD2.F32 R58, -RZ, R54.reuse.H0_H0 ;  /* 0x20000036ff3a7230 */ /* 0x100fe40000004100 */
[----:B------:R-:W-:Y:S01]  /*3d40*/  FFMA.FTZ R38, R38, R57, R59 ;  /* 0x0000003926267223 */ /* 0x000fe2000001003b */
[----:B------:R-:W-:Y:S02]  /*3d50*/  HADD2.F32 R54, -RZ, R54.H1_H1 ;  /* 0x30000036ff367230 */ /* 0x000fe40000004100 */
[----:B------:R-:W-:Y:S02]  /*3d60*/  HADD2.F32 R57, -RZ, R119.H0_H0 ;  /* 0x20000077ff397230 */ /* 0x000fe40000004100 */
[----:B------:R-:W-:Y:S01]  /*3d70*/  F2FP.F16.F32.PACK_AB R36, R38, R55 ;  /* 0x000000372624723e */ /* 0x000fe200000000ff */
[-C--:B------:R-:W-:Y:S01]  /*3d80*/  FMUL.FTZ R59, R54, R61.reuse ;  /* 0x0000003d363b7220 */ /* 0x080fe20000410000 */
[----:B------:R-:W-:-:S03]  /*3d90*/  FMUL.FTZ R61, R58, R61 ;  /* 0x0000003d3a3d7220 */ /* 0x000fc60000410000 */
[-C--:B------:R-:W-:Y:S01]  /*3da0*/  FFMA.FTZ R59, R58, R57.reuse, -R59 ;  /* 0x000000393a3b7223 */ /* 0x080fe2000001083b */
[----:B------:R-:W-:-:S05]  /*3db0*/  FFMA.FTZ R54, R54, R57, R61 ;  /* 0x0000003936367223 */ /* 0x000fca000001003d */
[----:B------:R-:W-:-:S07]  /*3dc0*/  F2FP.F16.F32.PACK_AB R38, R54, R59 ;  /* 0x0000003b3626723e */ /* 0x000fce00000000ff */
.L_x_441:
[----:B------:R-:W-:Y:S05]  /*3dd0*/  BSYNC B2 ;  /* 0x0000000000027941 */ /* 0x000fea0003800000 */
.L_x_440:
[----:B------:R3:W-:Y:S02]  /*3de0*/  STG.E.128 desc[UR60][R40.64+0x40], R36 ;  /* 0x0000402428007986 */ /* 0x0007e4000c101d3c */
.L_x_439:
[----:B------:R-:W-:Y:S05]  /*3df0*/  BSYNC B1 ;  /* 0x0000000000017941 */ /* 0x000fea0003800000 */
.L_x_438:
[----:B------:R-:W-:Y:S01]  /*3e00*/  ISETP.NE.AND P4, PT, R13, RZ, PT ;  /* 0x000000ff0d00720c */ /* 0x000fe20003f85270 */
[----:B------:R-:W-:-:S12]  /*3e10*/  BSSY B1, `(.L_x_442) ;  /* 0x0000034000017945 */ /* 0x000fd80003800000 */
[----:B------:R-:W-:Y:S05]  /*3e20*/  @!P4 BRA `(.L_x_443) ;  /* 0x0000000000c8c947 */ /* 0x000fea0003800000 */
[----:B------:R-:W4:Y:S01]  /*3e30*/  LDL R54, [R1+0x70] ;  /* 0x0000700001367983 */ /* 0x000f220000100800 */
[----:B------:R-:W-:Y:S03]  /*3e40*/  BSSY B2, `(.L_x_444) ;  /* 0x000002f000027945 */ /* 0x000fe60003800000 */
[----:B-123--:R1:W2:Y:S01]  /*3e50*/  LDS.128 R36, [R26+0x18c00] ;  /* 0x018c00001a247984 */ /* 0x00e2a20000000c00 */
[----:B----4-:R-:W-:-:S13]  /*3e60*/  ISETP.GE.AND P4, PT, R54, R108, PT ;  /* 0x0000006c3600720c */ /* 0x010fda0003f86270 */
[----:B-12---:R-:W-:Y:S05]  /*3e70*/  @P4 BRA `(.L_x_445) ;  /* 0x0000000000ac4947 */ /* 0x006fea0003800000 */
[----:B------:R-:W-:Y:S01]  /*3e80*/  SHF.R.U64 R52, R52, 0x10, R53 ;  /* 0x0000001034347819 */ /* 0x000fe20000001235 */
[----:B------:R-:W-:Y:S01]  /*3e90*/  IMAD.MOV.U32 R54, RZ, RZ, R37 ;  /* 0x000000ffff367224 */ /* 0x000fe200078e0025 */
[----:B------:R-:W-:Y:S02]  /*3ea0*/  SHF.R.U64 R50, R50, 0x10, R51 ;  /* 0x0000001032327819 */ /* 0x000fe40000001233 */
        /* <DEDUP_REMOVED lines=8> */
[----:B------:R-:W-:Y:S01]  /*3f30*/  SHF.R.U32.HI R55, RZ, 0x10, R51 ;  /* 0x00000010ff377819 */ /* 0x000fe20000011633 */
[----:B------:R-:W-:Y:S01]  /*3f40*/  FFMA.FTZ R37, R37, R50, R52 ;  /* 0x0000003225257223 */ /* 0x000fe20000010034 */
[----:B------:R-:W-:Y:S02]  /*3f50*/  IMAD.MOV.U32 R52, RZ, RZ, R39 ;  /* 0x000000ffff347224 */ /* 0x000fe400078e0027 */
[----:B------:R-:W-:Y:S02]  /*3f60*/  HADD2.F32 R51, -RZ, R53.H0_H0 ;  /* 0x20000035ff337230 */ /* 0x000fe40000004100 */
[----:B------:R-:W-:Y:S01]  /*3f70*/  IMAD.MOV.U32 R39, RZ, RZ, R36 ;  /* 0x000000ffff277224 */ /* 0x000fe200078e0024 */
[----:B------:R-:W-:Y:S01]  /*3f80*/  F2FP.F16.F32.PACK_AB R37, R37, R54 ;  /* 0x000000362525723e */ /* 0x000fe200000000ff */
[--C-:B------:R-:W-:Y:S02]  /*3f90*/  HADD2.F32 R50, -RZ, R52.reuse.H1_H1 ;  /* 0x30000034ff327230 */ /* 0x100fe40000004100 */
[----:B------:R-:W-:-:S02]  /*3fa0*/  HADD2.F32 R36, -RZ, R52.H0_H0 ;  /* 0x20000034ff247230 */ /* 0x000fc40000004100 */
[----:B------:R-:W-:Y:S02]  /*3fb0*/  HADD2.F32 R53, -RZ, R55.H0_H0 ;  /* 0x20000037ff357230 */ /* 0x000fe40000004100 */
[-C--:B------:R-:W-:Y:S01]  /*3fc0*/  FMUL.FTZ R55, R50, R51.reuse ;  /* 0x0000003332377220 */ /* 0x080fe20000410000 */
[----:B------:R-:W-:Y:S02]  /*3fd0*/  HADD2.F32 R52, -RZ, R118.H0_H0 ;  /* 0x20000076ff347230 */ /* 0x000fe40000004100 */
[C---:B------:R-:W-:Y:S01]  /*3fe0*/  FMUL.FTZ R57, R36.reuse, R51 ;  /* 0x0000003324397220 */ /* 0x040fe20000410000 */
[--C-:B------:R-:W-:Y:S02]  /*3ff0*/  HADD2.F32 R51, -RZ, R39.reuse.H1_H1 ;  /* 0x30000027ff337230 */ /* 0x100fe40000004100 */
[-C--:B------:R-:W-:Y:S01]  /*4000*/  FFMA.FTZ R36, R36, R53.reuse, -R55 ;  /* 0x0000003524247223 */ /* 0x080fe20000010837 */
[----:B------:R-:W-:Y:S02]  /*4010*/  HADD2.F32 R55, -RZ, R39.H0_H0 ;  /* 0x20000027ff377230 */ /* 0x000fe40000004100 */
[----:B------:R-:W-:Y:S01]  /*4020*/  FFMA.FTZ R53, R50, R53, R57 ;  /* 0x0000003532357223 */ /* 0x000fe20000010039 */
[----:B------:R-:W-:-:S02]  /*4030*/  HADD2.F32 R50, -RZ, R117.H1_H1 ;  /* 0x30000075ff327230 */ /* 0x000fc40000004100 */
[-C--:B------:R-:W-:Y:S01]  /*4040*/  FMUL.FTZ R56, R51, R52.reuse ;  /* 0x0000003433387220 */ /* 0x080fe20000410000 */
[----:B------:R-:W-:Y:S02]  /*4050*/  HADD2.F32 R118, -RZ, R118.H1_H1 ;  /* 0x30000076ff767230 */ /* 0x000fe40000004100 */
[C---:B------:R-:W-:Y:S01]  /*4060*/  FMUL.FTZ R58, R55.reuse, R52 ;  /* 0x00000034373a7220 */ /* 0x040fe20000410000 */
[--C-:B------:R-:W-:Y:S02]  /*4070*/  HADD2.F32 R39, -RZ, R38.reuse.H1_H1 ;  /* 0x30000026ff277230 */ /* 0x100fe40000004100 */
[-C--:B------:R-:W-:Y:S01]  /*4080*/  FFMA.FTZ R52, R55, R50.reuse, -R56 ;  /* 0x0000003237347223 */ /* 0x080fe20000010838 */
[----:B------:R-:W-:Y:S02]  /*4090*/  HADD2.F32 R38, -RZ, R38.H0_H0 ;  /* 0x20000026ff267230 */ /* 0x000fe40000004100 */
[----:B------:R-:W-:Y:S01]  /*40a0*/  FFMA.FTZ R51, R51, R50, R58 ;  /* 0x0000003233337223 */ /* 0x000fe2000001003a */
[----:B------:R-:W-:-:S02]  /*40b0*/  HADD2.F32 R117, -RZ, R117.H0_H0 ;  /* 0x20000075ff757230 */ /* 0x000fc40000004100 */
[-C--:B------:R-:W-:Y:S01]  /*40c0*/  FMUL.FTZ R55, R39, R118.reuse ;  /* 0x0000007627377220 */ /* 0x080fe20000410000 */
[----:B------:R-:W-:-:S03]  /*40d0*/  FMUL.FTZ R118, R38, R118 ;  /* 0x0000007626767220 */ /* 0x000fc60000410000 */
[-C--:B------:R-:W-:Y:S01]  /*40e0*/  FFMA.FTZ R55, R38, R117.reuse, -R55 ;  /* 0x0000007526377223 */ /* 0x080fe20000010837 */
[----:B------:R-:W-:Y:S01]  /*40f0*/  FFMA.FTZ R118, R39, R117, R118 ;  /* 0x0000007527767223 */ /* 0x000fe20000010076 */
[----:B------:R-:W-:Y:S02]  /*4100*/  F2FP.F16.F32.PACK_AB R39, R53, R36 ;  /* 0x000000243527723e */ /* 0x000fe400000000ff */
[----:B------:R-:W-:Y:S02]  /*4110*/  F2FP.F16.F32.PACK_AB R36, R51, R52 ;  /* 0x000000343324723e */ /* 0x000fe400000000ff */
[----:B------:R-:W-:-:S07]  /*4120*/  F2FP.F16.F32.PACK_AB R38, R118, R55 ;  /* 0x000000377626723e */ /* 0x000fce00000000ff */
.L_x_445:
[----:B------:R-:W-:Y:S05]  /*4130*/  BSYNC B2 ;  /* 0x0000000000027941 */ /* 0x000fea0003800000 */
.L_x_444:
[----:B------:R4:W-:Y:S02]  /*4140*/  STG.E.128 desc[UR60][R40.64+0x60], R36 ;  /* 0x0000602428007986 */ /* 0x0009e4000c101d3c */
.L_x_443:
[----:B------:R-:W-:Y:S05]  /*4150*/  BSYNC B1 ;  /* 0x0000000000017941 */ /* 0x000fea0003800000 */
.L_x_442:
[----:B------:R-:W-:Y:S01]  /*4160*/  ISETP.NE.AND P4, PT, R14, RZ, PT ;  /* 0x000000ff0e00720c */ /* 0x000fe20003f85270 */
[----:B------:R-:W-:-:S12]  /*4170*/  BSSY B1, `(.L_x_446) ;  /* 0x0000031000017945 */ /* 0x000fd80003800000 */
[----:B------:R-:W-:Y:S05]  /*4180*/  @!P4 BRA `(.L_x_447) ;  /* 0x0000000000bcc947 */ /* 0x000fea0003800000 */
[----:B------:R-:W5:Y:S01]  /*4190*/  LDL R50, [R1+0x64] ;  /* 0x0000640001327983 */ /* 0x000f620000100800 */
[----:B------:R-:W-:Y:S03]  /*41a0*/  BSSY B2, `(.L_x_448) ;  /* 0x000002c000027945 */ /* 0x000fe60003800000 */
[----:B-1234-:R1:W2:Y:S01]  /*41b0*/  LDS.128 R36, [R83+0x1b000] ;  /* 0x01b0000053247984 */ /* 0x01e2a20000000c00 */
[----:B-----5:R-:W-:-:S13]  /*41c0*/  ISETP.GE.AND P4, PT, R50, R108, PT ;  /* 0x0000006c3200720c */ /* 0x020fda0003f86270 */
[----:B-12---:R-:W-:Y:S05]  /*41d0*/  @P4 BRA `(.L_x_449) ;  /* 0x0000000000a04947 */ /* 0x006fea0003800000 */
[----:B------:R-:W-:Y:S02]  /*41e0*/  SHF.R.U64 R46, R46, 0x10, R47 ;  /* 0x000000102e2e7819 */ /* 0x000fe4000000122f */
[--C-:B------:R-:W-:Y:S01]  /*41f0*/  SHF.R.U64 R50, R48, 0x10, R49.reuse ;  /* 0x0000001030327819 */ /* 0x100fe20000001231 */
[--C-:B------:R-:W-:Y:S01]  /*4200*/  HADD2.F32 R48, -RZ, R39.reuse.H1_H1 ;  /* 0x30000027ff307230 */ /* 0x100fe20000004100 */
[----:B------:R-:W-:Y:S01]  /*4210*/  SHF.R.U32.HI R51, RZ, 0x10, R49 ;  /* 0x00000010ff337819 */ /* 0x000fe20000011631 */
[----:B------:R-:W-:Y:S01]  /*4220*/  HADD2.F32 R39, -RZ, R39.H0_H0 ;  /* 0x20000027ff277230 */ /* 0x000fe20000004100 */
[----:B------:R-:W-:Y:S01]  /*4230*/  SHF.R.U32.HI R52, RZ, 0x10, R47 ;  /* 0x00000010ff347819 */ /* 0x000fe2000001162f */
[----:B------:R-:W-:Y:S02]  /*4240*/  HADD2.F32 R47, -RZ, R46.H0_H0 ;  /* 0x2000002eff2f7230 */ /* 0x000fe40000004100 */
[----:B------:R-:W-:Y:S02]  /*4250*/  HADD2.F32 R46, -RZ, R37.H1_H1 ;  /* 0x30000025ff2e7230 */ /* 0x000fe40000004100 */
[----:B------:R-:W-:-:S02]  /*4260*/  HADD2.F32 R50, -RZ, R50.H0_H0 ;  /* 0x20000032ff327230 */ /* 0x000fc40000004100 */
[----:B------:R-:W-:Y:S02]  /*4270*/  HADD2.F32 R37, -RZ, R37.H0_H0 ;  /* 0x20000025ff257230 */ /* 0x000fe40000004100 */
[----:B------:R-:W-:Y:S02]  /*4280*/  HADD2.F32 R51, -RZ, R51.H0_H0 ;  /* 0x20000033ff337230 */ /* 0x000fe40000004100 */
[----:B------:R-:W-:Y:S02]  /*4290*/  HADD2.F32 R49, -RZ, R52.H0_H0 ;  /* 0x20000034ff317230 */ /* 0x000fe40000004100 */
[-C--:B------:R-:W-:Y:S01]  /*42a0*/  FMUL.FTZ R52, R46, R50.reuse ;  /* 0x000000322e347220 */ /* 0x080fe20000410000 */
[----:B------:R-:W-:Y:S01]  /*42b0*/  FMUL.FTZ R53, R37, R50 ;  /* 0x0000003225357220 */ /* 0x000fe20000410000 */
[-C--:B------:R-:W-:Y:S01]  /*42c0*/  FMUL.FTZ R50, R48, R51.reuse ;  /* 0x0000003330327220 */ /* 0x080fe20000410000 */
[----:B------:R-:W-:Y:S01]  /*42d0*/  FMUL.FTZ R51, R39, R51 ;  /* 0x0000003327337220 */ /* 0x000fe20000410000 */
[-C--:B------:R-:W-:Y:S01]  /*42e0*/  FFMA.FTZ R37, R37, R47.reuse, -R52 ;  /* 0x0000002f25257223 */ /* 0x080fe20000010834 */
[----:B------:R-:W-:Y:S01]  /*42f0*/  FFMA.FTZ R46, R46, R47, R53 ;  /* 0x0000002f2e2e7223 */ /* 0x000fe20000010035 */
[----:B------:R-:W-:-:S02]  /*4300*/  HADD2.F32 R47, -RZ, R36.H1_H1 ;  /* 0x30000024ff2f7230 */ /* 0x000fc40000004100 */
[-C--:B------:R-:W-:Y:S01]  /*4310*/  FFMA.FTZ R48, R48, R49.reuse, R51 ;  /* 0x0000003130307223 */ /* 0x080fe20000010033 */
[----:B------:R-:W-:Y:S01]  /*4320*/  FFMA.FTZ R39, R39, R49, -R50 ;  /* 0x0000003127277223 */ /* 0x000fe20000010832 */
[----:B------:R-:W-:Y:S01]  /*4330*/  HADD2.F32 R51, -RZ, R114.H0_H0 ;  /* 0x20000072ff337230 */ /* 0x000fe20000004100 */
[----:B------:R-:W-:Y:S01]  /*4340*/  F2FP.F16.F32.PACK_AB R37, R46, R37 ;  /* 0x000000252e25723e */ /* 0x000fe200000000ff */
[----:B------:R-:W-:Y:S02]  /*4350*/  HADD2.F32 R36, -RZ, R36.H0_H0 ;  /* 0x20000024ff247230 */ /* 0x000fe40000004100 */
[----:B------:R-:W-:Y:S02]  /*4360*/  HADD2.F32 R114, -RZ, R114.H1_H1 ;  /* 0x30000072ff727230 */ /* 0x000fe40000004100 */
[-C--:B------:R-:W-:Y:S01]  /*4370*/  FMUL.FTZ R53, R47, R51.reuse ;  /* 0x000000332f357220 */ /* 0x080fe20000410000 */
[--C-:B------:R-:W-:Y:S02]  /*4380*/  HADD2.F32 R49, -RZ, R38.reuse.H1_H1 ;  /* 0x30000026ff317230 */ /* 0x100fe40000004100 */
[----:B------:R-:W-:Y:S01]  /*4390*/  FMUL.FTZ R52, R36, R51 ;  /* 0x0000003324347220 */ /* 0x000fe20000410000 */
[----:B------:R-:W-:Y:S01]  /*43a0*/  HADD2.F32 R38, -RZ, R38.H0_H0 ;  /* 0x20000026ff267230 */ /* 0x000fe20000004100 */
[----:B------:R-:W-:Y:S01]  /*43b0*/  F2FP.F16.F32.PACK_AB R39, R48, R39 ;  /* 0x000000273027723e */ /* 0x000fe200000000ff */
[----:B------:R-:W-:-:S02]  /*43c0*/  HADD2.F32 R50, -RZ, R113.H0_H0 ;  /* 0x20000071ff327230 */ /* 0x000fc40000004100 */
[-C--:B------:R-:W-:Y:S01]  /*43d0*/  FMUL.FTZ R51, R49, R114.reuse ;  /* 0x0000007231337220 */ /* 0x080fe20000410000 */
[----:B------:R-:W-:Y:S02]  /*43e0*/  HADD2.F32 R113, -RZ, R113.H1_H1 ;  /* 0x30000071ff717230 */ /* 0x000fe40000004100 */
[----:B------:R-:W-:Y:S01]  /*43f0*/  FMUL.FTZ R114, R38, R114 ;  /* 0x0000007226727220 */ /* 0x000fe20000410000 */
[-C--:B------:R-:W-:Y:S01]  /*4400*/  FFMA.FTZ R53, R36, R50.reuse, -R53 ;  /* 0x0000003224357223 */ /* 0x080fe20000010835 */
[----:B------:R-:W-:Y:S01]  /*4410*/  FFMA.FTZ R52, R47, R50, R52 ;  /* 0x000000322f347223 */ /* 0x000fe20000010034 */
[-C--:B------:R-:W-:Y:S01]  /*4420*/  FFMA.FTZ R51, R38, R113.reuse, -R51 ;  /* 0x0000007126337223 */ /* 0x080fe20000010833 */
[----:B------:R-:W-:-:S03]  /*4430*/  FFMA.FTZ R114, R49, R113, R114 ;  /* 0x0000007131727223 */ /* 0x000fc60000010072 */
[----:B------:R-:W-:Y:S02]  /*4440*/  F2FP.F16.F32.PACK_AB R36, R52, R53 ;  /* 0x000000353424723e */ /* 0x000fe400000000ff */
[----:B------:R-:W-:-:S07]  /*4450*/  F2FP.F16.F32.PACK_AB R38, R114, R51 ;  /* 0x000000337226723e */ /* 0x000fce00000000ff */
.L_x_449:
[----:B------:R-:W-:Y:S05]  /*4460*/  BSYNC B2 ;  /* 0x0000000000027941 */ /* 0x000fea0003800000 */
.L_x_448:
[----:B------:R1:W-:Y:S02]  /*4470*/  STG.E.128 desc[UR60][R40.64+0x80], R36 ;  /* 0x0000802428007986 */ /* 0x0003e4000c101d3c */
.L_x_447:
[----:B------:R-:W-:Y:S05]  /*4480*/  BSYNC B1 ;  /* 0x0000000000017941 */ /* 0x000fea0003800000 */
.L_x_446:
[----:B------:R-:W-:-:S13]  /*4490*/  ISETP.NE.AND P4, PT, R15, RZ, PT ;  /* 0x000000ff0f00720c */ /* 0x000fda0003f85270 */
[----:B------:R-:W-:Y:S05]  /*44a0*/  @!P4 BRA `(.L_x_429) ;  /* 0x000000240030c947 */ /* 0x000fea0003800000 */
[----:B------:R-:W5:Y:S01]  /*44b0*/  LDL R46, [R1+0x74] ;  /* 0x00007400012e7983 */ /* 0x000f620000100800 */
[----:B------:R-:W-:Y:S03]  /*44c0*/  BSSY B1, `(.L_x_450) ;  /* 0x000002d000017945 */ /* 0x000fe60003800000 */
[----:B-1234-:R1:W2:Y:S01]  /*44d0*/  LDS.128 R36, [R26+0x1b000] ;  /* 0x01b000001a247984 */ /* 0x01e2a20000000c00 */
[----:B-----5:R-:W-:-:S13]  /*44e0*/  ISETP.GE.AND P4, PT, R46, R108, PT ;  /* 0x0000006c2e00720c */ /* 0x020fda0003f86270 */
[----:B-12---:R-:W-:Y:S05]  /*44f0*/  @P4 BRA `(.L_x_451) ;  /* 0x0000000000a44947 */ /* 0x006fea0003800000 */
[--C-:B------:R-:W-:Y:S01]  /*4500*/  SHF.R.U64 R47, R42, 0x10, R43.reuse ;  /* 0x000000102a2f7819 */ /* 0x100fe2000000122b */
[----:B------:R-:W-:Y:S01]  /*4510*/  IMAD.MOV.U32 R42, RZ, RZ, R38 ;  /* 0x000000ffff2a7224 */ /* 0x000fe200078e0026 */
[----:B------:R-:W-:Y:S01]  /*4520*/  SHF.R.U32.HI R46, RZ, 0x10, R43 ;  /* 0x00000010ff2e7819 */ /* 0x000fe2000001162b */
[--C-:B------:R-:W-:Y:S01]  /*4530*/  HADD2.F32 R38, -RZ, R37.reuse.H1_H1 ;  /* 0x30000025ff267230 */ /* 0x100fe20000004100 */
[--C-:B------:R-:W-:Y:S01]  /*4540*/  SHF.R.U64 R43, R44, 0x10, R45.reuse ;  /* 0x000000102c2b7819 */ /* 0x100fe2000000122d */
[----:B------:R-:W-:Y:S01]  /*4550*/  HADD2.F32 R37, -RZ, R37.H0_H0 ;  /* 0x20000025ff257230 */ /* 0x000fe20000004100 */
[----:B------:R-:W-:Y:S01]  /*4560*/  SHF.R.U32.HI R48, RZ, 0x10, R45 ;  /* 0x00000010ff307819 */ /* 0x000fe2000001162d */
[----:B------:R-:W-:Y:S02]  /*4570*/  HADD2.F32 R44, -RZ, R47.H0_H0 ;  /* 0x2000002fff2c7230 */ /* 0x000fe40000004100 */
[----:B------:R-:W-:Y:S02]  /*4580*/  HADD2.F32 R45, -RZ, R43.H0_H0 ;  /* 0x2000002bff2d7230 */ /* 0x000fe40000004100 */
[----:B------:R-:W-:-:S02]  /*4590*/  HADD2.F32 R48, -RZ, R48.H0_H0 ;  /* 0x20000030ff307230 */ /* 0x000fc40000004100 */
[--C-:B------:R-:W-:Y:S02]  /*45a0*/  HADD2.F32 R43, -RZ, R39.reuse.H1_H1 ;  /* 0x30000027ff2b7230 */ /* 0x100fe40000004100 */
[CC--:B------:R-:W-:Y:S01]  /*45b0*/  FMUL.FTZ R50, R38.reuse, R45.reuse ;  /* 0x0000002d26327220 */ /* 0x0c0fe20000410000 */
[C---:B------:R-:W-:Y:S01]  /*45c0*/  FMUL.FTZ R45, R37.reuse, R45 ;  /* 0x0000002d252d7220 */ /* 0x040fe20000410000 */
[----:B------:R-:W-:Y:S02]  /*45d0*/  HADD2.F32 R39, -RZ, R39.H0_H0 ;  /* 0x20000027ff277230 */ /* 0x000fe40000004100 */
[-C--:B------:R-:W-:Y:S01]  /*45e0*/  FFMA.FTZ R50, R37, R44.reuse, -R50 ;  /* 0x0000002c25327223 */ /* 0x080fe20000010832 */
[----:B------:R-:W-:Y:S01]  /*45f0*/  FFMA.FTZ R47, R38, R44, R45 ;  /* 0x0000002c262f7223 */ /* 0x000fe2000001002d */
[----:B------:R-:W-:Y:S02]  /*4600*/  HADD2.F32 R46, -RZ, R46.H0_H0 ;  /* 0x2000002eff2e7230 */ /* 0x000fe40000004100 */
[----:B------:R-:W-:Y:S01]  /*4610*/  FMUL.FTZ R52, R43, R48 ;  /* 0x000000302b347220 */ /* 0x000fe20000410000 */
[----:B------:R-:W-:-:S02]  /*4620*/  HADD2.F32 R44, -RZ, R97.H0_H0 ;  /* 0x20000061ff2c7230 */ /* 0x000fc40000004100 */
[C---:B------:R-:W-:Y:S01]  /*4630*/  FMUL.FTZ R48, R39.reuse, R48 ;  /* 0x0000003027307220 */ /* 0x040fe20000410000 */
[----:B------:R-:W-:Y:S02]  /*4640*/  HADD2.F32 R97, -RZ, R97.H1_H1 ;  /* 0x30000061ff617230 */ /* 0x000fe40000004100 */
[-C--:B------:R-:W-:Y:S01]  /*4650*/  FFMA.FTZ R52, R39, R46.reuse, -R52 ;  /* 0x0000002e27347223 */ /* 0x080fe20000010834 */
[----:B------:R-:W-:Y:S02]  /*4660*/  HADD2.F32 R37, -RZ, R36.H1_H1 ;  /* 0x30000024ff257230 */ /* 0x000fe40000004100 */
[----:B------:R-:W-:Y:S01]  /*4670*/  FFMA.FTZ R51, R43, R46, R48 ;  /* 0x0000002e2b337223 */ /* 0x000fe20000010030 */
[----:B------:R-:W-:Y:S02]  /*4680*/  HADD2.F32 R38, -RZ, R42.H1_H1 ;  /* 0x3000002aff267230 */ /* 0x000fe40000004100 */
[----:B------:R-:W-:Y:S02]  /*4690*/  HADD2.F32 R36, -RZ, R36.H0_H0 ;  /* 0x20000024ff247230 */ /* 0x000fe40000004100 */
[----:B------:R-:W-:Y:S01]  /*46a0*/  FMUL.FTZ R45, R37, R44 ;  /* 0x0000002c252d7220 */ /* 0x000fe20000410000 */
[----:B------:R-:W-:-:S02]  /*46b0*/  HADD2.F32 R42, -RZ, R42.H0_H0 ;  /* 0x2000002aff2a7230 */ /* 0x000fc40000004100 */
[-C--:B------:R-:W-:Y:S01]  /*46c0*/  FMUL.FTZ R49, R38, R97.reuse ;  /* 0x0000006126317220 */ /* 0x080fe20000410000 */
[--C-:B------:R-:W-:Y:S02]  /*46d0*/  HADD2.F32 R39, -RZ, R96.reuse.H1_H1 ;  /* 0x30000060ff277230 */ /* 0x100fe40000004100 */
[----:B------:R-:W-:Y:S01]  /*46e0*/  FMUL.FTZ R44, R36, R44 ;  /* 0x0000002c242c7220 */ /* 0x000fe20000410000 */
[----:B------:R-:W-:Y:S02]  /*46f0*/  HADD2.F32 R43, -RZ, R96.H0_H0 ;  /* 0x20000060ff2b7230 */ /* 0x000fe40000004100 */
[----:B------:R-:W-:Y:S01]  /*4700*/  FMUL.FTZ R97, R42, R97 ;  /* 0x000000612a617220 */ /* 0x000fe20000410000 */
[-C--:B------:R-:W-:Y:S01]  /*4710*/  FFMA.FTZ R45, R36, R39.reuse, -R45 ;  /* 0x00000027242d7223 */ /* 0x080fe2000001082d */
[----:B------:R-:W-:Y:S01]  /*4720*/  FFMA.FTZ R44, R37, R39, R44 ;  /* 0x00000027252c7223 */ /* 0x000fe2000001002c */
[-C--:B------:R-:W-:Y:S01]  /*4730*/  FFMA.FTZ R49, R42, R43.reuse, -R49 ;  /* 0x0000002b2a317223 */ /* 0x080fe20000010831 */
[----:B------:R-:W-:Y:S01]  /*4740*/  FFMA.FTZ R38, R38, R43, R97 ;  /* 0x0000002b26267223 */ /* 0x000fe20000010061 */
[----:B------:R-:W-:-:S02]  /*4750*/  F2FP.F16.F32.PACK_AB R37, R47, R50 ;  /* 0x000000322f25723e */ /* 0x000fc400000000ff */
[----:B------:R-:W-:Y:S02]  /*4760*/  F2FP.F16.F32.PACK_AB R39, R51, R52 ;  /* 0x000000343327723e */ /* 0x000fe400000000ff */
[----:B------:R-:W-:Y:S02]  /*4770*/  F2FP.F16.F32.PACK_AB R36, R44, R45 ;  /* 0x0000002d2c24723e */ /* 0x000fe400000000ff */
[----:B------:R-:W-:-:S07]  /*4780*/  F2FP.F16.F32.PACK_AB R38, R38, R49 ;  /* 0x000000312626723e */ /* 0x000fce00000000ff */
.L_x_451:
[----:B------:R-:W-:Y:S05]  /*4790*/  BSYNC B1 ;  /* 0x0000000000017941 */ /* 0x000fea0003800000 */
.L_x_450:
[----:B------:R1:W-:Y:S01]  /*47a0*/  STG.E.128 desc[UR60][R40.64+0xa0], R36 ;  /* 0x0000a02428007986 */ /* 0x0003e2000c101d3c */
[----:B------:R-:W-:Y:S05]  /*47b0*/  BRA `(.L_x_429) ;  /* 0x00000020006c7947 */ /* 0x000fea0003800000 */
.L_x_423:
        /* <DEDUP_REMOVED lines=15> */
[----:B------:R-:W-:Y:S01]  /*48b0*/  IADD3 R62, P3, R74, R62, RZ ;  /* 0x0000003e4a3e7210 */ /* 0x000fe20007f7e0ff */
[----:B------:R-:W-:Y:S01]  /*48c0*/  ULDC.64 UR4, c[0x0][0x3e8] ;  /* 0x0000fa0000047ab9 */ /* 0x000fe20000000a00 */
[----:B------:R-:W-:Y:S02]  /*48d0*/  CS2R R46, SRZ ;  /* 0x00000000002e7805 */ /* 0x000fe4000001ff00 */
[----:B------:R-:W-:Y:S02]  /*48e0*/  CS2R R44, SRZ ;  /* 0x00000000002c7805 */ /* 0x000fe4000001ff00 */
[----:B------:R-:W-:Y:S02]  /*48f0*/  IADD3.X R21, R21, R87, RZ, P3, !PT ;  /* 0x0000005715157210 */ /* 0x000fe40001ffe4ff */
[----:B------:R-:W-:Y:S02]  /*4900*/  CS2R R58, SRZ ;  /* 0x00000000003a7805 */ /* 0x000fe4000001ff00 */
[----:B------:R-:W-:-:S02]  /*4910*/  IADD3 R61, P3, R34, R60, RZ ;  /* 0x0000003c223d7210 */ /* 0x000fc40007f7e0ff */
[----:B------:R-:W-:-:S03]  /*4920*/  CS2R R56, SRZ ;  /* 0x0000000000387805 */ /* 0x000fc6000001ff00 */
[----:B------:R-:W-:Y:S01]  /*4930*/  IMAD.X R36, R91, 0x1, R88, P3 ;  /* 0x000000015b247824 */ /* 0x000fe200018e0658 */
[----:B------:R-:W-:-:S04]  /*4940*/  LEA R48, P3, R62, UR4, 0x1 ;  /* 0x000000043e307c11 */ /* 0x000fc8000f8608ff */
[----:B------:R-:W-:Y:S01]  /*4950*/  LEA.HI.X R49, R62, UR5, R21, 0x1, P3 ;  /* 0x000000053e317c11 */ /* 0x000fe200098f0c15 */
[----:B------:R-:W-:Y:S02]  /*4960*/  ULDC.64 UR4, c[0x0][0x400] ;  /* 0x0001000000047ab9 */ /* 0x000fe40000000a00 */
[----:B------:R-:W-:-:S04]  /*4970*/  LEA R60, P3, R61, UR4, 0x1 ;  /* 0x000000043d3c7c11 */ /* 0x000fc8000f8608ff */
[----:B------:R-:W-:Y:S02]  /*4980*/  LEA.HI.X R61, R61, UR5, R36, 0x1, P3 ;  /* 0x000000053d3d7c11 */ /* 0x000fe400098f0c24 */
[----:B------:R-:W-:Y:S02]  /*4990*/  ISETP.GE.AND P3, PT, R22, R108, PT ;  /* 0x0000006c1600720c */ /* 0x000fe40003f66270 */
[----:B------:R-:W-:Y:S02]  /*49a0*/  CS2R R42, SRZ ;  /* 0x00000000002a7805 */ /* 0x000fe4000001ff00 */
[----:B------:R-:W-:Y:S02]  /*49b0*/  CS2R R40, SRZ ;  /* 0x0000000000287805 */ /* 0x000fe4000001ff00 */
[----:B------:R-:W-:Y:S02]  /*49c0*/  CS2R R54, SRZ ;  /* 0x0000000000367805 */ /* 0x000fe4000001ff00 */
[----:B------:R-:W-:-:S05]  /*49d0*/  CS2R R52, SRZ ;  /* 0x0000000000347805 */ /* 0x000fca000001ff00 */
[----:B------:R-:W5:Y:S04]  /*49e0*/  @!P3 LDG.E.128 R44, desc[UR60][R48.64] ;  /* 0x0000003c302cb981 */ /* 0x000f68000c1e1d00 */
[----:B------:R-:W5:Y:S01]  /*49f0*/  @!P3 LDG.E.128 R56, desc[UR60][R60.64] ;  /* 0x0000003c3c38b981 */ /* 0x000f62000c1e1d00 */
[----:B------:R-:W-:Y:S02]  /*4a00*/  ISETP.GE.AND P3, PT, R0, R108, PT ;  /* 0x0000006c0000720c */ /* 0x000fe40003f66270 */
[----:B------:R-:W-:Y:S02]  /*4a10*/  CS2R R38, SRZ ;  /* 0x0000000000267805 */ /* 0x000fe4000001ff00 */
[----:B------:R-:W-:-:S09]  /*4a20*/  CS2R R36, SRZ ;  /* 0x0000000000247805 */ /* 0x000fd2000001ff00 */
[----:B------:R-:W5:Y:S04]  /*4a30*/  @!P3 LDG.E.128 R40, desc[UR60][R48.64+0x20] ;  /* 0x0000203c3028b981 */ /* 0x000f68000c1e1d00 */
[----:B------:R-:W5:Y:S01]  /*4a40*/  @!P3 LDG.E.128 R52, desc[UR60][R60.64+0x20] ;  /* 0x0000203c3c34b981 */ /* 0x000f62000c1e1d00 */
[----:B------:R-:W-:Y:S02]  /*4a50*/  ISETP.GE.AND P3, PT, R4, R108, PT ;  /* 0x0000006c0400720c */ /* 0x000fe40003f66270 */
[----:B------:R-:W-:-:S11]  /*4a60*/  CS2R R50, SRZ ;  /* 0x0000000000327805 */ /* 0x000fd6000001ff00 */
[----:B------:R0:W5:Y:S02]  /*4a70*/  @!P3 LDG.E.128 R36, desc[UR60][R48.64+0x40] ;  /* 0x0000403c3024b981 */ /* 0x000164000c1e1d00 */
[----:B0-----:R-:W-:-:S06]  /*4a80*/  CS2R R48, SRZ ;  /* 0x0000000000307805 */ /* 0x001fcc000001ff00 */
[----:B------:R0:W5:Y:S02]  /*4a90*/  @!P3 LDG.E.128 R48, desc[UR60][R60.64+0x40] ;  /* 0x0000403c3c30b981 */ /* 0x000164000c1e1d00 */
.L_x_453:
[----:B------:R-:W-:Y:S05]  /*4aa0*/  BSYNC B1 ;  /* 0x0000000000017941 */ /* 0x000fea0003800000 */
.L_x_452:
        /* <DEDUP_REMOVED lines=8> */
[----:B------:R-:W-:-:S03]  /*4b30*/  IMAD.MOV.U32 R60, RZ, RZ, R43 ;  /* 0x000000ffff3c7224 */ /* 0x000fc600078e002b */
[----:B------:R-:W-:Y:S01]  /*4b40*/  PRMT R128, R128, 0x5410, R21 ;  /* 0x0000541080807816 */ /* 0x000fe20000000015 */
[----:B------:R-:W-:Y:S01]  /*4b50*/  IMAD.MOV.U32 R21, RZ, RZ, R41 ;  /* 0x000000ffff157224 */ /* 0x000fe200078e0029 */
[----:B------:R-:W-:Y:S01]  /*4b60*/  PRMT R130, R60, 0x7610, R130 ;  /* 0x000076103c827816 */ /* 0x000fe20000000082 */
[----:B------:R-:W-:-:S03]  /*4b70*/  IMAD.MOV.U32 R60, RZ, RZ, R40 ;  /* 0x000000ffff3c7224 */ /* 0x000fc600078e0028 */
[----:B------:R-:W-:Y:S01]  /*4b80*/  PRMT R131, R21, 0x7610, R131 ;  /* 0x0000761015837816 */ /* 0x000fe20000000083 */
[----:B------:R-:W-:Y:S01]  /*4b90*/  IMAD.MOV.U32 R21, RZ, RZ, R46 ;  /* 0x000000ffff157224 */ /* 0x000fe200078e002e */
[----:B------:R-:W-:Y:S01]  /*4ba0*/  PRMT R129, R60, 0x7610, R129 ;  /* 0x000076103c817816 */ /* 0x000fe20000000081 */
[----:B------:R-:W-:-:S05]  /*4bb0*/  IMAD.MOV.U32 R60, RZ, RZ, R47 ;  /* 0x000000ffff3c7224 */ /* 0x000fca00078e002f */
[----:B------:R-:W-:Y:S01]  /*4bc0*/  PRMT R132, R21, 0x5410, R60 ;  /* 0x0000541015847816 */ /* 0x000fe2000000003c */
[----:B------:R-:W-:Y:S02]  /*4bd0*/  IMAD.MOV.U32 R21, RZ, RZ, R44 ;  /* 0x000000ffff157224 */ /* 0x000fe400078e002c */
[----:B------:R-:W-:-:S03]  /*4be0*/  IMAD.MOV.U32 R60, RZ, RZ, R45 ;  /* 0x000000ffff3c7224 */ /* 0x000fc600078e002d */
[----:B------:R-:W-:Y:S01]  /*4bf0*/  PRMT R133, R21, 0x7610, R133 ;  /* 0x0000761015857816 */ /* 0x000fe20000000085 */
[----:B------:R-:W-:Y:S01]  /*4c00*/  IMAD.MOV.U32 R21, RZ, RZ, R51 ;  /* 0x000000ffff157224 */ /* 0x000fe200078e0033 */
[----:B------:R-:W-:Y:S01]  /*4c10*/  PRMT R122, R60, 0x7610, R122 ;  /* 0x000076103c7a7816 */ /* 0x000fe2000000007a */
        /* <DEDUP_REMOVED lines=9> */
[----:B------:R-:W-:-:S04]  /*4cb0*/  PRMT R128, R60, 0x7610, R128 ;  /* 0x000076103c807816 */ /* 0x000fc80000000080 */
[----:B------:R-:W-:Y:S01]  /*4cc0*/  PRMT R129, R129, 0x5410, R21 ;  /* 0x0000541081817816 */ /* 0x000fe20000000015 */
[----:B------:R-:W-:-:S05]  /*4cd0*/  IMAD.MOV.U32 R21, RZ, RZ, R53 ;  /* 0x000000ffff157224 */ /* 0x000fca00078e0035 */
[----:B------:R-:W-:Y:S01]  /*4ce0*/  PRMT R131, R131, 0x5410, R21 ;  /* 0x0000541083837816 */ /* 0x000fe20000000015 */
[----:B------:R-:W-:-:S05]  /*4cf0*/  IMAD.MOV.U32 R21, RZ, RZ, R58 ;  /* 0x000000ffff157224 */ /* 0x000fca00078e003a */
[----:B------:R-:W-:Y:S01]  /*4d00*/  PRMT R133, R133, 0x5410, R21 ;  /* 0x0000541085857816 */ /* 0x000fe20000000015 */
[----:B------:R-:W-:-:S05]  /*4d10*/  IMAD.MOV.U32 R21, RZ, RZ, R59 ;  /* 0x000000ffff157224 */ /* 0x000fca00078e003b */
[----:B------:R-:W-:Y:S01]  /*4d20*/  PRMT R134, R21, 0x7610, R134 ;  /* 0x0000761015867816 */ /* 0x000fe20000000086 */
[----:B------:R-:W-:-:S05]  /*4d30*/  IMAD.MOV.U32 R21, RZ, RZ, R56 ;  /* 0x000000ffff157224 */ /* 0x000fca00078e0038 */
[----:B------:R-:W-:Y:S02]  /*4d40*/  PRMT R134, R134, 0x5410, R21 ;  /* 0x0000541086867816 */ /* 0x000fe40000000015 */
[----:B------:R-:W-:-:S04]  /*4d50*/  MOV R21, R57 ;  /* 0x0000003900157202 */ /* 0x000fc80000000f00 */
[----:B------:R-:W-:Y:S02]  /*4d60*/  PRMT R119, R21, 0x7610, R119 ;  /* 0x0000761015777816 */ /* 0x000fe40000000077 */
[----:B--2---:R-:W-:-:S13]  /*4d70*/  ISETP.NE.AND P3, PT, R61, 0x3, PT ;  /* 0x000000033d00780c */ /* 0x004fda0003f65270 */
[----:B------:R-:W-:Y:S05]  /*4d80*/  @!P3 BRA `(.L_x_454) ;  /* 0x000000000004b947 */ /* 0x000fea0003800000 */
[----:B------:R-:W-:Y:S01]  /*4d90*/  BPT.TRAP 0x1 ;  /* 0x000000040000795c */ /* 0x000fe20000300000 */
.L_x_454:
[----:B------:R-:W-:Y:S01]  /*4da0*/  IMAD R21, R17, 0x8, R16 ;  /* 0x0000000811157824 */ /* 0x000fe200078e0210 */
[----:B------:R-:W-:Y:S01]  /*4db0*/  SHF.L.U32 R91, R155, 0x1f, RZ ;  /* 0x0000001f9b5b7819 */ /* 0x000fe200000006ff */
[----:B------:R-:W-:Y:S03]  /*4dc0*/  BSSY B1, `(.L_x_455) ;  /* 0x0000003000017945 */ /* 0x000fe60003800000 */
[----:B------:R-:W0:Y:S02]  /*4dd0*/  SYNCS.PHASECHK.TRANS64.TRYWAIT P5, [R21+URZ+0x31c90], R91 ;  /* 0x031c905b150075a7 */ /* 0x000e2400080a017f */
[----:B0-----:R-:W-:Y:S05]  /*4de0*/  @!P5 BRA `(.L_x_456) ;  /* 0x000001bc0020d947 */ /* 0x001fea0003800000 */
.L_x_722:
[----:B------:R-:W-:Y:S05]  /*4df0*/  BSYNC B1 ;  /* 0x0000000000017941 */ /* 0x000fea0003800000 */
.L_x_455:
[----:B------:R-:W-:Y:S05]  /*4e00*/  @P4 BRA `(.L_x_429) ;  /* 0x0000001800d84947 */ /* 0x000fea0003800000 */
[----:B------:R-:W1:Y:S01]  /*4e10*/  LDC R113, c[0x0][0x2f4] ;  /* 0x0000bd00ff717b82 */ /* 0x000e620000000800 */
[----:B------:R-:W-:Y:S01]  /*4e20*/  ISETP.NE.AND P4, PT, R10, RZ, PT ;  /* 0x000000ff0a00720c */ /* 0x000fe20003f85270 */
[----:B------:R-:W-:Y:S01]  /*4e30*/  ULDC.64 UR4, c[0x0][0x300] ;  /* 0x0000c00000047ab9 */ /* 0x000fe20000000a00 */
[----:B------:R-:W-:Y:S01]  /*4e40*/  SHF.R.S32.HI R60, RZ, 0x1f, R19 ;  /* 0x0000001fff3c7819 */ /* 0x000fe20000011413 */
[----:B------:R-:W-:Y:S01]  /*4e50*/  IMAD.MOV.U32 R97, RZ, RZ, R96 ;  /* 0x000000ffff617224 */ /* 0x000fe200078e0060 */
[----:B------:R-:W-:Y:S01]  /*4e60*/  BSSY B1, `(.L_x_457) ;  /* 0x0000088000017945 */ /* 0x000fe20003800000 */
[----:B------:R-:W-:Y:S02]  /*4e70*/  IMAD.MOV.U32 R96, RZ, RZ, R64 ;  /* 0x000000ffff607224 */ /* 0x000fe400078e0040 */
[----:B------:R-:W-:Y:S02]  /*4e80*/  IMAD R60, R60, UR4, RZ ;  /* 0x000000043c3c7c24 */ /* 0x000fe4000f8e02ff */
[----:B------:R-:W-:-:S04]  /*4e90*/  IMAD.WIDE.U32 R96, R19, UR4, R96 ;  /* 0x0000000413607c25 */ /* 0x000fc8000f8e0060 */
[----:B------:R-:W-:-:S04]  /*4ea0*/  IMAD R60, R19, UR5, R60 ;  /* 0x00000005133c7c24 */ /* 0x000fc8000f8e023c */
[----:B------:R-:W-:Y:S02]  /*4eb0*/  IMAD.IADD R114, R60, 0x1, R97 ;  /* 0x000000013c727824 */ /* 0x000fe400078e0261 */
[----:B-1----:R-:W-:Y:S01]  /*4ec0*/  IMAD.IADD R117, R113, 0x1, -R110 ;  /* 0x0000000171757824 */ /* 0x002fe200078e0a6e */
[----:B------:R-:W-:Y:S06]  /*4ed0*/  @!P4 BRA `(.L_x_458) ;  /* 0x000000080000c947 */ /* 0x000fec0003800000 */
[----:B------:R-:W2:Y:S04]  /*4ee0*/  LDL R66, [R1+0x54] ;  /* 0x0000540001427983 */ /* 0x000ea80000100800 */
[----:B------:R-:W3:Y:S04]  /*4ef0*/  LDL R62, [R1+0x58] ;  /* 0x00005800013e7983 */ /* 0x000ee80000100800 */
[----:B------:R-:W4:Y:S01]  /*4f00*/  LDL R63, [R1+0x5c] ;  /* 0x00005c00013f7983 */ /* 0x000f220000100800 */
[----:B------:R-:W-:-:S04]  /*4f10*/  SEL R60, R110, R117, !P0 ;  /* 0x000000756e3c7207 */ /* 0x000fc80004000000 */
[----:B------:R-:W-:-:S04]  /*4f20*/  SHF.R.S32.HI R61, RZ, 0x1f, R60 ;  /* 0x0000001fff3d7819 */ /* 0x000fc8000001143c */
[----:B------:R-:W-:-:S04]  /*4f30*/  LEA.HI R61, R61, R60, RZ, 0x4 ;  /* 0x0000003c3d3d7211 */ /* 0x000fc800078f20ff */
[----:B------:R-:W-:-:S04]  /*4f40*/  SHF.R.S32.HI R61, RZ, 0x4, R61 ;  /* 0x00000004ff3d7819 */ /* 0x000fc8000001143d */
[----:B------:R-:W-:-:S04]  /*4f50*/  LEA.HI.SX32 R118, R7, R61, 0x1d ;  /* 0x0000003d07767211 */ /* 0x000fc800078feaff */
[----:B------:R-:W-:-:S04]  /*4f60*/  SHF.R.S32.HI R61, RZ, 0x1f, R118 ;  /* 0x0000001fff3d7819 */ /* 0x000fc80000011476 */
[----:B------:R-:W-:Y:S01]  /*4f70*/  LEA.HI R61, R61, R118, RZ, 0x2 ;  /* 0x000000763d3d7211 */ /* 0x000fe200078f10ff */
[----:B------:R-:W-:-:S03]  /*4f80*/  IMAD.SHL.U32 R118, R118, 0x8, RZ ;  /* 0x0000000876767824 */ /* 0x000fc600078e00ff */
[----:B------:R-:W-:Y:S02]  /*4f90*/  SHF.R.S32.HI R61, RZ, 0x2, R61 ;  /* 0x00000002ff3d7819 */ /* 0x000fe4000001143d */
[----:B------:R-:W-:Y:S01]  /*4fa0*/  ISETP.GE.AND P4, PT, R22, R108, PT ;  /* 0x0000006c1600720c */ /* 0x000fe20003f86270 */
[----:B------:R-:W-:Y:S01]  /*4fb0*/  BSSY B2, `(.L_x_459) ;  /* 0x0000066000027945 */ /* 0x000fe20003800000 */
[----:B--2---:R-:W-:-:S04]  /*4fc0*/  LOP3.LUT R60, R66, 0x18, R118, 0xf8, !PT ;  /* 0x00000018423c7812 */ /* 0x004fc800078ef876 */
[----:B---3--:R-:W-:Y:S01]  /*4fd0*/  LOP3.LUT R60, R60, R62, RZ, 0x3c, !PT ;  /* 0x0000003e3c3c7212 */ /* 0x008fe200078e3cff */
[----:B----4-:R-:W-:-:S04]  /*4fe0*/  IMAD R61, R61, 0x1200, R63 ;  /* 0x000012003d3d7824 */ /* 0x010fc800078e023f */
[----:B------:R-:W-:-:S04]  /*4ff0*/  IMAD.IADD R60, R61, 0x1, R60 ;  /* 0x000000013d3c7824 */ /* 0x000fc800078e023c */
[C---:B------:R-:W-:Y:S02]  /*5000*/  IMAD R64, R17.reuse, 0x3600, R60 ;  /* 0x0000360011407824 */ /* 0x040fe400078e023c */
[----:B------:R-:W-:Y:S02]  /*5010*/  IMAD R60, R17, 0x3600, R106 ;  /* 0x00003600113c7824 */ /* 0x000fe400078e026a */
[--C-:B------:R-:W-:Y:S02]  /*5020*/  IMAD R64, R64, 0x2, R16.reuse ;  /* 0x0000000240407824 */ /* 0x100fe400078e0210 */
[----:B------:R-:W-:-:S04]  /*5030*/  IMAD R60, R60, 0x2, R16 ;  /* 0x000000023c3c7824 */ /* 0x000fc800078e0210 */
[----:B------:R-:W1:Y:S04]  /*5040*/  LDS.128 R64, [R64+0x16a00] ;  /* 0x016a000040407984 */ /* 0x000e680000000c00 */
[----:B------:R-:W2:Y:S01]  /*5050*/  LDS.128 R60, [R60+0x16a00] ;  /* 0x016a00003c3c7984 */ /* 0x000ea20000000c00 */
[----:B------:R-:W-:Y:S05]  /*5060*/  @P4 BRA `(.L_x_460) ;  /* 0x0000000400684947 */ /* 0x000fea0003800000 */
[----:B-1----:R-:W-:Y:S01]  /*5070*/  IMAD.MOV.U32 R121, RZ, RZ, R65 ;  /* 0x000000ffff797224 */ /* 0x002fe200078e0041 */
[----:B------:R-:W-:Y:S01]  /*5080*/  SHF.R.U64 R44, R44, 0x10, R45 ;  /* 0x000000102c2c7819 */ /* 0x000fe2000000122d */
[----:B--2---:R-:W-:Y:S01]  /*5090*/  IMAD.MOV.U32 R120, RZ, RZ, R61 ;  /* 0x000000ffff787224 */ /* 0x004fe200078e003d */
[----:B------:R-:W-:Y:S01]  /*50a0*/  SHF.R.U32.HI R45, RZ, 0x10, R45 ;  /* 0x00000010ff2d7819 */ /* 0x000fe2000001162d */
[----:B------:R-:W-:Y:S01]  /*50b0*/  HADD2.F32 R119, -RZ, R119.H0_H0 ;  /* 0x20000077ff777230 */ /* 0x000fe20000004100 */
[----:B------:R-:W-:Y:S01]  /*50c0*/  SHF.R.U64 R46, R46, 0x10, R47 ;  /* 0x000000102e2e7819 */ /* 0x000fe2000000122f */
[----:B------:R-:W-:Y:S02]  /*50d0*/  HADD2.F32 R61, -RZ, R121.H0_H0 ;  /* 0x20000079ff3d7230 */ /* 0x000fe40000004100 */
[----:B------:R-:W-:Y:S02]  /*50e0*/  HADD2.F32 R123, -RZ, R120.H0_H0 ;  /* 0x20000078ff7b7230 */ /* 0x000fe40000004100 */
[----:B------:R-:W-:-:S02]  /*50f0*/  HADD2.F32 R122, -RZ, R122.H0_H0 ;  /* 0x2000007aff7a7230 */ /* 0x000fc40000004100 */
[-C--:B------:R-:W-:Y:S01]  /*5100*/  FMUL.FTZ R65, R61, R119.reuse ;  /* 0x000000773d417220 */ /* 0x080fe20000410000 */
[----:B------:R-:W-:Y:S02]  /*5110*/  HADD2.F32 R45, -RZ, R45.H0_H0 ;  /* 0x2000002dff2d7230 */ /* 0x000fe40000004100 */
[C---:B------:R-:W-:Y:S01]  /*5120*/  FMUL.FTZ R119, R123.reuse, R119 ;  /* 0x000000777b777220 */ /* 0x040fe20000410000 */
[----:B------:R-:W-:Y:S02]  /*5130*/  HADD2.F32 R46, -RZ, R46.H0_H0 ;  /* 0x2000002eff2e7230 */ /* 0x000fe40000004100 */
[-C--:B------:R-:W-:Y:S01]  /*5140*/  FFMA.FTZ R65, R123, R122.reuse, -R65 ;  /* 0x0000007a7b417223 */ /* 0x080fe20000010841 */
[----:B------:R-:W-:Y:S01]  /*5150*/  FFMA.FTZ R61, R61, R122, R119 ;  /* 0x0000007a3d3d7223 */ /* 0x000fe20000010077 */
[--C-:B------:R-:W-:Y:S02]  /*5160*/  SHF.R.U32.HI R122, RZ, 0x10, R57.reuse ;  /* 0x00000010ff7a7819 */ /* 0x100fe40000011639 */
[----:B------:R-:W-:Y:S01]  /*5170*/  SHF.R.U64 R119, R56, 0x10, R57 ;  /* 0x0000001038777819 */ /* 0x000fe20000001239 */
[----:B------:R-:W-:-:S02]  /*5180*/  HADD2.F32 R56, -RZ, R121.H1_H1 ;  /* 0x30000079ff387230 */ /* 0x000fc40000004100 */
[----:B------:R-:W-:Y:S02]  /*5190*/  HADD2.F32 R122, -RZ, R122.H0_H0 ;  /* 0x2000007aff7a7230 */ /* 0x000fe40000004100 */
[----:B------:R-:W-:Y:S02]  /*51a0*/  HADD2.F32 R57, -RZ, R120.H1_H1 ;  /* 0x30000078ff397230 */ /* 0x000fe40000004100 */
[----:B------:R-:W-:Y:S02]  /*51b0*/  HADD2.F32 R121, -RZ, R67.H0_H0 ;  /* 0x20000043ff797230 */ /* 0x000fe40000004100 */
[-C--:B------:R-:W-:Y:S01]  /*51c0*/  FMUL.FTZ R120, R56, R122.reuse ;  /* 0x0000007a38787220 */ /* 0x080fe20000410000 */
[----:B------:R-:W-:Y:S02]  /*51d0*/  HADD2.F32 R119, -RZ, R119.H0_H0 ;  /* 0x20000077ff777230 */ /* 0x000fe40000004100 */
[C---:B------:R-:W-:Y:S01]  /*51e0*/  FMUL.FTZ R122, R57.reuse, R122 ;  /* 0x0000007a397a7220 */ /* 0x040fe20000410000 */
[----:B------:R-:W-:Y:S01]  /*51f0*/  FFMA.FTZ R57, R57, R45, -R120 ;  /* 0x0000002d39397223 */ /* 0x000fe20000010878 */
[----:B------:R-:W-:-:S02]  /*5200*/  HADD2.F32 R120, -RZ, R134.H0_H0 ;  /* 0x20000086ff787230 */ /* 0x000fc40000004100 */
[----:B------:R-:W-:Y:S01]  /*5210*/  FFMA.FTZ R45, R56, R45, R122 ;  /* 0x0000002d382d7223 */ /* 0x000fe2000001007a */
[----:B------:R-:W-:Y:S02]  /*5220*/  IMAD.MOV.U32 R56, RZ, RZ, R63 ;  /* 0x000000ffff387224 */ /* 0x000fe400078e003f */
[----:B------:R-:W-:Y:S02]  /*5230*/  HADD2.F32 R122, -RZ, R132.H1_H1 ;  /* 0x30000084ff7a7230 */ /* 0x000fe40000004100 */
[----:B------:R-:W-:Y:S01]  /*5240*/  FMUL.FTZ R63, R121, R120 ;  /* 0x00000078793f7220 */ /* 0x000fe20000410000 */
[----:B------:R-:W-:Y:S01]  /*5250*/  F2FP.F16.F32.PACK_AB R57, R57, R65 ;  /* 0x000000413939723e */ /* 0x000fe200000000ff */
[----:B------:R-:W-:Y:S01]  /*5260*/  HADD2.F32 R123, -RZ, R56.H0_H0 ;  /* 0x20000038ff7b7230 */ /* 0x000fe20000004100 */
[----:B------:R-:W-:-:S03]  /*5270*/  F2FP.F16.F32.PACK_AB R45, R45, R61 ;  /* 0x0000003d2d2d723e */ /* 0x000fc600000000ff */
[----:B------:R-:W-:Y:S02]  /*5280*/  IMAD.MOV.U32 R61, RZ, RZ, R57 ;  /* 0x000000ffff3d7224 */ /* 0x000fe400078e0039 */
[C---:B------:R-:W-:Y:S01]  /*5290*/  FMUL.FTZ R120, R123.reuse, R120 ;  /* 0x000000787b787220 */ /* 0x040fe20000410000 */
[-C--:B------:R-:W-:Y:S01]  /*52a0*/  FFMA.FTZ R63, R123, R122.reuse, -R63 ;  /* 0x0000007a7b3f7223 */ /* 0x080fe2000001083f */
[----:B------:R-:W-:Y:S02]  /*52b0*/  HADD2.F32 R123, -RZ, R134.H1_H1 ;  /* 0x30000086ff7b7230 */ /* 0x000fe40000004100 */
[----:B------:R-:W-:Y:S01]  /*52c0*/  FFMA.FTZ R120, R121, R122, R120 ;  /* 0x0000007a79787223 */ /* 0x000fe20000010078 */
[----:B------:R-:W-:Y:S01]  /*52d0*/  SHF.R.U32.HI R121, RZ, 0x10, R47 ;  /* 0x00000010ff797819 */ /* 0x000fe2000001162f */
[----:B------:R-:W-:Y:S01]  /*52e0*/  IMAD.MOV.U32 R65, RZ, RZ, R45 ;  /* 0x000000ffff417224 */ /* 0x000fe200078e002d */
[--C-:B------:R-:W-:Y:S01]  /*52f0*/  SHF.R.U64 R47, R58, 0x10, R59.reuse ;  /* 0x000000103a2f7819 */ /* 0x100fe2000000123b */
[----:B------:R-:W-:Y:S01]  /*5300*/  HADD2.F32 R58, -RZ, R67.H1_H1 ;  /* 0x30000043ff3a7230 */ /* 0x000fe20000004100 */
[----:B------:R-:W-:Y:S01]  /*5310*/  SHF.R.U32.HI R59, RZ, 0x10, R59 ;  /* 0x00000010ff3b7819 */ /* 0x000fe2000001163b */
[----:B------:R-:W-:-:S02]  /*5320*/  HADD2.F32 R67, -RZ, R56.H1_H1 ;  /* 0x30000038ff437230 */ /* 0x000fc40000004100 */
[----:B------:R-:W-:Y:S02]  /*5330*/  HADD2.F32 R121, -RZ, R121.H0_H0 ;  /* 0x20000079ff797230 */ /* 0x000fe40000004100 */
[----:B------:R-:W-:Y:S02]  /*5340*/  HADD2.F32 R59, -RZ, R59.H0_H0 ;  /* 0x2000003bff3b7230 */ /* 0x000fe40000004100 */
[----:B------:R-:W-:-:S03]  /*5350*/  HADD2.F32 R47, -RZ, R47.H0_H0 ;  /* 0x2000002fff2f7230 */ /* 0x000fc60000004100 */
[-C--:B------:R-:W-:Y:S01]  /*5360*/  FMUL.FTZ R56, R58, R59.reuse ;  /* 0x0000003b3a387220 */ /* 0x080fe20000410000 */
[----:B------:R-:W-:-:S03]  /*5370*/  FMUL.FTZ R59, R67, R59 ;  /* 0x0000003b433b7220 */ /* 0x000fc60000410000 */
[-C--:B------:R-:W-:Y:S01]  /*5380*/  FFMA.FTZ R56, R67, R121.reuse, -R56 ;  /* 0x0000007943387223 */ /* 0x080fe20000010838 */
[----:B------:R-:W-:Y:S01]  /*5390*/  FFMA.FTZ R59, R58, R121, R59 ;  /* 0x000000793a3b7223 */ /* 0x000fe2000001003b */
[----:B------:R-:W-:Y:S02]  /*53a0*/  HADD2.F32 R58, -RZ, R64.H0_H0 ;  /* 0x20000040ff3a7230 */ /* 0x000fe40000004100 */
[----:B------:R-:W-:Y:S01]  /*53b0*/  HADD2.F32 R121, -RZ, R60.H0_H0 ;  /* 0x2000003cff797230 */ /* 0x000fe20000004100 */
[----:B------:R-:W-:Y:S01]  /*53c0*/  F2FP.F16.F32.PACK_AB R63, R56, R63 ;  /* 0x0000003f383f723e */ /* 0x000fe200000000ff */
[----:B------:R-:W-:Y:S02]  /*53d0*/  HADD2.F32 R67, -RZ, R133.H0_H0 ;  /* 0x20000085ff437230 */ /* 0x000fe40000004100 */
[-C--:B------:R-:W-:Y:S01]  /*53e0*/  FMUL.FTZ R122, R58, R123.reuse ;  /* 0x0000007b3a7a7220 */ /* 0x080fe20000410000 */
[----:B------:R-:W-:Y:S01]  /*53f0*/  F2FP.F16.F32.PACK_AB R59, R59, R120 ;  /* 0x000000783b3b723e */ /* 0x000fe200000000ff */
[----:B------:R-:W-:-:S02]  /*5400*/  FMUL.FTZ R123, R121, R123 ;  /* 0x0000007b797b7220 */ /* 0x000fc40000410000 */
[-C--:B------:R-:W-:Y:S01]  /*5410*/  FFMA.FTZ R122, R121, R67.reuse, -R122 ;  /* 0x00000043797a7223 */ /* 0x080fe2000001087a */
[----:B------:R-:W-:Y:S02]  /*5420*/  HADD2.F32 R121, -RZ, R133.H1_H1 ;  /* 0x30000085ff797230 */ /* 0x000fe40000004100 */
[----:B------:R-:W-:Y:S01]  /*5430*/  FFMA.FTZ R123, R58, R67, R123 ;  /* 0x000000433a7b7223 */ /* 0x000fe2000001007b */
[----:B------:R-:W-:Y:S02]  /*5440*/  HADD2.F32 R58, -RZ, R64.H1_H1 ;  /* 0x30000040ff3a7230 */ /* 0x000fe40000004100 */
[----:B------:R-:W-:Y:S02]  /*5450*/  HADD2.F32 R64, -RZ, R60.H1_H1 ;  /* 0x3000003cff407230 */ /* 0x000fe40000004100 */
[----:B------:R-:W-:Y:S02]  /*5460*/  HADD2.F32 R60, -RZ, R44.H0_H0 ;  /* 0x2000002cff3c7230 */ /* 0x000fe40000004100 */
[----:B------:R-:W-:Y:S01]  /*5470*/  FMUL.FTZ R44, R58, R119 ;  /* 0x000000773a2c7220 */ /* 0x000fe20000410000 */
[----:B------:R-:W-:-:S02]  /*5480*/  HADD2.F32 R67, -RZ, R62.H0_H0 ;  /* 0x2000003eff437230 */ /* 0x000fc40000004100 */
[C---:B------:R-:W-:Y:S01]  /*5490*/  FMUL.FTZ R119, R64.reuse, R119 ;  /* 0x0000007740777220 */ /* 0x040fe20000410000 */
[----:B------:R-:W-:Y:S02]  /*54a0*/  HADD2.F32 R62, -RZ, R62.H1_H1 ;  /* 0x3000003eff3e7230 */ /* 0x000fe40000004100 */
[-C--:B------:R-:W-:Y:S01]  /*54b0*/  FFMA.FTZ R44, R64, R60.reuse, -R44 ;  /* 0x0000003c402c7223 */ /* 0x080fe2000001082c */
[----:B------:R-:W-:Y:S02]  /*54c0*/  HADD2.F32 R64, -RZ, R132.H0_H0 ;  /* 0x20000084ff407230 */ /* 0x000fe40000004100 */
[----:B------:R-:W-:Y:S01]  /*54d0*/  FFMA.FTZ R58, R58, R60, R119 ;  /* 0x0000003c3a3a7223 */ /* 0x000fe20000010077 */
[--C-:B------:R-:W-:Y:S02]  /*54e0*/  HADD2.F32 R60, -RZ, R66.reuse.H0_H0 ;  /* 0x20000042ff3c7230 */ /* 0x100fe40000004100 */
[----:B------:R-:W-:Y:S01]  /*54f0*/  HADD2.F32 R66, -RZ, R66.H1_H1 ;  /* 0x30000042ff427230 */ /* 0x000fe20000004100 */
[----:B------:R-:W-:-:S02]  /*5500*/  F2FP.F16.F32.PACK_AB R44, R44, R122 ;  /* 0x0000007a2c2c723e */ /* 0x000fc400000000ff */
[-C--:B------:R-:W-:Y:S01]  /*5510*/  FMUL.FTZ R119, R60, R121.reuse ;  /* 0x000000793c777220 */ /* 0x080fe20000410000 */
[C---:B------:R-:W-:Y:S01]  /*5520*/  FMUL.FTZ R121, R67.reuse, R121 ;  /* 0x0000007943797220 */ /* 0x040fe20000410000 */
[----:B------:R-:W-:Y:S02]  /*5530*/  F2FP.F16.F32.PACK_AB R58, R58, R123 ;  /* 0x0000007b3a3a723e */ /* 0x000fe400000000ff */
[-C--:B------:R-:W-:Y:S01]  /*5540*/  FFMA.FTZ R119, R67, R64.reuse, -R119 ;  /* 0x0000004043777223 */ /* 0x080fe20000010877 */
[----:B------:R-:W-:Y:S01]  /*5550*/  FFMA.FTZ R121, R60, R64, R121 ;  /* 0x000000403c797223 */ /* 0x000fe20000010079 */
[-C--:B------:R-:W-:Y:S01]  /*5560*/  FMUL.FTZ R60, R66, R47.reuse ;  /* 0x0000002f423c7220 */ /* 0x080fe20000410000 */
[C---:B------:R-:W-:Y:S01]  /*5570*/  FMUL.FTZ R47, R62.reuse, R47 ;  /* 0x0000002f3e2f7220 */ /* 0x040fe20000410000 */
[----:B------:R-:W-:Y:S02]  /*5580*/  IMAD.MOV.U32 R64, RZ, RZ, R58 ;  /* 0x000000ffff407224 */ /* 0x000fe400078e003a */
[-C--:B------:R-:W-:Y:S01]  /*5590*/  FFMA.FTZ R60, R62, R46.reuse, -R60 ;  /* 0x0000002e3e3c7223 */ /* 0x080fe2000001083c */
[----:B------:R-:W-:Y:S01]  /*55a0*/  FFMA.FTZ R47, R66, R46, R47 ;  /* 0x0000002e422f7223 */ /* 0x000fe2000001002f */
[----:B------:R-:W-:-:S03]  /*55b0*/  IMAD.MOV.U32 R67, RZ, RZ, R59 ;  /* 0x000000ffff437224 */ /* 0x000fc600078e003b */
[----:B------:R-:W-:Y:S01]  /*55c0*/  F2FP.F16.F32.PACK_AB R119, R60, R119 ;  /* 0x000000773c77723e */ /* 0x000fe200000000ff */
[----:B------:R-:W-:Y:S01]  /*55d0*/  IMAD.MOV.U32 R60, RZ, RZ, R44 ;  /* 0x000000ffff3c7224 */ /* 0x000fe200078e002c */
[----:B------:R-:W-:-:S03]  /*55e0*/  F2FP.F16.F32.PACK_AB R47, R47, R121 ;  /* 0x000000792f2f723e */ /* 0x000fc600000000ff */
[----:B------:R-:W-:Y:S02]  /*55f0*/  IMAD.MOV.U32 R62, RZ, RZ, R119 ;  /* 0x000000ffff3e7224 */ /* 0x000fe400078e0077 */
[----:B------:R-:W-:-:S07]  /*5600*/  IMAD.MOV.U32 R66, RZ, RZ, R47 ;  /* 0x000000ffff427224 */ /* 0x000fce00078e002f */
.L_x_460:
[----:B------:R-:W-:Y:S05]  /*5610*/  BSYNC B2 ;  /* 0x0000000000027941 */ /* 0x000fea0003800000 */
.L_x_459:
[----:B------:R-:W-:-:S13]  /*5620*/  ISETP.GE.AND P4, PT, R118, R113, PT ;  /* 0x000000717600720c */ /* 0x000fda0003f86270 */
[--C-:B------:R-:W-:Y:S02]  /*5630*/  @!P4 SHF.R.S32.HI R47, RZ, 0x1f, R118.reuse ;  /* 0x0000001fff2fc819 */ /* 0x100fe40000011476 */
[----:B------:R-:W-:-:S04]  /*5640*/  @!P4 IADD3 R118, P5, P6, R28, R96, R118 ;  /* 0x000000601c76c210 */ /* 0x000fc80007ebe076 */
[----:B------:R-:W-:Y:S02]  /*5650*/  @!P4 IADD3.X R47, R3, R114, R47, P5, P6 ;  /* 0x00000072032fc210 */ /* 0x000fe40002fec42f */
[----:B------:R-:W-:-:S04]  /*5660*/  IADD3 R45, P5, P6, R28, R96, R81 ;  /* 0x000000601c2d7210 */ /* 0x000fc80007ebe051 */
[----:B------:R-:W-:Y:S02]  /*5670*/  IADD3.X R46, R3, R114, R103, P5, P6 ;  /* 0x00000072032e7210 */ /* 0x000fe40002fec467 */
[----:B------:R-:W-:-:S04]  /*5680*/  LEA R44, P5, R45, R94, 0x1 ;  /* 0x0000005e2d2c7211 */ /* 0x000fc800078a08ff */
[----:B------:R-:W-:Y:S02]  /*5690*/  LEA.HI.X R45, R45, R95, R46, 0x1, P5 ;  /* 0x0000005f2d2d7211 */ /* 0x000fe400028f0c2e */
[----:B------:R-:W-:-:S03]  /*56a0*/  @!P4 LEA R46, P5, R118, R94, 0x1 ;  /* 0x0000005e762ec211 */ /* 0x000fc600078a08ff */
[----:B--2---:R2:W-:Y:S01]  /*56b0*/  STG.E.128 desc[UR60][R44.64], R60 ;  /* 0x0000003c2c007986 */ /* 0x0045e2000c101d3c */
[----:B------:R-:W-:-:S05]  /*56c0*/  @!P4 LEA.HI.X R47, R118, R95, R47, 0x1, P5 ;  /* 0x0000005f762fc211 */ /* 0x000fca00028f0c2f */
[----:B-1----:R2:W-:Y:S04]  /*56d0*/  @!P4 STG.E.128 desc[UR60][R46.64], R64 ;  /* 0x000000402e00c986 */ /* 0x0025e8000c101d3c */
.L_x_458:
[----:B------:R-:W-:Y:S05]  /*56e0*/  BSYNC B1 ;  /* 0x0000000000017941 */ /* 0x000fea0003800000 */
.L_x_457:
[----:B------:R-:W-:Y:S01]  /*56f0*/  ISETP.NE.AND P4, PT, R11, RZ, PT ;  /* 0x000000ff0b00720c */ /* 0x000fe20003f85270 */
[----:B------:R-:W-:-:S12]  /*5700*/  BSSY B1, `(.L_x_461) ;  /* 0x0000082000017945 */ /* 0x000fd80003800000 */
[----:B------:R-:W-:Y:S05]  /*5710*/  @!P4 BRA `(.L_x_462) ;  /* 0x000000080000c947 */ /* 0x000fea0003800000 */
[----:B------:R-:W3:Y:S04]  /*5720*/  LDL R56, [R1+0x54] ;  /* 0x0000540001387983 */ /* 0x000ee80000100800 */
[----:B--2---:R-:W2:Y:S04]  /*5730*/  LDL R46, [R1+0x58] ;  /* 0x00005800012e7983 */ /* 0x004ea80000100800 */
        /* <DEDUP_REMOVED lines=12> */
[----:B---3--:R-:W-:-:S04]  /*5800*/  LOP3.LUT R44, R56, 0x18, R60, 0xf8, !PT ;  /* 0x00000018382c7812 */ /* 0x008fc800078ef83c */
[----:B--2---:R-:W-:Y:S01]  /*5810*/  LOP3.LUT R44, R44, R46, RZ, 0x3c, !PT ;  /* 0x0000002e2c2c7212 */ /* 0x004fe200078e3cff */
        /* <DEDUP_REMOVED lines=10> */
[----:B--2---:R-:W-:Y:S01]  /*58c0*/  MOV R61, R45 ;  /* 0x0000002d003d7202 */ /* 0x004fe20000000f00 */
[--C-:B------:R-:W-:Y:S01]  /*58d0*/  HADD2.F32 R63, -RZ, R131.reuse.H1_H1 ;  /* 0x30000083ff3f7230 */ /* 0x100fe20000004100 */
[--C-:B------:R-:W-:Y:S01]  /*58e0*/  SHF.R.U64 R40, R40, 0x10, R41.reuse ;  /* 0x0000001028287819 */ /* 0x100fe20000001229 */
[----:B------:R-:W-:Y:S01]  /*58f0*/  HADD2.F32 R64, -RZ, R131.H0_H0 ;  /* 0x20000083ff407230 */ /* 0x000fe20000004100 */
[----:B------:R-:W-:Y:S01]  /*5900*/  SHF.R.U32.HI R41, RZ, 0x10, R41 ;  /* 0x00000010ff297819 */ /* 0x000fe20000011629 */
[--C-:B------:R-:W-:Y:S01]  /*5910*/  HADD2.F32 R45, -RZ, R62.reuse.H0_H0 ;  /* 0x2000003eff2d7230 */ /* 0x100fe20000004100 */
[----:B------:R-:W-:Y:S01]  /*5920*/  SHF.R.U64 R42, R42, 0x10, R43 ;  /* 0x000000102a2a7819 */ /* 0x000fe2000000122b */
[----:B------:R-:W-:Y:S02]  /*5930*/  HADD2.F32 R65, -RZ, R61.H0_H0 ;  /* 0x2000003dff417230 */ /* 0x000fe40000004100 */
[----:B------:R-:W-:-:S02]  /*5940*/  HADD2.F32 R62, -RZ, R62.H1_H1 ;  /* 0x3000003eff3e7230 */ /* 0x000fc40000004100 */
[-C--:B------:R-:W-:Y:S01]  /*5950*/  FMUL.FTZ R57, R45, R63.reuse ;  /* 0x0000003f2d397220 */ /* 0x080fe20000410000 */
[----:B------:R-:W-:Y:S02]  /*5960*/  HADD2.F32 R41, -RZ, R41.H0_H0 ;  /* 0x20000029ff297230 */ /* 0x000fe40000004100 */
[C---:B------:R-:W-:Y:S01]  /*5970*/  FMUL.FTZ R63, R65.reuse, R63 ;  /* 0x0000003f413f7220 */ /* 0x040fe20000410000 */
[----:B------:R-:W-:Y:S02]  /*5980*/  HADD2.F32 R40, -RZ, R40.H0_H0 ;  /* 0x20000028ff287230 */ /* 0x000fe40000004100 */
[-C--:B------:R-:W-:Y:S01]  /*5990*/  FFMA.FTZ R57, R65, R64.reuse, -R57 ;  /* 0x0000004041397223 */ /* 0x080fe20000010839 */
[----:B------:R-:W-:Y:S02]  /*59a0*/  HADD2.F32 R42, -RZ, R42.H0_H0 ;  /* 0x2000002aff2a7230 */ /* 0x000fe40000004100 */
[----:B------:R-:W-:Y:S01]  /*59b0*/  FFMA.FTZ R45, R45, R64, R63 ;  /* 0x000000402d2d7223 */ /* 0x000fe2000001003f */
[--C-:B------:R-:W-:Y:S01]  /*59c0*/  SHF.R.U32.HI R63, RZ, 0x10, R53.reuse ;  /* 0x00000010ff3f7819 */ /* 0x100fe20000011635 */
[----:B------:R-:W-:Y:S01]  /*59d0*/  HADD2.F32 R64, -RZ, R130.H1_H1 ;  /* 0x30000082ff407230 */ /* 0x000fe20000004100 */
[----:B------:R-:W-:Y:S01]  /*59e0*/  SHF.R.U64 R53, R52, 0x10, R53 ;  /* 0x0000001034357819 */ /* 0x000fe20000001235 */
[----:B------:R-:W-:-:S02]  /*59f0*/  HADD2.F32 R52, -RZ, R61.H1_H1 ;  /* 0x3000003dff347230 */ /* 0x000fc40000004100 */
[----:B------:R-:W-:Y:S02]  /*5a00*/  HADD2.F32 R63, -RZ, R63.H0_H0 ;  /* 0x2000003fff3f7230 */ /* 0x000fe40000004100 */
[----:B------:R-:W-:-:S03]  /*5a10*/  HADD2.F32 R53, -RZ, R53.H0_H0 ;  /* 0x20000035ff357230 */ /* 0x000fc60000004100 */
[-C--:B------:R-:W-:Y:S01]  /*5a20*/  FMUL.FTZ R61, R62, R63.reuse ;  /* 0x0000003f3e3d7220 */ /* 0x080fe20000410000 */
[----:B------:R-:W-:-:S03]  /*5a30*/  FMUL.FTZ R63, R52, R63 ;  /* 0x0000003f343f7220 */ /* 0x000fc60000410000 */
[-C--:B------:R-:W-:Y:S01]  /*5a40*/  FFMA.FTZ R52, R52, R41.reuse, -R61 ;  /* 0x0000002934347223 */ /* 0x080fe2000001083d */
[----:B------:R-:W-:Y:S02]  /*5a50*/  HADD2.F32 R61, -RZ, R59.H0_H0 ;  /* 0x2000003bff3d7230 */ /* 0x000fe40000004100 */
[----:B------:R-:W-:Y:S01]  /*5a60*/  FFMA.FTZ R41, R62, R41, R63 ;  /* 0x000000293e297223 */ /* 0x000fe2000001003f */
[----:B------:R-:W-:Y:S02]  /*5a70*/  HADD2.F32 R62, -RZ, R130.H0_H0 ;  /* 0x20000082ff3e7230 */ /* 0x000fe40000004100 */
[--C-:B------:R-:W-:Y:S02]  /*5a80*/  HADD2.F32 R63, -RZ, R47.reuse.H0_H0 ;  /* 0x2000002fff3f7230 */ /* 0x100fe40000004100 */
[----:B------:R-:W-:Y:S01]  /*5a90*/  FMUL.FTZ R65, R61, R64 ;  /* 0x000000403d417220 */ /* 0x000fe20000410000 */
[----:B------:R-:W-:Y:S01]  /*5aa0*/  HADD2.F32 R47, -RZ, R47.H1_H1 ;  /* 0x3000002fff2f7230 */ /* 0x000fe20000004100 */
[----:B------:R-:W-:-:S02]  /*5ab0*/  F2FP.F16.F32.PACK_AB R52, R52, R57 ;  /* 0x000000393434723e */ /* 0x000fc400000000ff */
[C---:B------:R-:W-:Y:S01]  /*5ac0*/  FFMA.FTZ R65, R63.reuse, R62, -R65 ;  /* 0x0000003e3f417223 */ /* 0x040fe20000010841 */
[----:B------:R-:W-:Y:S01]  /*5ad0*/  FMUL.FTZ R63, R63, R64 ;  /* 0x000000403f3f7220 */ /* 0x000fe20000410000 */
[----:B------:R-:W-:Y:S01]  /*5ae0*/  F2FP.F16.F32.PACK_AB R41, R41, R45 ;  /* 0x0000002d2929723e */ /* 0x000fe200000000ff */
[----:B------:R-:W-:Y:S02]  /*5af0*/  IMAD.MOV.U32 R45, RZ, RZ, R52 ;  /* 0x000000ffff2d7224 */ /* 0x000fe400078e0034 */
[----:B------:R-:W-:Y:S01]  /*5b00*/  FFMA.FTZ R63, R61, R62, R63 ;  /* 0x0000003e3d3f7223 */ /* 0x000fe2000001003f */
[----:B------:R-:W-:Y:S01]  /*5b10*/  SHF.R.U32.HI R61, RZ, 0x10, R43 ;  /* 0x00000010ff3d7819 */ /* 0x000fe2000001162b */
[----:B------:R-:W-:Y:S01]  /*5b20*/  IMAD.MOV.U32 R57, RZ, RZ, R41 ;  /* 0x000000ffff397224 */ /* 0x000fe200078e0029 */
[--C-:B------:R-:W-:Y:S02]  /*5b30*/  SHF.R.U64 R43, R54, 0x10, R55.reuse ;  /* 0x00000010362b7819 */ /* 0x100fe40000001237 */
[----:B------:R-:W-:Y:S01]  /*5b40*/  SHF.R.U32.HI R54, RZ, 0x10, R55 ;  /* 0x00000010ff367819 */ /* 0x000fe20000011637 */
[----:B------:R-:W-:-:S02]  /*5b50*/  HADD2.F32 R55, -RZ, R59.H1_H1 ;  /* 0x3000003bff377230 */ /* 0x000fc40000004100 */
[----:B------:R-:W-:Y:S02]  /*5b60*/  HADD2.F32 R61, -RZ, R61.H0_H0 ;  /* 0x2000003dff3d7230 */ /* 0x000fe40000004100 */
[----:B------:R-:W-:Y:S02]  /*5b70*/  HADD2.F32 R54, -RZ, R54.H0_H0 ;  /* 0x20000036ff367230 */ /* 0x000fe40000004100 */
[----:B------:R-:W-:-:S03]  /*5b80*/  HADD2.F32 R43, -RZ, R43.H0_H0 ;  /* 0x2000002bff2b7230 */ /* 0x000fc60000004100 */
[----:B------:R-:W-:-:S04]  /*5b90*/  FMUL.FTZ R59, R55, R54 ;  /* 0x00000036373b7220 */ /* 0x000fc80000410000 */
[CC--:B------:R-:W-:Y:S01]  /*5ba0*/  FFMA.FTZ R59, R47.reuse, R61.reuse, -R59 ;  /* 0x0000003d2f3b7223 */ /* 0x0c0fe2000001083b */
[----:B------:R-:W-:Y:S01]  /*5bb0*/  FMUL.FTZ R47, R47, R54 ;  /* 0x000000362f2f7220 */ /* 0x000fe20000410000 */
[--C-:B------:R-:W-:Y:S02]  /*5bc0*/  HADD2.F32 R54, -RZ, R56.reuse.H0_H0 ;  /* 0x20000038ff367230 */ /* 0x100fe40000004100 */
[----:B------:R-:W-:Y:S02]  /*5bd0*/  HADD2.F32 R56, -RZ, R56.H1_H1 ;  /* 0x30000038ff387230 */ /* 0x000fe40000004100 */
[----:B------:R-:W-:Y:S01]  /*5be0*/  FFMA.FTZ R47, R55, R61, R47 ;  /* 0x0000003d372f7223 */ /* 0x000fe2000001002f */
[--C-:B------:R-:W-:Y:S01]  /*5bf0*/  HADD2.F32 R61, -RZ, R129.reuse.H1_H1 ;  /* 0x30000081ff3d7230 */ /* 0x100fe20000004100 */
[----:B------:R-:W-:Y:S01]  /*5c00*/  F2FP.F16.F32.PACK_AB R59, R59, R65 ;  /* 0x000000413b3b723e */ /* 0x000fe200000000ff */
[----:B------:R-:W-:Y:S02]  /*5c10*/  HADD2.F32 R55, -RZ, R44.H0_H0 ;  /* 0x2000002cff377230 */ /* 0x000fe40000004100 */
[----:B------:R-:W-:-:S02]  /*5c20*/  HADD2.F32 R129, -RZ, R129.H0_H0 ;  /* 0x20000081ff817230 */ /* 0x000fc40000004100 */
[CC--:B------:R-:W-:Y:S01]  /*5c30*/  FMUL.FTZ R62, R54.reuse, R61.reuse ;  /* 0x0000003d363e7220 */ /* 0x0c0fe20000410000 */
[----:B------:R-:W-:Y:S02]  /*5c40*/  HADD2.F32 R44, -RZ, R44.H1_H1 ;  /* 0x3000002cff2c7230 */ /* 0x000fe40000004100 */
[----:B------:R-:W-:Y:S01]  /*5c50*/  FMUL.FTZ R61, R55, R61 ;  /* 0x0000003d373d7220 */ /* 0x000fe20000410000 */
[----:B------:R-:W-:Y:S01]  /*5c60*/  F2FP.F16.F32.PACK_AB R63, R47, R63 ;  /* 0x0000003f2f3f723e */ /* 0x000fe200000000ff */
[-C--:B------:R-:W-:Y:S01]  /*5c70*/  FFMA.FTZ R62, R55, R129.reuse, -R62 ;  /* 0x00000081373e7223 */ /* 0x080fe2000001083e */
[--C-:B------:R-:W-:Y:S02]  /*5c80*/  HADD2.F32 R55, -RZ, R128.reuse.H0_H0 ;  /* 0x20000080ff377230 */ /* 0x100fe40000004100 */
[----:B------:R-:W-:Y:S01]  /*5c90*/  FFMA.FTZ R61, R54, R129, R61 ;  /* 0x00000081363d7223 */ /* 0x000fe2000001003d */
[-C--:B------:R-:W-:Y:S01]  /*5ca0*/  FMUL.FTZ R54, R56, R53.reuse ;  /* 0x0000003538367220 */ /* 0x080fe20000410000 */
[----:B------:R-:W-:Y:S01]  /*5cb0*/  FMUL.FTZ R53, R44, R53 ;  /* 0x000000352c357220 */ /* 0x000fe20000410000 */
[----:B------:R-:W-:-:S02]  /*5cc0*/  HADD2.F32 R128, -RZ, R128.H1_H1 ;  /* 0x30000080ff807230 */ /* 0x000fc40000004100 */
[-C--:B------:R-:W-:Y:S01]  /*5cd0*/  FFMA.FTZ R54, R44, R40.reuse, -R54 ;  /* 0x000000282c367223 */ /* 0x080fe20000010836 */
[----:B------:R-:W-:Y:S01]  /*5ce0*/  FFMA.FTZ R53, R56, R40, R53 ;  /* 0x0000002838357223 */ /* 0x000fe20000010035 */
[----:B------:R-:W-:Y:S02]  /*5cf0*/  HADD2.F32 R40, -RZ, R58.H0_H0 ;  /* 0x2000003aff287230 */ /* 0x000fe40000004100 */
[----:B------:R-:W-:Y:S01]  /*5d00*/  HADD2.F32 R44, -RZ, R46.H0_H0 ;  /* 0x2000002eff2c7230 */ /* 0x000fe20000004100 */
[----:B------:R-:W-:Y:S01]  /*5d10*/  F2FP.F16.F32.PACK_AB R54, R54, R62 ;  /* 0x0000003e3636723e */ /* 0x000fe200000000ff */
[----:B------:R-:W-:Y:S02]  /*5d20*/  HADD2.F32 R58, -RZ, R58.H1_H1 ;  /* 0x3000003aff3a7230 */ /* 0x000fe40000004100 */
[-C--:B------:R-:W-:Y:S01]  /*5d30*/  FMUL.FTZ R56, R40, R55.reuse ;  /* 0x0000003728387220 */ /* 0x080fe20000410000 */
[----:B------:R-:W-:Y:S02]  /*5d40*/  HADD2.F32 R46, -RZ, R46.H1_H1 ;  /* 0x3000002eff2e7230 */ /* 0x000fe40000004100 */
[C---:B------:R-:W-:Y:S01]  /*5d50*/  FMUL.FTZ R55, R44.reuse, R55 ;  /* 0x000000372c377220 */ /* 0x040fe20000410000 */
[----:B------:R-:W-:Y:S01]  /*5d60*/  F2FP.F16.F32.PACK_AB R53, R53, R61 ;  /* 0x0000003d3535723e */ /* 0x000fe200000000ff */
[----:B------:R-:W-:Y:S01]  /*5d70*/  FFMA.FTZ R56, R44, R128, -R56 ;  /* 0x000000802c387223 */ /* 0x000fe20000010838 */
[----:B------:R-:W-:-:S02]  /*5d80*/  IMAD.MOV.U32 R47, RZ, RZ, R59 ;  /* 0x000000ffff2f7224 */ /* 0x000fc400078e003b */
        /* <DEDUP_REMOVED lines=12> */
.L_x_464:
[----:B------:R-:W-:Y:S05]  /*5e50*/  BSYNC B2 ;  /* 0x0000000000027941 */ /* 0x000fea0003800000 */
.L_x_463:
        /* <DEDUP_REMOVED lines=12> */
.L_x_462:
[----:B------:R-:W-:Y:S05]  /*5f20*/  BSYNC B1 ;  /* 0x0000000000017941 */ /* 0x000fea0003800000 */
.L_x_461:
[----:B------:R-:W-:-:S13]  /*5f30*/  ISETP.NE.AND P4, PT, R12, RZ, PT ;  /* 0x000000ff0c00720c */ /* 0x000fda0003f85270 */
[----:B------:R-:W-:Y:S05]  /*5f40*/  @!P4 BRA `(.L_x_429) ;  /* 0x000000080088c947 */ /* 0x000fea0003800000 */
[----:B---3--:R-:W3:Y:S04]  /*5f50*/  LDL R40, [R1+0x50] ;  /* 0x0000500001287983 */ /* 0x008ee80000100800 */
[----:B------:R-:W2:Y:S04]  /*5f60*/  LDL R43, [R1+0x54] ;  /* 0x00005400012b7983 */ /* 0x000ea80000100800 */
[----:B------:R-:W4:Y:S04]  /*5f70*/  LDL R42, [R1+0x5c] ;  /* 0x00005c00012a7983 */ /* 0x000f280000100800 */
[----:B------:R-:W5:Y:S01]  /*5f80*/  LDL R41, [R1+0x58] ;  /* 0x0000580001297983 */ /* 0x000f620000100800 */
[----:B------:R-:W-:Y:S01]  /*5f90*/  BSSY B1, `(.L_x_465) ;  /* 0x0000073000017945 */ /* 0x000fe20003800000 */
[----:B---3--:R-:W-:-:S02]  /*5fa0*/  LOP3.LUT P6, RZ, R40, 0x1, RZ, 0xc0, !PT ;  /* 0x0000000128ff7812 */ /* 0x008fc400078cc0ff */
[----:B------:R-:W-:Y:S01]  /*5fb0*/  IADD3 R40, P4, P5, R28, R96, R27 ;  /* 0x000000601c287210 */ /* 0x000fe20007d9e01b */
[----:B--2---:R-:W-:Y:S02]  /*5fc0*/  IMAD.MOV.U32 R44, RZ, RZ, R43 ;  /* 0x000000ffff2c7224 */ /* 0x004fe400078e002b */
[----:B----4-:R-:W-:Y:S01]  /*5fd0*/  IMAD.MOV.U32 R43, RZ, RZ, R42 ;  /* 0x000000ffff2b7224 */ /* 0x010fe200078e002a */
[----:B------:R-:W-:Y:S01]  /*5fe0*/  SEL R117, R110, R117, !P6 ;  /* 0x000000756e757207 */ /* 0x000fe20007000000 */
[----:B-----5:R-:W-:Y:S01]  /*5ff0*/  IMAD.MOV.U32 R42, RZ, RZ, R41 ;  /* 0x000000ffff2a7224 */ /* 0x020fe200078e0029 */
[----:B------:R-:W-:Y:S02]  /*6000*/  IADD3.X R41, R3, R114, R101, P4, P5 ;  /* 0x0000007203297210 */ /* 0x000fe400027ea465 */
[----:B------:R-:W-:-:S04]  /*6010*/  LEA R52, P4, R40, R94, 0x1 ;  /* 0x0000005e28347211 */ /* 0x000fc800078808ff */
[----:B------:R-:W-:Y:S02]  /*6020*/  LEA.HI.X R53, R40, R95, R41, 0x1, P4 ;  /* 0x0000005f28357211 */ /* 0x000fe400020f0c29 */
[----:B------:R-:W-:-:S04]  /*6030*/  SHF.R.S32.HI R40, RZ, 0x1f, R117 ;  /* 0x0000001fff287819 */ /* 0x000fc80000011475 */
[----:B------:R-:W-:-:S04]  /*6040*/  LEA.HI R40, R40, R117, RZ, 0x4 ;  /* 0x0000007528287211 */ /* 0x000fc800078f20ff */
[----:B------:R-:W-:-:S04]  /*6050*/  SHF.R.S32.HI R40, RZ, 0x4, R40 ;  /* 0x00000004ff287819 */ /* 0x000fc80000011428 */
[----:B------:R-:W-:-:S04]  /*6060*/  LEA.HI.SX32 R40, R9, R40, 0x1d ;  /* 0x0000002809287211 */ /* 0x000fc800078feaff */
[----:B------:R-:W-:Y:S01]  /*6070*/  SHF.R.S32.HI R41, RZ, 0x1f, R40 ;  /* 0x0000001fff297819 */ /* 0x000fe20000011428 */
[----:B------:R-:W-:-:S03]  /*6080*/  IMAD.SHL.U32 R54, R40, 0x8, RZ ;  /* 0x0000000828367824 */ /* 0x000fc600078e00ff */
[----:B------:R-:W-:Y:S02]  /*6090*/  LEA.HI R41, R41, R40, RZ, 0x2 ;  /* 0x0000002829297211 */ /* 0x000fe400078f10ff */
[----:B------:R-:W-:Y:S02]  /*60a0*/  LOP3.LUT R40, R44, 0x18, R54, 0xf8, !PT ;  /* 0x000000182c287812 */ /* 0x000fe400078ef836 */
[----:B------:R-:W-:Y:S02]  /*60b0*/  SHF.R.S32.HI R41, RZ, 0x2, R41 ;  /* 0x00000002ff297819 */ /* 0x000fe40000011429 */
[----:B------:R-:W-:-:S03]  /*60c0*/  LOP3.LUT R40, R40, R42, RZ, 0x3c, !PT ;  /* 0x0000002a28287212 */ /* 0x000fc600078e3cff */
[----:B------:R-:W-:-:S04]  /*60d0*/  IMAD R41, R41, 0x1200, R43 ;  /* 0x0000120029297824 */ /* 0x000fc800078e022b */
[----:B------:R-:W-:Y:S02]  /*60e0*/  IMAD.IADD R40, R41, 0x1, R40 ;  /* 0x0000000129287824 */ /* 0x000fe400078e0228 */
[C---:B------:R-:W-:Y:S02]  /*60f0*/  IMAD R41, R17.reuse, 0x3600, R104 ;  /* 0x0000360011297824 */ /* 0x040fe400078e0268 */
[----:B------:R-:W-:Y:S02]  /*6100*/  IMAD R43, R17, 0x3600, R40 ;  /* 0x00003600112b7824 */ /* 0x000fe400078e0228 */
[--C-:B------:R-:W-:Y:S02]  /*6110*/  IMAD R41, R41, 0x2, R16.reuse ;  /* 0x0000000229297824 */ /* 0x100fe400078e0210 */
[----:B------:R-:W-:-:S04]  /*6120*/  IMAD R44, R43, 0x2, R16 ;  /* 0x000000022b2c7824 */ /* 0x000fc800078e0210 */
[----:B------:R-:W1:Y:S04]  /*6130*/  LDS.128 R40, [R41+0x16a00] ;  /* 0x016a000029287984 */ /* 0x000e680000000c00 */
[----:B------:R-:W2:Y:S01]  /*6140*/  LDS.128 R44, [R44+0x16a00] ;  /* 0x016a00002c2c7984 */ /* 0x000ea20000000c00 */
[----:B------:R-:W-:-:S13]  /*6150*/  ISETP.GE.AND P4, PT, R4, R108, PT ;  /* 0x0000006c0400720c */ /* 0x000fda0003f86270 */
[----:B------:R-:W-:Y:S05]  /*6160*/  @P4 BRA `(.L_x_466) ;  /* 0x0000000400544947 */ /* 0x000fea0003800000 */
[----:B------:R-:W-:Y:S01]  /*6170*/  HADD2.F32 R58, -RZ, R127.H1_H1 ;  /* 0x3000007fff3a7230 */ /* 0x000fe20000004100 */
[----:B------:R-:W-:Y:S01]  /*6180*/  SHF.R.U64 R48, R48, 0x10, R49 ;  /* 0x0000001030307819 */ /* 0x000fe20000001231 */
[----:B--2---:R-:W-:Y:S01]  /*6190*/  HADD2.F32 R55, -RZ, R45.H0_H0 ;  /* 0x2000002dff377230 */ /* 0x004fe20000004100 */
[----:B------:R-:W-:Y:S01]  /*61a0*/  SHF.R.U64 R50, R50, 0x10, R51 ;  /* 0x0000001032327819 */ /* 0x000fe20000001233 */
[----:B-1----:R-:W-:Y:S02]  /*61b0*/  HADD2.F32 R56, -RZ, R41.H0_H0 ;  /* 0x20000029ff387230 */ /* 0x002fe40000004100 */
[----:B------:R-:W-:Y:S02]  /*61c0*/  HADD2.F32 R57, -RZ, R125.H1_H1 ;  /* 0x3000007dff397230 */ /* 0x000fe40000004100 */
[-C--:B------:R-:W-:Y:S01]  /*61d0*/  FMUL.FTZ R59, R55, R58.reuse ;  /* 0x0000003a373b7220 */ /* 0x080fe20000410000 */
[----:B------:R-:W-:Y:S02]  /*61e0*/  HADD2.F32 R127, -RZ, R127.H0_H0 ;  /* 0x2000007fff7f7230 */ /* 0x000fe40000004100 */
[----:B------:R-:W-:Y:S01]  /*61f0*/  FMUL.FTZ R58, R56, R58 ;  /* 0x0000003a383a7220 */ /* 0x000fe20000410000 */
[----:B------:R-:W-:-:S02]  /*6200*/  HADD2.F32 R125, -RZ, R125.H0_H0 ;  /* 0x2000007dff7d7230 */ /* 0x000fc40000004100 */
[-C--:B------:R-:W-:Y:S01]  /*6210*/  FFMA.FTZ R56, R56, R57.reuse, -R59 ;  /* 0x0000003938387223 */ /* 0x080fe2000001083b */
[----:B------:R-:W-:Y:S01]  /*6220*/  SHF.R.U32.HI R59, RZ, 0x10, R37 ;  /* 0x00000010ff3b7819 */ /* 0x000fe20000011625 */
[----:B------:R-:W-:Y:S01]  /*6230*/  FFMA.FTZ R55, R55, R57, R58 ;  /* 0x0000003937377223 */ /* 0x000fe2000001003a */
[----:B------:R-:W-:Y:S01]  /*6240*/  SHF.R.U32.HI R58, RZ, 0x10, R49 ;  /* 0x00000010ff3a7819 */ /* 0x000fe20000011631 */
[----:B------:R-:W-:Y:S02]  /*6250*/  HADD2.F32 R57, -RZ, R45.H1_H1 ;  /* 0x3000002dff397230 */ /* 0x000fe40000004100 */
[----:B------:R-:W-:Y:S02]  /*6260*/  HADD2.F32 R49, -RZ, R47.H0_H0 ;  /* 0x2000002fff317230 */ /* 0x000fe40000004100 */
[----:B------:R-:W-:Y:S02]  /*6270*/  HADD2.F32 R45, -RZ, R58.H0_H0 ;  /* 0x2000003aff2d7230 */ /* 0x000fe40000004100 */
[----:B------:R-:W-:-:S02]  /*6280*/  HADD2.F32 R58, -RZ, R41.H1_H1 ;  /* 0x30000029ff3a7230 */ /* 0x000fc40000004100 */
[----:B------:R-:W-:Y:S02]  /*6290*/  HADD2.F32 R41, -RZ, R59.H0_H0 ;  /* 0x2000003bff297230 */ /* 0x000fe40000004100 */
[CC--:B------:R-:W-:Y:S01]  /*62a0*/  FMUL.FTZ R59, R57.reuse, R45.reuse ;  /* 0x0000002d393b7220 */ /* 0x0c0fe20000410000 */
[----:B------:R-:W-:Y:S02]  /*62b0*/  HADD2.F32 R47, -RZ, R47.H1_H1 ;  /* 0x3000002fff2f7230 */ /* 0x000fe40000004100 */
[C---:B------:R-:W-:Y:S01]  /*62c0*/  FMUL.FTZ R60, R58.reuse, R45 ;  /* 0x0000002d3a3c7220 */ /* 0x040fe20000410000 */
[-C--:B------:R-:W-:Y:S01]  /*62d0*/  FFMA.FTZ R45, R58, R41.reuse, -R59 ;  /* 0x000000293a2d7223 */ /* 0x080fe2000001083b */
[----:B------:R-:W-:Y:S02]  /*62e0*/  HADD2.F32 R58, -RZ, R126.H1_H1 ;  /* 0x3000007eff3a7230 */ /* 0x000fe40000004100 */
[----:B------:R-:W-:Y:S01]  /*62f0*/  FFMA.FTZ R41, R57, R41, R60 ;  /* 0x0000002939297223 */ /* 0x000fe2000001003c */
[----:B------:R-:W-:-:S02]  /*6300*/  HADD2.F32 R57, -RZ, R43.H0_H0 ;  /* 0x2000002bff397230 */ /* 0x000fc40000004100 */
[----:B------:R-:W-:Y:S02]  /*6310*/  HADD2.F32 R59, -RZ, R124.H1_H1 ;  /* 0x3000007cff3b7230 */ /* 0x000fe40000004100 */
[-C--:B------:R-:W-:Y:S01]  /*6320*/  FMUL.FTZ R60, R49, R58.reuse ;  /* 0x0000003a313c7220 */ /* 0x080fe20000410000 */
[----:B------:R-:W-:Y:S02]  /*6330*/  HADD2.F32 R126, -RZ, R126.H0_H0 ;  /* 0x2000007eff7e7230 */ /* 0x000fe40000004100 */
[C---:B------:R-:W-:Y:S01]  /*6340*/  FMUL.FTZ R58, R57.reuse, R58 ;  /* 0x0000003a393a7220 */ /* 0x040fe20000410000 */
[----:B------:R-:W-:Y:S02]  /*6350*/  HADD2.F32 R124, -RZ, R124.H0_H0 ;  /* 0x2000007cff7c7230 */ /* 0x000fe40000004100 */
[-C--:B------:R-:W-:Y:S01]  /*6360*/  FFMA.FTZ R60, R57, R59.reuse, -R60 ;  /* 0x0000003b393c7223 */ /* 0x080fe2000001083c */
[----:B------:R-:W-:Y:S02]  /*6370*/  HADD2.F32 R57, -RZ, R43.H1_H1 ;  /* 0x3000002bff397230 */ /* 0x000fe40000004100 */
[----:B------:R-:W-:Y:S01]  /*6380*/  FFMA.FTZ R58, R49, R59, R58 ;  /* 0x0000003b313a7223 */ /* 0x000fe2000001003a */
[----:B------:R-:W-:-:S02]  /*6390*/  SHF.R.U32.HI R49, RZ, 0x10, R51 ;  /* 0x00000010ff317819 */ /* 0x000fc40000011633 */
[--C-:B------:R-:W-:Y:S02]  /*63a0*/  SHF.R.U32.HI R59, RZ, 0x10, R39.reuse ;  /* 0x00000010ff3b7819 */ /* 0x100fe40000011627 */
[----:B------:R-:W-:Y:S01]  /*63b0*/  SHF.R.U64 R39, R38, 0x10, R39 ;  /* 0x0000001026277819 */ /* 0x000fe20000001227 */
[----:B------:R-:W-:Y:S01]  /*63c0*/  HADD2.F32 R49, -RZ, R49.H0_H0 ;  /* 0x20000031ff317230 */ /* 0x000fe20000004100 */
[----:B------:R-:W-:Y:S01]  /*63d0*/  F2FP.F16.F32.PACK_AB R45, R45, R56 ;  /* 0x000000382d2d723e */ /* 0x000fe200000000ff */
[----:B------:R-:W-:Y:S01]  /*63e0*/  HADD2.F32 R43, -RZ, R59.H0_H0 ;  /* 0x2000003bff2b7230 */ /* 0x000fe20000004100 */
[----:B------:R-:W-:Y:S01]  /*63f0*/  F2FP.F16.F32.PACK_AB R55, R41, R55 ;  /* 0x000000372937723e */ /* 0x000fe200000000ff */
[----:B------:R-:W-:Y:S02]  /*6400*/  HADD2.F32 R39, -RZ, R39.H0_H0 ;  /* 0x20000027ff277230 */ /* 0x000fe40000004100 */
[-C--:B------:R-:W-:Y:S01]  /*6410*/  FMUL.FTZ R59, R47, R49.reuse ;  /* 0x000000312f3b7220 */ /* 0x080fe20000410000 */
[----:B------:R-:W-:Y:S01]  /*6420*/  FMUL.FTZ R49, R57, R49 ;  /* 0x0000003139317220 */ /* 0x000fe20000410000 */
[----:B------:R-:W-:-:S02]  /*6430*/  IMAD.MOV.U32 R41, RZ, RZ, R45 ;  /* 0x000000ffff297224 */ /* 0x000fc400078e002d */
[-C--:B------:R-:W-:Y:S01]  /*6440*/  FFMA.FTZ R59, R57, R43.reuse, -R59 ;  /* 0x0000002b393b7223 */ /* 0x080fe2000001083b */
[----:B------:R-:W-:Y:S01]  /*6450*/  FFMA.FTZ R49, R47, R43, R49 ;  /* 0x0000002b2f317223 */ /* 0x000fe20000010031 */
[----:B------:R-:W-:Y:S02]  /*6460*/  HADD2.F32 R43, -RZ, R44.H0_H0 ;  /* 0x2000002cff2b7230 */ /* 0x000fe40000004100 */
[----:B------:R-:W-:Y:S01]  /*6470*/  HADD2.F32 R47, -RZ, R40.H0_H0 ;  /* 0x20000028ff2f7230 */ /* 0x000fe20000004100 */
[----:B------:R-:W-:Y:S01]  /*6480*/  F2FP.F16.F32.PACK_AB R59, R59, R60 ;  /* 0x0000003c3b3b723e */ /* 0x000fe200000000ff */
[----:B------:R-:W-:Y:S02]  /*6490*/  HADD2.F32 R44, -RZ, R44.H1_H1 ;  /* 0x3000002cff2c7230 */ /* 0x000fe40000004100 */
[-C--:B------:R-:W-:Y:S01]  /*64a0*/  FMUL.FTZ R57, R43, R127.reuse ;  /* 0x0000007f2b397220 */ /* 0x080fe20000410000 */
[----:B------:R-:W-:Y:S02]  /*64b0*/  IMAD.MOV.U32 R45, RZ, RZ, R55 ;  /* 0x000000ffff2d7224 */ /* 0x000fe400078e0037 */
[C---:B------:R-:W-:Y:S01]  /*64c0*/  FMUL.FTZ R127, R47.reuse, R127 ;  /* 0x0000007f2f7f7220 */ /* 0x040fe20000410000 */
[----:B------:R-:W-:-:S03]  /*64d0*/  FFMA.FTZ R57, R47, R125, -R57 ;  /* 0x0000007d2f397223 */ /* 0x000fc60000010839 */
[----:B------:R-:W-:Y:S01]  /*64e0*/  FFMA.FTZ R127, R43, R125, R127 ;  /* 0x0000007d2b7f7223 */ /* 0x000fe2000001007f */
[----:B------:R-:W-:Y:S01]  /*64f0*/  SHF.R.U64 R43, R36, 0x10, R37 ;  /* 0x00000010242b7819 */ /* 0x000fe20000001225 */
[----:B------:R-:W-:Y:S02]  /*6500*/  HADD2.F32 R37, -RZ, R48.H0_H0 ;  /* 0x20000030ff257230 */ /* 0x000fe40000004100 */
[----:B------:R-:W-:Y:S02]  /*6510*/  HADD2.F32 R36, -RZ, R40.H1_H1 ;  /* 0x30000028ff247230 */ /* 0x000fe40000004100 */
[----:B------:R-:W-:Y:S02]  /*6520*/  HADD2.F32 R43, -RZ, R43.H0_H0 ;  /* 0x2000002bff2b7230 */ /* 0x000fe40000004100 */
[-C--:B------:R-:W-:Y:S01]  /*6530*/  FMUL.FTZ R47, R44, R37.reuse ;  /* 0x000000252c2f7220 */ /* 0x080fe20000410000 */
[----:B------:R-:W-:-:S03]  /*6540*/  FMUL.FTZ R37, R36, R37 ;  /* 0x0000002524257220 */ /* 0x000fc60000410000 */
[-C--:B------:R-:W-:Y:S01]  /*6550*/  FFMA.FTZ R36, R36, R43.reuse, -R47 ;  /* 0x0000002b24247223 */ /* 0x080fe2000001082f */
[----:B------:R-:W-:Y:S02]  /*6560*/  HADD2.F32 R47, -RZ, R50.H0_H0 ;  /* 0x20000032ff2f7230 */ /* 0x000fe40000004100 */
[----:B------:R-:W-:Y:S01]  /*6570*/  FFMA.FTZ R40, R44, R43, R37 ;  /* 0x0000002b2c287223 */ /* 0x000fe20000010025 */
[----:B------:R-:W-:Y:S02]  /*6580*/  HADD2.F32 R43, -RZ, R46.H0_H0 ;  /* 0x2000002eff2b7230 */ /* 0x000fe40000004100 */
[----:B------:R-:W-:Y:S02]  /*6590*/  HADD2.F32 R37, -RZ, R42.H0_H0 ;  /* 0x2000002aff257230 */ /* 0x000fe40000004100 */
[----:B------:R-:W-:Y:S02]  /*65a0*/  HADD2.F32 R46, -RZ, R46.H1_H1 ;  /* 0x3000002eff2e7230 */ /* 0x000fe40000004100 */
[----:B------:R-:W-:Y:S01]  /*65b0*/  FMUL.FTZ R44, R43, R126 ;  /* 0x0000007e2b2c7220 */ /* 0x000fe20000410000 */
[----:B------:R-:W-:-:S02]  /*65c0*/  HADD2.F32 R42, -RZ, R42.H1_H1 ;  /* 0x3000002aff2a7230 */ /* 0x000fc40000004100 */
[C---:B------:R-:W-:Y:S01]  /*65d0*/  FMUL.FTZ R126, R37.reuse, R126 ;  /* 0x0000007e257e7220 */ /* 0x040fe20000410000 */
[-C--:B------:R-:W-:Y:S01]  /*65e0*/  FMUL.FTZ R51, R46, R47.reuse ;  /* 0x0000002f2e337220 */ /* 0x080fe20000410000 */
[-C--:B------:R-:W-:Y:S01]  /*65f0*/  FFMA.FTZ R37, R37, R124.reuse, -R44 ;  /* 0x0000007c25257223 */ /* 0x080fe2000001082c */
[----:B------:R-:W-:Y:S01]  /*6600*/  FMUL.FTZ R47, R42, R47 ;  /* 0x0000002f2a2f7220 */ /* 0x000fe20000410000 */
[----:B------:R-:W-:Y:S01]  /*6610*/  FFMA.FTZ R43, R43, R124, R126 ;  /* 0x0000007c2b2b7223 */ /* 0x000fe2000001007e */
[----:B------:R-:W-:Y:S01]  /*6620*/  F2FP.F16.F32.PACK_AB R44, R36, R57 ;  /* 0x00000039242c723e */ /* 0x000fe200000000ff */
[-C--:B------:R-:W-:Y:S01]  /*6630*/  FFMA.FTZ R42, R42, R39.reuse, -R51 ;  /* 0x000000272a2a7223 */ /* 0x080fe20000010833 */
[----:B------:R-:W-:Y:S01]  /*6640*/  FFMA.FTZ R46, R46, R39, R47 ;  /* 0x000000272e2e7223 */ /* 0x000fe2000001002f */
[----:B------:R-:W-:Y:S02]  /*6650*/  F2FP.F16.F32.PACK_AB R36, R40, R127 ;  /* 0x0000007f2824723e */ /* 0x000fe400000000ff */
[----:B------:R-:W-:Y:S01]  /*6660*/  IMAD.MOV.U32 R40, RZ, RZ, R44 ;  /* 0x000000ffff287224 */ /* 0x000fe200078e002c */
[----:B------:R-:W-:-:S02]  /*6670*/  F2FP.F16.F32.PACK_AB R47, R49, R58 ;  /* 0x0000003a312f723e */ /* 0x000fc400000000ff */
[----:B------:R-:W-:Y:S01]  /*6680*/  F2FP.F16.F32.PACK_AB R46, R46, R43 ;  /* 0x0000002b2e2e723e */ /* 0x000fe200000000ff */
[----:B------:R-:W-:Y:S01]  /*6690*/  IMAD.MOV.U32 R44, RZ, RZ, R36 ;  /* 0x000000ffff2c7224 */ /* 0x000fe200078e0024 */
[----:B------:R-:W-:Y:S01]  /*66a0*/  F2FP.F16.F32.PACK_AB R42, R42, R37 ;  /* 0x000000252a2a723e */ /* 0x000fe200000000ff */
[----:B------:R-:W-:-:S07]  /*66b0*/  IMAD.MOV.U32 R43, RZ, RZ, R59 ;  /* 0x000000ffff2b7224 */ /* 0x000fce00078e003b */
.L_x_466:
[----:B------:R-:W-:Y:S05]  /*66c0*/  BSYNC B1 ;  /* 0x0000000000017941 */ /* 0x000fea0003800000 */
.L_x_465:
[----:B-1----:R1:W-:Y:S01]  /*66d0*/  STG.E.128 desc[UR60][R52.64], R40 ;  /* 0x0000002834007986 */ /* 0x0023e2000c101d3c */
[----:B------:R-:W-:-:S13]  /*66e0*/  ISETP.GE.AND P4, PT, R54, R113, PT ;  /* 0x000000713600720c */ /* 0x000fda0003f86270 */
[----:B------:R-:W-:Y:S05]  /*66f0*/  @P4 BRA `(.L_x_429) ;  /* 0x00000000009c4947 */ /* 0x000fea0003800000 */
[--C-:B------:R-:W-:Y:S02]  /*6700*/  SHF.R.S32.HI R36, RZ, 0x1f, R54.reuse ;  /* 0x0000001fff247819 */ /* 0x100fe40000011436 */
[----:B------:R-:W-:-:S04]  /*6710*/  IADD3 R54, P4, P5, R28, R96, R54 ;  /* 0x000000601c367210 */ /* 0x000fc80007d9e036 */
[----:B------:R-:W-:Y:S02]  /*6720*/  IADD3.X R36, R3, R114, R36, P4, P5 ;  /* 0x0000007203247210 */ /* 0x000fe400027ea424 */
[----:B------:R-:W-:-:S04]  /*6730*/  LEA R94, P4, R54, R94, 0x1 ;  /* 0x0000005e365e7211 */ /* 0x000fc800078808ff */
[----:B------:R-:W-:-:S05]  /*6740*/  LEA.HI.X R95, R54, R95, R36, 0x1, P4 ;  /* 0x0000005f365f7211 */ /* 0x000fca00020f0c24 */
[----:B--2---:R2:W-:Y:S01]  /*6750*/  STG.E.128 desc[UR60][R94.64], R44 ;  /* 0x0000002c5e007986 */ /* 0x0045e2000c101d3c */
[----:B------:R-:W-:Y:S05]  /*6760*/  BRA `(.L_x_429) ;  /* 0x0000000000807947 */ /* 0x000fea0003800000 */
.L_x_422:
[----:B------:R-:W2:Y:S02]  /*6770*/  LDL R36, [R1+0x4c] ;  /* 0x00004c0001247983 */ /* 0x000ea40000100800 */
[----:B--2---:R-:W-:-:S13]  /*6780*/  ISETP.NE.AND P3, PT, R36, 0x3, PT ;  /* 0x000000032400780c */ /* 0x004fda0003f65270 */
[----:B------:R-:W-:Y:S05]  /*6790*/  @!P3 BRA `(.L_x_467) ;  /* 0x000000000004b947 */ /* 0x000fea0003800000 */
[----:B------:R-:W-:Y:S01]  /*67a0*/  BPT.TRAP 0x1 ;  /* 0x000000040000795c */ /* 0x000fe20000300000 */
.L_x_467:
[----:B------:R-:W-:Y:S01]  /*67b0*/  IMAD R21, R17, 0x8, R16 ;  /* 0x0000000811157824 */ /* 0x000fe200078e0210 */
[----:B------:R-:W-:Y:S01]  /*67c0*/  SHF.L.U32 R91, R155, 0x1f, RZ ;  /* 0x0000001f9b5b7819 */ /* 0x000fe200000006ff */
[----:B------:R-:W-:Y:S01]  /*67d0*/  IMAD R90, R24, -0x90, R2 ;  /* 0xffffff70185a7824 */ /* 0x000fe200078e0202 */
[----:B------:R-:W-:Y:S02]  /*67e0*/  BSSY B1, `(.L_x_468) ;  /* 0x0000004000017945 */ /* 0x000fe40003800000 */
[----:B------:R-:W0:Y:S02]  /*67f0*/  SYNCS.PHASECHK.TRANS64.TRYWAIT P4, [R21+URZ+0x31c90], R91 ;  /* 0x031c905b150075a7 */ /* 0x000e24000808017f */
[----:B------:R-:W-:Y:S01]  /*6800*/  VIMNMX R90, R90, 0x90, PT ;  /* 0x000000905a5a7848 */ /* 0x000fe20003fe0100 */
[----:B0-----:R-:W-:Y:S06]  /*6810*/  @!P4 BRA `(.L_x_469) ;  /* 0x000001a000a8c947 */ /* 0x001fec0003800000 */
.L_x_723:
[----:B------:R-:W-:Y:S05]  /*6820*/  BSYNC B1 ;  /* 0x0000000000017941 */ /* 0x000fea0003800000 */
.L_x_468:
[----:B------:R-:W-:-:S13]  /*6830*/  ISETP.GE.AND P4, PT, R19, R90, PT ;  /* 0x0000005a1300720c */ /* 0x000fda0003f86270 */
[----:B------:R-:W-:Y:S05]  /*6840*/  @P4 BRA `(.L_x_429) ;  /* 0x0000000000484947 */ /* 0x000fea0003800000 */
[----:B------:R-:W-:-:S13]  /*6850*/  ISETP.NE.AND P4, PT, R10, RZ, PT ;  /* 0x000000ff0a00720c */ /* 0x000fda0003f85270 */
[----:B------:R-:W1:Y:S04]  /*6860*/  @P4 LDS.128 R36, [R83+0x16800] ;  /* 0x0168000053244984 */ /* 0x000e680000000c00 */
[----:B-1----:R-:W-:Y:S01]  /*6870*/  @P4 STG.E.128 desc[UR60][R40.64], R36 ;  /* 0x0000002428004986 */ /* 0x002fe2000c101d3c */
        /* <DEDUP_REMOVED lines=14> */
[----:B-1----:R1:W-:Y:S02]  /*6960*/  @P4 STG.E.128 desc[UR60][R40.64+0xa0], R36 ;  /* 0x0000a02428004986 */ /* 0x0023e4000c101d3c */
.L_x_429:
[----:B------:R-:W-:Y:S05]  /*6970*/  BSYNC B0 ;  /* 0x0000000000007941 */ /* 0x000fea0003800000 */
.L_x_421:
[----:B-1234-:R-:W1:Y:S01]  /*6980*/  S2R R36, SR_TID.X ;  /* 0x0000000000247919 */ /* 0x01ee620000002100 */
[----:B------:R-:W-:Y:S01]  /*6990*/  @!PT LDS RZ, [RZ] ;  /* 0x00000000fffff984 */ /* 0x000fe20000000800 */
[----:B------:R-:W-:Y:S01]  /*69a0*/  @!PT LDS RZ, [RZ] ;  /* 0x00000000fffff984 */ /* 0x000fe20000000800 */
[----:B------:R-:W-:Y:S01]  /*69b0*/  @!PT LDS RZ, [RZ] ;  /* 0x00000000fffff984 */ /* 0x000fe20000000800 */
[----:B------:R-:W-:Y:S01]  /*69c0*/  @!PT LDS RZ, [RZ] ;  /* 0x00000000fffff984 */ /* 0x000fe20000000800 */
[----:B------:R2:W-:Y:S06]  /*69d0*/  MEMBAR.ALL.CTA ;  /* 0x0000000000007992 */ /* 0x0005ec0000008000 */
[----:B--2---:R-:W2:Y:S01]  /*69e0*/  FENCE.VIEW.ASYNC.S ;  /* 0x00000000000073c6 */ /* 0x004ea20000000000 */
[----:B------:R-:W-:Y:S05]  /*69f0*/  WARPSYNC.ALL ;  /* 0x0000000000007948 */ /* 0x000fea0003800000 */
[----:B------:R-:W-:Y:S01]  /*6a00*/  BSSY B0, `(.L_x_470) ;  /* 0x0000009000007945 */ /* 0x000fe20003800000 */
[----:B-1----:R-:W-:Y:S01]  /*6a10*/  LOP3.LUT R36, R36, 0x7f, RZ, 0xc0, !PT ;  /* 0x0000007f24247812 */ /* 0x002fe200078ec0ff */
[----:B--2---:R1:W-:Y:S03]  /*6a20*/  BAR.SYNC.DEFER_BLOCKING R115, 0x80 ;  /* 0x000200730000751d */ /* 0x0043e60000010000 */
[----:B------:R-:W-:-:S13]  /*6a30*/  ISETP.NE.AND P4, PT, R36, RZ, PT ;  /* 0x000000ff2400720c */ /* 0x000fda0003f85270 */
[----:B------:R-:W-:-:S05]  /*6a40*/  @!P4 VIADD R36, R21, 0x31ca0 ;  /* 0x00031ca01524c836 */ /* 0x000fca0000000000 */
[----:B------:R-:W-:-:S04]  /*6a50*/  @!P4 PRMT R36, RZ, 0x654, R36 ;  /* 0x00000654ff24c816 */ /* 0x000fc80000000024 */
[----:B------:R1:W-:Y:S01]  /*6a60*/  @!P4 SYNCS.ARRIVE.TRANS64.RED.A1T0 RZ, [R36+URZ], RZ ;  /* 0x000000ff24ffc9a7 */ /* 0x0003e2000810043f */
[----:B------:R-:W-:Y:S05]  /*6a70*/  @!P3 BRA `(.L_x_471) ;  /* 0x000000000004b947 */ /* 0x000fea0003800000 */
[----:B------:R-:W-:Y:S01]  /*6a80*/  BPT.TRAP 0x1 ;  /* 0x000000040000795c */ /* 0x000fe20000300000 */
.L_x_471:
[----:B------:R-:W-:Y:S05]  /*6a90*/  BSYNC B0 ;  /* 0x0000000000007941 */ /* 0x000fea0003800000 */
.L_x_470:
[----:B------:R-:W2:Y:S01]  /*6aa0*/  SYNCS.PHASECHK.TRANS64.TRYWAIT P3, [R21+URZ+0x31cb0], R91 ;  /* 0x031cb05b150075a7 */ /* 0x000ea2000806017f */
[----:B------:R-:W-:Y:S04]  /*6ab0*/  BSSY B0, `(.L_x_472) ;  /* 0x0000002000007945 */ /* 0x000fe80003800000 */
[----:B--2---:R-:W-:Y:S05]  /*6ac0*/  @!P3 BRA `(.L_x_473) ;  /* 0x000001a00010b947 */ /* 0x004fea0003800000 */
.L_x_724:
[----:B------:R-:W-:Y:S05]  /*6ad0*/  BSYNC B0 ;  /* 0x0000000000007941 */ /* 0x000fea0003800000 */
.L_x_472:
[----:B------:R-:W-:Y:S01]  /*6ae0*/  ISETP.GE.AND P3, PT, R19, R90, PT ;  /* 0x0000005a1300720c */ /* 0x000fe20003f66270 */
[----:B------:R-:W-:-:S12]  /*6af0*/  BSSY B0, `(.L_x_474) ;  /* 0x0000020000007945 */ /* 0x000fd80003800000 */
[----:B------:R-:W-:Y:S05]  /*6b00*/  @P3 BRA `(.L_x_475) ;  /* 0x0000000000783947 */ /* 0x000fea0003800000 */
[----:B------:R-:W-:Y:S01]  /*6b10*/  IMAD.WIDE R38, R24, 0x90, R72 ;  /* 0x0000009018267825 */ /* 0x000fe200078e0248 */
[----:B------:R-:W-:-:S03]  /*6b20*/  ULDC.64 UR4, c[0x0][0x328] ;  /* 0x0000ca0000047ab9 */ /* 0x000fc60000000a00 */
[----:B------:R-:W-:Y:S02]  /*6b30*/  IMAD R39, R39, UR4, RZ ;  /* 0x0000000427277c24 */ /* 0x000fe4000f8e02ff */
[----:B-1----:R-:W-:Y:S02]  /*6b40*/  IMAD.MOV.U32 R36, RZ, RZ, R30 ;  /* 0x000000ffff247224 */ /* 0x002fe400078e001e */
[----:B------:R-:W-:Y:S02]  /*6b50*/  IMAD.MOV.U32 R37, RZ, RZ, R89 ;  /* 0x000000ffff257224 */ /* 0x000fe400078e0059 */
[C---:B------:R-:W-:Y:S02]  /*6b60*/  IMAD R39, R38.reuse, UR5, R39 ;  /* 0x0000000526277c24 */ /* 0x040fe4000f8e0227 */
[----:B------:R-:W-:Y:S01]  /*6b70*/  IMAD.WIDE.U32 R36, R38, UR4, R36 ;  /* 0x0000000426247c25 */ /* 0x000fe2000f8e0024 */
[----:B------:R-:W-:-:S04]  /*6b80*/  ULDC.64 UR4, c[0x0][0x318] ;  /* 0x0000c60000047ab9 */ /* 0x000fc80000000a00 */
[----:B------:R-:W-:Y:S02]  /*6b90*/  IADD3 R37, R37, R39, RZ ;  /* 0x0000002725257210 */ /* 0x000fe40007ffe0ff */
[----:B------:R-:W-:Y:S01]  /*6ba0*/  LEA R40, P3, R36, UR4, 0x1 ;  /* 0x0000000424287c11 */ /* 0x000fe2000f8608ff */
[----:B------:R-:W-:-:S03]  /*6bb0*/  ULDC UR4, c[0x0][0x2f4] ;  /* 0x0000bd0000047ab9 */ /* 0x000fc60000000800 */
[----:B------:R-:W-:Y:S02]  /*6bc0*/  LEA.HI.X R41, R36, UR5, R37, 0x1, P3 ;  /* 0x0000000524297c11 */ /* 0x000fe400098f0c25 */
[----:B------:R-:W-:-:S13]  /*6bd0*/  ISETP.GE.AND P3, PT, R22, UR4, PT ;  /* 0x0000000416007c0c */ /* 0x000fda000bf66270 */
[----:B------:R-:W1:Y:S04]  /*6be0*/  @!P3 LDS.128 R36, [R83] ;  /* 0x000000005324b984 */ /* 0x000e680000000c00 */
[----:B-1----:R-:W-:Y:S01]  /*6bf0*/  @!P3 STG.E.128 desc[UR60][R40.64], R36 ;  /* 0x000000242800b986 */ /* 0x002fe2000c101d3c */
[----:B------:R-:W-:-:S13]  /*6c00*/  ISETP.GE.AND P3, PT, R4, UR4, PT ;  /* 0x0000000404007c0c */ /* 0x000fda000bf66270 */
[----:B------:R-:W1:Y:S04]  /*6c10*/  @!P3 LDS.128 R36, [R83+0x2400] ;  /* 0x002400005324b984 */ /* 0x000e680000000c00 */
[----:B-1----:R-:W-:Y:S01]  /*6c20*/  @!P3 STG.E.128 desc[UR60][R40.64+0x40], R36 ;  /* 0x000040242800b986 */ /* 0x002fe2000c101d3c */
[----:B------:R-:W-:-:S13]  /*6c30*/  ISETP.GE.AND P3, PT, R6, UR4, PT ;  /* 0x0000000406007c0c */ /* 0x000fda000bf66270 */
[----:B------:R-:W1:Y:S04]  /*6c40*/  @!P3 LDS.128 R36, [R83+0x4800] ;  /* 0x004800005324b984 */ /* 0x000e680000000c00 */
[----:B-1----:R-:W-:Y:S01]  /*6c50*/  @!P3 STG.E.128 desc[UR60][R40.64+0x80], R36 ;  /* 0x000080242800b986 */ /* 0x002fe2000c101d3c */
        /* <DEDUP_REMOVED lines=8> */
[----:B-1----:R3:W-:Y:S02]  /*6ce0*/  @!P3 STG.E.128 desc[UR60][R40.64+0xa0], R36 ;  /* 0x0000a0242800b986 */ /* 0x0027e4000c101d3c */
.L_x_475:
[----:B------:R-:W-:Y:S05]  /*6cf0*/  BSYNC B0 ;  /* 0x0000000000007941 */ /* 0x000fea0003800000 */
.L_x_474:
[----:B------:R-:W-:Y:S01]  /*6d00*/  @!PT LDS RZ, [RZ] ;  /* 0x00000000fffff984 */ /* 0x000fe20000000800 */
[----:B------:R-:W-:Y:S01]  /*6d10*/  @!PT LDS RZ, [RZ] ;  /* 0x00000000fffff984 */ /* 0x000fe20000000800 */
[----:B------:R-:W-:Y:S01]  /*6d20*/  @!PT LDS RZ, [RZ] ;  /* 0x00000000fffff984 */ /* 0x000fe20000000800 */
[----:B------:R-:W-:Y:S01]  /*6d30*/  @!PT LDS RZ, [RZ] ;  /* 0x00000000fffff984 */ /* 0x000fe20000000800 */
[----:B------:R4:W-:Y:S06]  /*6d40*/  MEMBAR.ALL.CTA ;  /* 0x0000000000007992 */ /* 0x0009ec0000008000 */
[----:B----4-:R-:W4:Y:S01]  /*6d50*/  FENCE.VIEW.ASYNC.S ;  /* 0x00000000000073c6 */ /* 0x010f220000000000 */
[----:B------:R-:W-:Y:S02]  /*6d60*/  VIADD R17, R17, 0x1 ;  /* 0x0000000111117836 */ /* 0x000fe40000000000 */
[----:B0-2---:R-:W-:Y:S01]  /*6d70*/  @!P4 VIADD R21, R21, 0x31cc0 ;  /* 0x00031cc01515c836 */ /* 0x005fe20000000000 */
[----:B----4-:R0:W-:Y:S02]  /*6d80*/  BAR.SYNC.DEFER_BLOCKING R115, 0x80 ;  /* 0x000200730000751d */ /* 0x0101e40000010000 */
[----:B------:R-:W-:-:S02]  /*6d90*/  ISETP.NE.AND P3, PT, R17, 0x2, PT ;  /* 0x000000021100780c */ /* 0x000fc40003f65270 */
[----:B------:R-:W-:Y:S02]  /*6da0*/  @!P4 PRMT R21, RZ, 0x654, R21 ;  /* 0x00000654ff15c816 */ /* 0x000fe40000000015 */
[----:B------:R-:W-:Y:S02]  /*6db0*/  SEL R26, RZ, 0x1, P3 ;  /* 0x00000001ff1a7807 */ /* 0x000fe40001800000 */
[----:B------:R-:W-:Y:S02]  /*6dc0*/  SEL R17, R17, RZ, P3 ;  /* 0x000000ff11117207 */ /* 0x000fe40001800000 */
[----:B------:R-:W-:Y:S01]  /*6dd0*/  LOP3.LUT R155, R155, R26, RZ, 0x3c, !PT ;  /* 0x0000001a9b9b7212 */ /* 0x000fe200078e3cff */
[----:B------:R0:W-:Y:S01]  /*6de0*/  @!P4 SYNCS.ARRIVE.TRANS64.RED.A1T0 RZ, [R21+URZ], RZ ;  /* 0x000000ff15ffc9a7 */ /* 0x0001e2000810043f */
[----:B------:R-:W-:Y:S05]  /*6df0*/  @P2 BRA `(.L_x_476) ;  /* 0xffffffbc002c2947 */ /* 0x000fea000383ffff */
[----:B-1-3--:R-:W1:Y:S01]  /*6e00*/  S2R R36, SR_TID.X ;  /* 0x0000000000247919 */ /* 0x00ae620000002100 */
[----:B------:R-:W-:Y:S02]  /*6e10*/  PLOP3.LUT P0, PT, PT, PT, PT, 0x8, 0x0 ;  /* 0x000000000000781c */ /* 0x000fe40003f0e170 */
[----:B-1----:R-:W-:-:S04]  /*6e20*/  SHF.R.U32.HI R36, RZ, 0x7, R36 ;  /* 0x00000007ff247819 */ /* 0x002fc80000011624 */
[----:B------:R-:W-:-:S13]  /*6e30*/  ISETP.NE.AND P5, PT, R36, 0x1, PT ;  /* 0x000000012400780c */ /* 0x000fda0003fa5270 */
[----:B------:R-:W-:Y:S06]  /*6e40*/  @!P5 BAR.ARV 0x9, 0x100 ;  /* 0x024400000000db1d */ /* 0x000fec0000002000 */
.L_x_416:
[----:B------:R-:W-:Y:S01]  /*6e50*/  IMAD.MOV.U32 R2, RZ, RZ, RZ ;  /* 0x000000ffff027224 */ /* 0x000fe200078e00ff */
[----:B------:R-:W-:Y:S06]  /*6e60*/  @P0 BRA `(.L_x_477) ;  /* 0x00000000000c0947 */ /* 0x000fec0003800000 */
[----:B------:R-:W1:Y:S01]  /*6e70*/  FENCE.VIEW.ASYNC.G ;  /* 0x00000000000073c6 */ /* 0x000e620000000100 */
[----:B------:R-:W-:Y:S05]  /*6e80*/  WARPSYNC.ALL ;  /* 0x0000000000007948 */ /* 0x000fea0003800000 */
[----:B-1----:R-:W-:Y:S06]  /*6e90*/  BAR.ARV 0xc, 0x200 ;  /* 0x0308000000007b1d */ /* 0x002fec0000002000 */
.L_x_477:
[----:B------:R-:W2:Y:S01]  /*6ea0*/  LDL R0, [R1+0x50] ;  /* 0x0000500001007983 */ /* 0x000ea20000100800 */
[----:B------:R-:W-:Y:S01]  /*6eb0*/  BSSY B0, `(.L_x_478) ;  /* 0x0000022000007945 */ /* 0x000fe20003800000 */
[----:B--2---:R-:W-:-:S13]  /*6ec0*/  LOP3.LUT P0, RZ, R0, 0x4, RZ, 0xc0, !PT ;  /* 0x0000000400ff7812 */ /* 0x004fda000780c0ff */
[----:B------:R-:W-:Y:S05]  /*6ed0*/  @!P0 BRA `(.L_x_479) ;  /* 0x00000000007c8947 */ /* 0x000fea0003800000 */
[----:B------:R-:W2:Y:S01]  /*6ee0*/  LDL R0, [R1+0x94] ;  /* 0x0000940001007983 */ /* 0x000ea20000100800 */
[----:B------:R-:W-:Y:S01]  /*6ef0*/  ULDC UR4, c[0x0][0x9f0] ;  /* 0x00027c0000047ab9 */ /* 0x000fe20000000800 */
[----:B--2---:R-:W-:-:S04]  /*6f00*/  ISETP.NE.AND P0, PT, R0, RZ, PT ;  /* 0x000000ff0000720c */ /* 0x004fc80003f05270 */
[----:B0-----:R-:W-:-:S04]  /*6f10*/  SEL R6, R0, UR4, P0 ;  /* 0x0000000400067c07 */ /* 0x001fc80008000000 */
[-C--:B------:R-:W-:Y:S02]  /*6f20*/  IABS R5, R6.reuse ;  /* 0x0000000600057213 */ /* 0x080fe40000000000 */
        /* <DEDUP_REMOVED lines=26> */
.L_x_479:
[----:B------:R-:W-:Y:S05]  /*70d0*/  BSYNC B0 ;  /* 0x0000000000007941 */ /* 0x000fea0003800000 */
.L_x_478:
[----:B------:R-:W2:Y:S01]  /*70e0*/  LDL R0, [R1+0xb0] ;  /* 0x0000b00001007983 */ /* 0x000ea20000100800 */
[----:B------:R-:W-:Y:S02]  /*70f0*/  PLOP3.LUT P0, PT, PT, PT, PT, 0x80, 0x0 ;  /* 0x000000000000781c */ /* 0x000fe40003f0f070 */
        /* <DEDUP_REMOVED lines=17> */
[----:B0-----:R-:W-:Y:S02]  /*7210*/  CS2R R20, SRZ ;  /* 0x0000000000147805 */ /* 0x001fe4000001ff00 */
[----:B------:R-:W-:Y:S02]  /*7220*/  CS2R R74, SRZ ;  /* 0x00000000004a7805 */ /* 0x000fe4000001ff00 */
[----:B------:R-:W-:Y:S02]  /*7230*/  CS2R R8, SRZ ;  /* 0x0000000000087805 */ /* 0x000fe4000001ff00 */
[----:B------:R-:W-:Y:S02]  /*7240*/  CS2R R72, SRZ ;  /* 0x0000000000487805 */ /* 0x000fe4000001ff00 */
[----:B------:R-:W-:Y:S02]  /*7250*/  CS2R R6, SRZ ;  /* 0x0000000000067805 */ /* 0x000fe4000001ff00 */
[----:B------:R-:W-:-:S02]  /*7260*/  CS2R R68, SRZ ;  /* 0x0000000000447805 */ /* 0x000fc4000001ff00 */
[----:B------:R-:W-:Y:S01]  /*7270*/  CS2R R4, SRZ ;  /* 0x0000000000047805 */ /* 0x000fe2000001ff00 */
[----:B--2---:R-:W-:Y:S02]  /*7280*/  IMAD R3, R0, R2, RZ ;  /* 0x0000000200037224 */ /* 0x004fe400078e02ff */
[----:B------:R-:W-:-:S03]  /*7290*/  IMAD.MOV.U32 R0, RZ, RZ, RZ ;  /* 0x000000ffff007224 */ /* 0x000fc600078e00ff */
[----:B------:R0:W-:Y:S01]  /*72a0*/  STL [R1+0x78], R3 ;  /* 0x0000780301007387 */ /* 0x0001e20000100800 */
[----:B------:R-:W-:Y:S01]  /*72b0*/  VIADDMNMX R111, R3, R2, R111, PT ;  /* 0x00000002036f7246 */ /* 0x000fe2000380016f */
[----:B------:R-:W-:-:S03]  /*72c0*/  IMAD.MOV.U32 R2, RZ, RZ, RZ ;  /* 0x000000ffff027224 */ /* 0x000fc600078e00ff */
[----:B------:R-:W-:-:S13]  /*72d0*/  ISETP.GT.AND P1, PT, R111, R3, PT ;  /* 0x000000036f00720c */ /* 0x000fda0003f24270 */
[----:B0-----:R-:W-:Y:S05]  /*72e0*/  @!P1 BRA `(.L_x_480) ;  /* 0x000000e800f09947 */ /* 0x001fea0003800000 */
[----:B------:R-:W0:Y:S01]  /*72f0*/  S2R R3, SR_TID.X ;  /* 0x0000000000037919 */ /* 0x000e220000002100 */
[----:B------:R-:W-:Y:S01]  /*7300*/  UMOV UR4, 0xffffffff ;  /* 0xffffffff00047882 */ /* 0x000fe20000000000 */
[----:B0-----:R-:W-:-:S05]  /*7310*/  VIADD R38, R3, 0xffffff80 ;  /* 0xffffff8003267836 */ /* 0x001fca0000000000 */
[----:B------:R-:W-:-:S04]  /*7320*/  SHF.R.S32.HI R39, RZ, 0x1f, R38 ;  /* 0x0000001fff277819 */ /* 0x000fc80000011426 */
[----:B------:R-:W-:-:S04]  /*7330*/  LEA.HI R13, R39, R38, RZ, 0x7 ;  /* 0x00000026270d7211 */ /* 0x000fc800078f38ff */
[----:B------:R-:W-:Y:S01]  /*7340*/  SHF.R.S32.HI R13, RZ, 0x7, R13 ;  /* 0x00000007ff0d7819 */ /* 0x000fe2000001140d */
[----:B------:R-:W-:Y:S06]  /*7350*/  BRA.DIV UR4, `(.L_x_481) ;  /* 0x0000019a04007947 */ /* 0x000fec000b800000 */
[----:B------:R-:W0:Y:S04]  /*7360*/  SHFL.IDX PT, R0, R13, RZ, 0x1f ;  /* 0x00001fff0d007589 */ /* 0x000e2800000e0000 */
[----:B0-----:R1:W-:Y:S02]  /*7370*/  STL [R1+0x7c], R0 ;  /* 0x00007c0001007387 */ /* 0x0013e40000100800 */
.L_x_727:
[----:B------:R-:W1:Y:S01]  /*7380*/  LDL R3, [R1+0x7c] ;  /* 0x00007c0001037983 */ /* 0x000e620000100800 */
[----:B------:R-:W-:Y:S01]  /*7390*/  BSSY B6, `(.L_x_482) ;  /* 0x000001b000067945 */ /* 0x000fe20003800000 */
[----:B-1----:R-:W-:-:S05]  /*73a0*/  IMAD.HI R0, R3, 0x55555556, RZ ;  /* 0x5555555603007827 */ /* 0x002fca00078e02ff */
[----:B------:R-:W-:-:S05]  /*73b0*/  LEA.HI R2, R0, R0, RZ, 0x1 ;  /* 0x0000000000027211 */ /* 0x000fca00078f08ff */
[----:B------:R-:W-:Y:S02]  /*73c0*/  IMAD R2, R2, -0x3, R3 ;  /* 0xfffffffd02027824 */ /* 0x000fe400078e0203 */
[----:B------:R-:W-:-:S04]  /*73d0*/  VIADD R3, R16, 0x24300 ;  /* 0x0002430010037836 */ /* 0x000fc80000000000 */
[----:B------:R-:W-:Y:S01]  /*73e0*/  IMAD R0, R2, 0x800, R3 ;  /* 0x0000080002007824 */ /* 0x000fe200078e0203 */
[----:B------:R-:W-:-:S04]  /*73f0*/  LOP3.LUT P0, RZ, R3, 0x9f, RZ, 0xc0, !PT ;  /* 0x0000009f03ff7812 */ /* 0x000fc8000780c0ff */
[----:B------:R-:W-:-:S04]  /*7400*/  SHF.R.U32.HI R0, RZ, 0x4, R0 ;  /* 0x00000004ff007819 */ /* 0x000fc80000011600 */
[----:B------:R-:W-:-:S05]  /*7410*/  LOP3.LUT R0, R0, 0x3fff, RZ, 0xc0, !PT ;  /* 0x00003fff00007812 */ /* 0x000fca00078ec0ff */
[----:B------:R1:W-:Y:S01]  /*7420*/  STL [R1+0x84], R0 ;  /* 0x0000840001007387 */ /* 0x0003e20000100800 */
[----:B------:R-:W-:Y:S05]  /*7430*/  @!P0 BRA `(.L_x_483) ;  /* 0x0000000000408947 */ /* 0x000fea0003800000 */
[----:B-1----:R-:W-:Y:S01]  /*7440*/  MOV R0, 0x0 ;  /* 0x0000000000007802 */ /* 0x002fe20000000f00 */
[----:B------:R-:W-:Y:S01]  /*7450*/  ULDC.64 UR4, c[0x4][0xa8] ;  /* 0x01002a0000047ab9 */ /* 0x000fe20000000a00 */
[----:B------:R-:W-:Y:S01]  /*7460*/  ULDC.64 UR6, c[0x4][0xb0] ;  /* 0x01002c0000067ab9 */ /* 0x000fe20000000a00 */
[----:B------:R-:W-:Y:S01]  /*7470*/  IMAD.U32 R4, RZ, RZ, UR4 ;  /* 0x00000004ff047e24 */ /* 0x000fe2000f8e00ff */
[----:B0-----:R0:W1:Y:S01]  /*7480*/  LDC.64 R14, c[0x4][R0] ;  /* 0x01000000000e7b82 */ /* 0x0010620000000a00 */
        /* <DEDUP_REMOVED lines=10> */
[----:B-1---5:R-:W-:Y:S05]  /*7530*/  CALL.ABS.NOINC R14 ;  /* 0x000000000e007343 */ /* 0x022fea0003c00000 */
.L_x_483:
[----:B------:R-:W-:Y:S05]  /*7540*/  BSYNC B6 ;  /* 0x0000000000067941 */ /* 0x000fea0003800000 */
.L_x_482:
[----:B------:R-:W-:Y:S02]  /*7550*/  ULDC UR4, c[0x0][0x3f4] ;  /* 0x0000fd0000047ab9 */ /* 0x000fe40000000800 */
[----:B------:R-:W-:-:S13]  /*7560*/  ISETP.LT.AND P0, PT, RZ, UR4, PT ;  /* 0x00000004ff007c0c */ /* 0x000fda000bf01270 */
[----:B------:R-:W-:Y:S05]  /*7570*/  @P0 BRA `(.L_x_484) ;  /* 0x0000000000400947 */ /* 0x000fea0003800000 */
[----:B------:R-:W1:Y:S02]  /*7580*/  LDL R20, [R1+0xa4] ;  /* 0x0000a40001147983 */ /* 0x000e640000100800 */
[----:B-1----:R-:W-:-:S04]  /*7590*/  LEA.HI R0, R20, R20, RZ, 0x1 ;  /* 0x0000001414007211 */ /* 0x002fc800078f08ff */
[----:B------:R-:W-:-:S05]  /*75a0*/  LOP3.LUT R0, R0, 0xfffffffe, RZ, 0xc0, !PT ;  /* 0xfffffffe00007812 */ /* 0x000fca00078ec0ff */
[----:B------:R-:W-:-:S05]  /*75b0*/  IMAD.IADD R0, R20, 0x1, -R0 ;  /* 0x0000000114007824 */ /* 0x000fca00078e0a00 */
[----:B------:R-:W-:-:S04]  /*75c0*/  SHF.L.U32 R3, R0, 0x1f, RZ ;  /* 0x0000001f00037819 */ /* 0x000fc800000006ff */
[----:B------:R1:W2:Y:S03]  /*75d0*/  SYNCS.PHASECHK.TRANS64.TRYWAIT P0, [R16+URZ+0x31c00], R3 ;  /* 0x031c0003100075a7 */ /* 0x0002a6000800017f */
[----:B--2---:R-:W-:Y:S05]  /*75e0*/  @!P0 NANOSLEEP.SYNCS 0x989680 ;  /* 0x009896800000895d */ /* 0x004fea0003900000 */
[----:B------:R-:W2:Y:S01]  /*75f0*/  @!P0 SYNCS.PHASECHK.TRANS64 P0, [R16+URZ+0x31c00], R3 ;  /* 0x031c0003100085a7 */ /* 0x000ea2000800007f */
[----:B------:R-:W-:Y:S04]  /*7600*/  BSSY B0, `(.L_x_485) ;  /* 0x0000006000007945 */ /* 0x000fe80003800000 */
[----:B--2---:R-:W-:Y:S05]  /*7610*/  @P0 BRA `(.L_x_486) ;  /* 0x0000000000100947 */ /* 0x004fea0003800000 */
.L_x_487:
[----:B--2---:R2:W3:Y:S02]  /*7620*/  SYNCS.PHASECHK.TRANS64.TRYWAIT P0, [R16+URZ+0x31c00], R3 ;  /* 0x031c0003100075a7 */ /* 0x0044e4000800017f */
[----:B---3--:R-:W-:Y:S05]  /*7630*/  @!P0 NANOSLEEP.SYNCS 0x989680 ;  /* 0x009896800000895d */ /* 0x008fea0003900000 */
[----:B------:R-:W3:Y:S02]  /*7640*/  @!P0 SYNCS.PHASECHK.TRANS64 P0, [R16+URZ+0x31c00], R3 ;  /* 0x031c0003100085a7 */ /* 0x000ee4000800007f */
[----:B---3--:R-:W-:Y:S05]  /*7650*/  @!P0 BRA `(.L_x_487) ;  /* 0xfffffffc00f08947 */ /* 0x008fea000383ffff */
.L_x_486:
[----:B------:R-:W-:Y:S05]  /*7660*/  BSYNC B0 ;  /* 0x0000000000007941 */ /* 0x000fea0003800000 */
.L_x_485:
[----:B------:R-:W-:Y:S05]  /*7670*/  BRA `(.L_x_488) ;  /* 0x0000003800f47947 */ /* 0x000fea0003800000 */
.L_x_484:
[----:B------:R-:W2:Y:S01]  /*7680*/  LDL R3, [R1+0xc8] ;  /* 0x0000c80001037983 */ /* 0x000ea20000100800 */
[----:B-1---5:R-:W-:Y:S01]  /*7690*/  SHF.R.S32.HI R0, RZ, 0x1f, R107 ;  /* 0x0000001fff007819 */ /* 0x022fe2000001146b */
[----:B------:R-:W-:Y:S01]  /*76a0*/  ULDC.64 UR4, c[0x0][0x3f8] ;  /* 0x0000fe0000047ab9 */ /* 0x000fe20000000a00 */
[----:B------:R-:W-:Y:S01]  /*76b0*/  ULDC.64 UR6, c[0x0][0x408] ;  /* 0x0001020000067ab9 */ /* 0x000fe20000000a00 */
[----:B------:R-:W-:-:S04]  /*76c0*/  IMAD.WIDE.U32 R4, R107, UR4, RZ ;  /* 0x000000046b047c25 */ /* 0x000fc8000f8e00ff */
[C---:B------:R-:W-:Y:S02]  /*76d0*/  IMAD R6, R0.reuse, UR4, RZ ;  /* 0x0000000400067c24 */ /* 0x040fe4000f8e02ff */
[----:B------:R-:W-:Y:S02]  /*76e0*/  IMAD R0, R0, UR6, RZ ;  /* 0x0000000600007c24 */ /* 0x000fe4000f8e02ff */
[C---:B------:R-:W-:Y:S01]  /*76f0*/  IMAD R25, R107.reuse, UR5, R6 ;  /* 0x000000056b197c24 */ /* 0x040fe2000f8e0206 */
[----:B------:R-:W-:Y:S01]  /*7700*/  ULDC.64 UR4, c[0x0][0x3e8] ;  /* 0x0000fa0000047ab9 */ /* 0x000fe20000000a00 */
[C---:B------:R-:W-:Y:S01]  /*7710*/  IMAD R27, R107.reuse, UR7, R0 ;  /* 0x000000076b1b7c24 */ /* 0x040fe2000f8e0200 */
[----:B------:R-:W-:Y:S01]  /*7720*/  LEA R24, P1, R4, UR4, 0x1 ;  /* 0x0000000404187c11 */ /* 0x000fe2000f8208ff */
[----:B------:R-:W-:Y:S01]  /*7730*/  IMAD.WIDE.U32 R6, R107, UR6, RZ ;  /* 0x000000066b067c25 */ /* 0x000fe2000f8e00ff */
[----:B------:R-:W-:-:S03]  /*7740*/  ULDC.64 UR6, c[0x0][0x400] ;  /* 0x0001000000067ab9 */ /* 0x000fc60000000a00 */
[----:B------:R-:W-:Y:S01]  /*7750*/  IMAD.IADD R25, R25, 0x1, R5 ;  /* 0x0000000119197824 */ /* 0x000fe200078e0205 */
[----:B------:R-:W-:Y:S01]  /*7760*/  LEA R26, P2, R6, UR6, 0x1 ;  /* 0x00000006061a7c11 */ /* 0x000fe2000f8408ff */
[----:B------:R-:W-:-:S03]  /*7770*/  IMAD.IADD R27, R27, 0x1, R7 ;  /* 0x000000011b1b7824 */ /* 0x000fc600078e0207 */
[----:B------:R-:W-:Y:S02]  /*7780*/  LEA.HI.X R25, R4, UR5, R25, 0x1, P1 ;  /* 0x0000000504197c11 */ /* 0x000fe400088f0c19 */
[----:B------:R-:W-:Y:S02]  /*7790*/  LEA.HI.X R27, R6, UR7, R27, 0x1, P2 ;  /* 0x00000007061b7c11 */ /* 0x000fe400090f0c1b */
[----:B--2---:R-:W-:-:S13]  /*77a0*/  LOP3.LUT P0, RZ, R3, 0x1bf, RZ, 0xc0, !PT ;  /* 0x000001bf03ff7812 */ /* 0x004fda000780c0ff */
[----:B------:R-:W-:Y:S05]  /*77b0*/  @!P0 BRA `(.L_x_489) ;  /* 0x0000000000408947 */ /* 0x000fea0003800000 */
[----:B------:R-:W-:Y:S01]  /*77c0*/  MOV R0, 0x0 ;  /* 0x0000000000007802 */ /* 0x000fe20000000f00 */
[----:B------:R-:W-:Y:S01]  /*77d0*/  ULDC.64 UR4, c[0x4][0xa8] ;  /* 0x01002a0000047ab9 */ /* 0x000fe20000000a00 */
[----:B------:R-:W-:Y:S01]  /*77e0*/  ULDC.64 UR6, c[0x4][0xb0] ;  /* 0x01002c0000067ab9 */ /* 0x000fe20000000a00 */
[----:B------:R-:W-:Y:S01]  /*77f0*/  IMAD.U32 R4, RZ, RZ, UR4 ;  /* 0x00000004ff047e24 */ /* 0x000fe2000f8e00ff */
[----:B0-----:R0:W1:Y:S01]  /*7800*/  LDC.64 R14, c[0x4][R0] ;  /* 0x01000000000e7b82 */ /* 0x0010620000000a00 */
        /* <DEDUP_REMOVED lines=11> */
.L_x_489:
[----:B------:R-:W-:Y:S01]  /*78c0*/  ULDC.U8 UR4, c[0x0][0x410] ;  /* 0x0001040000047ab9 */ /* 0x000fe20000000000 */
[----:B------:R-:W-:Y:S01]  /*78d0*/  BSSY B0, `(.L_x_490) ;  /* 0x000038f000007945 */ /* 0x000fe20003800000 */
[----:B------:R-:W-:Y:S01]  /*78e0*/  ISETP.NE.AND P0, PT, RZ, UR4, PT ;  /* 0x00000004ff007c0c */ /* 0x000fe2000bf05270 */
[----:B------:R-:W-:-:S12]  /*78f0*/  IMAD R7, R109, 0xc0, R19 ;  /* 0x000000c06d077824 */ /* 0x000fd800078e0213 */
[----:B------:R-:W-:Y:S05]  /*7900*/  @!P0 BRA `(.L_x_491) ;  /* 0x0000001800fc8947 */ /* 0x000fea0003800000 */
[----:B------:R-:W-:-:S03]  /*7910*/  UMOV UR4, 0xffffffff ;  /* 0xffffffff00047882 */ /* 0x000fc60000000000 */
[----:B------:R-:W-:Y:S05]  /*7920*/  BRA.DIV UR4, `(.L_x_492) ;  /* 0x0000019204b47947 */ /* 0x000fea000b800000 */
[----:B------:R1:W2:Y:S04]  /*7930*/  SHFL.IDX PT, R3, R25, RZ, 0x1e1f ;  /* 0x001e1fff19037589 */ /* 0x0002a800000e0000 */
[----:B------:R1:W3:Y:S04]  /*7940*/  SHFL.IDX PT, R0, R24, RZ, 0x1e1f ;  /* 0x001e1fff18007589 */ /* 0x0002e800000e0000 */
[----:B------:R1:W4:Y:S04]  /*7950*/  SHFL.IDX PT, R5, R27, RZ, 0x1e1f ;  /* 0x001e1fff1b057589 */ /* 0x00032800000e0000 */
[----:B------:R1:W0:Y:S02]  /*7960*/  SHFL.IDX PT, R4, R26, RZ, 0x1e1f ;  /* 0x001e1fff1a047589 */ /* 0x00022400000e0000 */
.L_x_733:
[----:B------:R-:W5:Y:S01]  /*7970*/  LDL R53, [R1+0xa4] ;  /* 0x0000a40001357983 */ /* 0x000f620000100800 */
[----:B------:R-:W-:Y:S01]  /*7980*/  ULDC UR4, c[0x0][0x448] ;  /* 0x0001120000047ab9 */ /* 0x000fe20000000800 */
[----:B------:R-:W-:Y:S01]  /*7990*/  BSSY B1, `(.L_x_493) ;  /* 0x0000060000017945 */ /* 0x000fe20003800000 */
[----:B------:R-:W-:Y:S01]  /*79a0*/  IMAD R112, R112, UR4, RZ ;  /* 0x0000000470707c24 */ /* 0x000fe2000f8e02ff */
[----:B------:R-:W-:Y:S02]  /*79b0*/  CS2R R34, SRZ ;  /* 0x0000000000227805 */ /* 0x000fe4000001ff00 */
[----:B------:R-:W-:Y:S02]  /*79c0*/  CS2R R30, SRZ ;  /* 0x00000000001e7805 */ /* 0x000fe4000001ff00 */
[----:B-1----:R-:W-:Y:S01]  /*79d0*/  CS2R R26, SRZ ;  /* 0x00000000001a7805 */ /* 0x002fe2000001ff00 */
[----:B------:R-:W-:Y:S01]  /*79e0*/  IMAD R6, R109, -0xc0, R112 ;  /* 0xffffff406d067824 */ /* 0x000fe200078e0270 */
[----:B------:R-:W-:-:S02]  /*79f0*/  ISETP.GE.AND P1, PT, R7, R112, PT ;  /* 0x000000700700720c */ /* 0x000fc40003f26270 */
[----:B------:R-:W-:Y:S02]  /*7a00*/  CS2R R20, SRZ ;  /* 0x0000000000147805 */ /* 0x000fe4000001ff00 */
[----:B------:R-:W-:Y:S02]  /*7a10*/  CS2R R12, SRZ ;  /* 0x00000000000c7805 */ /* 0x000fe4000001ff00 */
[----:B------:R-:W-:Y:S02]  /*7a20*/  CS2R R8, SRZ ;  /* 0x0000000000087805 */ /* 0x000fe4000001ff00 */
[----:B------:R-:W-:Y:S02]  /*7a30*/  VIMNMX R6, R6, 0xc0, PT ;  /* 0x000000c006067848 */ /* 0x000fe40003fe0100 */
[----:B------:R-:W-:Y:S02]  /*7a40*/  CS2R R36, SRZ ;  /* 0x0000000000247805 */ /* 0x000fe4000001ff00 */
[----:B------:R-:W-:-:S02]  /*7a50*/  CS2R R32, SRZ ;  /* 0x0000000000207805 */ /* 0x000fc4000001ff00 */
[----:B------:R-:W-:Y:S02]  /*7a60*/  CS2R R28, SRZ ;  /* 0x00000000001c7805 */ /* 0x000fe4000001ff00 */
[----:B------:R-:W-:Y:S02]  /*7a70*/  ISETP.GE.AND P0, PT, R19, R6, PT ;  /* 0x000000061300720c */ /* 0x000fe40003f06270 */
[----:B------:R-:W-:Y:S02]  /*7a80*/  CS2R R24, SRZ ;  /* 0x0000000000187805 */ /* 0x000fe4000001ff00 */
[----:B0-----:R-:W-:Y:S02]  /*7a90*/  CS2R R14, SRZ ;  /* 0x00000000000e7805 */ /* 0x001fe4000001ff00 */
[----:B------:R-:W-:Y:S02]  /*7aa0*/  CS2R R10, SRZ ;  /* 0x00000000000a7805 */ /* 0x000fe4000001ff00 */
[----:B-----5:R-:W-:Y:S01]  /*7ab0*/  LEA.HI R52, R53, R53, RZ, 0x1 ;  /* 0x0000003535347211 */ /* 0x020fe200078f08ff */
[----:B------:R-:W-:Y:S06]  /*7ac0*/  @P1 BRA `(.L_x_494) ;  /* 0x0000000400301947 */ /* 0x000fec0003800000 */
[----:B------:R-:W2:Y:S01]  /*7ad0*/  LDL R45, [R1+0x6c] ;  /* 0x00006c00012d7983 */ /* 0x000ea20000100800 */
[----:B------:R-:W-:-:S03]  /*7ae0*/  ULDC UR4, c[0x0][0x3f4] ;  /* 0x0000fd0000047ab9 */ /* 0x000fc60000000800 */
[----:B------:R-:W3:Y:S04]  /*7af0*/  LDL R44, [R1+0x68] ;  /* 0x00006800012c7983 */ /* 0x000ee80000100800 */
[----:B------:R-:W4:Y:S04]  /*7b00*/  LDL R43, [R1+0x70] ;  /* 0x00007000012b7983 */ /* 0x000f280000100800 */
[----:B------:R-:W4:Y:S04]  /*7b10*/  LDL R42, [R1+0x64] ;  /* 0x00006400012a7983 */ /* 0x000f280000100800 */
[----:B------:R-:W4:Y:S04]  /*7b20*/  LDL.64 R40, [R1+0x40] ;  /* 0x0000400001287983 */ /* 0x000f280000100a00 */
[----:B------:R-:W4:Y:S01]  /*7b30*/  LDL R14, [R1+0x74] ;  /* 0x00007400010e7983 */ /* 0x000f220000100800 */
        /* <DEDUP_REMOVED lines=8> */
[C---:B--2---:R-:W-:Y:S01]  /*7bc0*/  ISETP.GE.AND P4, PT, R45.reuse, UR4, PT ;  /* 0x000000042d007c0c */ /* 0x044fe2000bf86270 */
[C---:B------:R-:W-:Y:S01]  /*7bd0*/  IMAD.SHL.U32 R9, R45.reuse, 0x2, RZ ;  /* 0x000000022d097824 */ /* 0x040fe200078e00ff */
[----:B------:R-:W-:Y:S02]  /*7be0*/  SHF.R.S32.HI R6, RZ, 0x1f, R45 ;  /* 0x0000001fff067819 */ /* 0x000fe4000001142d */
[----:B---3--:R-:W-:Y:S02]  /*7bf0*/  ISETP.GE.AND P3, PT, R44, UR4, PT ;  /* 0x000000042c007c0c */ /* 0x008fe4000bf66270 */
[----:B------:R-:W-:-:S07]  /*7c00*/  SHF.L.U64.HI R10, R45, 0x1, R6 ;  /* 0x000000012d0a7819 */ /* 0x000fce0000010206 */
[-C--:B------:R-:W-:Y:S02]  /*7c10*/  @!P4 IADD3 R8, P2, R4, R9.reuse, RZ ;  /* 0x000000090408c210 */ /* 0x080fe40007f5e0ff */
[----:B------:R-:W-:-:S03]  /*7c20*/  @!P4 IADD3 R6, P1, R0, R9, RZ ;  /* 0x000000090006c210 */ /* 0x000fc60007f3e0ff */
[--C-:B----4-:R-:W-:Y:S01]  /*7c30*/  @!P4 IMAD.X R9, R5, 0x1, R10.reuse, P2 ;  /* 0x000000010509c824 */ /* 0x110fe200010e060a */
[----:B------:R-:W-:Y:S01]  /*7c40*/  ISETP.GE.AND P2, PT, R43, UR4, PT ;  /* 0x000000042b007c0c */ /* 0x000fe2000bf46270 */
[----:B------:R-:W-:Y:S01]  /*7c50*/  @!P4 IMAD.X R7, R3, 0x1, R10, P1 ;  /* 0x000000010307c824 */ /* 0x000fe200008e060a */
[----:B------:R-:W-:Y:S01]  /*7c60*/  SHF.R.S32.HI R10, RZ, 0x1f, R44 ;  /* 0x0000001fff0a7819 */ /* 0x000fe2000001142c */
[----:B------:R-:W-:Y:S01]  /*7c70*/  IMAD.SHL.U32 R49, R44, 0x2, RZ ;  /* 0x000000022c317824 */ /* 0x000fe200078e00ff */
[----:B------:R-:W5:Y:S01]  /*7c80*/  @!P4 LD.E.64 R30, desc[UR60][R8.64] ;  /* 0x0000003c081ec980 */ /* 0x000f62000c101b00 */
[----:B------:R-:W-:Y:S01]  /*7c90*/  ISETP.GE.AND P1, PT, R42, UR4, PT ;  /* 0x000000042a007c0c */ /* 0x000fe2000bf26270 */
[----:B------:R-:W-:Y:S01]  /*7ca0*/  IMAD.SHL.U32 R45, R43, 0x2, RZ ;  /* 0x000000022b2d7824 */ /* 0x000fe200078e00ff */
[----:B------:R-:W-:Y:S01]  /*7cb0*/  SHF.L.U64.HI R10, R44, 0x1, R10 ;  /* 0x000000012c0a7819 */ /* 0x000fe2000001020a */
[----:B------:R0:W5:Y:S01]  /*7cc0*/  @!P4 LD.E.64 R32, desc[UR60][R6.64] ;  /* 0x0000003c0620c980 */ /* 0x000162000c101b00 */
[----:B------:R-:W-:-:S02]  /*7cd0*/  @!P3 IADD3 R48, P4, R4, R49, RZ ;  /* 0x000000310430b210 */ /* 0x000fc40007f9e0ff */
[----:B------:R-:W-:Y:S02]  /*7ce0*/  @!P3 IADD3 R50, P5, R0, R49, RZ ;  /* 0x000000310032b210 */ /* 0x000fe40007fbe0ff */
[----:B------:R-:W-:Y:S01]  /*7cf0*/  SHF.R.S32.HI R11, RZ, 0x1f, R43 ;  /* 0x0000001fff0b7819 */ /* 0x000fe2000001142b */
[--C-:B------:R-:W-:Y:S01]  /*7d00*/  @!P3 IMAD.X R49, R5, 0x1, R10.reuse, P4 ;  /* 0x000000010531b824 */ /* 0x100fe200020e060a */
[-C--:B------:R-:W-:Y:S01]  /*7d10*/  @!P2 IADD3 R44, P4, R4, R45.reuse, RZ ;  /* 0x0000002d042ca210 */ /* 0x080fe20007f9e0ff */
[----:B------:R-:W-:Y:S01]  /*7d20*/  @!P3 IMAD.X R51, R3, 0x1, R10, P5 ;  /* 0x000000010333b824 */ /* 0x000fe200028e060a */
[----:B------:R-:W-:Y:S01]  /*7d30*/  SHF.R.S32.HI R12, RZ, 0x1f, R42 ;  /* 0x0000001fff0c7819 */ /* 0x000fe2000001142a */
[----:B0-----:R-:W-:Y:S01]  /*7d40*/  IMAD.SHL.U32 R7, R42, 0x2, RZ ;  /* 0x000000022a077824 */ /* 0x001fe200078e00ff */
[----:B------:R-:W-:Y:S01]  /*7d50*/  SHF.L.U64.HI R6, R43, 0x1, R11 ;  /* 0x000000012b067819 */ /* 0x000fe2000001020b */
[----:B------:R-:W-:Y:S01]  /*7d60*/  IMAD.SHL.U32 R13, R14, 0x2, RZ ;  /* 0x000000020e0d7824 */ /* 0x000fe200078e00ff */
[----:B------:R-:W-:Y:S01]  /*7d70*/  @!P2 IADD3 R46, P5, R0, R45, RZ ;  /* 0x0000002d002ea210 */ /* 0x000fe20007fbe0ff */
[----:B------:R-:W5:Y:S01]  /*7d80*/  @!P3 LD.E.64 R28, desc[UR60][R50.64] ;  /* 0x0000003c321cb980 */ /* 0x000f62000c101b00 */
[----:B------:R-:W-:Y:S01]  /*7d90*/  SHF.L.U64.HI R12, R42, 0x1, R12 ;  /* 0x000000012a0c7819 */ /* 0x000fe2000001020c */
[--C-:B------:R-:W-:Y:S01]  /*7da0*/  @!P2 IMAD.X R45, R5, 0x1, R6.reuse, P4 ;  /* 0x00000001052da824 */ /* 0x100fe200020e0606 */
[----:B------:R-:W-:Y:S01]  /*7db0*/  @!P1 IADD3 R42, P4, R0, R7, RZ ;  /* 0x00000007002a9210 */ /* 0x000fe20007f9e0ff */
[C---:B------:R-:W-:Y:S01]  /*7dc0*/  @!P2 IMAD.X R47, R3.reuse, 0x1, R6, P5 ;  /* 0x00000001032fa824 */ /* 0x040fe200028e0606 */
[----:B------:R-:W-:Y:S01]  /*7dd0*/  ISETP.GE.AND P5, PT, R40, UR4, PT ;  /* 0x0000000428007c0c */ /* 0x000fe2000bfa6270 */
[----:B------:R-:W5:Y:S01]  /*7de0*/  @!P3 LD.E.64 R26, desc[UR60][R48.64] ;  /* 0x0000003c301ab980 */ /* 0x000f62000c101b00 */
[----:B------:R-:W-:-:S02]  /*7df0*/  @!P1 IADD3.X R43, R3, R12, RZ, P4, !PT ;  /* 0x0000000c032b9210 */ /* 0x000fc400027fe4ff */
[----:B------:R-:W-:Y:S01]  /*7e00*/  @!P1 IADD3 R6, P4, R4, R7, RZ ;  /* 0x0000000704069210 */ /* 0x000fe20007f9e0ff */
[----:B------:R-:W5:Y:S04]  /*7e10*/  @!P2 LD.E.64 R24, desc[UR60][R46.64] ;  /* 0x0000003c2e18a980 */ /* 0x000f68000c101b00 */
[----:B------:R-:W-:Y:S01]  /*7e20*/  @!P1 IMAD.X R7, R5, 0x1, R12, P4 ;  /* 0x0000000105079824 */ /* 0x000fe200020e060c */
[----:B------:R-:W-:Y:S01]  /*7e30*/  ISETP.GE.AND P4, PT, R14, UR4, PT ;  /* 0x000000040e007c0c */ /* 0x000fe2000bf86270 */
[----:B------:R-:W5:Y:S02]  /*7e40*/  @!P2 LD.E.64 R20, desc[UR60][R44.64] ;  /* 0x0000003c2c14a980 */ /* 0x000f64000c101b00 */
[----:B------:R-:W-:Y:S02]  /*7e50*/  @!P5 IMAD.MOV.U32 R8, RZ, RZ, R0 ;  /* 0x000000ffff08d224 */ /* 0x000fe400078e0000 */
[----:B------:R-:W-:-:S02]  /*7e60*/  @!P5 IMAD.MOV.U32 R9, RZ, RZ, R3 ;  /* 0x000000ffff09d224 */ /* 0x000fc400078e0003 */
[----:B------:R-:W-:Y:S01]  /*7e70*/  @!P5 IMAD.WIDE R10, R40, 0x2, R4 ;  /* 0x00000002280ad825 */ /* 0x000fe200078e0204 */
[----:B------:R-:W-:-:S03]  /*7e80*/  SHF.R.S32.HI R12, RZ, 0x1f, R14 ;  /* 0x0000001fff0c7819 */ /* 0x000fc6000001140e */
[----:B------:R-:W-:Y:S01]  /*7e90*/  @!P5 IMAD.WIDE R8, R40, 0x2, R8 ;  /* 0x000000022808d825 */ /* 0x000fe200078e0208 */
[----:B------:R0:W5:Y:S01]  /*7ea0*/  @!P5 LD.E.64 R34, desc[UR60][R10.64] ;  /* 0x0000003c0a22d980 */ /* 0x000162000c101b00 */
[----:B------:R-:W-:-:S03]  /*7eb0*/  SHF.L.U64.HI R12, R14, 0x1, R12 ;  /* 0x000000010e0c7819 */ /* 0x000fc6000001020c */
[----:B------:R1:W5:Y:S01]  /*7ec0*/  @!P5 LD.E.64 R36, desc[UR60][R8.64] ;  /* 0x0000003c0824d980 */ /* 0x000362000c101b00 */
[----:B------:R-:W-:-:S05]  /*7ed0*/  @!P4 IADD3 R40, P5, R0, R13, RZ ;  /* 0x0000000d0028c210 */ /* 0x000fca0007fbe0ff */
[--C-:B------:R-:W-:Y:S01]  /*7ee0*/  @!P4 IMAD.X R41, R3, 0x1, R12.reuse, P5 ;  /* 0x000000010329c824 */ /* 0x100fe200028e060c */
[----:B------:R-:W-:Y:S02]  /*7ef0*/  @!P4 IADD3 R4, P5, R4, R13, RZ ;  /* 0x0000000d0404c210 */ /* 0x000fe40007fbe0ff */
[----:B------:R-:W-:Y:S02]  /*7f00*/  CS2R R14, SRZ ;  /* 0x00000000000e7805 */ /* 0x000fe4000001ff00 */
[----:B0-----:R-:W-:Y:S02]  /*7f10*/  CS2R R10, SRZ ;  /* 0x00000000000a7805 */ /* 0x001fe4000001ff00 */
[----:B-1----:R-:W-:Y:S01]  /*7f20*/  CS2R R8, SRZ ;  /* 0x0000000000087805 */ /* 0x002fe2000001ff00 */
[----:B------:R-:W-:Y:S01]  /*7f30*/  @!P4 IMAD.X R5, R5, 0x1, R12, P5 ;  /* 0x000000010505c824 */ /* 0x000fe200028e060c */
[----:B------:R-:W-:Y:S01]  /*7f40*/  CS2R R12, SRZ ;  /* 0x00000000000c7805 */ /* 0x000fe2000001ff00 */
[----:B------:R0:W5:Y:S04]  /*7f50*/  @!P1 LD.E.64 R14, desc[UR60][R42.64] ;  /* 0x0000003c2a0e9980 */ /* 0x000168000c101b00 */
[----:B------:R0:W5:Y:S04]  /*7f60*/  @!P4 LD.E.64 R10, desc[UR60][R40.64] ;  /* 0x0000003c280ac980 */ /* 0x000168000c101b00 */
[----:B------:R0:W5:Y:S04]  /*7f70*/  @!P1 LD.E.64 R12, desc[UR60][R6.64] ;  /* 0x0000003c060c9980 */ /* 0x000168000c101b00 */
[----:B------:R0:W5:Y:S02]  /*7f80*/  @!P4 LD.E.64 R8, desc[UR60][R4.64] ;  /* 0x0000003c0408c980 */ /* 0x000164000c101b00 */
.L_x_494:
[----:B------:R-:W-:Y:S05]  /*7f90*/  BSYNC B1 ;  /* 0x0000000000017941 */ /* 0x000fea0003800000 */
.L_x_493:
[----:B--2--5:R-:W-:Y:S01]  /*7fa0*/  IMAD.MOV.U32 R3, RZ, RZ, R35 ;  /* 0x000000ffff037224 */ /* 0x024fe200078e0023 */
[----:B------:R-:W-:Y:S01]  /*7fb0*/  LOP3.LUT R52, R52, 0xfffffffe, RZ, 0xc0, !PT ;  /* 0xfffffffe34347812 */ /* 0x000fe200078ec0ff */
[----:B---3--:R-:W-:Y:S01]  /*7fc0*/  IMAD.MOV.U32 R0, RZ, RZ, R34 ;  /* 0x000000ffff007224 */ /* 0x008fe200078e0022 */
[----:B------:R-:W-:Y:S01]  /*7fd0*/  BSSY B1, `(.L_x_495) ;  /* 0x000002b000017945 */ /* 0x000fe20003800000 */
[----:B0-----:R-:W-:Y:S01]  /*7fe0*/  IMAD.MOV.U32 R4, RZ, RZ, R30 ;  /* 0x000000ffff047224 */ /* 0x001fe200078e001e */
[----:B------:R-:W-:Y:S01]  /*7ff0*/  PRMT R47, R47, 0x5410, R3 ;  /* 0x000054102f2f7816 */ /* 0x000fe20000000003 */
[----:B------:R-:W-:Y:S01]  /*8000*/  IMAD.IADD R3, R53, 0x1, -R52 ;  /* 0x0000000135037824 */ /* 0x000fe200078e0a34 */
[----:B------:R-:W-:Y:S01]  /*8010*/  PRMT R48, R0, 0x7610, R48 ;  /* 0x0000761000307816 */ /* 0x000fe20000000030 */
[----:B------:R-:W-:Y:S01]  /*8020*/  IMAD.MOV.U32 R0, RZ, RZ, R31 ;  /* 0x000000ffff007224 */ /* 0x000fe200078e001f */
[----:B------:R-:W-:Y:S01]  /*8030*/  PRMT R56, R4, 0x7610, R56 ;  /* 0x0000761004387816 */ /* 0x000fe20000000038 */
[----:B------:R-:W-:Y:S01]  /*8040*/  IMAD.MOV.U32 R4, RZ, RZ, R26 ;  /* 0x000000ffff047224 */ /* 0x000fe200078e001a */
[----:B------:R-:W-:Y:S01]  /*8050*/  SHF.L.U32 R3, R3, 0x1f, RZ ;  /* 0x0000001f03037819 */ /* 0x000fe200000006ff */
[----:B----4-:R-:W-:Y:S01]  /*8060*/  IMAD.MOV.U32 R5, RZ, RZ, R27 ;  /* 0x000000ffff057224 */ /* 0x010fe200078e001b */
[----:B------:R-:W-:Y:S01]  /*8070*/  PRMT R56, R56, 0x5410, R0 ;  /* 0x0000541038387816 */ /* 0x000fe20000000000 */
[----:B------:R-:W-:Y:S01]  /*8080*/  IMAD.MOV.U32 R0, RZ, RZ, R20 ;  /* 0x000000ffff007224 */ /* 0x000fe200078e0014 */
[----:B------:R-:W0:Y:S01]  /*8090*/  SYNCS.PHASECHK.TRANS64.TRYWAIT P1, [R16+URZ+0x31c00], R3 ;  /* 0x031c0003100075a7 */ /* 0x000e22000802017f */
[----:B------:R-:W-:Y:S01]  /*80a0*/  PRMT R47, R4, 0x7610, R47 ;  /* 0x00007610042f7816 */ /* 0x000fe2000000002f */
[----:B------:R-:W-:Y:S01]  /*80b0*/  IMAD.MOV.U32 R4, RZ, RZ, R21 ;  /* 0x000000ffff047224 */ /* 0x000fe200078e0015 */
[----:B------:R-:W-:Y:S01]  /*80c0*/  PRMT R46, R46, 0x5410, R5 ;  /* 0x000054102e2e7816 */ /* 0x000fe20000000005 */
[----:B------:R-:W-:-:S02]  /*80d0*/  IMAD.MOV.U32 R5, RZ, RZ, R12 ;  /* 0x000000ffff057224 */ /* 0x000fc400078e000c */
[----:B------:R-:W-:Y:S01]  /*80e0*/  IMAD.MOV.U32 R6, RZ, RZ, R13 ;  /* 0x000000ffff067224 */ /* 0x000fe200078e000d */
[----:B------:R-:W-:Y:S01]  /*80f0*/  PRMT R44, R0, 0x5410, R4 ;  /* 0x00005410002c7816 */ /* 0x000fe20000000004 */
[----:B------:R-:W-:Y:S02]  /*8100*/  IMAD.MOV.U32 R0, RZ, RZ, R8 ;  /* 0x000000ffff007224 */ /* 0x000fe400078e0008 */
[----:B------:R-:W-:Y:S01]  /*8110*/  IMAD.MOV.U32 R4, RZ, RZ, R9 ;  /* 0x000000ffff047224 */ /* 0x000fe200078e0009 */
[----:B------:R-:W-:Y:S01]  /*8120*/  PRMT R42, R5, 0x5410, R6 ;  /* 0x00005410052a7816 */ /* 0x000fe20000000006 */
[----:B------:R-:W-:Y:S02]  /*8130*/  IMAD.MOV.U32 R5, RZ, RZ, R36 ;  /* 0x000000ffff057224 */ /* 0x000fe400078e0024 */
[----:B------:R-:W-:Y:S01]  /*8140*/  IMAD.MOV.U32 R6, RZ, RZ, R37 ;  /* 0x000000ffff067224 */ /* 0x000fe200078e0025 */
[----:B------:R-:W-:Y:S01]  /*8150*/  PRMT R40, R0, 0x5410, R4 ;  /* 0x0000541000287816 */ /* 0x000fe20000000004 */
[----:B------:R-:W-:Y:S01]  /*8160*/  IMAD.MOV.U32 R0, RZ, RZ, R32 ;  /* 0x000000ffff007224 */ /* 0x000fe200078e0020 */
[----:B------:R-:W-:Y:S01]  /*8170*/  PRMT R48, R48, 0x5410, R5 ;  /* 0x0000541030307816 */ /* 0x000fe20000000005 */
[----:B------:R-:W-:Y:S01]  /*8180*/  IMAD.MOV.U32 R4, RZ, RZ, R33 ;  /* 0x000000ffff047224 */ /* 0x000fe200078e0021 */
[----:B------:R-:W-:Y:S01]  /*8190*/  PRMT R57, R6, 0x7610, R57 ;  /* 0x0000761006397816 */ /* 0x000fe20000000039 */
[----:B------:R-:W-:Y:S01]  /*81a0*/  IMAD.MOV.U32 R5, RZ, RZ, R28 ;  /* 0x000000ffff057224 */ /* 0x000fe200078e001c */
[----:B------:R-:W-:-:S02]  /*81b0*/  MOV R6, R29 ;  /* 0x0000001d00067202 */ /* 0x000fc40000000f00 */
[----:B------:R-:W-:Y:S01]  /*81c0*/  PRMT R57, R57, 0x5410, R0 ;  /* 0x0000541039397816 */ /* 0x000fe20000000000 */
[----:B------:R-:W-:Y:S01]  /*81d0*/  IMAD.MOV.U32 R0, RZ, RZ, R24 ;  /* 0x000000ffff007224 */ /* 0x000fe200078e0018 */
[----:B------:R-:W-:Y:S01]  /*81e0*/  PRMT R58, R4, 0x5410, R5 ;  /* 0x00005410043a7816 */ /* 0x000fe20000000005 */
        /* <DEDUP_REMOVED lines=8> */
[----:B0-----:R-:W-:Y:S06]  /*8270*/  @!P1 BRA `(.L_x_496) ;  /* 0x0000018800d49947 */ /* 0x001fec0003800000 */
.L_x_734:
[----:B------:R-:W-:Y:S05]  /*8280*/  BSYNC B1 ;  /* 0x0000000000017941 */ /* 0x000fea0003800000 */
.L_x_495:
[----:B------:R-:W-:Y:S01]  /*8290*/  PRMT R41, R0, 0x5410, R4 ;  /* 0x0000541000297816 */ /* 0x000fe20000000004 */
[----:B------:R-:W-:Y:S06]  /*82a0*/  @P0 BRA `(.L_x_497) ;  /* 0x0000002c00c40947 */ /* 0x000fec0003800000 */
[----:B------:R-:W2:Y:S01]  /*82b0*/  LDL.64 R52, [R1+0x40] ;  /* 0x0000400001347983 */ /* 0x000ea20000100a00 */
[----:B------:R-:W2:Y:S03]  /*82c0*/  LDC R4, c[0x0][0x3f4] ;  /* 0x0000fd00ff047b82 */ /* 0x000ea60000000800 */
[----:B------:R-:W3:Y:S04]  /*82d0*/  LDL R54, [R1+0x88] ;  /* 0x0000880001367983 */ /* 0x000ee80000100800 */
[----:B------:R-:W4:Y:S04]  /*82e0*/  LDL R51, [R1+0x6c] ;  /* 0x00006c0001337983 */ /* 0x000f280000100800 */
[----:B------:R-:W5:Y:S04]  /*82f0*/  LDL R50, [R1+0x68] ;  /* 0x0000680001327983 */ /* 0x000f680000100800 */
[----:B------:R-:W5:Y:S04]  /*8300*/  LDL R49, [R1+0x70] ;  /* 0x0000700001317983 */ /* 0x000f680000100800 */
[----:B------:R-:W5:Y:S04]  /*8310*/  LDL R7, [R1+0x64] ;  /* 0x0000640001077983 */ /* 0x000f680000100800 */
[----:B------:R-:W5:Y:S01]  /*8320*/  LDL R6, [R1+0x74] ;  /* 0x0000740001067983 */ /* 0x000f620000100800 */
[----:B------:R-:W-:-:S04]  /*8330*/  LEA.HI R38, R39, R38, RZ, 0x2 ;  /* 0x0000002627267211 */ /* 0x000fc800078f10ff */
[--C-:B------:R-:W-:Y:S02]  /*8340*/  SHF.R.S32.HI R0, RZ, 0x2, R38.reuse ;  /* 0x00000002ff007819 */ /* 0x100fe40000011426 */
[----:B0-----:R-:W-:-:S04]  /*8350*/  SHF.R.S32.HI R3, RZ, 0x1f, R38 ;  /* 0x0000001fff037819 */ /* 0x001fc80000011426 */
[----:B------:R-:W-:-:S04]  /*8360*/  LEA.HI R3, R3, R0, RZ, 0x2 ;  /* 0x0000000003037211 */ /* 0x000fc800078f10ff */
[----:B------:R-:W-:Y:S01]  /*8370*/  LOP3.LUT R5, R3, 0xfffffffc, RZ, 0xc0, !PT ;  /* 0xfffffffc03057812 */ /* 0x000fe200078ec0ff */
[----:B------:R-:W-:Y:S04]  /*8380*/  BSSY B1, `(.L_x_498) ;  /* 0x0000036000017945 */ /* 0x000fe80003800000 */
[----:B------:R-:W-:-:S05]  /*8390*/  IMAD.IADD R5, R0, 0x1, -R5 ;  /* 0x0000000100057824 */ /* 0x000fca00078e0a05 */
[----:B------:R-:W-:Y:S02]  /*83a0*/  LOP3.LUT P0, RZ, R5, 0x2, RZ, 0xc0, !PT ;  /* 0x0000000205ff7812 */ /* 0x000fe4000780c0ff */
[----:B--2---:R-:W-:Y:S01]  /*83b0*/  ISETP.GE.AND P6, PT, R52, R4, PT ;  /* 0x000000043400720c */ /* 0x004fe20003fc6270 */
[----:B---3--:R-:W-:-:S04]  /*83c0*/  IMAD R3, R54, 0x2, R16 ;  /* 0x0000000236037824 */ /* 0x008fc800078e0210 */
[----:B------:R-:W-:Y:S01]  /*83d0*/  VIADD R0, R3, 0x20 ;  /* 0x0000002003007836 */ /* 0x000fe20000000000 */
[-C--:B----4-:R-:W-:Y:S02]  /*83e0*/  ISETP.GE.AND P1, PT, R51, R4.reuse, PT ;  /* 0x000000043300720c */ /* 0x090fe40003f26270 */
[-C--:B-----5:R-:W-:Y:S02]  /*83f0*/  ISETP.GE.AND P2, PT, R50, R4.reuse, PT ;  /* 0x000000043200720c */ /* 0x0a0fe40003f46270 */
[-C--:B------:R-:W-:Y:S02]  /*8400*/  ISETP.GE.AND P3, PT, R49, R4.reuse, PT ;  /* 0x000000043100720c */ /* 0x080fe40003f66270 */
[-C--:B------:R-:W-:Y:S02]  /*8410*/  ISETP.GE.AND P4, PT, R7, R4.reuse, PT ;  /* 0x000000040700720c */ /* 0x080fe40003f86270 */
[----:B------:R-:W-:Y:S01]  /*8420*/  ISETP.GE.AND P5, PT, R6, R4, PT ;  /* 0x000000040600720c */ /* 0x000fe20003fa6270 */
[----:B------:R-:W-:-:S12]  /*8430*/  @P6 BRA `(.L_x_499) ;  /* 0x0000000000a86947 */ /* 0x000fd80003800000 */
[----:B------:R-:W0:Y:S01]  /*8440*/  LDS.128 R4, [R3+0xda00] ;  /* 0x00da000003047984 */ /* 0x000e220000000c00 */
[----:B------:R-:W-:Y:S01]  /*8450*/  SHF.R.U32.HI R39, RZ, 0x10, R37 ;  /* 0x00000010ff277819 */ /* 0x000fe20000011625 */
[--C-:B------:R-:W-:Y:S01]  /*8460*/  HADD2.F32 R38, -RZ, R48.reuse.H1_H1 ;  /* 0x30000030ff267230 */ /* 0x100fe20000004100 */
[----:B------:R-:W-:Y:S01]  /*8470*/  SHF.R.U32.HI R49, RZ, 0x10, R35 ;  /* 0x00000010ff317819 */ /* 0x000fe20000011623 */
[----:B------:R-:W-:Y:S01]  /*8480*/  HADD2.F32 R48, -RZ, R48.H0_H0 ;  /* 0x20000030ff307230 */ /* 0x000fe20000004100 */
[----:B------:R-:W-:Y:S01]  /*8490*/  SHF.R.U64 R55, R36, 0x10, R37 ;  /* 0x0000001024377819 */ /* 0x000fe20000001225 */
[----:B------:R-:W-:Y:S01]  /*84a0*/  HADD2.F32 R39, -RZ, R39.H0_H0 ;  /* 0x20000027ff277230 */ /* 0x000fe20000004100 */
[----:B------:R-:W-:Y:S01]  /*84b0*/  SHF.R.U64 R53, R34, 0x10, R35 ;  /* 0x0000001022357819 */ /* 0x000fe20000001223 */
[----:B------:R-:W-:Y:S02]  /*84c0*/  HADD2.F32 R49, -RZ, R49.H0_H0 ;  /* 0x20000031ff317230 */ /* 0x000fe40000004100 */
[----:B0-----:R-:W-:-:S02]  /*84d0*/  HADD2.F32 R36, -RZ, R7.H0_H0 ;  /* 0x20000007ff247230 */ /* 0x001fc40000004100 */
[----:B------:R-:W-:Y:S02]  /*84e0*/  HADD2.F32 R37, -RZ, R7.H1_H1 ;  /* 0x30000007ff257230 */ /* 0x000fe40000004100 */
[--C-:B------:R-:W-:Y:S02]  /*84f0*/  HADD2.F32 R7, -RZ, R4.reuse.H0_H0 ;  /* 0x20000004ff077230 */ /* 0x100fe40000004100 */
[----:B------:R-:W-:Y:S02]  /*8500*/  HADD2.F32 R4, -RZ, R4.H1_H1 ;  /* 0x30000004ff047230 */ /* 0x000fe40000004100 */
[C---:B------:R-:W-:Y:S01]  /*8510*/  FMUL.FTZ R52, R37.reuse, R39 ;  /* 0x0000002725347220 */ /* 0x040fe20000410000 */
[-C--:B------:R-:W-:Y:S01]  /*8520*/  FMUL.FTZ R51, R37, R49.reuse ;  /* 0x0000003125337220 */ /* 0x080fe20000410000 */
[--C-:B------:R-:W-:Y:S02]  /*8530*/  HADD2.F32 R34, -RZ, R6.reuse.H0_H0 ;  /* 0x20000006ff227230 */ /* 0x100fe40000004100 */
[----:B------:R-:W-:Y:S01]  /*8540*/  FMUL.FTZ R50, R4, R48 ;  /* 0x0000003004327220 */ /* 0x000fe20000410000 */
[----:B------:R-:W-:Y:S01]  /*8550*/  FFMA.FTZ R54, R36, R49, R52 ;  /* 0x0000003124367223 */ /* 0x000fe20000010034 */
[----:B------:R-:W-:-:S02]  /*8560*/  HADD2.F32 R35, -RZ, R6.H1_H1 ;  /* 0x30000006ff237230 */ /* 0x000fc40000004100 */
[-C--:B------:R-:W-:Y:S01]  /*8570*/  FMUL.FTZ R52, R4, R38.reuse ;  /* 0x0000002604347220 */ /* 0x080fe20000410000 */
[C---:B------:R-:W-:Y:S01]  /*8580*/  FFMA.FTZ R50, R7.reuse, R38, -R50 ;  /* 0x0000002607327223 */ /* 0x040fe20000010832 */
[----:B------:R-:W-:Y:S02]  /*8590*/  HADD2.F32 R6, -RZ, R5.H0_H0 ;  /* 0x20000005ff067230 */ /* 0x000fe40000004100 */
[----:B------:R-:W-:Y:S01]  /*85a0*/  FFMA.FTZ R51, R36, R39, -R51 ;  /* 0x0000002724337223 */ /* 0x000fe20000010833 */
[----:B------:R-:W-:Y:S02]  /*85b0*/  HADD2.F32 R38, -RZ, R47.H1_H1 ;  /* 0x3000002fff267230 */ /* 0x000fe40000004100 */
[----:B------:R-:W-:Y:S01]  /*85c0*/  FFMA.FTZ R39, R7, R48, R52 ;  /* 0x0000003007277223 */ /* 0x000fe20000010034 */
[----:B------:R-:W-:Y:S02]  /*85d0*/  HADD2.F32 R5, -RZ, R5.H1_H1 ;  /* 0x30000005ff057230 */ /* 0x000fe40000004100 */
[----:B------:R-:W-:-:S02]  /*85e0*/  HADD2.F32 R36, -RZ, R57.H0_H0 ;  /* 0x20000039ff247230 */ /* 0x000fc40000004100 */
[C---:B------:R-:W-:Y:S01]  /*85f0*/  FMUL.FTZ R49, R35.reuse, R38 ;  /* 0x0000002623317220 */ /* 0x040fe20000410000 */
[----:B------:R-:W-:Y:S02]  /*8600*/  HADD2.F32 R37, -RZ, R53.H0_H0 ;  /* 0x20000035ff257230 */ /* 0x000fe40000004100 */
[----:B------:R-:W-:Y:S02]  /*8610*/  HADD2.F32 R4, -RZ, R55.H0_H0 ;  /* 0x20000037ff047230 */ /* 0x000fe40000004100 */
[-C--:B------:R-:W-:Y:S01]  /*8620*/  FMUL.FTZ R35, R35, R36.reuse ;  /* 0x0000002423237220 */ /* 0x080fe20000410000 */
[C---:B------:R-:W-:Y:S01]  /*8630*/  FFMA.FTZ R49, R34.reuse, R36, -R49 ;  /* 0x0000002422317223 */ /* 0x040fe20000010831 */
[C---:B------:R-:W-:Y:S01]  /*8640*/  FMUL.FTZ R7, R5.reuse, R37 ;  /* 0x0000002505077220 */ /* 0x040fe20000410000 */
[----:B------:R-:W-:Y:S01]  /*8650*/  FMUL.FTZ R48, R5, R4 ;  /* 0x0000000405307220 */ /* 0x000fe20000410000 */
[----:B------:R-:W-:Y:S02]  /*8660*/  FFMA.FTZ R34, R34, R38, R35 ;  /* 0x0000002622227223 */ /* 0x000fe40000010023 */
[----:B------:R-:W-:Y:S01]  /*8670*/  FFMA.FTZ R5, R6, R4, -R7 ;  /* 0x0000000406057223 */ /* 0x000fe20000010807 */
[----:B------:R-:W-:Y:S01]  /*8680*/  F2FP.F16.F32.PACK_AB R7, R54, R51 ;  /* 0x000000333607723e */ /* 0x000fe200000000ff */
[----:B------:R-:W-:Y:S01]  /*8690*/  FFMA.FTZ R48, R6, R37, R48 ;  /* 0x0000002506307223 */ /* 0x000fe20000010030 */
[----:B------:R-:W-:-:S02]  /*86a0*/  F2FP.F16.F32.PACK_AB R4, R39, R50 ;  /* 0x000000322704723e */ /* 0x000fc400000000ff */
[----:B------:R-:W-:Y:S02]  /*86b0*/  F2FP.F16.F32.PACK_AB R6, R34, R49 ;  /* 0x000000312206723e */ /* 0x000fe400000000ff */
[----:B------:R-:W-:-:S05]  /*86c0*/  F2FP.F16.F32.PACK_AB R5, R48, R5 ;  /* 0x000000053005723e */ /* 0x000fca00000000ff */
[----:B------:R0:W-:Y:S02]  /*86d0*/  STS.128 [R3+0xda00], R4 ;  /* 0x00da000403007388 */ /* 0x0001e40000000c00 */
.L_x_499:
[----:B------:R-:W-:Y:S05]  /*86e0*/  BSYNC B1 ;  /* 0x0000000000017941 */ /* 0x000fea0003800000 */
.L_x_498:
[----:B------:R-:W-:Y:S01]  /*86f0*/  BSSY B1, `(.L_x_500) ;  /* 0x000002d000017945 */ /* 0x000fe20003800000 */
[----:B------:R-:W-:-:S03]  /*8700*/  @P0 VIADD R0, R3, 0xffffffe0 ;  /* 0xffffffe003000836 */ /* 0x000fc60000000000 */
[----:B------:R-:W-:Y:S05]  /*8710*/  @P1 BRA `(.L_x_501) ;  /* 0x0000000000a81947 */ /* 0x000fea0003800000 */
[----:B0-----:R-:W0:Y:S01]  /*8720*/  LDS.128 R4, [R0+0xda00] ;  /* 0x00da000000047984 */ /* 0x001e220000000c00 */
[----:B------:R-:W-:Y:S01]  /*8730*/  SHF.R.U32.HI R35, RZ, 0x10, R33 ;  /* 0x00000010ff237819 */ /* 0x000fe20000011621 */
[----:B------:R-:W-:Y:S01]  /*8740*/  HADD2.F32 R36, -RZ, R56.H0_H0 ;  /* 0x20000038ff247230 */ /* 0x000fe20000004100 */
[----:B------:R-:W-:Y:S01]  /*8750*/  SHF.R.U32.HI R37, RZ, 0x10, R31 ;  /* 0x00000010ff257819 */ /* 0x000fe2000001161f */
[----:B------:R-:W-:Y:S01]  /*8760*/  HADD2.F32 R34, -RZ, R57.H1_H1 ;  /* 0x30000039ff227230 */ /* 0x000fe20000004100 */
        /* <DEDUP_REMOVED lines=16> */
[--C-:B------:R-:W-:Y:S02]  /*8870*/  HADD2.F32 R6, -RZ, R5.reuse.H0_H0 ;  /* 0x20000005ff067230 */ /* 0x100fe40000004100 */
        /* <DEDUP_REMOVED lines=20> */
.L_x_501:
[----:B------:R-:W-:Y:S05]  /*89c0*/  BSYNC B1 ;  /* 0x0000000000017941 */ /* 0x000fea0003800000 */
.L_x_500:
[----:B------:R-:W-:Y:S04]  /*89d0*/  BSSY B1, `(.L_x_502) ;  /* 0x000002c000017945 */ /* 0x000fe80003800000 */
[----:B------:R-:W-:Y:S05]  /*89e0*/  @P2 BRA `(.L_x_503) ;  /* 0x0000000000a82947 */ /* 0x000fea0003800000 */
[----:B01----:R-:W0:Y:S01]  /*89f0*/  LDS.128 R4, [R3+0x10a00] ;  /* 0x010a000003047984 */ /* 0x003e220000000c00 */
[----:B------:R-:W-:Y:S01]  /*8a00*/  SHF.R.U32.HI R32, RZ, 0x10, R27 ;  /* 0x00000010ff207819 */ /* 0x000fe2000001161b */
[----:B------:R-:W-:Y:S01]  /*8a10*/  HADD2.F32 R30, -RZ, R58.H1_H1 ;  /* 0x3000003aff1e7230 */ /* 0x000fe20000004100 */
[--C-:B------:R-:W-:Y:S01]  /*8a20*/  SHF.R.U32.HI R31, RZ, 0x10, R29.reuse ;  /* 0x00000010ff1f7819 */ /* 0x100fe2000001161d */
[----:B------:R-:W-:Y:S01]  /*8a30*/  HADD2.F32 R47, -RZ, R47.H0_H0 ;  /* 0x2000002fff2f7230 */ /* 0x000fe20000004100 */
[----:B------:R-:W-:Y:S01]  /*8a40*/  SHF.R.U64 R37, R28, 0x10, R29 ;  /* 0x000000101c257819 */ /* 0x000fe2000000121d */
[----:B------:R-:W-:Y:S01]  /*8a50*/  HADD2.F32 R32, -RZ, R32.H0_H0 ;  /* 0x20000020ff207230 */ /* 0x000fe20000004100 */
[----:B------:R-:W-:Y:S01]  /*8a60*/  SHF.R.U64 R35, R26, 0x10, R27 ;  /* 0x000000101a237819 */ /* 0x000fe2000000121b */
[----:B------:R-:W-:Y:S02]  /*8a70*/  HADD2.F32 R31, -RZ, R31.H0_H0 ;  /* 0x2000001fff1f7230 */ /* 0x000fe40000004100 */
[----:B0-----:R-:W-:-:S02]  /*8a80*/  HADD2.F32 R29, -RZ, R7.H1_H1 ;  /* 0x30000007ff1d7230 */ /* 0x001fc40000004100 */
[----:B------:R-:W-:Y:S02]  /*8a90*/  HADD2.F32 R28, -RZ, R7.H0_H0 ;  /* 0x20000007ff1c7230 */ /* 0x000fe40000004100 */
[--C-:B------:R-:W-:Y:S02]  /*8aa0*/  HADD2.F32 R7, -RZ, R4.reuse.H0_H0 ;  /* 0x20000004ff077230 */ /* 0x100fe40000004100 */
[CC--:B------:R-:W-:Y:S01]  /*8ab0*/  FMUL.FTZ R33, R29.reuse, R32.reuse ;  /* 0x000000201d217220 */ /* 0x0c0fe20000410000 */
[----:B------:R-:W-:Y:S01]  /*8ac0*/  FMUL.FTZ R29, R29, R31 ;  /* 0x0000001f1d1d7220 */ /* 0x000fe20000410000 */
[----:B------:R-:W-:Y:S02]  /*8ad0*/  HADD2.F32 R4, -RZ, R4.H1_H1 ;  /* 0x30000004ff047230 */ /* 0x000fe40000004100 */
[--C-:B------:R-:W-:Y:S02]  /*8ae0*/  HADD2.F32 R26, -RZ, R6.reuse.H0_H0 ;  /* 0x20000006ff1a7230 */ /* 0x100fe40000004100 */
[----:B------:R-:W-:Y:S01]  /*8af0*/  FFMA.FTZ R36, R28, R32, R29 ;  /* 0x000000201c247223 */ /* 0x000fe2000001001d */
[----:B------:R-:W-:-:S02]  /*8b00*/  HADD2.F32 R27, -RZ, R6.H1_H1 ;  /* 0x30000006ff1b7230 */ /* 0x000fc40000004100 */
[----:B------:R-:W-:Y:S01]  /*8b10*/  FMUL.FTZ R34, R4, R47 ;  /* 0x0000002f04227220 */ /* 0x000fe20000410000 */
[--C-:B------:R-:W-:Y:S02]  /*8b20*/  HADD2.F32 R29, -RZ, R46.reuse.H1_H1 ;  /* 0x3000002eff1d7230 */ /* 0x100fe40000004100 */
[----:B------:R-:W-:Y:S01]  /*8b30*/  FFMA.FTZ R33, R28, R31, -R33 ;  /* 0x0000001f1c217223 */ /* 0x000fe20000010821 */
[--C-:B------:R-:W-:Y:S02]  /*8b40*/  HADD2.F32 R6, -RZ, R5.reuse.H0_H0 ;  /* 0x20000005ff067230 */ /* 0x100fe40000004100 */
[-C--:B------:R-:W-:Y:S01]  /*8b50*/  FMUL.FTZ R32, R4, R30.reuse ;  /* 0x0000001e04207220 */ /* 0x080fe20000410000 */
[----:B------:R-:W-:Y:S02]  /*8b60*/  HADD2.F32 R46, -RZ, R46.H0_H0 ;  /* 0x2000002eff2e7230 */ /* 0x000fe40000004100 */
[----:B------:R-:W-:Y:S01]  /*8b70*/  FFMA.FTZ R34, R7, R30, -R34 ;  /* 0x0000001e07227223 */ /* 0x000fe20000010822 */
[----:B------:R-:W-:-:S02]  /*8b80*/  HADD2.F32 R5, -RZ, R5.H1_H1 ;  /* 0x30000005ff057230 */ /* 0x000fc40000004100 */
[----:B------:R-:W-:Y:S01]  /*8b90*/  FFMA.FTZ R47, R7, R47, R32 ;  /* 0x0000002f072f7223 */ /* 0x000fe20000010020 */
[----:B------:R-:W-:Y:S02]  /*8ba0*/  HADD2.F32 R28, -RZ, R35.H0_H0 ;  /* 0x20000023ff1c7230 */ /* 0x000fe40000004100 */
[CC--:B------:R-:W-:Y:S01]  /*8bb0*/  FMUL.FTZ R31, R27.reuse, R29.reuse ;  /* 0x0000001d1b1f7220 */ /* 0x0c0fe20000410000 */
[----:B------:R-:W-:Y:S02]  /*8bc0*/  HADD2.F32 R4, -RZ, R37.H0_H0 ;  /* 0x20000025ff047230 */ /* 0x000fe40000004100 */
[----:B------:R-:W-:Y:S01]  /*8bd0*/  FMUL.FTZ R30, R27, R46 ;  /* 0x0000002e1b1e7220 */ /* 0x000fe20000410000 */
[C---:B------:R-:W-:Y:S01]  /*8be0*/  FMUL.FTZ R7, R5.reuse, R28 ;  /* 0x0000001c05077220 */ /* 0x040fe20000410000 */
[C---:B------:R-:W-:Y:S01]  /*8bf0*/  FFMA.FTZ R31, R26.reuse, R46, -R31 ;  /* 0x0000002e1a1f7223 */ /* 0x040fe2000001081f */
[-C--:B------:R-:W-:Y:S01]  /*8c00*/  FMUL.FTZ R27, R5, R4.reuse ;  /* 0x00000004051b7220 */ /* 0x080fe20000410000 */
[----:B------:R-:W-:Y:S01]  /*8c10*/  FFMA.FTZ R30, R26, R29, R30 ;  /* 0x0000001d1a1e7223 */ /* 0x000fe2000001001e */
[----:B------:R-:W-:Y:S01]  /*8c20*/  FFMA.FTZ R5, R6, R4, -R7 ;  /* 0x0000000406057223 */ /* 0x000fe20000010807 */
[----:B------:R-:W-:Y:S01]  /*8c30*/  F2FP.F16.F32.PACK_AB R7, R36, R33 ;  /* 0x000000212407723e */ /* 0x000fe200000000ff */
[----:B------:R-:W-:Y:S01]  /*8c40*/  FFMA.FTZ R28, R6, R28, R27 ;  /* 0x0000001c061c7223 */ /* 0x000fe2000001001b */
[----:B------:R-:W-:-:S02]  /*8c50*/  F2FP.F16.F32.PACK_AB R4, R47, R34 ;  /* 0x000000222f04723e */ /* 0x000fc400000000ff */
[----:B------:R-:W-:Y:S02]  /*8c60*/  F2FP.F16.F32.PACK_AB R6, R30, R31 ;  /* 0x0000001f1e06723e */ /* 0x000fe400000000ff */
[----:B------:R-:W-:-:S05]  /*8c70*/  F2FP.F16.F32.PACK_AB R5, R28, R5 ;  /* 0x000000051c05723e */ /* 0x000fca00000000ff */
[----:B------:R2:W-:Y:S02]  /*8c80*/  STS.128 [R3+0x10a00], R4 ;  /* 0x010a000403007388 */ /* 0x0005e40000000c00 */
.L_x_503:
[----:B------:R-:W-:Y:S05]  /*8c90*/  BSYNC B1 ;  /* 0x0000000000017941 */ /* 0x000fea0003800000 */
.L_x_502:
[----:B------:R-:W-:Y:S04]  /*8ca0*/  BSSY B1, `(.L_x_504) ;  /* 0x000002c000017945 */ /* 0x000fe80003800000 */
[----:B------:R-:W-:Y:S05]  /*8cb0*/  @P3 BRA `(.L_x_505) ;  /* 0x0000000000a83947 */ /* 0x000fea0003800000 */
[----:B012---:R-:W0:Y:S01]  /*8cc0*/  LDS.128 R4, [R0+0x10a00] ;  /* 0x010a000000047984 */ /* 0x007e220000000c00 */
[----:B------:R-:W-:Y:S01]  /*8cd0*/  SHF.R.U32.HI R27, RZ, 0x10, R25 ;  /* 0x00000010ff1b7819 */ /* 0x000fe20000011619 */
[----:B------:R-:W-:Y:S01]  /*8ce0*/  HADD2.F32 R26, -RZ, R45.H0_H0 ;  /* 0x2000002dff1a7230 */ /* 0x000fe20000004100 */
[----:B------:R-:W-:Y:S01]  /*8cf0*/  SHF.R.U32.HI R29, RZ, 0x10, R21 ;  /* 0x00000010ff1d7819 */ /* 0x000fe20000011615 */
[--C-:B------:R-:W-:Y:S01]  /*8d00*/  HADD2.F32 R28, -RZ, R44.reuse.H0_H0 ;  /* 0x2000002cff1c7230 */ /* 0x100fe20000004100 */
[----:B------:R-:W-:Y:S01]  /*8d10*/  SHF.R.U64 R35, R24, 0x10, R25 ;  /* 0x0000001018237819 */ /* 0x000fe20000001219 */
[----:B------:R-:W-:Y:S01]  /*8d20*/  HADD2.F32 R27, -RZ, R27.H0_H0 ;  /* 0x2000001bff1b7230 */ /* 0x000fe20000004100 */
[----:B------:R-:W-:Y:S01]  /*8d30*/  SHF.R.U64 R33, R20, 0x10, R21 ;  /* 0x0000001014217819 */ /* 0x000fe20000001215 */
[----:B------:R-:W-:Y:S02]  /*8d40*/  HADD2.F32 R29, -RZ, R29.H0_H0 ;  /* 0x2000001dff1d7230 */ /* 0x000fe40000004100 */
[----:B------:R-:W-:-:S02]  /*8d50*/  HADD2.F32 R44, -RZ, R44.H1_H1 ;  /* 0x3000002cff2c7230 */ /* 0x000fc40000004100 */
[----:B------:R-:W-:Y:S02]  /*8d60*/  HADD2.F32 R45, -RZ, R45.H1_H1 ;  /* 0x3000002dff2d7230 */ /* 0x000fe40000004100 */
[--C-:B0-----:R-:W-:Y:S02]  /*8d70*/  HADD2.F32 R25, -RZ, R7.reuse.H1_H1 ;  /* 0x30000007ff197230 */ /* 0x101fe40000004100 */
[----:B------:R-:W-:Y:S02]  /*8d80*/  HADD2.F32 R24, -RZ, R7.H0_H0 ;  /* 0x20000007ff187230 */ /* 0x000fe40000004100 */
[--C-:B------:R-:W-:Y:S02]  /*8d90*/  HADD2.F32 R7, -RZ, R4.reuse.H0_H0 ;  /* 0x20000004ff077230 */ /* 0x100fe40000004100 */
[C---:B------:R-:W-:Y:S01]  /*8da0*/  FMUL.FTZ R32, R25.reuse, R27 ;  /* 0x0000001b19207220 */ /* 0x040fe20000410000 */
[----:B------:R-:W-:Y:S02]  /*8db0*/  HADD2.F32 R4, -RZ, R4.H1_H1 ;  /* 0x30000004ff047230 */ /* 0x000fe40000004100 */
[----:B------:R-:W-:Y:S01]  /*8dc0*/  FMUL.FTZ R31, R25, R29 ;  /* 0x0000001d191f7220 */ /* 0x000fe20000410000 */
[----:B------:R-:W-:-:S02]  /*8dd0*/  HADD2.F32 R20, -RZ, R6.H0_H0 ;  /* 0x20000006ff147230 */ /* 0x000fc40000004100 */
[----:B------:R-:W-:Y:S01]  /*8de0*/  FFMA.FTZ R34, R24, R29, R32 ;  /* 0x0000001d18227223 */ /* 0x000fe20000010020 */
[----:B------:R-:W-:Y:S02]  /*8df0*/  HADD2.F32 R21, -RZ, R6.H1_H1 ;  /* 0x30000006ff157230 */ /* 0x000fe40000004100 */
[----:B------:R-:W-:Y:S01]  /*8e00*/  FMUL.FTZ R30, R4, R28 ;  /* 0x0000001c041e7220 */ /* 0x000fe20000410000 */
[--C-:B------:R-:W-:Y:S02]  /*8e10*/  HADD2.F32 R6, -RZ, R5.reuse.H0_H0 ;  /* 0x20000005ff067230 */ /* 0x100fe40000004100 */
[----:B------:R-:W-:Y:S01]  /*8e20*/  FFMA.FTZ R31, R24, R27, -R31 ;  /* 0x0000001b181f7223 */ /* 0x000fe2000001081f */
[-C--:B------:R-:W-:Y:S01]  /*8e30*/  FMUL.FTZ R32, R4, R26.reuse ;  /* 0x0000001a04207220 */ /* 0x080fe20000410000 */
[----:B------:R-:W-:Y:S02]  /*8e40*/  HADD2.F32 R5, -RZ, R5.H1_H1 ;  /* 0x30000005ff057230 */ /* 0x000fe40000004100 */
[----:B------:R-:W-:Y:S01]  /*8e50*/  FFMA.FTZ R30, R7, R26, -R30 ;  /* 0x0000001a071e7223 */ /* 0x000fe2000001081e */
[----:B------:R-:W-:-:S02]  /*8e60*/  HADD2.F32 R24, -RZ, R33.H0_H0 ;  /* 0x20000021ff187230 */ /* 0x000fc40000004100 */
[----:B------:R-:W-:Y:S01]  /*8e70*/  FFMA.FTZ R25, R7, R28, R32 ;  /* 0x0000001c07197223 */ /* 0x000fe20000010020 */
[----:B------:R-:W-:Y:S02]  /*8e80*/  HADD2.F32 R4, -RZ, R35.H0_H0 ;  /* 0x20000023ff047230 */ /* 0x000fe40000004100 */
[C---:B------:R-:W-:Y:S01]  /*8e90*/  FMUL.FTZ R27, R21.reuse, R44 ;  /* 0x0000002c151b7220 */ /* 0x040fe20000410000 */
[-C--:B------:R-:W-:Y:S01]  /*8ea0*/  FMUL.FTZ R29, R21, R45.reuse ;  /* 0x0000002d151d7220 */ /* 0x080fe20000410000 */
[C---:B------:R-:W-:Y:S01]  /*8eb0*/  FMUL.FTZ R7, R5.reuse, R24 ;  /* 0x0000001805077220 */ /* 0x040fe20000410000 */
[----:B------:R-:W-:Y:S01]  /*8ec0*/  FMUL.FTZ R21, R5, R4 ;  /* 0x0000000405157220 */ /* 0x000fe20000410000 */
[C---:B------:R-:W-:Y:S01]  /*8ed0*/  FFMA.FTZ R27, R20.reuse, R45, -R27 ;  /* 0x0000002d141b7223 */ /* 0x040fe2000001081b */
[----:B------:R-:W-:Y:S01]  /*8ee0*/  FFMA.FTZ R20, R20, R44, R29 ;  /* 0x0000002c14147223 */ /* 0x000fe2000001001d */
[C---:B------:R-:W-:Y:S01]  /*8ef0*/  FFMA.FTZ R5, R6.reuse, R4, -R7 ;  /* 0x0000000406057223 */ /* 0x040fe20000010807 */
[----:B------:R-:W-:Y:S01]  /*8f00*/  FFMA.FTZ R24, R6, R24, R21 ;  /* 0x0000001806187223 */ /* 0x000fe20000010015 */
[----:B------:R-:W-:-:S02]  /*8f10*/  F2FP.F16.F32.PACK_AB R7, R34, R31 ;  /* 0x0000001f2207723e */ /* 0x000fc400000000ff */
[----:B------:R-:W-:Y:S02]  /*8f20*/  F2FP.F16.F32.PACK_AB R6, R20, R27 ;  /* 0x0000001b1406723e */ /* 0x000fe400000000ff */
[----:B------:R-:W-:Y:S02]  /*8f30*/  F2FP.F16.F32.PACK_AB R4, R25, R30 ;  /* 0x0000001e1904723e */ /* 0x000fe400000000ff */
[----:B------:R-:W-:-:S05]  /*8f40*/  F2FP.F16.F32.PACK_AB R5, R24, R5 ;  /* 0x000000051805723e */ /* 0x000fca00000000ff */
[----:B------:R3:W-:Y:S02]  /*8f50*/  STS.128 [R0+0x10a00], R4 ;  /* 0x010a000400007388 */ /* 0x0007e40000000c00 */
.L_x_505:
[----:B------:R-:W-:Y:S05]  /*8f60*/  BSYNC B1 ;  /* 0x0000000000017941 */ /* 0x000fea0003800000 */
.L_x_504:
[----:B------:R-:W-:Y:S04]  /*8f70*/  BSSY B1, `(.L_x_506) ;  /* 0x000002c000017945 */ /* 0x000fe80003800000 */
[----:B------:R-:W-:Y:S05]  /*8f80*/  @P4 BRA `(.L_x_507) ;  /* 0x0000000000a84947 */ /* 0x000fea0003800000 */
[----:B0123--:R-:W0:Y:S01]  /*8f90*/  LDS.128 R4, [R3+0x13a00] ;  /* 0x013a000003047984 */ /* 0x00fe220000000c00 */
        /* <DEDUP_REMOVED lines=41> */
.L_x_507:
[----:B------:R-:W-:Y:S05]  /*9230*/  BSYNC B1 ;  /* 0x0000000000017941 */ /* 0x000fea0003800000 */
.L_x_506:
[----:B------:R-:W-:Y:S05]  /*9240*/  @P5 BRA `(.L_x_497) ;  /* 0x0000001c00dc5947 */ /* 0x000fea0003800000 */
[----:B01234-:R-:W0:Y:S01]  /*9250*/  LDS.128 R4, [R0+0x13a00] ;  /* 0x013a000000047984 */ /* 0x01fe220000000c00 */
[----:B------:R-:W-:Y:S01]  /*9260*/  SHF.R.U32.HI R14, RZ, 0x10, R9 ;  /* 0x00000010ff0e7819 */ /* 0x000fe20000011609 */
[--C-:B------:R-:W-:Y:S01]  /*9270*/  HADD2.F32 R13, -RZ, R40.reuse.H0_H0 ;  /* 0x20000028ff0d7230 */ /* 0x100fe20000004100 */
[--C-:B------:R-:W-:Y:S01]  /*9280*/  SHF.R.U32.HI R12, RZ, 0x10, R11.reuse ;  /* 0x00000010ff0c7819 */ /* 0x100fe2000001160b */
[----:B------:R-:W-:Y:S01]  /*9290*/  HADD2.F32 R40, -RZ, R40.H1_H1 ;  /* 0x30000028ff287230 */ /* 0x000fe20000004100 */
[----:B------:R-:W-:Y:S01]  /*92a0*/  SHF.R.U64 R24, R10, 0x10, R11 ;  /* 0x000000100a187819 */ /* 0x000fe2000000120b */
[----:B------:R-:W-:Y:S01]  /*92b0*/  HADD2.F32 R14, -RZ, R14.H0_H0 ;  /* 0x2000000eff0e7230 */ /* 0x000fe20000004100 */
[----:B------:R-:W-:Y:S01]  /*92c0*/  SHF.R.U64 R21, R8, 0x10, R9 ;  /* 0x0000001008157819 */ /* 0x000fe20000001209 */
[----:B------:R-:W-:Y:S02]  /*92d0*/  HADD2.F32 R12, -RZ, R12.H0_H0 ;  /* 0x2000000cff0c7230 */ /* 0x000fe40000004100 */
[----:B------:R-:W-:-:S02]  /*92e0*/  HADD2.F32 R11, -RZ, R41.H0_H0 ;  /* 0x20000029ff0b7230 */ /* 0x000fc40000004100 */
[----:B------:R-:W-:Y:S02]  /*92f0*/  HADD2.F32 R41, -RZ, R41.H1_H1 ;  /* 0x30000029ff297230 */ /* 0x000fe40000004100 */
[--C-:B0-----:R-:W-:Y:S02]  /*9300*/  HADD2.F32 R10, -RZ, R7.reuse.H1_H1 ;  /* 0x30000007ff0a7230 */ /* 0x101fe40000004100 */
[--C-:B------:R-:W-:Y:S02]  /*9310*/  HADD2.F32 R3, -RZ, R4.reuse.H0_H0 ;  /* 0x20000004ff037230 */ /* 0x100fe40000004100 */
[----:B------:R-:W-:Y:S02]  /*9320*/  HADD2.F32 R9, -RZ, R7.H0_H0 ;  /* 0x20000007ff097230 */ /* 0x000fe40000004100 */
[C---:B------:R-:W-:Y:S01]  /*9330*/  FMUL.FTZ R20, R10.reuse, R14 ;  /* 0x0000000e0a147220 */ /* 0x040fe20000410000 */
[----:B------:R-:W-:Y:S02]  /*9340*/  HADD2.F32 R4, -RZ, R4.H1_H1 ;  /* 0x30000004ff047230 */ /* 0x000fe40000004100 */
[----:B------:R-:W-:Y:S01]  /*9350*/  FMUL.FTZ R15, R10, R12 ;  /* 0x0000000c0a0f7220 */ /* 0x000fe20000410000 */
[----:B------:R-:W-:-:S02]  /*9360*/  HADD2.F32 R7, -RZ, R6.H0_H0 ;  /* 0x20000006ff077230 */ /* 0x000fc40000004100 */
[C---:B------:R-:W-:Y:S01]  /*9370*/  FFMA.FTZ R20, R9.reuse, R12, -R20 ;  /* 0x0000000c09147223 */ /* 0x040fe20000010814 */
[----:B------:R-:W-:Y:S02]  /*9380*/  HADD2.F32 R8, -RZ, R6.H1_H1 ;  /* 0x30000006ff087230 */ /* 0x000fe40000004100 */
[C---:B------:R-:W-:Y:S01]  /*9390*/  FMUL.FTZ R10, R4.reuse, R13 ;  /* 0x0000000d040a7220 */ /* 0x040fe20000410000 */
[--C-:B------:R-:W-:Y:S02]  /*93a0*/  HADD2.F32 R6, -RZ, R5.reuse.H0_H0 ;  /* 0x20000005ff067230 */ /* 0x100fe40000004100 */
[----:B------:R-:W-:Y:S01]  /*93b0*/  FFMA.FTZ R15, R9, R14, R15 ;  /* 0x0000000e090f7223 */ /* 0x000fe2000001000f */
[-C--:B------:R-:W-:Y:S01]  /*93c0*/  FMUL.FTZ R12, R4, R11.reuse ;  /* 0x0000000b040c7220 */ /* 0x080fe20000410000 */
[----:B------:R-:W-:Y:S02]  /*93d0*/  HADD2.F32 R5, -RZ, R5.H1_H1 ;  /* 0x30000005ff057230 */ /* 0x000fe40000004100 */
[----:B------:R-:W-:Y:S01]  /*93e0*/  FFMA.FTZ R10, R3, R11, -R10 ;  /* 0x0000000b030a7223 */ /* 0x000fe2000001080a */
[----:B------:R-:W-:-:S02]  /*93f0*/  HADD2.F32 R9, -RZ, R21.H0_H0 ;  /* 0x20000015ff097230 */ /* 0x000fc40000004100 */
[----:B------:R-:W-:Y:S01]  /*9400*/  FFMA.FTZ R3, R3, R13, R12 ;  /* 0x0000000d03037223 */ /* 0x000fe2000001000c */
[----:B------:R-:W-:Y:S02]  /*9410*/  HADD2.F32 R4, -RZ, R24.H0_H0 ;  /* 0x20000018ff047230 */ /* 0x000fe40000004100 */
[C---:B------:R-:W-:Y:S01]  /*9420*/  FMUL.FTZ R12, R8.reuse, R40 ;  /* 0x00000028080c7220 */ /* 0x040fe20000410000 */
[----:B------:R-:W-:Y:S01]  /*9430*/  FMUL.FTZ R13, R8, R41 ;  /* 0x00000029080d7220 */ /* 0x000fe20000410000 */
        /* <DEDUP_REMOVED lines=10> */
[----:B------:R0:W-:Y:S01]  /*94e0*/  STS.128 [R0+0x13a00], R4 ;  /* 0x013a000400007388 */ /* 0x0001e20000000c00 */
[----:B------:R-:W-:Y:S05]  /*94f0*/  BRA `(.L_x_497) ;  /* 0x0000001c00307947 */ /* 0x000fea0003800000 */
.L_x_491:
[----:B------:R-:W-:-:S03]  /*9500*/  UMOV UR4, 0xffffffff ;  /* 0xffffffff00047882 */ /* 0x000fc60000000000 */
[----:B------:R-:W-:Y:S05]  /*9510*/  BRA.DIV UR4, `(.L_x_508) ;  /* 0x0000017a04407947 */ /* 0x000fea000b800000 */
[----:B------:R-:W1:Y:S04]  /*9520*/  SHFL.IDX PT, R3, R25, RZ, 0x1e1f ;  /* 0x001e1fff19037589 */ /* 0x000e6800000e0000 */
[----:B------:R-:W2:Y:S04]  /*9530*/  SHFL.IDX PT, R0, R24, RZ, 0x1e1f ;  /* 0x001e1fff18007589 */ /* 0x000ea800000e0000 */
[----:B------:R3:W4:Y:S04]  /*9540*/  SHFL.IDX PT, R5, R27, RZ, 0x1e1f ;  /* 0x001e1fff1b057589 */ /* 0x00072800000e0000 */
[----:B0-----:R3:W0:Y:S01]  /*9550*/  SHFL.IDX PT, R14, R26, RZ, 0x1e1f ;  /* 0x001e1fff1a0e7589 */ /* 0x00162200000e0000 */
[----:B-1----:R-:W-:-:S02]  /*9560*/  IMAD.MOV.U32 R21, RZ, RZ, R3 ;  /* 0x000000ffff157224 */ /* 0x002fc400078e0003 */
[----:B--23--:R-:W-:-:S07]  /*9570*/  IMAD.MOV.U32 R20, RZ, RZ, R0 ;  /* 0x000000ffff147224 */ /* 0x00cfce00078e0000 */
.L_x_740:
[----:B------:R-:W2:Y:S01]  /*9580*/  LDL R39, [R1+0xa4] ;  /* 0x0000a40001277983 */ /* 0x000ea20000100800 */
[----:B------:R-:W-:Y:S01]  /*9590*/  ULDC UR4, c[0x0][0x448] ;  /* 0x0001120000047ab9 */ /* 0x000fe20000000800 */
[----:B------:R-:W-:Y:S01]  /*95a0*/  BSSY B1, `(.L_x_509) ;  /* 0x0000041000017945 */ /* 0x000fe20003800000 */
[----:B------:R-:W-:Y:S01]  /*95b0*/  IMAD R112, R112, UR4, RZ ;  /* 0x0000000470707c24 */ /* 0x000fe2000f8e02ff */
[----:B------:R-:W-:Y:S01]  /*95c0*/  CS2R R8, SRZ ;  /* 0x0000000000087805 */ /* 0x000fe2000001ff00 */
[----:B0-----:R-:W-:Y:S01]  /*95d0*/  IMAD.MOV.U32 R36, RZ, RZ, R14 ;  /* 0x000000ffff247224 */ /* 0x001fe200078e000e */
[----:B------:R-:W-:Y:S01]  /*95e0*/  CS2R R10, SRZ ;  /* 0x00000000000a7805 */ /* 0x000fe2000001ff00 */
[----:B------:R-:W-:Y:S01]  /*95f0*/  IMAD R0, R109, -0xc0, R112 ;  /* 0xffffff406d007824 */ /* 0x000fe200078e0270 */
[----:B------:R-:W-:Y:S01]  /*9600*/  ISETP.GE.AND P1, PT, R7, R112, PT ;  /* 0x000000700700720c */ /* 0x000fe20003f26270 */
[----:B----4-:R-:W-:Y:S01]  /*9610*/  IMAD.MOV.U32 R37, RZ, RZ, R5 ;  /* 0x000000ffff257224 */ /* 0x010fe200078e0005 */
[----:B------:R-:W-:-:S02]  /*9620*/  CS2R R4, SRZ ;  /* 0x0000000000047805 */ /* 0x000fc4000001ff00 */
[----:B------:R-:W-:Y:S02]  /*9630*/  CS2R R6, SRZ ;  /* 0x0000000000067805 */ /* 0x000fe4000001ff00 */
[----:B------:R-:W-:Y:S02]  /*9640*/  VIMNMX R0, R0, 0xc0, PT ;  /* 0x000000c000007848 */ /* 0x000fe40003fe0100 */
[----:B------:R-:W-:Y:S02]  /*9650*/  CS2R R12, SRZ ;  /* 0x00000000000c7805 */ /* 0x000fe4000001ff00 */
[----:B------:R-:W-:Y:S02]  /*9660*/  CS2R R14, SRZ ;  /* 0x00000000000e7805 */ /* 0x000fe4000001ff00 */
[----:B------:R-:W-:Y:S02]  /*9670*/  CS2R R24, SRZ ;  /* 0x0000000000187805 */ /* 0x000fe4000001ff00 */
[----:B------:R-:W-:-:S02]  /*9680*/  ISETP.GE.AND P0, PT, R19, R0, PT ;  /* 0x000000001300720c */ /* 0x000fc40003f06270 */
[----:B------:R-:W-:Y:S02]  /*9690*/  CS2R R26, SRZ ;  /* 0x00000000001a7805 */ /* 0x000fe4000001ff00 */
[----:B------:R-:W-:Y:S02]  /*96a0*/  CS2R R28, SRZ ;  /* 0x00000000001c7805 */ /* 0x000fe4000001ff00 */
[----:B------:R-:W-:Y:S02]  /*96b0*/  CS2R R30, SRZ ;  /* 0x00000000001e7805 */ /* 0x000fe4000001ff00 */
[----:B------:R-:W-:Y:S02]  /*96c0*/  CS2R R32, SRZ ;  /* 0x0000000000207805 */ /* 0x000fe4000001ff00 */
[----:B------:R-:W-:Y:S02]  /*96d0*/  CS2R R34, SRZ ;  /* 0x0000000000227805 */ /* 0x000fe4000001ff00 */
[----:B--2---:R-:W-:Y:S01]  /*96e0*/  LEA.HI R0, R39, R39, RZ, 0x1 ;  /* 0x0000002727007211 */ /* 0x004fe200078f08ff */
[----:B------:R-:W-:Y:S06]  /*96f0*/  @P1 BRA `(.L_x_510) ;  /* 0x0000000000ac1947 */ /* 0x000fec0003800000 */
[----:B------:R-:W2:Y:S04]  /*9700*/  LDL R43, [R1+0x68] ;  /* 0x00006800012b7983 */ /* 0x000ea80000100800 */
[----:B------:R-:W3:Y:S04]  /*9710*/  LDL R42, [R1+0x64] ;  /* 0x00006400012a7983 */ /* 0x000ee80000100800 */
[----:B------:R-:W2:Y:S01]  /*9720*/  LDL.64 R40, [R1+0x40] ;  /* 0x0000400001287983 */ /* 0x000ea20000100a00 */
[C---:B------:R-:W-:Y:S01]  /*9730*/  VIADD R3, R22.reuse, 0x10 ;  /* 0x0000001016037836 */ /* 0x040fe20000000000 */
[----:B------:R-:W-:Y:S01]  /*9740*/  ULDC UR4, c[0x0][0x3f4] ;  /* 0x0000fd0000047ab9 */ /* 0x000fe20000000800 */
[C---:B------:R-:W-:Y:S01]  /*9750*/  VIADD R4, R22.reuse, 0x20 ;  /* 0x0000002016047836 */ /* 0x040fe20000000000 */
[----:B------:R-:W-:-:S02]  /*9760*/  ISETP.GE.AND P1, PT, R22, UR4, PT ;  /* 0x0000000416007c0c */ /* 0x000fc4000bf26270 */
[----:B------:R-:W-:Y:S02]  /*9770*/  CS2R R24, SRZ ;  /* 0x0000000000187805 */ /* 0x000fe4000001ff00 */
[----:B------:R-:W-:Y:S02]  /*9780*/  ISETP.GE.AND P2, PT, R3, UR4, PT ;  /* 0x0000000403007c0c */ /* 0x000fe4000bf46270 */
[----:B------:R-:W-:Y:S02]  /*9790*/  CS2R R26, SRZ ;  /* 0x00000000001a7805 */ /* 0x000fe4000001ff00 */
[----:B------:R-:W-:Y:S02]  /*97a0*/  ISETP.GE.AND P3, PT, R4, UR4, PT ;  /* 0x0000000404007c0c */ /* 0x000fe4000bf66270 */
[----:B------:R-:W-:Y:S02]  /*97b0*/  CS2R R28, SRZ ;  /* 0x00000000001c7805 */ /* 0x000fe4000001ff00 */
[----:B------:R-:W-:-:S02]  /*97c0*/  CS2R R30, SRZ ;  /* 0x00000000001e7805 */ /* 0x000fc4000001ff00 */
[----:B------:R-:W-:Y:S01]  /*97d0*/  CS2R R8, SRZ ;  /* 0x0000000000087805 */ /* 0x000fe2000001ff00 */
[----:B------:R-:W-:Y:S01]  /*97e0*/  @!P1 IMAD.WIDE R12, R22, 0x2, R20 ;  /* 0x00000002160c9825 */ /* 0x000fe200078e0214 */
[----:B------:R-:W-:Y:S02]  /*97f0*/  CS2R R10, SRZ ;  /* 0x00000000000a7805 */ /* 0x000fe4000001ff00 */
[----:B------:R-:W-:Y:S02]  /*9800*/  CS2R R32, SRZ ;  /* 0x0000000000207805 */ /* 0x000fe4000001ff00 */
[----:B------:R-:W-:Y:S02]  /*9810*/  CS2R R34, SRZ ;  /* 0x0000000000227805 */ /* 0x000fe4000001ff00 */
[----:B------:R-:W-:Y:S01]  /*9820*/  CS2R R14, SRZ ;  /* 0x00000000000e7805 */ /* 0x000fe2000001ff00 */
[----:B------:R0:W5:Y:S02]  /*9830*/  @!P1 LD.E.128 R24, desc[UR60][R12.64] ;  /* 0x0000003c0c189980 */ /* 0x000164000c101d00 */
[----:B0-----:R-:W-:Y:S01]  /*9840*/  CS2R R12, SRZ ;  /* 0x00000000000c7805 */ /* 0x001fe2000001ff00 */
[----:B--2---:R-:W-:-:S02]  /*9850*/  IMAD.IADD R3, R40, 0x1, R43 ;  /* 0x0000000128037824 */ /* 0x004fc400078e022b */
[----:B---3--:R-:W-:-:S03]  /*9860*/  IMAD.IADD R5, R40, 0x1, R42 ;  /* 0x0000000128057824 */ /* 0x008fc600078e022a */
[----:B------:R-:W-:Y:S02]  /*9870*/  SHF.R.S32.HI R4, RZ, 0x1f, R3 ;  /* 0x0000001fff047819 */ /* 0x000fe40000011403 */
[----:B------:R-:W-:Y:S02]  /*9880*/  SHF.R.S32.HI R6, RZ, 0x1f, R5 ;  /* 0x0000001fff067819 */ /* 0x000fe40000011405 */
[----:B------:R-:W-:Y:S02]  /*9890*/  LEA.HI R3, R4, R3, RZ, 0x3 ;  /* 0x0000000304037211 */ /* 0x000fe400078f18ff */
[----:B------:R-:W-:Y:S02]  /*98a0*/  LEA.HI R6, R6, R5, RZ, 0x3 ;  /* 0x0000000506067211 */ /* 0x000fe400078f18ff */
[----:B------:R-:W-:Y:S02]  /*98b0*/  SHF.R.S32.HI R3, RZ, 0x3, R3 ;  /* 0x00000003ff037819 */ /* 0x000fe40000011403 */
[----:B------:R-:W-:-:S03]  /*98c0*/  SHF.R.S32.HI R45, RZ, 0x3, R6 ;  /* 0x00000003ff2d7819 */ /* 0x000fc60000011406 */
[----:B------:R-:W-:Y:S02]  /*98d0*/  @!P2 IMAD.SHL.U32 R3, R3, 0x8, RZ ;  /* 0x000000080303a824 */ /* 0x000fe400078e00ff */
[----:B------:R-:W-:Y:S01]  /*98e0*/  @!P3 IMAD.SHL.U32 R45, R45, 0x8, RZ ;  /* 0x000000082d2db824 */ /* 0x000fe200078e00ff */
[----:B------:R-:W-:Y:S01]  /*98f0*/  CS2R R4, SRZ ;  /* 0x0000000000047805 */ /* 0x000fe2000001ff00 */
[----:B------:R-:W-:Y:S01]  /*9900*/  @!P2 IMAD.WIDE R40, R3, 0x2, R20 ;  /* 0x000000020328a825 */ /* 0x000fe200078e0214 */
[----:B------:R-:W-:-:S03]  /*9910*/  CS2R R6, SRZ ;  /* 0x0000000000067805 */ /* 0x000fc6000001ff00 */
[----:B------:R-:W-:Y:S01]  /*9920*/  @!P3 IMAD.WIDE R42, R45, 0x2, R20 ;  /* 0x000000022d2ab825 */ /* 0x000fe200078e0214 */
[----:B------:R0:W5:Y:S03]  /*9930*/  @!P2 LD.E.128 R28, desc[UR60][R40.64] ;  /* 0x0000003c281ca980 */ /* 0x000166000c101d00 */
[--C-:B------:R-:W-:Y:S01]  /*9940*/  @!P2 IMAD.WIDE R20, R3, 0x2, R36.reuse ;  /* 0x000000020314a825 */ /* 0x100fe200078e0224 */
[----:B------:R0:W5:Y:S03]  /*9950*/  @!P3 LD.E.128 R32, desc[UR60][R42.64] ;  /* 0x0000003c2a20b980 */ /* 0x000166000c101d00 */
[--C-:B------:R-:W-:Y:S01]  /*9960*/  @!P3 IMAD.WIDE R44, R45, 0x2, R36.reuse ;  /* 0x000000022d2cb825 */ /* 0x100fe200078e0224 */
[----:B------:R0:W5:Y:S03]  /*9970*/  @!P2 LD.E.128 R8, desc[UR60][R20.64] ;  /* 0x0000003c1408a980 */ /* 0x000166000c101d00 */
[----:B------:R-:W-:Y:S01]  /*9980*/  @!P1 IMAD.WIDE R36, R22, 0x2, R36 ;  /* 0x0000000216249825 */ /* 0x000fe200078e0224 */
[----:B------:R0:W5:Y:S04]  /*9990*/  @!P3 LD.E.128 R12, desc[UR60][R44.64] ;  /* 0x0000003c2c0cb980 */ /* 0x000168000c101d00 */
[----:B------:R0:W5:Y:S02]  /*99a0*/  @!P1 LD.E.128 R4, desc[UR60][R36.64] ;  /* 0x0000003c24049980 */ /* 0x000164000c101d00 */
.L_x_510:
[----:B------:R-:W-:Y:S05]  /*99b0*/  BSYNC B1 ;  /* 0x0000000000017941 */ /* 0x000fea0003800000 */
.L_x_509:
[----:B------:R-:W-:Y:S01]  /*99c0*/  LOP3.LUT R0, R0, 0xfffffffe, RZ, 0xc0, !PT ;  /* 0xfffffffe00007812 */ /* 0x000fe200078ec0ff */
[----:B-----5:R-:W-:Y:S01]  /*99d0*/  IMAD.MOV.U32 R3, RZ, RZ, R4 ;  /* 0x000000ffff037224 */ /* 0x020fe200078e0004 */
[----:B------:R-:W-:Y:S01]  /*99e0*/  BSSY B1, `(.L_x_511) ;  /* 0x000002f000017945 */ /* 0x000fe20003800000 */
[----:B0-----:R-:W-:Y:S02]  /*99f0*/  IMAD.MOV.U32 R20, RZ, RZ, R5 ;  /* 0x000000ffff147224 */ /* 0x001fe400078e0005 */
[----:B------:R-:W-:Y:S01]  /*9a00*/  IMAD.IADD R0, R39, 0x1, -R0 ;  /* 0x0000000127007824 */ /* 0x000fe200078e0a00 */
[----:B------:R-:W-:Y:S01]  /*9a10*/  PRMT R61, R3, 0x7610, R61 ;  /* 0x00007610033d7816 */ /* 0x000fe2000000003d */
[----:B------:R-:W-:Y:S01]  /*9a20*/  IMAD.MOV.U32 R21, RZ, RZ, R6 ;  /* 0x000000ffff157224 */ /* 0x000fe200078e0006 */
[----:B------:R-:W-:Y:S01]  /*9a30*/  PRMT R59, R20, 0x7610, R59 ;  /* 0x00007610143b7816 */ /* 0x000fe2000000003b */
[----:B------:R-:W-:Y:S01]  /*9a40*/  IMAD.MOV.U32 R36, RZ, RZ, R9 ;  /* 0x000000ffff247224 */ /* 0x000fe200078e0009 */
[----:B------:R-:W-:Y:S01]  /*9a50*/  SHF.L.U32 R3, R0, 0x1f, RZ ;  /* 0x0000001f00037819 */ /* 0x000fe200000006ff */
[----:B------:R-:W-:Y:S01]  /*9a60*/  IMAD.MOV.U32 R0, RZ, RZ, R10 ;  /* 0x000000ffff007224 */ /* 0x000fe200078e000a */
[----:B------:R-:W-:Y:S01]  /*9a70*/  PRMT R64, R21, 0x7610, R64 ;  /* 0x0000761015407816 */ /* 0x000fe20000000040 */
[----:B------:R-:W-:Y:S01]  /*9a80*/  IMAD.MOV.U32 R21, RZ, RZ, R8 ;  /* 0x000000ffff157224 */ /* 0x000fe200078e0008 */
[----:B------:R-:W0:Y:S01]  /*9a90*/  SYNCS.PHASECHK.TRANS64.TRYWAIT P1, [R16+URZ+0x31c00], R3 ;  /* 0x031c0003100075a7 */ /* 0x000e22000802017f */
[----:B------:R-:W-:-:S02]  /*9aa0*/  MOV R20, R7 ;  /* 0x0000000700147202 */ /* 0x000fc40000000f00 */
[----:B------:R-:W-:Y:S01]  /*9ab0*/  PRMT R49, R36, 0x7610, R49 ;  /* 0x0000761024317816 */ /* 0x000fe20000000031 */
[----:B------:R-:W-:Y:S01]  /*9ac0*/  IMAD.MOV.U32 R36, RZ, RZ, R13 ;  /* 0x000000ffff247224 */ /* 0x000fe200078e000d */
[----:B------:R-:W-:Y:S01]  /*9ad0*/  PRMT R64, R64, 0x5410, R20 ;  /* 0x0000541040407816 */ /* 0x000fe20000000014 */
[----:B------:R-:W-:Y:S01]  /*9ae0*/  IMAD.MOV.U32 R20, RZ, RZ, R11 ;  /* 0x000000ffff147224 */ /* 0x000fe200078e000b */
[----:B------:R-:W-:Y:S01]  /*9af0*/  PRMT R48, R48, 0x5410, R21 ;  /* 0x0000541030307816 */ /* 0x000fe20000000015 */
[----:B------:R-:W-:-:S03]  /*9b00*/  IMAD.MOV.U32 R21, RZ, RZ, R12 ;  /* 0x000000ffff157224 */ /* 0x000fc600078e000c */
        /* <DEDUP_REMOVED lines=24> */
[----:B------:R-:W-:-:S02]  /*9c90*/  IMAD.MOV.U32 R0, RZ, RZ, R34 ;  /* 0x000000ffff007224 */ /* 0x000fc400078e0022 */
[----:B------:R-:W-:Y:S01]  /*9ca0*/  IMAD.MOV.U32 R20, RZ, RZ, R35 ;  /* 0x000000ffff147224 */ /* 0x000fe200078e0023 */
[----:B------:R-:W-:Y:S01]  /*9cb0*/  PRMT R46, R21, 0x5410, R36 ;  /* 0x00005410152e7816 */ /* 0x000fe20000000024 */
[----:B0-----:R-:W-:Y:S06]  /*9cc0*/  @!P1 BRA `(.L_x_512) ;  /* 0x0000017000cc9947 */ /* 0x001fec0003800000 */
.L_x_741:
[----:B------:R-:W-:Y:S05]  /*9cd0*/  BSYNC B1 ;  /* 0x0000000000017941 */ /* 0x000fea0003800000 */
.L_x_511:
[----:B------:R-:W-:Y:S01]  /*9ce0*/  PRMT R47, R0, 0x5410, R20 ;  /* 0x00005410002f7816 */ /* 0x000fe20000000014 */
[----:B------:R-:W-:Y:S06]  /*9cf0*/  @P0 BRA `(.L_x_497) ;  /* 0x0000001400300947 */ /* 0x000fec0003800000 */
[----:B------:R1:W5:Y:S01]  /*9d00*/  LDL R71, [R1+0x54] ;  /* 0x0000540001477983 */ /* 0x0003620000100800 */
[----:B0-----:R-:W0:Y:S03]  /*9d10*/  LDC R3, c[0x0][0x3f4] ;  /* 0x0000fd00ff037b82 */ /* 0x001e260000000800 */
[----:B------:R1:W5:Y:S04]  /*9d20*/  LDL R70, [R1+0xc8] ;  /* 0x0000c80001467983 */ /* 0x0003680000100800 */
[----:B------:R1:W5:Y:S04]  /*9d30*/  LDL R69, [R1+0x5c] ;  /* 0x00005c0001457983 */ /* 0x0003680000100800 */
[----:B------:R1:W5:Y:S01]  /*9d40*/  LDL R67, [R1+0x58] ;  /* 0x0000580001437983 */ /* 0x0003620000100800 */
[C---:B------:R-:W-:Y:S01]  /*9d50*/  VIADD R0, R22.reuse, 0x10 ;  /* 0x0000001016007836 */ /* 0x040fe20000000000 */
[----:B------:R-:W-:Y:S01]  /*9d60*/  BSSY B1, `(.L_x_513) ;  /* 0x000006b000017945 */ /* 0x000fe20003800000 */
[C---:B------:R-:W-:Y:S01]  /*9d70*/  VIADD R20, R22.reuse, 0x20 ;  /* 0x0000002016147836 */ /* 0x040fe20000000000 */
[----:B0-----:R-:W-:-:S02]  /*9d80*/  ISETP.GE.AND P0, PT, R22, R3, PT ;  /* 0x000000031600720c */ /* 0x001fc40003f06270 */
[-C--:B------:R-:W-:Y:S02]  /*9d90*/  ISETP.GE.AND P1, PT, R0, R3.reuse, PT ;  /* 0x000000030000720c */ /* 0x080fe40003f26270 */
[----:B------:R-:W-:-:S09]  /*9da0*/  ISETP.GE.AND P2, PT, R20, R3, PT ;  /* 0x000000031400720c */ /* 0x000fd20003f46270 */
[----:B-1----:R-:W-:Y:S05]  /*9db0*/  @P0 BRA `(.L_x_514) ;  /* 0x0000000400940947 */ /* 0x002fea0003800000 */
[----:B------:R-:W-:Y:S01]  /*9dc0*/  LEA.HI R0, R38, R38, RZ, 0x1 ;  /* 0x0000002626007211 */ /* 0x000fe200078f08ff */
[----:B------:R-:W-:Y:S01]  /*9dd0*/  HADD2.F32 R59, -RZ, R59.H0_H0 ;  /* 0x2000003bff3b7230 */ /* 0x000fe20000004100 */
[----:B-----5:R-:W-:Y:S01]  /*9de0*/  LOP3.LUT R20, R71, 0x18, R22, 0xf8, !PT ;  /* 0x0000001847147812 */ /* 0x020fe200078ef816 */
[----:B------:R-:W-:Y:S01]  /*9df0*/  HADD2.F32 R56, -RZ, R56.H0_H0 ;  /* 0x20000038ff387230 */ /* 0x000fe20000004100 */
[----:B------:R-:W-:Y:S02]  /*9e00*/  LOP3.LUT R21, R0, 0xfffffffe, RZ, 0xc0, !PT ;  /* 0xfffffffe00157812 */ /* 0x000fe400078ec0ff */
[----:B------:R-:W-:Y:S02]  /*9e10*/  LOP3.LUT R20, R20, R67, RZ, 0x3c, !PT ;  /* 0x0000004314147212 */ /* 0x000fe400078e3cff */
[----:B------:R-:W-:Y:S01]  /*9e20*/  SHF.R.U32.HI R60, RZ, 0x10, R5 ;  /* 0x00000010ff3c7819 */ /* 0x000fe20000011605 */
[----:B------:R-:W-:Y:S01]  /*9e30*/  IMAD.IADD R0, R38, 0x1, -R21 ;  /* 0x0000000126007824 */ /* 0x000fe200078e0a15 */
[----:B------:R-:W-:-:S02]  /*9e40*/  IADD3 R36, R69, R20, RZ ;  /* 0x0000001445247210 */ /* 0x000fc40007ffe0ff */
[----:B------:R-:W-:Y:S01]  /*9e50*/  SHF.R.U32.HI R57, RZ, 0x10, R25 ;  /* 0x00000010ff397819 */ /* 0x000fe20000011619 */
[----:B------:R-:W-:Y:S01]  /*9e60*/  HADD2.F32 R60, -RZ, R60.H0_H0 ;  /* 0x2000003cff3c7230 */ /* 0x000fe20000004100 */
[----:B------:R-:W-:Y:S02]  /*9e70*/  LEA.HI R0, R3, R0, RZ, 0x1d ;  /* 0x0000000003007211 */ /* 0x000fe400078fe8ff */
[----:B------:R-:W-:Y:S01]  /*9e80*/  SHF.R.U32.HI R63, RZ, 0x10, R7 ;  /* 0x00000010ff3f7819 */ /* 0x000fe20000011607 */
[----:B------:R-:W-:Y:S01]  /*9e90*/  HADD2.F32 R57, -RZ, R57.H0_H0 ;  /* 0x20000039ff397230 */ /* 0x000fe20000004100 */
[----:B------:R-:W-:-:S04]  /*9ea0*/  SHF.R.S32.HI R21, RZ, 0x1f, R0 ;  /* 0x0000001fff157819 */ /* 0x000fc80000011400 */
[----:B------:R-:W-:Y:S01]  /*9eb0*/  LEA.HI R21, R21, R0, RZ, 0x2 ;  /* 0x0000000015157211 */ /* 0x000fe200078f10ff */
[----:B------:R-:W-:-:S03]  /*9ec0*/  IMAD.SHL.U32 R0, R0, 0x8, RZ ;  /* 0x0000000800007824 */ /* 0x000fc600078e00ff */
[----:B------:R-:W-:Y:S02]  /*9ed0*/  SHF.R.S32.HI R21, RZ, 0x2, R21 ;  /* 0x00000002ff157819 */ /* 0x000fe40000011415 */
[----:B------:R-:W-:Y:S01]  /*9ee0*/  LOP3.LUT R20, R71, 0x18, R0, 0xf8, !PT ;  /* 0x0000001847147812 */ /* 0x000fe200078ef800 */
[----:B------:R-:W-:Y:S02]  /*9ef0*/  IMAD R0, R36, 0x2, R70 ;  /* 0x0000000224007824 */ /* 0x000fe400078e0246 */
[----:B------:R-:W-:Y:S01]  /*9f00*/  IMAD R21, R21, 0x1800, R69 ;  /* 0x0000180015157824 */ /* 0x000fe200078e0245 */
[----:B------:R-:W-:Y:S02]  /*9f10*/  LOP3.LUT R20, R20, R67, RZ, 0x3c, !PT ;  /* 0x0000004314147212 */ /* 0x000fe400078e3cff */
[----:B------:R-:W0:Y:S03]  /*9f20*/  LDS.128 R36, [R0] ;  /* 0x0000000000247984 */ /* 0x000e260000000c00 */
[----:B------:R-:W-:-:S04]  /*9f30*/  IMAD.IADD R21, R21, 0x1, R20 ;  /* 0x0000000115157824 */ /* 0x000fc800078e0214 */
[----:B------:R-:W-:Y:S01]  /*9f40*/  IMAD R20, R21, 0x2, R16 ;  /* 0x0000000215147824 */ /* 0x000fe200078e0210 */
[----:B------:R-:W-:Y:S02]  /*9f50*/  SHF.R.U64 R21, R24, 0x10, R25 ;  /* 0x0000001018157819 */ /* 0x000fe40000001219 */
[----:B------:R-:W-:Y:S02]  /*9f60*/  SHF.R.U64 R24, R4, 0x10, R5 ;  /* 0x0000001004187819 */ /* 0x000fe40000001205 */
[----:B------:R-:W1:Y:S01]  /*9f70*/  LDS.128 R40, [R20+0xda00] ;  /* 0x00da000014287984 */ /* 0x000e620000000c00 */
[----:B------:R-:W-:Y:S01]  /*9f80*/  SHF.R.U64 R5, R6, 0x10, R7 ;  /* 0x0000001006057819 */ /* 0x000fe20000001207 */
[----:B------:R-:W-:Y:S01]  /*9f90*/  HADD2.F32 R21, -RZ, R21.H0_H0 ;  /* 0x20000015ff157230 */ /* 0x000fe20000004100 */
[--C-:B------:R-:W-:Y:S02]  /*9fa0*/  SHF.R.U64 R4, R26, 0x10, R27.reuse ;  /* 0x000000101a047819 */ /* 0x100fe4000000121b */
[----:B------:R-:W-:-:S05]  /*9fb0*/  SHF.R.U32.HI R26, RZ, 0x10, R27 ;  /* 0x00000010ff1a7819 */ /* 0x000fca000001161b */
[----:B------:R-:W-:Y:S02]  /*9fc0*/  HADD2.F32 R26, -RZ, R26.H0_H0 ;  /* 0x2000001aff1a7230 */ /* 0x000fe40000004100 */
[--C-:B0-----:R-:W-:Y:S02]  /*9fd0*/  HADD2.F32 R25, -RZ, R37.reuse.H0_H0 ;  /* 0x20000025ff197230 */ /* 0x101fe40000004100 */
[----:B------:R-:W-:Y:S02]  /*9fe0*/  HADD2.F32 R52, -RZ, R37.H1_H1 ;  /* 0x30000025ff347230 */ /* 0x000fe40000004100 */
[----:B------:R-:W-:Y:S02]  /*9ff0*/  HADD2.F32 R37, -RZ, R36.H0_H0 ;  /* 0x20000024ff257230 */ /* 0x000fe40000004100 */
[----:B------:R-:W-:Y:S02]  /*a000*/  HADD2.F32 R27, -RZ, R38.H0_H0 ;  /* 0x20000026ff1b7230 */ /* 0x000fe40000004100 */
[----:B------:R-:W-:-:S02]  /*a010*/  HADD2.F32 R7, -RZ, R39.H0_H0 ;  /* 0x20000027ff077230 */ /* 0x000fc40000004100 */
[----:B------:R-:W-:Y:S02]  /*a020*/  HADD2.F32 R39, -RZ, R39.H1_H1 ;  /* 0x30000027ff277230 */ /* 0x000fe40000004100 */
[--C-:B-1----:R-:W-:Y:S02]  /*a030*/  HADD2.F32 R6, -RZ, R41.reuse.H0_H0 ;  /* 0x20000029ff067230 */ /* 0x102fe40000004100 */
[----:B------:R-:W-:Y:S02]  /*a040*/  HADD2.F32 R53, -RZ, R41.H1_H1 ;  /* 0x30000029ff357230 */ /* 0x000fe40000004100 */
[----:B------:R-:W-:Y:S02]  /*a050*/  HADD2.F32 R41, -RZ, R40.H0_H0 ;  /* 0x20000028ff297230 */ /* 0x000fe40000004100 */
[C---:B------:R-:W-:Y:S01]  /*a060*/  FMUL.FTZ R58, R6.reuse, R59 ;  /* 0x0000003b063a7220 */ /* 0x040fe20000410000 */
[----:B------:R-:W-:Y:S01]  /*a070*/  FMUL.FTZ R62, R6, R56 ;  /* 0x00000038063e7220 */ /* 0x000fe20000410000 */
[----:B------:R-:W-:-:S02]  /*a080*/  HADD2.F32 R54, -RZ, R42.H0_H0 ;  /* 0x2000002aff367230 */ /* 0x000fc40000004100 */
[----:B------:R-:W-:Y:S01]  /*a090*/  FFMA.FTZ R6, R25, R56, -R58 ;  /* 0x0000003819067223 */ /* 0x000fe2000001083a */
[----:B------:R-:W-:Y:S02]  /*a0a0*/  HADD2.F32 R58, -RZ, R61.H0_H0 ;  /* 0x2000003dff3a7230 */ /* 0x000fe40000004100 */
[----:B------:R-:W-:Y:S01]  /*a0b0*/  FMUL.FTZ R61, R53, R60 ;  /* 0x0000003c353d7220 */ /* 0x000fe20000410000 */
[----:B------:R-:W-:Y:S01]  /*a0c0*/  FFMA.FTZ R25, R25, R59, R62 ;  /* 0x0000003b19197223 */ /* 0x000fe2000001003e */
[----:B------:R-:W-:Y:S02]  /*a0d0*/  HADD2.F32 R56, -RZ, R65.H0_H0 ;  /* 0x20000041ff387230 */ /* 0x000fe40000004100 */
[-C--:B------:R-:W-:Y:S01]  /*a0e0*/  FMUL.FTZ R59, R53, R57.reuse ;  /* 0x00000039353b7220 */ /* 0x080fe20000410000 */
[----:B------:R-:W-:Y:S01]  /*a0f0*/  FMUL.FTZ R62, R41, R58 ;  /* 0x0000003a293e7220 */ /* 0x000fe20000410000 */
[----:B------:R-:W-:Y:S01]  /*a100*/  FFMA.FTZ R61, R52, R57, -R61 ;  /* 0x00000039343d7223 */ /* 0x000fe2000001083d */
[----:B------:R-:W-:-:S02]  /*a110*/  HADD2.F32 R55, -RZ, R43.H0_H0 ;  /* 0x2000002bff377230 */ /* 0x000fc40000004100 */
[-C--:B------:R-:W-:Y:S01]  /*a120*/  FMUL.FTZ R57, R41, R56.reuse ;  /* 0x0000003829397220 */ /* 0x080fe20000410000 */
[C---:B------:R-:W-:Y:S01]  /*a130*/  FFMA.FTZ R62, R37.reuse, R56, -R62 ;  /* 0x00000038253e7223 */ /* 0x040fe2000001083e */
[--C-:B------:R-:W-:Y:S02]  /*a140*/  HADD2.F32 R53, -RZ, R64.reuse.H0_H0 ;  /* 0x20000040ff357230 */ /* 0x100fe40000004100 */
[----:B------:R-:W-:Y:S01]  /*a150*/  FFMA.FTZ R60, R52, R60, R59 ;  /* 0x0000003c343c7223 */ /* 0x000fe2000001003b */
[----:B------:R-:W-:Y:S02]  /*a160*/  HADD2.F32 R41, -RZ, R65.H1_H1 ;  /* 0x30000041ff297230 */ /* 0x000fe40000004100 */
[----:B------:R-:W-:Y:S01]  /*a170*/  FFMA.FTZ R57, R37, R58, R57 ;  /* 0x0000003a25397223 */ /* 0x000fe20000010039 */
[----:B------:R-:W-:Y:S02]  /*a180*/  HADD2.F32 R56, -RZ, R64.H1_H1 ;  /* 0x30000040ff387230 */ /* 0x000fe40000004100 */
[----:B------:R-:W-:Y:S01]  /*a190*/  FMUL.FTZ R58, R54, R53 ;  /* 0x00000035363a7220 */ /* 0x000fe20000410000 */
[----:B------:R-:W-:-:S02]  /*a1a0*/  HADD2.F32 R52, -RZ, R66.H0_H0 ;  /* 0x20000042ff347230 */ /* 0x000fc40000004100 */
[-C--:B------:R-:W-:Y:S01]  /*a1b0*/  FMUL.FTZ R64, R54, R41.reuse ;  /* 0x0000002936407220 */ /* 0x080fe20000410000 */
[----:B------:R-:W-:Y:S02]  /*a1c0*/  HADD2.F32 R43, -RZ, R43.H1_H1 ;  /* 0x3000002bff2b7230 */ /* 0x000fe40000004100 */
[C---:B------:R-:W-:Y:S01]  /*a1d0*/  FMUL.FTZ R66, R55.reuse, R56 ;  /* 0x0000003837427220 */ /* 0x040fe20000410000 */
[----:B------:R-:W-:Y:S02]  /*a1e0*/  HADD2.F32 R54, -RZ, R63.H0_H0 ;  /* 0x2000003fff367230 */ /* 0x000fe40000004100 */
[-C--:B------:R-:W-:Y:S01]  /*a1f0*/  FMUL.FTZ R55, R55, R52.reuse ;  /* 0x0000003437377220 */ /* 0x080fe20000410000 */
[C---:B------:R-:W-:Y:S01]  /*a200*/  FFMA.FTZ R58, R27.reuse, R41, -R58 ;  /* 0x000000291b3a7223 */ /* 0x040fe2000001083a */
[----:B------:R-:W-:Y:S01]  /*a210*/  FFMA.FTZ R64, R27, R53, R64 ;  /* 0x000000351b407223 */ /* 0x000fe20000010040 */
[C---:B------:R-:W-:Y:S01]  /*a220*/  FFMA.FTZ R66, R7.reuse, R52, -R66 ;  /* 0x0000003407427223 */ /* 0x040fe20000010842 */
[----:B------:R-:W-:Y:S01]  /*a230*/  FFMA.FTZ R55, R7, R56, R55 ;  /* 0x0000003807377223 */ /* 0x000fe20000010037 */
[----:B------:R-:W-:-:S02]  /*a240*/  HADD2.F32 R40, -RZ, R40.H1_H1 ;  /* 0x30000028ff287230 */ /* 0x000fc40000004100 */
[C---:B------:R-:W-:Y:S01]  /*a250*/  FMUL.FTZ R68, R43.reuse, R54 ;  /* 0x000000362b447220 */ /* 0x040fe20000410000 */
[----:B------:R-:W-:Y:S02]  /*a260*/  HADD2.F32 R42, -RZ, R42.H1_H1 ;  /* 0x3000002aff2a7230 */ /* 0x000fe40000004100 */
[-C--:B------:R-:W-:Y:S01]  /*a270*/  FMUL.FTZ R52, R43, R26.reuse ;  /* 0x0000001a2b347220 */ /* 0x080fe20000410000 */
[----:B------:R-:W-:Y:S02]  /*a280*/  HADD2.F32 R7, -RZ, R24.H0_H0 ;  /* 0x20000018ff077230 */ /* 0x000fe40000004100 */
[C---:B------:R-:W-:Y:S01]  /*a290*/  FFMA.FTZ R41, R39.reuse, R26, -R68 ;  /* 0x0000001a27297223 */ /* 0x040fe20000010844 */
[----:B------:R-:W-:Y:S02]  /*a2a0*/  HADD2.F32 R27, -RZ, R5.H0_H0 ;  /* 0x20000005ff1b7230 */ /* 0x000fe40000004100 */
[----:B------:R-:W-:Y:S01]  /*a2b0*/  FFMA.FTZ R52, R39, R54, R52 ;  /* 0x0000003627347223 */ /* 0x000fe20000010034 */
[----:B------:R-:W-:-:S02]  /*a2c0*/  HADD2.F32 R5, -RZ, R4.H0_H0 ;  /* 0x20000004ff057230 */ /* 0x000fc40000004100 */
[----:B------:R-:W-:Y:S01]  /*a2d0*/  FMUL.FTZ R37, R40, R7 ;  /* 0x0000000728257220 */ /* 0x000fe20000410000 */
[----:B------:R-:W-:Y:S02]  /*a2e0*/  HADD2.F32 R36, -RZ, R36.H1_H1 ;  /* 0x30000024ff247230 */ /* 0x000fe40000004100 */
[----:B------:R-:W-:Y:S01]  /*a2f0*/  FMUL.FTZ R39, R42, R27 ;  /* 0x0000001b2a277220 */ /* 0x000fe20000410000 */
[----:B------:R-:W-:Y:S02]  /*a300*/  HADD2.F32 R38, -RZ, R38.H1_H1 ;  /* 0x30000026ff267230 */ /* 0x000fe40000004100 */
[----:B------:R-:W-:Y:S01]  /*a310*/  FMUL.FTZ R40, R40, R21 ;  /* 0x0000001528287220 */ /* 0x000fe20000410000 */
[----:B------:R-:W-:Y:S01]  /*a320*/  FMUL.FTZ R42, R42, R5 ;  /* 0x000000052a2a7220 */ /* 0x000fe20000410000 */
[----:B------:R-:W-:Y:S01]  /*a330*/  FFMA.FTZ R37, R36, R21, -R37 ;  /* 0x0000001524257223 */ /* 0x000fe20000010825 */
[----:B------:R-:W-:Y:S01]  /*a340*/  F2FP.F16.F32.PACK_AB R25, R60, R25 ;  /* 0x000000193c19723e */ /* 0x000fe200000000ff */
[----:B------:R-:W-:Y:S01]  /*a350*/  FFMA.FTZ R39, R38, R5, -R39 ;  /* 0x0000000526277223 */ /* 0x000fe20000010827 */
[----:B------:R-:W-:Y:S01]  /*a360*/  FFMA.FTZ R24, R36, R7, R40 ;  /* 0x0000000724187223 */ /* 0x000fe20000010028 */
[----:B------:R-:W-:Y:S01]  /*a370*/  FFMA.FTZ R21, R38, R27, R42 ;  /* 0x0000001b26157223 */ /* 0x000fe2000001002a */
[----:B------:R-:W-:-:S02]  /*a380*/  F2FP.F16.F32.PACK_AB R5, R61, R6 ;  /* 0x000000063d05723e */ /* 0x000fc400000000ff */
[----:B------:R-:W-:Y:S02]  /*a390*/  F2FP.F16.F32.PACK_AB R7, R41, R66 ;  /* 0x000000422907723e */ /* 0x000fe400000000ff */
[----:B------:R-:W-:Y:S02]  /*a3a0*/  F2FP.F16.F32.PACK_AB R4, R37, R62 ;  /* 0x0000003e2504723e */ /* 0x000fe400000000ff */
[----:B------:R-:W-:Y:S02]  /*a3b0*/  F2FP.F16.F32.PACK_AB R6, R39, R58 ;  /* 0x0000003a2706723e */ /* 0x000fe400000000ff */
[----:B------:R-:W-:Y:S02]  /*a3c0*/  F2FP.F16.F32.PACK_AB R27, R52, R55 ;  /* 0x00000037341b723e */ /* 0x000fe400000000ff */
[----:B------:R-:W-:Y:S01]  /*a3d0*/  F2FP.F16.F32.PACK_AB R24, R24, R57 ;  /* 0x000000391818723e */ /* 0x000fe200000000ff */
[----:B------:R0:W-:Y:S01]  /*a3e0*/  STS.128 [R0], R4 ;  /* 0x0000000400007388 */ /* 0x0001e20000000c00 */
[----:B------:R-:W-:-:S05]  /*a3f0*/  F2FP.F16.F32.PACK_AB R26, R21, R64 ;  /* 0x00000040151a723e */ /* 0x000fca00000000ff */
[----:B------:R0:W-:Y:S02]  /*a400*/  STS.128 [R20+0xda00], R24 ;  /* 0x00da001814007388 */ /* 0x0001e40000000c00 */
.L_x_514:
[----:B------:R-:W-:Y:S05]  /*a410*/  BSYNC B1 ;  /* 0x0000000000017941 */ /* 0x000fea0003800000 */
.L_x_513:
[----:B------:R-:W-:Y:S04]  /*a420*/  BSSY B1, `(.L_x_515) ;  /* 0x000006d000017945 */ /* 0x000fe80003800000 */
[----:B------:R-:W-:Y:S05]  /*a430*/  @P1 BRA `(.L_x_516) ;  /* 0x0000000400ac1947 */ /* 0x000fea0003800000 */
[----:B0-----:R-:W2:Y:S04]  /*a440*/  LDL R0, [R1+0x68] ;  /* 0x0000680001007983 */ /* 0x001ea80000100800 */
[----:B------:R-:W2:Y:S01]  /*a450*/  LDL.64 R4, [R1+0x40] ;  /* 0x0000400001047983 */ /* 0x000ea20000100a00 */
[----:B------:R-:W-:Y:S01]  /*a460*/  HADD2.F32 R39, -RZ, R49.H0_H0 ;  /* 0x20000031ff277230 */ /* 0x000fe20000004100 */
[--C-:B------:R-:W-:Y:S01]  /*a470*/  SHF.R.U32.HI R36, RZ, 0x10, R9.reuse ;  /* 0x00000010ff247819 */ /* 0x100fe20000011609 */
[----:B------:R-:W-:Y:S01]  /*a480*/  HADD2.F32 R37, -RZ, R50.H1_H1 ;  /* 0x30000032ff257230 */ /* 0x000fe20000004100 */
[----:B------:R-:W-:Y:S02]  /*a490*/  SHF.R.U64 R53, R8, 0x10, R9 ;  /* 0x0000001008357819 */ /* 0x000fe40000001209 */
[----:B------:R-:W-:Y:S01]  /*a4a0*/  SHF.R.U32.HI R38, RZ, 0x10, R29 ;  /* 0x00000010ff267819 */ /* 0x000fe2000001161d */
[----:B------:R-:W-:Y:S01]  /*a4b0*/  HADD2.F32 R36, -RZ, R36.H0_H0 ;  /* 0x20000024ff247230 */ /* 0x000fe20000004100 */
[----:B------:R-:W-:-:S02]  /*a4c0*/  SHF.R.U64 R55, R30, 0x10, R31 ;  /* 0x000000101e377819 */ /* 0x000fc4000000121f */
[--C-:B------:R-:W-:Y:S02]  /*a4d0*/  SHF.R.U32.HI R42, RZ, 0x10, R11.reuse ;  /* 0x00000010ff2a7819 */ /* 0x100fe4000001160b */
[----:B------:R-:W-:Y:S02]  /*a4e0*/  SHF.R.U64 R52, R10, 0x10, R11 ;  /* 0x000000100a347819 */ /* 0x000fe4000000120b */
[----:B------:R-:W-:Y:S01]  /*a4f0*/  SHF.R.U32.HI R54, RZ, 0x10, R31 ;  /* 0x00000010ff367819 */ /* 0x000fe2000001161f */
[----:B--2---:R-:W-:-:S05]  /*a500*/  IMAD.IADD R0, R4, 0x1, R0 ;  /* 0x0000000104007824 */ /* 0x004fca00078e0200 */
[----:B------:R-:W-:-:S04]  /*a510*/  SHF.R.S32.HI R5, RZ, 0x1f, R0 ;  /* 0x0000001fff057819 */ /* 0x000fc80000011400 */
[CC--:B------:R-:W-:Y:S02]  /*a520*/  LEA.HI R4, R5.reuse, R0.reuse, RZ, 0x3 ;  /* 0x0000000005047211 */ /* 0x0c0fe400078f18ff */
[----:B------:R-:W-:Y:S02]  /*a530*/  LEA.HI R5, R5, R0, RZ, 0x5 ;  /* 0x0000000005057211 */ /* 0x000fe400078f28ff */
[--C-:B------:R-:W-:Y:S02]  /*a540*/  SHF.R.S32.HI R6, RZ, 0x3, R4.reuse ;  /* 0x00000003ff067819 */ /* 0x100fe40000011404 */
[----:B-----5:R-:W-:Y:S02]  /*a550*/  LOP3.LUT R4, R71, 0x18, R4, 0xf8, !PT ;  /* 0x0000001847047812 */ /* 0x020fe400078ef804 */
[----:B------:R-:W-:Y:S02]  /*a560*/  LEA.HI R0, R3, R6, RZ, 0x1d ;  /* 0x0000000603007211 */ /* 0x000fe400078fe8ff */
[----:B------:R-:W-:-:S02]  /*a570*/  SHF.R.S32.HI R6, RZ, 0x5, R5 ;  /* 0x00000005ff067819 */ /* 0x000fc40000011405 */
[----:B------:R-:W-:Y:S02]  /*a580*/  SHF.R.S32.HI R5, RZ, 0x1f, R0 ;  /* 0x0000001fff057819 */ /* 0x000fe40000011400 */
[----:B------:R-:W-:Y:S01]  /*a590*/  LOP3.LUT R7, R4, R67, RZ, 0x3c, !PT ;  /* 0x0000004304077212 */ /* 0x000fe200078e3cff */
[----:B------:R-:W-:Y:S01]  /*a5a0*/  IMAD R6, R6, 0x1800, R69 ;  /* 0x0000180006067824 */ /* 0x000fe200078e0245 */
[----:B------:R-:W-:Y:S01]  /*a5b0*/  LEA.HI R5, R5, R0, RZ, 0x2 ;  /* 0x0000000005057211 */ /* 0x000fe200078f10ff */
[----:B------:R-:W-:Y:S02]  /*a5c0*/  IMAD.SHL.U32 R0, R0, 0x8, RZ ;  /* 0x0000000800007824 */ /* 0x000fe400078e00ff */
[----:B------:R-:W-:Y:S01]  /*a5d0*/  IMAD.IADD R6, R6, 0x1, R7 ;  /* 0x0000000106067824 */ /* 0x000fe200078e0207 */
[----:B------:R-:W-:Y:S02]  /*a5e0*/  SHF.R.S32.HI R5, RZ, 0x2, R5 ;  /* 0x00000002ff057819 */ /* 0x000fe40000011405 */
[----:B------:R-:W-:Y:S01]  /*a5f0*/  LOP3.LUT R4, R71, 0x18, R0, 0xf8, !PT ;  /* 0x0000001847047812 */ /* 0x000fe200078ef800 */
[----:B------:R-:W-:-:S02]  /*a600*/  IMAD R0, R6, 0x2, R70 ;  /* 0x0000000206007824 */ /* 0x000fc400078e0246 */
[----:B------:R-:W-:Y:S01]  /*a610*/  IMAD R20, R5, 0x1800, R69 ;  /* 0x0000180005147824 */ /* 0x000fe200078e0245 */
[----:B------:R-:W-:Y:S02]  /*a620*/  LOP3.LUT R21, R4, R67, RZ, 0x3c, !PT ;  /* 0x0000004304157212 */ /* 0x000fe400078e3cff */
[----:B------:R-:W0:Y:S03]  /*a630*/  LDS.128 R4, [R0] ;  /* 0x0000000000047984 */ /* 0x000e260000000c00 */
[----:B------:R-:W-:-:S04]  /*a640*/  IMAD.IADD R21, R20, 0x1, R21 ;  /* 0x0000000114157824 */ /* 0x000fc800078e0215 */
[----:B------:R-:W-:Y:S01]  /*a650*/  IMAD R20, R21, 0x2, R16 ;  /* 0x0000000215147824 */ /* 0x000fe200078e0210 */
[----:B------:R-:W-:-:S04]  /*a660*/  SHF.R.U64 R21, R28, 0x10, R29 ;  /* 0x000000101c157819 */ /* 0x000fc8000000121d */
[----:B------:R-:W1:Y:S01]  /*a670*/  LDS.128 R24, [R20+0xda00] ;  /* 0x00da000014187984 */ /* 0x000e620000000c00 */
[----:B------:R-:W-:Y:S02]  /*a680*/  HADD2.F32 R21, -RZ, R21.H0_H0 ;  /* 0x20000015ff157230 */ /* 0x000fe40000004100 */
[--C-:B0-----:R-:W-:Y:S02]  /*a690*/  HADD2.F32 R8, -RZ, R5.reuse.H0_H0 ;  /* 0x20000005ff087230 */ /* 0x101fe40000004100 */
[----:B------:R-:W-:Y:S02]  /*a6a0*/  HADD2.F32 R9, -RZ, R5.H1_H1 ;  /* 0x30000005ff097230 */ /* 0x000fe40000004100 */
[--C-:B------:R-:W-:Y:S02]  /*a6b0*/  HADD2.F32 R10, -RZ, R7.reuse.H0_H0 ;  /* 0x20000007ff0a7230 */ /* 0x100fe40000004100 */
[----:B------:R-:W-:Y:S02]  /*a6c0*/  HADD2.F32 R11, -RZ, R7.H1_H1 ;  /* 0x30000007ff0b7230 */ /* 0x000fe40000004100 */
[----:B------:R-:W-:-:S02]  /*a6d0*/  HADD2.F32 R5, -RZ, R4.H0_H0 ;  /* 0x20000004ff057230 */ /* 0x000fc40000004100 */
[----:B------:R-:W-:Y:S02]  /*a6e0*/  HADD2.F32 R7, -RZ, R6.H0_H0 ;  /* 0x20000006ff077230 */ /* 0x000fe40000004100 */
[--C-:B-1----:R-:W-:Y:S02]  /*a6f0*/  HADD2.F32 R28, -RZ, R25.reuse.H0_H0 ;  /* 0x20000019ff1c7230 */ /* 0x102fe40000004100 */
[----:B------:R-:W-:Y:S02]  /*a700*/  HADD2.F32 R29, -RZ, R25.H1_H1 ;  /* 0x30000019ff1d7230 */ /* 0x000fe40000004100 */
[----:B------:R-:W-:Y:S02]  /*a710*/  HADD2.F32 R30, -RZ, R27.H0_H0 ;  /* 0x2000001bff1e7230 */ /* 0x000fe40000004100 */
[C---:B------:R-:W-:Y:S01]  /*a720*/  FMUL.FTZ R41, R28.reuse, R39 ;  /* 0x000000271c297220 */ /* 0x040fe20000410000 */
[----:B------:R-:W-:Y:S01]  /*a730*/  FMUL.FTZ R43, R28, R37 ;  /* 0x000000251c2b7220 */ /* 0x000fe20000410000 */
[----:B------:R-:W-:-:S02]  /*a740*/  HADD2.F32 R28, -RZ, R38.H0_H0 ;  /* 0x20000026ff1c7230 */ /* 0x000fc40000004100 */
[C---:B------:R-:W-:Y:S01]  /*a750*/  FMUL.FTZ R38, R29.reuse, R36 ;  /* 0x000000241d267220 */ /* 0x040fe20000410000 */
[C---:B------:R-:W-:Y:S01]  /*a760*/  FFMA.FTZ R40, R8.reuse, R37, -R41 ;  /* 0x0000002508287223 */ /* 0x040fe20000010829 */
[----:B------:R-:W-:Y:S02]  /*a770*/  HADD2.F32 R41, -RZ, R51.H1_H1 ;  /* 0x30000033ff297230 */ /* 0x000fe40000004100 */
[----:B------:R-:W-:Y:S01]  /*a780*/  FFMA.FTZ R43, R8, R39, R43 ;  /* 0x00000027082b7223 */ /* 0x000fe2000001002b */
[----:B------:R-:W-:Y:S02]  /*a790*/  HADD2.F32 R37, -RZ, R50.H0_H0 ;  /* 0x20000032ff257230 */ /* 0x000fe40000004100 */
[-C--:B------:R-:W-:Y:S01]  /*a7a0*/  FMUL.FTZ R8, R29, R28.reuse ;  /* 0x0000001c1d087220 */ /* 0x080fe20000410000 */
[----:B------:R-:W-:Y:S01]  /*a7b0*/  FFMA.FTZ R29, R9, R28, -R38 ;  /* 0x0000001c091d7223 */ /* 0x000fe20000010826 */
[----:B------:R-:W-:Y:S01]  /*a7c0*/  FMUL.FTZ R39, R30, R41 ;  /* 0x000000291e277220 */ /* 0x000fe20000410000 */
[----:B------:R-:W-:-:S02]  /*a7d0*/  HADD2.F32 R31, -RZ, R27.H1_H1 ;  /* 0x3000001bff1f7230 */ /* 0x000fc40000004100 */
[-C--:B------:R-:W-:Y:S01]  /*a7e0*/  FMUL.FTZ R30, R30, R37.reuse ;  /* 0x000000251e1e7220 */ /* 0x080fe20000410000 */
[----:B------:R-:W-:Y:S02]  /*a7f0*/  HADD2.F32 R38, -RZ, R42.H0_H0 ;  /* 0x2000002aff267230 */ /* 0x000fe40000004100 */
[C---:B------:R-:W-:Y:S01]  /*a800*/  FFMA.FTZ R39, R10.reuse, R37, -R39 ;  /* 0x000000250a277223 */ /* 0x040fe20000010827 */
[----:B------:R-:W-:Y:S02]  /*a810*/  HADD2.F32 R28, -RZ, R54.H0_H0 ;  /* 0x20000036ff1c7230 */ /* 0x000fe40000004100 */
[----:B------:R-:W-:Y:S01]  /*a820*/  FFMA.FTZ R41, R10, R41, R30 ;  /* 0x000000290a297223 */ /* 0x000fe2000001001e */
[----:B------:R-:W-:Y:S02]  /*a830*/  HADD2.F32 R25, -RZ, R24.H0_H0 ;  /* 0x20000018ff197230 */ /* 0x000fe40000004100 */
[----:B------:R-:W-:Y:S01]  /*a840*/  FFMA.FTZ R36, R9, R36, R8 ;  /* 0x0000002409247223 */ /* 0x000fe20000010008 */
[----:B------:R-:W-:Y:S01]  /*a850*/  FMUL.FTZ R10, R31, R38 ;  /* 0x000000261f0a7220 */ /* 0x000fe20000410000 */
[----:B------:R-:W-:-:S02]  /*a860*/  HADD2.F32 R30, -RZ, R48.H1_H1 ;  /* 0x30000030ff1e7230 */ /* 0x000fc40000004100 */
[-C--:B------:R-:W-:Y:S01]  /*a870*/  FMUL.FTZ R50, R31, R28.reuse ;  /* 0x0000001c1f327220 */ /* 0x080fe20000410000 */
[----:B------:R-:W-:Y:S02]  /*a880*/  HADD2.F32 R8, -RZ, R49.H1_H1 ;  /* 0x30000031ff087230 */ /* 0x000fe40000004100 */
[----:B------:R-:W-:Y:S01]  /*a890*/  FFMA.FTZ R42, R11, R28, -R10 ;  /* 0x0000001c0b2a7223 */ /* 0x000fe2000001080a */
[----:B------:R-:W-:Y:S02]  /*a8a0*/  HADD2.F32 R27, -RZ, R26.H0_H0 ;  /* 0x2000001aff1b7230 */ /* 0x000fe40000004100 */
[C---:B------:R-:W-:Y:S01]  /*a8b0*/  FMUL.FTZ R28, R25.reuse, R30 ;  /* 0x0000001e191c7220 */ /* 0x040fe20000410000 */
[----:B------:R-:W-:Y:S02]  /*a8c0*/  HADD2.F32 R48, -RZ, R48.H0_H0 ;  /* 0x20000030ff307230 */ /* 0x000fe40000004100 */
[----:B------:R-:W-:Y:S01]  /*a8d0*/  FMUL.FTZ R25, R25, R8 ;  /* 0x0000000819197220 */ /* 0x000fe20000410000 */
[----:B------:R-:W-:-:S02]  /*a8e0*/  HADD2.F32 R10, -RZ, R51.H0_H0 ;  /* 0x20000033ff0a7230 */ /* 0x000fc40000004100 */
[----:B------:R-:W-:Y:S01]  /*a8f0*/  FFMA.FTZ R50, R11, R38, R50 ;  /* 0x000000260b327223 */ /* 0x000fe20000010032 */
[----:B------:R-:W-:Y:S01]  /*a900*/  FFMA.FTZ R28, R5, R8, -R28 ;  /* 0x00000008051c7223 */ /* 0x000fe2000001081c */
[----:B------:R-:W-:Y:S01]  /*a910*/  FMUL.FTZ R38, R27, R48 ;  /* 0x000000301b267220 */ /* 0x000fe20000410000 */
[----:B------:R-:W-:Y:S01]  /*a920*/  FFMA.FTZ R8, R5, R30, R25 ;  /* 0x0000001e05087223 */ /* 0x000fe20000010019 */
[----:B------:R-:W-:Y:S02]  /*a930*/  HADD2.F32 R24, -RZ, R24.H1_H1 ;  /* 0x30000018ff187230 */ /* 0x000fe40000004100 */
[-C--:B------:R-:W-:Y:S01]  /*a940*/  FMUL.FTZ R30, R27, R10.reuse ;  /* 0x0000000a1b1e7220 */ /* 0x080fe20000410000 */
[----:B------:R-:W-:Y:S02]  /*a950*/  HADD2.F32 R26, -RZ, R26.H1_H1 ;  /* 0x3000001aff1a7230 */ /* 0x000fe40000004100 */
[----:B------:R-:W-:Y:S01]  /*a960*/  FFMA.FTZ R38, R7, R10, -R38 ;  /* 0x0000000a07267223 */ /* 0x000fe20000010826 */
[----:B------:R-:W-:-:S02]  /*a970*/  HADD2.F32 R9, -RZ, R53.H0_H0 ;  /* 0x20000035ff097230 */ /* 0x000fc40000004100 */
[----:B------:R-:W-:Y:S01]  /*a980*/  FFMA.FTZ R10, R7, R48, R30 ;  /* 0x00000030070a7223 */ /* 0x000fe2000001001e */
[----:B------:R-:W-:Y:S02]  /*a990*/  HADD2.F32 R11, -RZ, R52.H0_H0 ;  /* 0x20000034ff0b7230 */ /* 0x000fe40000004100 */
[----:B------:R-:W-:Y:S02]  /*a9a0*/  HADD2.F32 R5, -RZ, R55.H0_H0 ;  /* 0x20000037ff057230 */ /* 0x000fe40000004100 */
        /* <DEDUP_REMOVED lines=15> */
[----:B------:R-:W-:Y:S01]  /*aaa0*/  F2FP.F16.F32.PACK_AB R11, R50, R41 ;  /* 0x00000029320b723e */ /* 0x000fe200000000ff */
[----:B------:R1:W-:Y:S01]  /*aab0*/  STS.128 [R0], R4 ;  /* 0x0000000400007388 */ /* 0x0003e20000000c00 */
[----:B------:R-:W-:Y:S02]  /*aac0*/  F2FP.F16.F32.PACK_AB R8, R25, R8 ;  /* 0x000000081908723e */ /* 0x000fe400000000ff */
[----:B------:R-:W-:-:S05]  /*aad0*/  F2FP.F16.F32.PACK_AB R10, R31, R10 ;  /* 0x0000000a1f0a723e */ /* 0x000fca00000000ff */
[----:B------:R1:W-:Y:S02]  /*aae0*/  STS.128 [R20+0xda00], R8 ;  /* 0x00da000814007388 */ /* 0x0003e40000000c00 */
.L_x_516:
[----:B------:R-:W-:Y:S05]  /*aaf0*/  BSYNC B1 ;  /* 0x0000000000017941 */ /* 0x000fea0003800000 */
.L_x_515:
[----:B------:R-:W-:Y:S05]  /*ab00*/  @P2 BRA `(.L_x_497) ;  /* 0x0000000400ac2947 */ /* 0x000fea0003800000 */
[----:B01----:R-:W2:Y:S04]  /*ab10*/  LDL R0, [R1+0x64] ;  /* 0x0000640001007983 */ /* 0x003ea80000100800 */
[----:B------:R-:W2:Y:S01]  /*ab20*/  LDL.64 R4, [R1+0x40] ;  /* 0x0000400001047983 */ /* 0x000ea20000100a00 */
[----:B------:R-:W-:Y:S01]  /*ab30*/  HADD2.F32 R29, -RZ, R44.H1_H1 ;  /* 0x3000002cff1d7230 */ /* 0x000fe20000004100 */
[--C-:B------:R-:W-:Y:S01]  /*ab40*/  SHF.R.U32.HI R26, RZ, 0x10, R13.reuse ;  /* 0x00000010ff1a7819 */ /* 0x100fe2000001160d */
[----:B------:R-:W-:Y:S01]  /*ab50*/  HADD2.F32 R27, -RZ, R46.H1_H1 ;  /* 0x3000002eff1b7230 */ /* 0x000fe20000004100 */
[----:B------:R-:W-:Y:S01]  /*ab60*/  SHF.R.U64 R36, R12, 0x10, R13 ;  /* 0x000000100c247819 */ /* 0x000fe2000000120d */
[----:B------:R-:W-:Y:S01]  /*ab70*/  HADD2.F32 R44, -RZ, R44.H0_H0 ;  /* 0x2000002cff2c7230 */ /* 0x000fe20000004100 */
[--C-:B------:R-:W-:Y:S01]  /*ab80*/  SHF.R.U32.HI R30, RZ, 0x10, R33.reuse ;  /* 0x00000010ff1e7819 */ /* 0x100fe20000011621 */
[----:B------:R-:W-:Y:S01]  /*ab90*/  HADD2.F32 R26, -RZ, R26.H0_H0 ;  /* 0x2000001aff1a7230 */ /* 0x000fe20000004100 */
[----:B------:R-:W-:Y:S01]  /*aba0*/  SHF.R.U64 R38, R32, 0x10, R33 ;  /* 0x0000001020267819 */ /* 0x000fe20000001221 */
[----:B------:R-:W-:Y:S01]  /*abb0*/  HADD2.F32 R46, -RZ, R46.H0_H0 ;  /* 0x2000002eff2e7230 */ /* 0x000fe20000004100 */
[----:B------:R-:W-:-:S02]  /*abc0*/  SHF.R.U32.HI R32, RZ, 0x10, R15 ;  /* 0x00000010ff207819 */ /* 0x000fc4000001160f */
[--C-:B------:R-:W-:Y:S02]  /*abd0*/  SHF.R.U64 R37, R34, 0x10, R35.reuse ;  /* 0x0000001022257819 */ /* 0x100fe40000001223 */
[----:B------:R-:W-:Y:S02]  /*abe0*/  SHF.R.U32.HI R34, RZ, 0x10, R35 ;  /* 0x00000010ff227819 */ /* 0x000fe40000011623 */
[----:B------:R-:W-:Y:S01]  /*abf0*/  SHF.R.U64 R35, R14, 0x10, R15 ;  /* 0x000000100e237819 */ /* 0x000fe2000000120f */
[----:B--2---:R-:W-:-:S05]  /*ac00*/  IMAD.IADD R0, R4, 0x1, R0 ;  /* 0x0000000104007824 */ /* 0x004fca00078e0200 */
[----:B------:R-:W-:-:S04]  /*ac10*/  SHF.R.S32.HI R5, RZ, 0x1f, R0 ;  /* 0x0000001fff057819 */ /* 0x000fc80000011400 */
[CC--:B------:R-:W-:Y:S02]  /*ac20*/  LEA.HI R4, R5.reuse, R0.reuse, RZ, 0x3 ;  /* 0x0000000005047211 */ /* 0x0c0fe400078f18ff */
[----:B------:R-:W-:Y:S02]  /*ac30*/  LEA.HI R0, R5, R0, RZ, 0x5 ;  /* 0x0000000005007211 */ /* 0x000fe400078f28ff */
[----:B------:R-:W-:Y:S02]  /*ac40*/  SHF.R.S32.HI R6, RZ, 0x3, R4 ;  /* 0x00000003ff067819 */ /* 0x000fe40000011404 */
[----:B------:R-:W-:Y:S02]  /*ac50*/  SHF.R.S32.HI R5, RZ, 0x5, R0 ;  /* 0x00000005ff057819 */ /* 0x000fe40000011400 */
[----:B------:R-:W-:Y:S02]  /*ac60*/  LEA.HI R3, R3, R6, RZ, 0x1d ;  /* 0x0000000603037211 */ /* 0x000fe400078fe8ff */
[----:B-----5:R-:W-:Y:S01]  /*ac70*/  LOP3.LUT R4, R71, 0x18, R4, 0xf8, !PT ;  /* 0x0000001847047812 */ /* 0x020fe200078ef804 */
[----:B------:R-:W-:Y:S01]  /*ac80*/  IMAD R5, R5, 0x1800, R69 ;  /* 0x0000180005057824 */ /* 0x000fe200078e0245 */
[----:B------:R-:W-:-:S02]  /*ac90*/  SHF.R.S32.HI R0, RZ, 0x1f, R3 ;  /* 0x0000001fff007819 */ /* 0x000fc40000011403 */
[----:B------:R-:W-:Y:S02]  /*aca0*/  LOP3.LUT R4, R4, R67, RZ, 0x3c, !PT ;  /* 0x0000004304047212 */ /* 0x000fe400078e3cff */
[----:B------:R-:W-:Y:S01]  /*acb0*/  LEA.HI R0, R0, R3, RZ, 0x2 ;  /* 0x0000000300007211 */ /* 0x000fe200078f10ff */
[----:B------:R-:W-:Y:S02]  /*acc0*/  IMAD.SHL.U32 R3, R3, 0x8, RZ ;  /* 0x0000000803037824 */ /* 0x000fe400078e00ff */
[----:B------:R-:W-:Y:S01]  /*acd0*/  IMAD.IADD R5, R5, 0x1, R4 ;  /* 0x0000000105057824 */ /* 0x000fe200078e0204 */
[----:B------:R-:W-:Y:S02]  /*ace0*/  SHF.R.S32.HI R4, RZ, 0x2, R0 ;  /* 0x00000002ff047819 */ /* 0x000fe40000011400 */
[----:B------:R-:W-:Y:S01]  /*acf0*/  LOP3.LUT R3, R71, 0x18, R3, 0xf8, !PT ;  /* 0x0000001847037812 */ /* 0x000fe200078ef803 */
[----:B------:R-:W-:Y:S02]  /*ad00*/  IMAD R0, R5, 0x2, R70 ;  /* 0x0000000205007824 */ /* 0x000fe400078e0246 */
[----:B------:R-:W-:Y:S01]  /*ad10*/  IMAD R8, R4, 0x1800, R69 ;  /* 0x0000180004087824 */ /* 0x000fe200078e0245 */
[----:B------:R-:W-:-:S02]  /*ad20*/  LOP3.LUT R3, R3, R67, RZ, 0x3c, !PT ;  /* 0x0000004303037212 */ /* 0x000fc400078e3cff */
[----:B------:R-:W0:Y:S03]  /*ad30*/  LDS.128 R4, [R0] ;  /* 0x0000000000047984 */ /* 0x000e260000000c00 */
[----:B------:R-:W-:-:S04]  /*ad40*/  IMAD.IADD R3, R8, 0x1, R3 ;  /* 0x0000000108037824 */ /* 0x000fc800078e0203 */
[----:B------:R-:W-:-:S05]  /*ad50*/  IMAD R3, R3, 0x2, R16 ;  /* 0x0000000203037824 */ /* 0x000fca00078e0210 */
[----:B------:R-:W1:Y:S01]  /*ad60*/  LDS.128 R8, [R3+0xda00] ;  /* 0x00da000003087984 */ /* 0x000e620000000c00 */
[--C-:B0-----:R-:W-:Y:S02]  /*ad70*/  HADD2.F32 R12, -RZ, R5.reuse.H0_H0 ;  /* 0x20000005ff0c7230 */ /* 0x101fe40000004100 */
[----:B------:R-:W-:Y:S02]  /*ad80*/  HADD2.F32 R13, -RZ, R5.H1_H1 ;  /* 0x30000005ff0d7230 */ /* 0x000fe40000004100 */
[--C-:B------:R-:W-:Y:S02]  /*ad90*/  HADD2.F32 R14, -RZ, R7.reuse.H0_H0 ;  /* 0x20000007ff0e7230 */ /* 0x100fe40000004100 */
[----:B------:R-:W-:Y:S02]  /*ada0*/  HADD2.F32 R15, -RZ, R7.H1_H1 ;  /* 0x30000007ff0f7230 */ /* 0x000fe40000004100 */
[----:B------:R-:W-:Y:S02]  /*adb0*/  HADD2.F32 R5, -RZ, R4.H0_H0 ;  /* 0x20000004ff057230 */ /* 0x000fe40000004100 */
[----:B------:R-:W-:-:S02]  /*adc0*/  HADD2.F32 R7, -RZ, R6.H0_H0 ;  /* 0x20000006ff077230 */ /* 0x000fc40000004100 */
[--C-:B-1----:R-:W-:Y:S02]  /*add0*/  HADD2.F32 R20, -RZ, R9.reuse.H0_H0 ;  /* 0x20000009ff147230 */ /* 0x102fe40000004100 */
[----:B------:R-:W-:Y:S02]  /*ade0*/  HADD2.F32 R21, -RZ, R9.H1_H1 ;  /* 0x30000009ff157230 */ /* 0x000fe40000004100 */
[----:B------:R-:W-:Y:S02]  /*adf0*/  HADD2.F32 R24, -RZ, R11.H0_H0 ;  /* 0x2000000bff187230 */ /* 0x000fe40000004100 */
[C---:B------:R-:W-:Y:S01]  /*ae00*/  FMUL.FTZ R31, R20.reuse, R29 ;  /* 0x0000001d141f7220 */ /* 0x040fe20000410000 */
[-C--:B------:R-:W-:Y:S01]  /*ae10*/  FMUL.FTZ R33, R20, R27.reuse ;  /* 0x0000001b14217220 */ /* 0x080fe20000410000 */
[----:B------:R-:W-:Y:S02]  /*ae20*/  HADD2.F32 R20, -RZ, R30.H0_H0 ;  /* 0x2000001eff147230 */ /* 0x000fe40000004100 */
[----:B------:R-:W-:Y:S01]  /*ae30*/  FMUL.FTZ R30, R21, R26 ;  /* 0x0000001a151e7220 */ /* 0x000fe20000410000 */
[----:B------:R-:W-:Y:S01]  /*ae40*/  FFMA.FTZ R28, R12, R27, -R31 ;  /* 0x0000001b0c1c7223 */ /* 0x000fe2000001081f */
[----:B------:R-:W-:-:S02]  /*ae50*/  HADD2.F32 R31, -RZ, R45.H1_H1 ;  /* 0x3000002dff1f7230 */ /* 0x000fc40000004100 */
[----:B------:R-:W-:Y:S01]  /*ae60*/  FFMA.FTZ R33, R12, R29, R33 ;  /* 0x0000001d0c217223 */ /* 0x000fe20000010021 */
[----:B------:R-:W-:Y:S02]  /*ae70*/  HADD2.F32 R27, -RZ, R47.H1_H1 ;  /* 0x3000002fff1b7230 */ /* 0x000fe40000004100 */
[-C--:B------:R-:W-:Y:S01]  /*ae80*/  FMUL.FTZ R12, R21, R20.reuse ;  /* 0x00000014150c7220 */ /* 0x080fe20000410000 */
[C---:B------:R-:W-:Y:S01]  /*ae90*/  FFMA.FTZ R29, R13.reuse, R20, -R30 ;  /* 0x000000140d1d7223 */ /* 0x040fe2000001081e */
[C---:B------:R-:W-:Y:S01]  /*aea0*/  FMUL.FTZ R21, R24.reuse, R31 ;  /* 0x0000001f18157220 */ /* 0x040fe20000410000 */
[----:B------:R-:W-:Y:S02]  /*aeb0*/  HADD2.F32 R25, -RZ, R11.H1_H1 ;  /* 0x3000000bff197230 */ /* 0x000fe40000004100 */
[-C--:B------:R-:W-:Y:S01]  /*aec0*/  FMUL.FTZ R24, R24, R27.reuse ;  /* 0x0000001b18187220 */ /* 0x080fe20000410000 */
[----:B------:R-:W-:Y:S02]  /*aed0*/  HADD2.F32 R20, -RZ, R32.H0_H0 ;  /* 0x20000020ff147230 */ /* 0x000fe40000004100 */
[----:B------:R-:W-:Y:S01]  /*aee0*/  FFMA.FTZ R26, R13, R26, R12 ;  /* 0x0000001a0d1a7223 */ /* 0x000fe2000001000c */
[----:B------:R-:W-:Y:S01]  /*aef0*/  FFMA.FTZ R27, R14, R27, -R21 ;  /* 0x0000001b0e1b7223 */ /* 0x000fe20000010815 */
[----:B------:R-:W-:-:S02]  /*af00*/  HADD2.F32 R12, -RZ, R34.H0_H0 ;  /* 0x20000022ff0c7230 */ /* 0x000fc40000004100 */
[----:B------:R-:W-:Y:S01]  /*af10*/  FFMA.FTZ R31, R14, R31, R24 ;  /* 0x0000001f0e1f7223 */ /* 0x000fe20000010018 */
[C---:B------:R-:W-:Y:S01]  /*af20*/  FMUL.FTZ R14, R25.reuse, R20 ;  /* 0x00000014190e7220 */ /* 0x040fe20000410000 */
[----:B------:R-:W-:Y:S02]  /*af30*/  HADD2.F32 R9, -RZ, R8.H0_H0 ;  /* 0x20000008ff097230 */ /* 0x000fe40000004100 */
[-C--:B------:R-:W-:Y:S01]  /*af40*/  FMUL.FTZ R30, R25, R12.reuse ;  /* 0x0000000c191e7220 */ /* 0x080fe20000410000 */
[----:B------:R-:W-:Y:S01]  /*af50*/  FFMA.FTZ R32, R15, R12, -R14 ;  /* 0x0000000c0f207223 */ /* 0x000fe2000001080e */
[----:B------:R-:W-:Y:S02]  /*af60*/  HADD2.F32 R11, -RZ, R10.H0_H0 ;  /* 0x2000000aff0b7230 */ /* 0x000fe40000004100 */
[C---:B------:R-:W-:Y:S01]  /*af70*/  FMUL.FTZ R24, R9.reuse, R44 ;  /* 0x0000002c09187220 */ /* 0x040fe20000410000 */
[----:B------:R-:W-:Y:S02]  /*af80*/  HADD2.F32 R14, -RZ, R45.H0_H0 ;  /* 0x2000002dff0e7230 */ /* 0x000fe40000004100 */
[----:B------:R-:W-:Y:S01]  /*af90*/  FMUL.FTZ R9, R9, R46 ;  /* 0x0000002e09097220 */ /* 0x000fe20000410000 */
[----:B------:R-:W-:-:S02]  /*afa0*/  HADD2.F32 R12, -RZ, R47.H0_H0 ;  /* 0x2000002fff0c7230 */ /* 0x000fc40000004100 */
[----:B------:R-:W-:Y:S01]  /*afb0*/  FFMA.FTZ R34, R15, R20, R30 ;  /* 0x000000140f227223 */ /* 0x000fe2000001001e */
[----:B------:R-:W-:Y:S02]  /*afc0*/  HADD2.F32 R8, -RZ, R8.H1_H1 ;  /* 0x30000008ff087230 */ /* 0x000fe40000004100 */
[C---:B------:R-:W-:Y:S01]  /*afd0*/  FMUL.FTZ R20, R11.reuse, R14 ;  /* 0x0000000e0b147220 */ /* 0x040fe20000410000 */
[----:B------:R-:W-:Y:S02]  /*afe0*/  HADD2.F32 R10, -RZ, R10.H1_H1 ;  /* 0x3000000aff0a7230 */ /* 0x000fe40000004100 */
[----:B------:R-:W-:Y:S01]  /*aff0*/  FMUL.FTZ R30, R11, R12 ;  /* 0x0000000c0b1e7220 */ /* 0x000fe20000410000 */
[C---:B------:R-:W-:Y:S01]  /*b000*/  FFMA.FTZ R24, R5.reuse, R46, -R24 ;  /* 0x0000002e05187223 */ /* 0x040fe20000010818 */
[----:B------:R-:W-:Y:S01]  /*b010*/  FFMA.FTZ R44, R5, R44, R9 ;  /* 0x0000002c052c7223 */ /* 0x000fe20000010009 */
[----:B------:R-:W-:Y:S02]  /*b020*/  HADD2.F32 R11, -RZ, R36.H0_H0 ;  /* 0x20000024ff0b7230 */ /* 0x000fe40000004100 */
[----:B------:R-:W-:Y:S01]  /*b030*/  FFMA.FTZ R20, R7, R12, -R20 ;  /* 0x0000000c07147223 */ /* 0x000fe20000010814 */
[----:B------:R-:W-:-:S02]  /*b040*/  HADD2.F32 R13, -RZ, R35.H0_H0 ;  /* 0x20000023ff0d7230 */ /* 0x000fc40000004100 */
[----:B------:R-:W-:Y:S01]  /*b050*/  FFMA.FTZ R30, R7, R14, R30 ;  /* 0x0000000e071e7223 */ /* 0x000fe2000001001e */
[----:B------:R-:W-:Y:S02]  /*b060*/  HADD2.F32 R5, -RZ, R38.H0_H0 ;  /* 0x20000026ff057230 */ /* 0x000fe40000004100 */
[----:B------:R-:W-:Y:S01]  /*b070*/  FMUL.FTZ R7, R8, R11 ;  /* 0x0000000b08077220 */ /* 0x000fe20000410000 */
[----:B------:R-:W-:Y:S02]  /*b080*/  HADD2.F32 R9, -RZ, R37.H0_H0 ;  /* 0x20000025ff097230 */ /* 0x000fe40000004100 */
[----:B------:R-:W-:Y:S01]  /*b090*/  FMUL.FTZ R25, R10, R13 ;  /* 0x0000000d0a197220 */ /* 0x000fe20000410000 */
[----:B------:R-:W-:Y:S02]  /*b0a0*/  HADD2.F32 R4, -RZ, R4.H1_H1 ;  /* 0x30000004ff047230 */ /* 0x000fe40000004100 */
[----:B------:R-:W-:Y:S01]  /*b0b0*/  FMUL.FTZ R8, R8, R5 ;  /* 0x0000000508087220 */ /* 0x000fe20000410000 */
[----:B------:R-:W-:-:S02]  /*b0c0*/  HADD2.F32 R6, -RZ, R6.H1_H1 ;  /* 0x30000006ff067230 */ /* 0x000fc40000004100 */
[----:B------:R-:W-:Y:S01]  /*b0d0*/  FMUL.FTZ R10, R10, R9 ;  /* 0x000000090a0a7220 */ /* 0x000fe20000410000 */
[C---:B------:R-:W-:Y:S01]  /*b0e0*/  FFMA.FTZ R15, R4.reuse, R5, -R7 ;  /* 0x00000005040f7223 */ /* 0x040fe20000010807 */
[----:B------:R-:W-:Y:S01]  /*b0f0*/  FFMA.FTZ R21, R4, R11, R8 ;  /* 0x0000000b04157223 */ /* 0x000fe20000010008 */
[C---:B------:R-:W-:Y:S01]  /*b100*/  FFMA.FTZ R25, R6.reuse, R9, -R25 ;  /* 0x0000000906197223 */ /* 0x040fe20000010819 */
[----:B------:R-:W-:Y:S01]  /*b110*/  FFMA.FTZ R13, R6, R13, R10 ;  /* 0x0000000d060d7223 */ /* 0x000fe2000001000a */
[----:B------:R-:W-:Y:S02]  /*b120*/  F2FP.F16.F32.PACK_AB R5, R29, R28 ;  /* 0x0000001c1d05723e */ /* 0x000fe400000000ff */
[----:B------:R-:W-:Y:S02]  /*b130*/  F2FP.F16.F32.PACK_AB R7, R32, R27 ;  /* 0x0000001b2007723e */ /* 0x000fe400000000ff */
[----:B------:R-:W-:Y:S02]  /*b140*/  F2FP.F16.F32.PACK_AB R4, R15, R24 ;  /* 0x000000180f04723e */ /* 0x000fe400000000ff */
[----:B------:R-:W-:-:S02]  /*b150*/  F2FP.F16.F32.PACK_AB R6, R25, R20 ;  /* 0x000000141906723e */ /* 0x000fc400000000ff */
[----:B------:R-:W-:Y:S02]  /*b160*/  F2FP.F16.F32.PACK_AB R9, R26, R33 ;  /* 0x000000211a09723e */ /* 0x000fe400000000ff */
[----:B------:R-:W-:Y:S01]  /*b170*/  F2FP.F16.F32.PACK_AB R11, R34, R31 ;  /* 0x0000001f220b723e */ /* 0x000fe200000000ff */
[----:B------:R0:W-:Y:S01]  /*b180*/  STS.128 [R0], R4 ;  /* 0x0000000400007388 */ /* 0x0001e20000000c00 */
[----:B------:R-:W-:Y:S02]  /*b190*/  F2FP.F16.F32.PACK_AB R8, R21, R44 ;  /* 0x0000002c1508723e */ /* 0x000fe400000000ff */
[----:B------:R-:W-:-:S05]  /*b1a0*/  F2FP.F16.F32.PACK_AB R10, R13, R30 ;  /* 0x0000001e0d0a723e */ /* 0x000fca00000000ff */
[----:B------:R0:W-:Y:S02]  /*b1b0*/  STS.128 [R3+0xda00], R8 ;  /* 0x00da000803007388 */ /* 0x0001e40000000c00 */
.L_x_497:
[----:B------:R-:W-:Y:S05]  /*b1c0*/  BSYNC B0 ;  /* 0x0000000000007941 */ /* 0x000fea0003800000 */
.L_x_490:
[----:B------:R-:W-:Y:S01]  /*b1d0*/  @!PT LDS RZ, [RZ] ;  /* 0x00000000fffff984 */ /* 0x000fe20000000800 */
[----:B------:R-:W-:Y:S01]  /*b1e0*/  @!PT LDS RZ, [RZ] ;  /* 0x00000000fffff984 */ /* 0x000fe20000000800 */
[----:B------:R-:W-:Y:S01]  /*b1f0*/  @!PT LDS RZ, [RZ] ;  /* 0x00000000fffff984 */ /* 0x000fe20000000800 */
[----:B------:R-:W-:Y:S01]  /*b200*/  @!PT LDS RZ, [RZ] ;  /* 0x00000000fffff984 */ /* 0x000fe20000000800 */
[----:B------:R1:W-:Y:S06]  /*b210*/  MEMBAR.ALL.CTA ;  /* 0x0000000000007992 */ /* 0x0003ec0000008000 */
[----:B-1----:R-:W1:Y:S01]  /*b220*/  FENCE.VIEW.ASYNC.S ;  /* 0x00000000000073c6 */ /* 0x002e620000000000 */
[----:B------:R-:W-:Y:S05]  /*b230*/  WARPSYNC.ALL ;  /* 0x0000000000007948 */ /* 0x000fea0003800000 */
[----:B-1----:R-:W-:Y:S06]  /*b240*/  BAR.SYNC.DEFER_BLOCKING 0xd, 0x180 ;  /* 0x0346000000007b1d */ /* 0x002fec0000010000 */
.L_x_488:
[----:B0--3--:R-:W3:Y:S02]  /*b250*/  LDL R0, [R1+0x4c] ;  /* 0x00004c0001007983 */ /* 0x009ee40000100800 */
[----:B---3--:R-:W-:-:S13]  /*b260*/  ISETP.NE.AND P0, PT, R0, 0x3, PT ;  /* 0x000000030000780c */ /* 0x008fda0003f05270 */
[----:B------:R-:W-:Y:S05]  /*b270*/  @!P0 BRA `(.L_x_517) ;  /* 0x0000000000048947 */ /* 0x000fea0003800000 */
[----:B------:R-:W-:Y:S01]  /*b280*/  BPT.TRAP 0x1 ;  /* 0x000000040000795c */ /* 0x000fe20000300000 */
.L_x_517:
[----:B-12-4-:R-:W2:Y:S01]  /*b290*/  LDL R3, [R1+0x60] ;  /* 0x0000600001037983 */ /* 0x016ea20000100800 */
[----:B------:R-:W-:Y:S01]  /*b2a0*/  IMAD R0, R154, 0x8, R16 ;  /* 0x000000089a007824 */ /* 0x000fe200078e0210 */
[----:B--2---:R-:W-:-:S04]  /*b2b0*/  SHF.L.U32 R5, R3, 0x1f, RZ ;  /* 0x0000001f03057819 */ /* 0x004fc800000006ff */
[----:B------:R0:W1:Y:S01]  /*b2c0*/  SYNCS.PHASECHK.TRANS64.TRYWAIT P1, [R0+URZ+0x31c30], R5 ;  /* 0x031c3005000075a7 */ /* 0x000062000802017f */
[----:B------:R-:W-:Y:S05]  /*b2d0*/  @!P0 BRA `(.L_x_518) ;  /* 0x0000000000048947 */ /* 0x000fea0003800000 */
[----:B------:R-:W-:Y:S01]  /*b2e0*/  BPT.TRAP 0x1 ;  /* 0x000000040000795c */ /* 0x000fe20000300000 */
.L_x_518:
[----:B------:R-:W-:Y:S02]  /*b2f0*/  IMAD R2, R2, 0x1000, R16 ;  /* 0x0000100002027824 */ /* 0x000fe400078e0210 */
[----:B------:R-:W-:Y:S02]  /*b300*/  VIADD R4, R16, 0x16a00 ;  /* 0x00016a0010047836 */ /* 0x000fe40000000000 */
[----:B------:R-:W-:-:S03]  /*b310*/  VIADD R3, R2, 0xda00 ;  /* 0x0000da0002037836 */ /* 0x000fc60000000000 */
[----:B------:R-:W-:Y:S02]  /*b320*/  SHF.R.U32.HI R2, RZ, 0x4, R4 ;  /* 0x00000004ff027819 */ /* 0x000fe40000011604 */
[----:B------:R-:W-:Y:S02]  /*b330*/  SHF.R.U32.HI R3, RZ, 0x4, R3 ;  /* 0x00000004ff037819 */ /* 0x000fe40000011603 */
[----:B------:R-:W-:Y:S02]  /*b340*/  LOP3.LUT R2, R2, 0x3fff, RZ, 0xc0, !PT ;  /* 0x00003fff02027812 */ /* 0x000fe400078ec0ff */
[----:B------:R-:W-:Y:S02]  /*b350*/  LOP3.LUT R3, R3, 0x3fff, RZ, 0xc0, !PT ;  /* 0x00003fff03037812 */ /* 0x000fe400078ec0ff */
[----:B------:R-:W-:-:S05]  /*b360*/  LOP3.LUT R2, R2, 0x10000, RZ, 0xfc, !PT ;  /* 0x0001000002027812 */ /* 0x000fca00078efcff */
[----:B------:R2:W-:Y:S01]  /*b370*/  STL [R1+0x80], R2 ;  /* 0x0000800201007387 */ /* 0x0005e20000100800 */
[----:B-1----:R-:W-:Y:S05]  /*b380*/  @P1 BRA `(.L_x_519) ;  /* 0x0000000000081947 */ /* 0x002fea0003800000 */
[----:B------:R-:W1:Y:S02]  /*b390*/  SYNCS.PHASECHK.TRANS64.TRYWAIT P1, [R0+URZ+0x31c30], R5 ;  /* 0x031c3005000075a7 */ /* 0x000e64000802017f */
[----:B-1----:R-:W-:Y:S05]  /*b3a0*/  @!P1 BRA `(.L_x_520) ;  /* 0x0000015c00289947 */ /* 0x002fea0003800000 */
.L_x_519:
[----:B------:R-:W3:Y:S01]  /*b3b0*/  LDL R4, [R1+0x80] ;  /* 0x0000800001047983 */ /* 0x000ee20000100800 */
[----:B--2---:R-:W-:Y:S01]  /*b3c0*/  LOP3.LUT R2, R3, 0x10000, RZ, 0xfc, !PT ;  /* 0x0001000003027812 */ /* 0x004fe200078efcff */
[----:B------:R-:W-:Y:S02]  /*b3d0*/  IMAD.MOV.U32 R15, RZ, RZ, -0x7fffffe0 ;  /* 0x80000020ff0f7424 */ /* 0x000fe400078e00ff */
[----:B------:R-:W-:Y:S01]  /*b3e0*/  IMAD.MOV.U32 R3, RZ, RZ, -0x7fffffe0 ;  /* 0x80000020ff037424 */ /* 0x000fe200078e00ff */
[----:B------:R-:W-:Y:S05]  /*b3f0*/  WARPSYNC.ALL ;  /* 0x0000000000007948 */ /* 0x000fea0003800000 */
[----:B------:R-:W-:Y:S01]  /*b400*/  R2UR UR7, R15 ;  /* 0x000000000f0772ca */ /* 0x000fe200000e0000 */
[----:B------:R-:W2:Y:S01]  /*b410*/  LDL R99, [R1+0x8c] ;  /* 0x00008c0001637983 */ /* 0x000ea20000100800 */
[----:B------:R-:W-:-:S02]  /*b420*/  R2UR UR4, R2 ;  /* 0x00000000020472ca */ /* 0x000fc400000e0000 */
[C---:B------:R-:W-:Y:S01]  /*b430*/  R2UR UR5, R3.reuse ;  /* 0x00000000030572ca */ /* 0x040fe200000e0000 */
[----:B------:R-:W-:Y:S01]  /*b440*/  WARPGROUP.ARRIVE ;  /* 0x00000000000079c5 */ /* 0x000fe20000000000 */
[----:B01----:R-:W-:Y:S02]  /*b450*/  IMAD.MOV.U32 R5, RZ, RZ, -0x7fffffe0 ;  /* 0x80000020ff057424 */ /* 0x003fe400078e00ff */
[----:B------:R-:W-:Y:S01]  /*b460*/  IMAD.MOV.U32 R7, RZ, RZ, -0x7fffffe0 ;  /* 0x80000020ff077424 */ /* 0x000fe200078e00ff */
[C---:B------:R-:W-:Y:S02]  /*b470*/  R2UR UR8, R2.reuse ;  /* 0x00000000020872ca */ /* 0x040fe400000e0000 */
[----:B------:R-:W-:Y:S02]  /*b480*/  R2UR UR9, R3 ;  /* 0x00000000030972ca */ /* 0x000fe400000e0000 */
[----:B------:R-:W-:Y:S02]  /*b490*/  R2UR UR11, R7 ;  /* 0x00000000070b72ca */ /* 0x000fe400000e0000 */
[----:B------:R-:W-:-:S02]  /*b4a0*/  R2UR UR12, R2 ;  /* 0x00000000020c72ca */ /* 0x000fc400000e0000 */
[C---:B------:R-:W-:Y:S01]  /*b4b0*/  R2UR UR13, R3.reuse ;  /* 0x00000000030d72ca */ /* 0x040fe200000e0000 */
[----:B------:R-:W-:Y:S01]  /*b4c0*/  IMAD.MOV.U32 R9, RZ, RZ, -0x7fffffe0 ;  /* 0x80000020ff097424 */ /* 0x000fe200078e00ff */
[----:B------:R-:W-:Y:S02]  /*b4d0*/  R2UR UR16, R2 ;  /* 0x00000000021072ca */ /* 0x000fe400000e0000 */
[----:B------:R-:W-:Y:S02]  /*b4e0*/  R2UR UR17, R3 ;  /* 0x00000000031172ca */ /* 0x000fe400000e0000 */
[----:B------:R-:W-:Y:S01]  /*b4f0*/  R2UR UR19, R9 ;  /* 0x00000000091372ca */ /* 0x000fe200000e0000 */
[----:B---3--:R-:W-:-:S05]  /*b500*/  IMAD R14, R154, 0x6c0, R4 ;  /* 0x000006c09a0e7824 */ /* 0x008fca00078e0204 */
[----:B------:R-:W-:-:S13]  /*b510*/  R2UR UR6, R14 ;  /* 0x000000000e0672ca */ /* 0x000fda00000e0000 */
[----:B------:R-:W-:Y:S01]  /*b520*/  HGMMA.64x16x16.F32 R88, gdesc[UR4], RZ, !UPT, gsb0 ;  /* 0x00200000045879f0 */ /* 0x000fe2000c0008ff */
[----:B------:R-:W-:Y:S01]  /*b530*/  VIADD R4, R14, 0x40 ;  /* 0x000000400e047836 */ /* 0x000fe20000000000 */
[----:B------:R-:W-:Y:S02]  /*b540*/  R2UR UR7, R5 ;  /* 0x00000000050772ca */ /* 0x000fe400000e0000 */
[----:B------:R-:W-:Y:S02]  /*b550*/  R2UR UR4, R2 ;  /* 0x00000000020472ca */ /* 0x000fe400000e0000 */
[----:B------:R-:W-:Y:S02]  /*b560*/  R2UR UR6, R4 ;  /* 0x00000000040672ca */ /* 0x000fe400000e0000 */
[----:B------:R-:W-:Y:S01]  /*b570*/  R2UR UR5, R3 ;  /* 0x00000000030572ca */ /* 0x000fe200000e0000 */
[----:B------:R-:W-:Y:S02]  /*b580*/  WARPGROUP.DEPBAR.LE gsb0, 0x0 ;  /* 0x00008000000079c5 */ /* 0x000fe40000010000 */
[----:B------:R-:W-:-:S10]  /*b590*/  WARPGROUP.ARRIVE ;  /* 0x00000000000079c5 */ /* 0x000fd40000000000 */
[----:B------:R-:W-:Y:S01]  /*b5a0*/  HGMMA.64x16x16.F32 R80, gdesc[UR4], RZ, !UPT, gsb0 ;  /* 0x00200000045079f0 */ /* 0x000fe2000c0008ff */
[----:B------:R-:W-:-:S05]  /*b5b0*/  VIADD R6, R14, 0x80 ;  /* 0x000000800e067836 */ /* 0x000fca0000000000 */
[----:B------:R-:W-:Y:S01]  /*b5c0*/  R2UR UR10, R6 ;  /* 0x00000000060a72ca */ /* 0x000fe200000e0000 */
[----:B------:R-:W-:Y:S02]  /*b5d0*/  WARPGROUP.DEPBAR.LE gsb0, 0x0 ;  /* 0x00008000000079c5 */ /* 0x000fe40000010000 */
[----:B------:R-:W-:-:S10]  /*b5e0*/  WARPGROUP.ARRIVE ;  /* 0x00000000000079c5 */ /* 0x000fd40000000000 */
[----:B------:R-:W-:Y:S01]  /*b5f0*/  HGMMA.64x16x16.F32 R72, gdesc[UR8], RZ, !UPT, gsb0 ;  /* 0x00200000084879f0 */ /* 0x000fe2000c0008ff */
[----:B------:R-:W-:Y:S01]  /*b600*/  IMAD.MOV.U32 R5, RZ, RZ, -0x7fffffe0 ;  /* 0x80000020ff057424 */ /* 0x000fe200078e00ff */
[----:B------:R-:W-:-:S04]  /*b610*/  IADD3 R4, R14, 0xc0, RZ ;  /* 0x000000c00e047810 */ /* 0x000fc80007ffe0ff */
[----:B------:R-:W-:Y:S02]  /*b620*/  R2UR UR14, R4 ;  /* 0x00000000040e72ca */ /* 0x000fe400000e0000 */
[----:B------:R-:W-:Y:S01]  /*b630*/  R2UR UR15, R5 ;  /* 0x00000000050f72ca */ /* 0x000fe200000e0000 */
[----:B------:R-:W-:Y:S02]  /*b640*/  WARPGROUP.DEPBAR.LE gsb0, 0x0 ;  /* 0x00008000000079c5 */ /* 0x000fe40000010000 */
[----:B-----5:R-:W-:-:S10]  /*b650*/  WARPGROUP.ARRIVE ;  /* 0x00000000000079c5 */ /* 0x020fd40000000000 */
[----:B------:R-:W-:Y:S01]  /*b660*/  HGMMA.64x16x16.F32 R64, gdesc[UR12], RZ, !UPT, gsb0 ;  /* 0x002000000c4079f0 */ /* 0x000fe2000c0008ff */
[----:B------:R-:W-:-:S05]  /*b670*/  VIADD R8, R14, 0x100 ;  /* 0x000001000e087836 */ /* 0x000fca0000000000 */
[----:B------:R-:W-:Y:S01]  /*b680*/  R2UR UR18, R8 ;  /* 0x00000000081272ca */ /* 0x000fe200000e0000 */
[----:B------:R-:W-:Y:S02]  /*b690*/  WARPGROUP.DEPBAR.LE gsb0, 0x0 ;  /* 0x00008000000079c5 */ /* 0x000fe40000010000 */
[----:B------:R-:W-:-:S10]  /*b6a0*/  WARPGROUP.ARRIVE ;  /* 0x00000000000079c5 */ /* 0x000fd40000000000 */
[----:B------:R-:W-:Y:S01]  /*b6b0*/  HGMMA.64x16x16.F32 R56, gdesc[UR16], RZ, !UPT, gsb0 ;  /* 0x00200000103879f0 */ /* 0x000fe2000c0008ff */
[----:B------:R-:W-:Y:S02]  /*b6c0*/  VIADD R6, R14, 0x140 ;  /* 0x000001400e067836 */ /* 0x000fe40000000000 */
[----:B------:R-:W-:Y:S01]  /*b6d0*/  IMAD.MOV.U32 R7, RZ, RZ, -0x7fffffe0 ;  /* 0x80000020ff077424 */ /* 0x000fe200078e00ff */
[----:B------:R-:W-:Y:S02]  /*b6e0*/  R2UR UR20, R2 ;  /* 0x00000000021472ca */ /* 0x000fe400000e0000 */
[----:B------:R-:W-:Y:S02]  /*b6f0*/  R2UR UR22, R6 ;  /* 0x00000000061672ca */ /* 0x000fe400000e0000 */
[----:B------:R-:W-:Y:S02]  /*b700*/  R2UR UR23, R7 ;  /* 0x00000000071772ca */ /* 0x000fe400000e0000 */
[----:B------:R-:W-:Y:S01]  /*b710*/  R2UR UR21, R3 ;  /* 0x00000000031572ca */ /* 0x000fe200000e0000 */
[----:B------:R-:W-:-:S02]  /*b720*/  WARPGROUP.DEPBAR.LE gsb0, 0x0 ;  /* 0x00008000000079c5 */ /* 0x000fc40000010000 */
        /* <DEDUP_REMOVED lines=30> */
[----:B------:R-:W-:Y:S02]  /*b910*/  IMAD.MOV.U32 R5, RZ, RZ, -0x7fffffe0 ;  /* 0x80000020ff057424 */ /* 0x000fe400078e00ff */
[----:B------:R-:W-:Y:S02]  /*b920*/  VIADD R8, R2, 0x2 ;  /* 0x0000000202087836 */ /* 0x000fe40000000000 */
[----:B------:R-:W-:Y:S01]  /*b930*/  IMAD.MOV.U32 R9, RZ, RZ, -0x7fffffe0 ;  /* 0x80000020ff097424 */ /* 0x000fe200078e00ff */
[----:B------:R-:W-:Y:S02]  /*b940*/  R2UR UR38, R4 ;  /* 0x00000000042672ca */ /* 0x000fe400000e0000 */
[----:B------:R-:W-:-:S02]  /*b950*/  R2UR UR39, R5 ;  /* 0x00000000052772ca */ /* 0x000fc400000e0000 */
[----:B------:R-:W-:Y:S02]  /*b960*/  R2UR UR36, R8 ;  /* 0x00000000082472ca */ /* 0x000fe400000e0000 */
[----:B------:R-:W-:Y:S01]  /*b970*/  R2UR UR37, R9 ;  /* 0x00000000092572ca */ /* 0x000fe200000e0000 */
[----:B------:R-:W-:Y:S02]  /*b980*/  WARPGROUP.DEPBAR.LE gsb0, 0x0 ;  /* 0x00008000000079c5 */ /* 0x000fe40000010000 */
[----:B------:R-:W-:-:S10]  /*b990*/  WARPGROUP.ARRIVE ;  /* 0x00000000000079c5 */ /* 0x000fd40000000000 */
[----:B------:R-:W-:Y:S01]  /*b9a0*/  HGMMA.64x16x16.F32 R88, gdesc[UR36], R88, gsb0 ;  /* 0x00200000245879f0 */ /* 0x000fe20008000858 */
        /* <DEDUP_REMOVED lines=27> */
[----:B------:R-:W-:Y:S01]  /*bb60*/  VIADD R10, R14, 0x102 ;  /* 0x000001020e0a7836 */ /* 0x000fe20000000000 */
[----:B------:R-:W-:Y:S02]  /*bb70*/  MOV R11, 0x80000020 ;  /* 0x80000020000b7802 */ /* 0x000fe40000000f00 */
        /* <DEDUP_REMOVED lines=209> */
[----:B------:R-:W-:Y:S02]  /*c890*/  IMAD.MOV.U32 R7, RZ, RZ, -0x7fffffe0 ;  /* 0x80000020ff077424 */ /* 0x000fe400078e00ff */
[----:B------:R-:W-:-:S03]  /*c8a0*/  VIADD R6, R14, 0x480 ;  /* 0x000004800e067836 */ /* 0x000fc60000000000 */
[----:B------:R-:W-:Y:S01]  /*c8b0*/  R2UR UR39, R7 ;  /* 0x00000000072772ca */ /* 0x000fe200000e0000 */
[----:B------:R-:W-:Y:S01]  /*c8c0*/  IMAD.MOV.U32 R7, RZ, RZ, -0x7fffffe0 ;  /* 0x80000020ff077424 */ /* 0x000fe200078e00ff */
[----:B------:R-:W-:Y:S02]  /*c8d0*/  R2UR UR38, R6 ;  /* 0x00000000062672ca */ /* 0x000fe400000e0000 */
[----:B------:R-:W-:Y:S02]  /*c8e0*/  IADD3 R6, R2, 0x600, RZ ;  /* 0x0000060002067810 */ /* 0x000fe40007ffe0ff */
        /* <DEDUP_REMOVED lines=78> */
[----:B------:R-:W-:Y:S02]  /*cdd0*/  VIADD R4, R2, 0x602 ;  /* 0x0000060202047836 */ /* 0x000fe40000000000 */
[----:B------:R-:W-:Y:S02]  /*cde0*/  IMAD.MOV.U32 R97, RZ, RZ, -0x7fffffe0 ;  /* 0x80000020ff617424 */ /* 0x000fe400078e00ff */
        /* <DEDUP_REMOVED lines=18> */
[----:B------:R-:W-:Y:S01]  /*cf10*/  MOV R21, 0x80000020 ;  /* 0x8000002000157802 */ /* 0x000fe20000000f00 */
[----:B------:R-:W-:Y:S01]  /*cf20*/  ULDC UR4, c[0x0][0x9d8] ;  /* 0x0002760000047ab9 */ /* 0x000fe20000000800 */
[----:B------:R-:W-:Y:S01]  /*cf30*/  R2UR UR8, R4 ;  /* 0x00000000040872ca */ /* 0x000fe200000e0000 */
[----:B------:R-:W-:Y:S01]  /*cf40*/  ULDC UR5, c[0x0][0x988] ;  /* 0x0002620000057ab9 */ /* 0x000fe20000000800 */
        /* <DEDUP_REMOVED lines=44> */
[----:B------:R-:W-:Y:S01]  /*d210*/  R2UR UR8, R4 ;  /* 0x00000000040872ca */ /* 0x000fe200000e0000 */
[----:B------:R-:W-:Y:S01]  /*d220*/  FMUL.FTZ R15, R88, UR4 ;  /* 0x00000004580f7c20 */ /* 0x000fe20008410000 */
[----:B------:R-:W-:Y:S02]  /*d230*/  R2UR UR10, R20 ;  /* 0x00000000140a72ca */ /* 0x000fe400000e0000 */
[----:B------:R-:W-:Y:S02]  /*d240*/  R2UR UR11, R21 ;  /* 0x00000000150b72ca */ /* 0x000fe400000e0000 */
[----:B------:R-:W-:Y:S01]  /*d250*/  R2UR UR9, R5 ;  /* 0x00000000050972ca */ /* 0x000fe200000e0000 */
[----:B------:R-:W-:Y:S01]  /*d260*/  FMUL.FTZ R88, R89, UR4 ;  /* 0x0000000459587c20 */ /* 0x000fe20008410000 */
[----:B------:R-:W-:Y:S01]  /*d270*/  FMUL.FTZ R89, R90, UR4 ;  /* 0x000000045a597c20 */ /* 0x000fe20008410000 */
[----:B------:R-:W-:Y:S01]  /*d280*/  FMUL.FTZ R90, R91, UR4 ;  /* 0x000000045b5a7c20 */ /* 0x000fe20008410000 */
[----:B------:R-:W-:Y:S01]  /*d290*/  FMUL.FTZ R91, R92, UR4 ;  /* 0x000000045c5b7c20 */ /* 0x000fe20008410000 */
[----:B------:R-:W-:Y:S01]  /*d2a0*/  FMUL.FTZ R92, R93, UR4 ;  /* 0x000000045d5c7c20 */ /* 0x000fe20008410000 */
[----:B------:R-:W-:Y:S01]  /*d2b0*/  FMUL.FTZ R93, R94, UR4 ;  /* 0x000000045e5d7c20 */ /* 0x000fe20008410000 */
[----:B------:R-:W-:Y:S01]  /*d2c0*/  FMUL.FTZ R94, R95, UR4 ;  /* 0x000000045f5e7c20 */ /* 0x000fe20008410000 */
[----:B------:R-:W-:Y:S01]  /*d2d0*/  FMUL.FTZ R74, R74, UR4 ;  /* 0x000000044a4a7c20 */ /* 0x000fe20008410000 */
[----:B------:R-:W-:Y:S01]  /*d2e0*/  MUFU.TANH R15, R15 ;  /* 0x0000000f000f7308 */ /* 0x000fe20000002400 */
[----:B--2---:R-:W-:Y:S01]  /*d2f0*/  IADD3 R116, R116, 0x90, -R99 ;  /* 0x0000009074747810 */ /* 0x004fe20007ffe863 */
[----:B------:R-:W-:-:S06]  /*d300*/  FMUL.FTZ R96, R54, UR4 ;  /* 0x0000000436607c20 */ /* 0x000fcc0008410000 */
[----:B------:R-:W-:Y:S08]  /*d310*/  MUFU.TANH R92, R92 ;  /* 0x0000005c005c7308 */ /* 0x000ff00000002400 */
[----:B------:R-:W0:Y:S01]  /*d320*/  MUFU.TANH R94, R94 ;  /* 0x0000005e005e7308 */ /* 0x000e220000002400 */
[----:B------:R-:W-:Y:S01]  /*d330*/  FMUL.FTZ R80, R80, UR4 ;  /* 0x0000000450507c20 */ /* 0x000fe20008410000 */
[----:B------:R-:W-:-:S02]  /*d340*/  WARPGROUP.DEPBAR.LE gsb0, 0x0 ;  /* 0x00008000000079c5 */ /* 0x000fc40000010000 */
[----:B------:R-:W-:-:S04]  /*d350*/  WARPGROUP.ARRIVE ;  /* 0x00000000000079c5 */ /* 0x000fc80000000000 */
[----:B------:R-:W1:Y:S02]  /*d360*/  MUFU.TANH R88, R88 ;  /* 0x0000005800587308 */ /* 0x000e640000002400 */
[----:B------:R-:W-:Y:S01]  /*d370*/  HGMMA.64x16x16.F32 R32, gdesc[UR8], R32, gsb0 ;  /* 0x00200000082079f0 */ /* 0x000fe20008000820 */
[----:B------:R-:W-:-:S05]  /*d380*/  FMUL.FTZ R54, R43, UR4 ;  /* 0x000000042b367c20 */ /* 0x000fca0008410000 */
[----:B------:R-:W-:Y:S01]  /*d390*/  MUFU.TANH R74, R74 ;  /* 0x0000004a004a7308 */ /* 0x000fe20000002400 */
[----:B------:R-:W-:Y:S02]  /*d3a0*/  IMAD R43, R111, -0x90, R116 ;  /* 0xffffff706f2b7824 */ /* 0x000fe400078e0274 */
[----:B------:R-:W-:-:S05]  /*d3b0*/  FMUL.FTZ R81, R81, UR4 ;  /* 0x0000000451517c20 */ /* 0x000fca0008410000 */
[----:B------:R-:W2:Y:S01]  /*d3c0*/  MUFU.TANH R91, R91 ;  /* 0x0000005b005b7308 */ /* 0x000ea20000002400 */
[----:B------:R-:W-:Y:S01]  /*d3d0*/  FMUL.FTZ R97, R55, UR4 ;  /* 0x0000000437617c20 */ /* 0x000fe20008410000 */
[----:B------:R-:W-:Y:S01]  /*d3e0*/  ISETP.GT.AND P3, PT, R43, 0x9, PT ;  /* 0x000000092b00780c */ /* 0x000fe20003f64270 */
[----:B------:R-:W-:Y:S01]  /*d3f0*/  FMUL.FTZ R55, R41, UR4 ;  /* 0x0000000429377c20 */ /* 0x000fe20008410000 */
[----:B------:R-:W-:Y:S01]  /*d400*/  IMAD.MOV.U32 R41, RZ, RZ, -0x7fffffe0 ;  /* 0x80000020ff297424 */ /* 0x000fe200078e00ff */
[----:B------:R-:W-:-:S03]  /*d410*/  ISETP.GT.AND P5, PT, R43, RZ, PT ;  /* 0x000000ff2b00720c */ /* 0x000fc60003fa4270 */
[----:B------:R-:W3:Y:S01]  /*d420*/  MUFU.TANH R89, R89 ;  /* 0x0000005900597308 */ /* 0x000ee20000002400 */
[----:B------:R-:W-:Y:S01]  /*d430*/  ISETP.GT.AND P1, PT, R43, 0x1, PT ;  /* 0x000000012b00780c */ /* 0x000fe20003f24270 */
[----:B------:R-:W-:Y:S01]  /*d440*/  FMUL.FTZ R84, R84, UR4 ;  /* 0x0000000454547c20 */ /* 0x000fe20008410000 */
[----:B------:R-:W-:Y:S01]  /*d450*/  FMUL.FTZ R98, R53, UR4 ;  /* 0x0000000435627c20 */ /* 0x000fe20008410000 */
[----:B------:R-:W-:Y:S01]  /*d460*/  FMUL.FTZ R53, R42, UR4 ;  /* 0x000000042a357c20 */ /* 0x000fe20008410000 */
[----:B0-----:R-:W-:-:S03]  /*d470*/  FSEL R94, R94, -INF , P3 ;  /* 0xff8000005e5e7808 */ /* 0x001fc60001800000 */
[----:B------:R-:W0:Y:S01]  /*d480*/  MUFU.TANH R80, R80 ;  /* 0x0000005000507308 */ /* 0x000e220000002400 */
[----:B------:R-:W-:Y:S01]  /*d490*/  FSEL R92, R92, -INF , P3 ;  /* 0xff8000005c5c7808 */ /* 0x000fe20001800000 */
[----:B------:R-:W-:Y:S01]  /*d4a0*/  FMUL.FTZ R95, R40, UR4 ;  /* 0x00000004285f7c20 */ /* 0x000fe20008410000 */
[----:B------:R-:W-:Y:S01]  /*d4b0*/  ISETP.GT.AND P3, PT, R43, 0x20, PT ;  /* 0x000000202b00780c */ /* 0x000fe20003f64270 */
[----:B------:R-:W-:Y:S01]  /*d4c0*/  FMUL.FTZ R85, R85, UR4 ;  /* 0x0000000455557c20 */ /* 0x000fe20008410000 */
[----:B------:R-:W-:-:S03]  /*d4d0*/  ISETP.GT.AND P2, PT, R43, 0x8, PT ;  /* 0x000000082b00780c */ /* 0x000fc60003f44270 */
[----:B------:R-:W4:Y:S01]  /*d4e0*/  MUFU.TANH R90, R90 ;  /* 0x0000005a005a7308 */ /* 0x000f220000002400 */
[----:B------:R-:W-:Y:S01]  /*d4f0*/  FSEL R20, R15, -INF , P5 ;  /* 0xff8000000f147808 */ /* 0x000fe20002800000 */
[----:B------:R-:W-:Y:S01]  /*d500*/  VIADD R40, R14, 0x682 ;  /* 0x000006820e287836 */ /* 0x000fe20000000000 */
[----:B-1----:R-:W-:Y:S02]  /*d510*/  FSEL R88, R88, -INF , P1 ;  /* 0xff80000058587808 */ /* 0x002fe40000800000 */
[----:B------:R-:W-:-:S03]  /*d520*/  R2UR UR15, R41 ;  /* 0x00000000290f72ca */ /* 0x000fc600000e0000 */
[----:B------:R-:W1:Y:S01]  /*d530*/  MUFU.TANH R81, R81 ;  /* 0x0000005100517308 */ /* 0x000e620000002400 */
[----:B------:R-:W-:Y:S01]  /*d540*/  FMUL.FTZ R82, R82, UR4 ;  /* 0x0000000452527c20 */ /* 0x000fe20008410000 */
[----:B--2---:R-:W-:Y:S01]  /*d550*/  FSEL R91, R91, -INF , P2 ;  /* 0xff8000005b5b7808 */ /* 0x004fe20001000000 */
[----:B------:R-:W-:Y:S01]  /*d560*/  FMUL.FTZ R72, R72, UR4 ;  /* 0x0000000448487c20 */ /* 0x000fe20008410000 */
[----:B------:R-:W-:-:S04]  /*d570*/  R2UR UR14, R40 ;  /* 0x00000000280e72ca */ /* 0x000fc800000e0000 */
[----:B------:R-:W2:Y:S01]  /*d580*/  MUFU.TANH R93, R93 ;  /* 0x0000005d005d7308 */ /* 0x000ea20000002400 */
[----:B------:R-:W-:Y:S01]  /*d590*/  FMUL.FTZ R83, R83, UR4 ;  /* 0x0000000453537c20 */ /* 0x000fe20008410000 */
[----:B------:R-:W-:-:S06]  /*d5a0*/  ISETP.GT.AND P4, PT, R43, 0x10, PT ;  /* 0x000000102b00780c */ /* 0x000fcc0003f84270 */
[----:B------:R3:W-:Y:S01]  /*d5b0*/  MUFU.TANH R41, R53 ;  /* 0x0000003500297308 */ /* 0x0007e20000002400 */
[----:B------:R-:W-:-:S07]  /*d5c0*/  FMUL.FTZ R73, R73, UR4 ;  /* 0x0000000449497c20 */ /* 0x000fce0008410000 */
[----:B------:R-:W2:Y:S01]  /*d5d0*/  MUFU.TANH R84, R84 ;  /* 0x0000005400547308 */ /* 0x000ea20000002400 */
[----:B---3--:R-:W-:Y:S02]  /*d5e0*/  FSEL R53, R74, -INF , P3 ;  /* 0xff8000004a357808 */ /* 0x008fe40001800000 */
[----:B------:R-:W-:-:S05]  /*d5f0*/  FMNMX.FTZ R74, R20, R88, !PT ;  /* 0x00000058144a7209 */ /* 0x000fca0007810000 */
[----:B------:R-:W3:Y:S01]  /*d600*/  MUFU.TANH R85, R85 ;  /* 0x0000005500557308 */ /* 0x000ee20000002400 */
[----:B------:R-:W-:Y:S01]  /*d610*/  FSEL R89, R89, -INF , P5 ;  /* 0xff80000059597808 */ /* 0x000fe20002800000 */
[----:B------:R-:W-:Y:S01]  /*d620*/  FMUL.FTZ R86, R86, UR4 ;  /* 0x0000000456567c20 */ /* 0x000fe20008410000 */
[----:B------:R-:W-:-:S05]  /*d630*/  ISETP.GT.AND P5, PT, R43, 0x11, PT ;  /* 0x000000112b00780c */ /* 0x000fca0003fa4270 */
[----:B------:R4:W-:Y:S01]  /*d640*/  MUFU.TANH R40, R55 ;  /* 0x0000003700287308 */ /* 0x0009e20000002400 */
[----:B0-----:R-:W-:Y:S01]  /*d650*/  FSEL R80, R80, -INF , P4 ;  /* 0xff80000050507808 */ /* 0x001fe20002000000 */
[----:B------:R-:W-:Y:S01]  /*d660*/  FMUL.FTZ R76, R76, UR4 ;  /* 0x000000044c4c7c20 */ /* 0x000fe20008410000 */
[----:B----4-:R-:W-:-:S05]  /*d670*/  FMNMX.FTZ R55, R91, R74, !PT ;  /* 0x0000004a5b377209 */ /* 0x010fca0007810000 */
[----:B------:R-:W0:Y:S01]  /*d680*/  MUFU.TANH R82, R82 ;  /* 0x0000005200527308 */ /* 0x000e220000002400 */
[----:B------:R-:W-:-:S07]  /*d690*/  FMNMX.FTZ R55, R92, R55, !PT ;  /* 0x000000375c377209 */ /* 0x000fce0007810000 */
[----:B------:R-:W4:Y:S01]  /*d6a0*/  MUFU.TANH R72, R72 ;  /* 0x0000004800487308 */ /* 0x000f220000002400 */
[----:B------:R-:W-:Y:S01]  /*d6b0*/  FSEL R90, R90, -INF , P1 ;  /* 0xff8000005a5a7808 */ /* 0x000fe20000800000 */
[----:B------:R-:W-:Y:S01]  /*d6c0*/  FMUL.FTZ R87, R87, UR4 ;  /* 0x0000000457577c20 */ /* 0x000fe20008410000 */
[----:B------:R-:W-:Y:S01]  /*d6d0*/  ISETP.GT.AND P1, PT, R43, 0x18, PT ;  /* 0x000000182b00780c */ /* 0x000fe20003f24270 */
[----:B------:R-:W-:Y:S01]  /*d6e0*/  FMUL.FTZ R77, R77, UR4 ;  /* 0x000000044d4d7c20 */ /* 0x000fe20008410000 */
[----:B-1----:R-:W-:-:S03]  /*d6f0*/  FSEL R81, R81, -INF , P5 ;  /* 0xff80000051517808 */ /* 0x002fc60002800000 */
[----:B------:R-:W1:Y:S01]  /*d700*/  MUFU.TANH R83, R83 ;  /* 0x0000005300537308 */ /* 0x000e620000002400 */
[----:B------:R-:W-:Y:S02]  /*d710*/  FMNMX.FTZ R74, R80, R55, !PT ;  /* 0x00000037504a7209 */ /* 0x000fe40007810000 */
[----:B--2---:R-:W-:-:S05]  /*d720*/  FSEL R93, R93, -INF , P2 ;  /* 0xff8000005d5d7808 */ /* 0x004fca0001000000 */
[----:B------:R-:W2:Y:S01]  /*d730*/  MUFU.TANH R73, R73 ;  /* 0x0000004900497308 */ /* 0x000ea20000002400 */
[----:B------:R-:W-:Y:S01]  /*d740*/  ISETP.GT.AND P2, PT, R43, 0x19, PT ;  /* 0x000000192b00780c */ /* 0x000fe20003f44270 */
[----:B------:R-:W-:Y:S01]  /*d750*/  FMUL.FTZ R64, R64, UR4 ;  /* 0x0000000440407c20 */ /* 0x000fe20008410000 */
[----:B------:R-:W-:Y:S02]  /*d760*/  FSEL R84, R84, -INF , P1 ;  /* 0xff80000054547808 */ /* 0x000fe40000800000 */
[----:B------:R-:W-:-:S03]  /*d770*/  FMNMX.FTZ R55, R81, R74, !PT ;  /* 0x0000004a51377209 */ /* 0x000fc60007810000 */
[----:B------:R-:W2:Y:S01]  /*d780*/  MUFU.TANH R86, R86 ;  /* 0x0000005600567308 */ /* 0x000ea20000002400 */
[----:B------:R-:W-:Y:S01]  /*d790*/  FMUL.FTZ R75, R75, UR4 ;  /* 0x000000044b4b7c20 */ /* 0x000fe20008410000 */
[----:B---3--:R-:W-:-:S06]  /*d7a0*/  FSEL R85, R85, -INF , P2 ;  /* 0xff80000055557808 */ /* 0x008fcc0001000000 */
[----:B------:R-:W3:Y:S01]  /*d7b0*/  MUFU.TANH R76, R76 ;  /* 0x0000004c004c7308 */ /* 0x000ee20000002400 */
[----:B------:R-:W-:Y:S01]  /*d7c0*/  FMNMX.FTZ R74, R84, R55, !PT ;  /* 0x00000037544a7209 */ /* 0x000fe20007810000 */
[----:B------:R-:W-:Y:S01]  /*d7d0*/  FMUL.FTZ R65, R65, UR4 ;  /* 0x0000000441417c20 */ /* 0x000fe20008410000 */
[----:B------:R-:W-:-:S05]  /*d7e0*/  R2UR UR12, R4 ;  /* 0x00000000040c72ca */ /* 0x000fca00000e0000 */
[----:B------:R-:W3:Y:S01]  /*d7f0*/  MUFU.TANH R87, R87 ;  /* 0x0000005700577308 */ /* 0x000ee20000002400 */
[----:B------:R-:W-:Y:S01]  /*d800*/  R2UR UR13, R5 ;  /* 0x00000000050d72ca */ /* 0x000fe200000e0000 */
[----:B------:R-:W-:Y:S01]  /*d810*/  FMUL.FTZ R78, R78, UR4 ;  /* 0x000000044e4e7c20 */ /* 0x000fe20008410000 */
[----:B0-----:R-:W-:-:S05]  /*d820*/  FSEL R82, R82, -INF , P4 ;  /* 0xff80000052527808 */ /* 0x001fca0002000000 */
[----:B------:R-:W0:Y:S01]  /*d830*/  MUFU.TANH R77, R77 ;  /* 0x0000004d004d7308 */ /* 0x000e220000002400 */
[----:B------:R-:W-:Y:S01]  /*d840*/  ISETP.GT.AND P4, PT, R43, 0x21, PT ;  /* 0x000000212b00780c */ /* 0x000fe20003f84270 */
[----:B------:R-:W-:Y:S01]  /*d850*/  FMUL.FTZ R68, R68, UR4 ;  /* 0x0000000444447c20 */ /* 0x000fe20008410000 */
[----:B----4-:R-:W-:Y:S02]  /*d860*/  FSEL R72, R72, -INF , P3 ;  /* 0xff80000048487808 */ /* 0x010fe40001800000 */
[----:B------:R-:W-:-:S03]  /*d870*/  FMNMX.FTZ R55, R85, R74, !PT ;  /* 0x0000004a55377209 */ /* 0x000fc60007810000 */
[----:B------:R-:W4:Y:S01]  /*d880*/  MUFU.TANH R64, R64 ;  /* 0x0000004000407308 */ /* 0x000f220000002400 */
[----:B-1----:R-:W-:Y:S01]  /*d890*/  FSEL R83, R83, -INF , P5 ;  /* 0xff80000053537808 */ /* 0x002fe20002800000 */
[----:B------:R-:W-:Y:S01]  /*d8a0*/  FMUL.FTZ R79, R79, UR4 ;  /* 0x000000044f4f7c20 */ /* 0x000fe20008410000 */
[----:B------:R-:W-:Y:S02]  /*d8b0*/  WARPGROUP.DEPBAR.LE gsb0, 0x0 ;  /* 0x00008000000079c5 */ /* 0x000fe40000010000 */
[----:B------:R-:W-:-:S03]  /*d8c0*/  ISETP.GT.AND P5, PT, R43, 0x28, PT ;  /* 0x000000282b00780c */ /* 0x000fc60003fa4270 */
[----:B------:R-:W1:Y:S01]  /*d8d0*/  MUFU.TANH R75, R75 ;  /* 0x0000004b004b7308 */ /* 0x000e620000002400 */
[----:B--2---:R-:W-:Y:S01]  /*d8e0*/  FSEL R73, R73, -INF , P4 ;  /* 0xff80000049497808 */ /* 0x004fe20002000000 */
[----:B------:R-:W-:Y:S01]  /*d8f0*/  FMUL.FTZ R69, R69, UR4 ;  /* 0x0000000445457c20 */ /* 0x000fe20008410000 */
[----:B------:R-:W-:Y:S01]  /*d900*/  FMNMX.FTZ R74, R72, R55, !PT ;  /* 0x00000037484a7209 */ /* 0x000fe20007810000 */
[----:B------:R-:W-:-:S04]  /*d910*/  WARPGROUP.ARRIVE ;  /* 0x00000000000079c5 */ /* 0x000fc80000000000 */
[----:B------:R-:W2:Y:S01]  /*d920*/  MUFU.TANH R65, R65 ;  /* 0x0000004100417308 */ /* 0x000ea20000002400 */
[----:B------:R-:W-:Y:S01]  /*d930*/  FSEL R86, R86, -INF , P1 ;  /* 0xff80000056567808 */ /* 0x000fe20000800000 */
[----:B------:R-:W-:Y:S01]  /*d940*/  FMUL.FTZ R66, R66, UR4 ;  /* 0x0000000442427c20 */ /* 0x000fe20008410000 */
[----:B------:R-:W-:Y:S01]  /*d950*/  ISETP.GT.AND P1, PT, R43, 0x29, PT ;  /* 0x000000292b00780c */ /* 0x000fe20003f24270 */
[----:B------:R-:W-:Y:S01]  /*d960*/  FMUL.FTZ R56, R56, UR4 ;  /* 0x0000000438387c20 */ /* 0x000fe20008410000 */
[----:B---3--:R-:W-:-:S03]  /*d970*/  FSEL R76, R76, -INF , P5 ;  /* 0xff8000004c4c7808 */ /* 0x008fc60002800000 */
[----:B------:R-:W3:Y:S01]  /*d980*/  MUFU.TANH R78, R78 ;  /* 0x0000004e004e7308 */ /* 0x000ee20000002400 */
[----:B------:R-:W-:Y:S01]  /*d990*/  FSEL R87, R87, -INF , P2 ;  /* 0xff80000057577808 */ /* 0x000fe20001000000 */
[----:B------:R-:W-:Y:S01]  /*d9a0*/  FMUL.FTZ R55, R32, UR4 ;  /* 0x0000000420377c20 */ /* 0x000fe20008410000 */
[----:B------:R-:W-:Y:S05]  /*d9b0*/  HGMMA.64x16x16.F32 R24, gdesc[UR12], R24, gsb0 ;  /* 0x002000000c1879f0 */ /* 0x000fea0008000818 */
[----:B------:R-:W3:Y:S01]  /*d9c0*/  MUFU.TANH R68, R68 ;  /* 0x0000004400447308 */ /* 0x000ee20000002400 */
[----:B------:R-:W-:Y:S01]  /*d9d0*/  FMUL.FTZ R67, R67, UR4 ;  /* 0x0000000443437c20 */ /* 0x000fe20008410000 */
[----:B------:R-:W-:-:S06]  /*d9e0*/  ISETP.GT.AND P2, PT, R43, 0x30, PT ;  /* 0x000000302b00780c */ /* 0x000fcc0003f44270 */
[----:B------:R4:W-:Y:S01]  /*d9f0*/  MUFU.TANH R15, R95 ;  /* 0x0000005f000f7308 */ /* 0x0009e20000002400 */
[----:B0-----:R-:W-:Y:S01]  /*da00*/  FSEL R77, R77, -INF , P1 ;  /* 0xff8000004d4d7808 */ /* 0x001fe20000800000 */
[----:B------:R-:W-:Y:S01]  /*da10*/  FMUL.FTZ R57, R57, UR4 ;  /* 0x0000000439397c20 */ /* 0x000fe20008410000 */
[----:B----4-:R-:W-:-:S05]  /*da20*/  FMNMX.FTZ R95, R73, R74, !PT ;  /* 0x0000004a495f7209 */ /* 0x010fca0007810000 */
[----:B------:R-:W0:Y:S01]  /*da30*/  MUFU.TANH R79, R79 ;  /* 0x0000004f004f7308 */ /* 0x000e220000002400 */
[----:B------:R-:W-:Y:S01]  /*da40*/  FMNMX.FTZ R32, R76, R95, !PT ;  /* 0x0000005f4c207209 */ /* 0x000fe20007810000 */
[----:B------:R-:W-:-:S06]  /*da50*/  FMUL.FTZ R74, R33, UR4 ;  /* 0x00000004214a7c20 */ /* 0x000fcc0008410000 */
[----:B------:R-:W4:Y:S01]  /*da60*/  MUFU.TANH R69, R69 ;  /* 0x0000004500457308 */ /* 0x000f220000002400 */
[----:B------:R-:W-:Y:S01]  /*da70*/  FMUL.FTZ R70, R70, UR4 ;  /* 0x0000000446467c20 */ /* 0x000fe20008410000 */
[----:B------:R-:W-:Y:S01]  /*da80*/  ISETP.GT.AND P3, PT, R43, 0x31, PT ;  /* 0x000000312b00780c */ /* 0x000fe20003f64270 */
[----:B------:R-:W-:Y:S01]  /*da90*/  FMUL.FTZ R60, R60, UR4 ;  /* 0x000000043c3c7c20 */ /* 0x000fe20008410000 */
[----:B------:R-:W-:Y:S02]  /*daa0*/  FSEL R64, R64, -INF , P2 ;  /* 0xff80000040407808 */ /* 0x000fe40001000000 */
[----:B------:R-:W-:Y:S02]  /*dab0*/  FMNMX.FTZ R33, R77, R32, !PT ;  /* 0x000000204d217209 */ /* 0x000fe40007810000 */
[----:B------:R-:W4:Y:S01]  /*dac0*/  MUFU.TANH R66, R66 ;  /* 0x0000004200427308 */ /* 0x000f220000002400 */
[----:B-1----:R-:W-:Y:S01]  /*dad0*/  FSEL R75, R75, -INF , P4 ;  /* 0xff8000004b4b7808 */ /* 0x002fe20002000000 */
[----:B------:R-:W-:Y:S01]  /*dae0*/  FMUL.FTZ R71, R71, UR4 ;  /* 0x0000000447477c20 */ /* 0x000fe20008410000 */
[----:B------:R-:W-:-:S05]  /*daf0*/  ISETP.GT.AND P4, PT, R43, 0x38, PT ;  /* 0x000000382b00780c */ /* 0x000fca0003f84270 */
[----:B------:R-:W1:Y:S01]  /*db00*/  MUFU.TANH R56, R56 ;  /* 0x0000003800387308 */ /* 0x000e620000002400 */
[----:B--2---:R-:W-:Y:S01]  /*db10*/  FSEL R65, R65, -INF , P3 ;  /* 0xff80000041417808 */ /* 0x004fe20001800000 */
[----:B------:R-:W-:Y:S01]  /*db20*/  FMUL.FTZ R61, R61, UR4 ;  /* 0x000000043d3d7c20 */ /* 0x000fe20008410000 */
[----:B------:R-:W-:-:S05]  /*db30*/  FMNMX.FTZ R32, R64, R33, !PT ;  /* 0x0000002140207209 */ /* 0x000fca0007810000 */
[----:B------:R-:W2:Y:S01]  /*db40*/  MUFU.TANH R67, R67 ;  /* 0x0000004300437308 */ /* 0x000ea20000002400 */
[----:B---3--:R-:W-:Y:S01]  /*db50*/  FSEL R78, R78, -INF , P5 ;  /* 0xff8000004e4e7808 */ /* 0x008fe20002800000 */
[----:B------:R-:W-:Y:S01]  /*db60*/  FMUL.FTZ R58, R58, UR4 ;  /* 0x000000043a3a7c20 */ /* 0x000fe20008410000 */
[----:B------:R-:W-:-:S05]  /*db70*/  ISETP.GT.AND P5, PT, R43, 0x39, PT ;  /* 0x000000392b00780c */ /* 0x000fca0003fa4270 */
[----:B------:R-:W3:Y:S01]  /*db80*/  MUFU.TANH R57, R57 ;  /* 0x0000003900397308 */ /* 0x000ee20000002400 */
[----:B------:R-:W-:Y:S01]  /*db90*/  FSEL R68, R68, -INF , P4 ;  /* 0xff80000044447808 */ /* 0x000fe20002000000 */
[----:B------:R-:W-:Y:S01]  /*dba0*/  FMUL.FTZ R48, R48, UR4 ;  /* 0x0000000430307c20 */ /* 0x000fe20008410000 */
[----:B------:R-:W-:-:S05]  /*dbb0*/  FMNMX.FTZ R33, R65, R32, !PT ;  /* 0x0000002041217209 */ /* 0x000fca0007810000 */
[----:B------:R-:W3:Y:S01]  /*dbc0*/  MUFU.TANH R70, R70 ;  /* 0x0000004600467308 */ /* 0x000ee20000002400 */
[----:B0-----:R-:W-:Y:S01]  /*dbd0*/  FSEL R79, R79, -INF , P1 ;  /* 0xff8000004f4f7808 */ /* 0x001fe20000800000 */
[----:B------:R-:W-:Y:S01]  /*dbe0*/  FMUL.FTZ R59, R59, UR4 ;  /* 0x000000043b3b7c20 */ /* 0x000fe20008410000 */
[----:B------:R-:W-:-:S05]  /*dbf0*/  ISETP.GT.AND P1, PT, R43, 0x40, PT ;  /* 0x000000402b00780c */ /* 0x000fca0003f24270 */
[----:B------:R-:W0:Y:S01]  /*dc00*/  MUFU.TANH R60, R60 ;  /* 0x0000003c003c7308 */ /* 0x000e220000002400 */
[----:B----4-:R-:W-:Y:S01]  /*dc10*/  FSEL R69, R69, -INF , P5 ;  /* 0xff80000045457808 */ /* 0x010fe20002800000 */
[----:B------:R-:W-:Y:S01]  /*dc20*/  FMUL.FTZ R49, R49, UR4 ;  /* 0x0000000431317c20 */ /* 0x000fe20008410000 */
[----:B------:R-:W-:-:S05]  /*dc30*/  FMNMX.FTZ R32, R68, R33, !PT ;  /* 0x0000002144207209 */ /* 0x000fca0007810000 */
[----:B------:R-:W4:Y:S01]  /*dc40*/  MUFU.TANH R71, R71 ;  /* 0x0000004700477308 */ /* 0x000f220000002400 */
[----:B------:R-:W-:Y:S01]  /*dc50*/  FSEL R66, R66, -INF , P2 ;  /* 0xff80000042427808 */ /* 0x000fe20001000000 */
[----:B------:R-:W-:Y:S01]  /*dc60*/  FMUL.FTZ R62, R62, UR4 ;  /* 0x000000043e3e7c20 */ /* 0x000fe20008410000 */
[----:B------:R-:W-:-:S05]  /*dc70*/  ISETP.GT.AND P2, PT, R43, 0x41, PT ;  /* 0x000000412b00780c */ /* 0x000fca0003f44270 */
[----:B------:R-:W4:Y:S01]  /*dc80*/  MUFU.TANH R61, R61 ;  /* 0x0000003d003d7308 */ /* 0x000f220000002400 */
[----:B-1----:R-:W-:Y:S01]  /*dc90*/  FSEL R56, R56, -INF , P1 ;  /* 0xff80000038387808 */ /* 0x002fe20000800000 */
[----:B------:R-:W-:Y:S01]  /*dca0*/  FMUL.FTZ R52, R52, UR4 ;  /* 0x0000000434347c20 */ /* 0x000fe20008410000 */
[----:B------:R-:W-:-:S05]  /*dcb0*/  FMNMX.FTZ R33, R69, R32, !PT ;  /* 0x0000002045217209 */ /* 0x000fca0007810000 */
[----:B------:R-:W1:Y:S01]  /*dcc0*/  MUFU.TANH R58, R58 ;  /* 0x0000003a003a7308 */ /* 0x000e620000002400 */
[----:B--2---:R-:W-:Y:S01]  /*dcd0*/  FSEL R67, R67, -INF , P3 ;  /* 0xff80000043437808 */ /* 0x004fe20001800000 */
[----:B------:R-:W-:Y:S01]  /*dce0*/  FMUL.FTZ R63, R63, UR4 ;  /* 0x000000043f3f7c20 */ /* 0x000fe20008410000 */
[----:B------:R-:W-:-:S05]  /*dcf0*/  ISETP.GT.AND P3, PT, R43, 0x48, PT ;  /* 0x000000482b00780c */ /* 0x000fca0003f64270 */
[----:B------:R-:W2:Y:S01]  /*dd00*/  MUFU.TANH R48, R48 ;  /* 0x0000003000307308 */ /* 0x000ea20000002400 */
[----:B---3--:R-:W-:Y:S02]  /*dd10*/  FSEL R57, R57, -INF , P2 ;  /* 0xff80000039397808 */ /* 0x008fe40001000000 */
[----:B------:R-:W-:-:S05]  /*dd20*/  FMNMX.FTZ R32, R56, R33, !PT ;  /* 0x0000002138207209 */ /* 0x000fca0007810000 */
[----:B------:R-:W3:Y:S01]  /*dd30*/  MUFU.TANH R59, R59 ;  /* 0x0000003b003b7308 */ /* 0x000ee20000002400 */
[----:B------:R-:W-:Y:S01]  /*dd40*/  FSEL R70, R70, -INF , P4 ;  /* 0xff80000046467808 */ /* 0x000fe20002000000 */
[----:B------:R-:W-:Y:S01]  /*dd50*/  FMUL.FTZ R50, R50, UR4 ;  /* 0x0000000432327c20 */ /* 0x000fe20008410000 */
[----:B------:R-:W-:-:S05]  /*dd60*/  ISETP.GT.AND P4, PT, R43, 0x49, PT ;  /* 0x000000492b00780c */ /* 0x000fca0003f84270 */
[----:B------:R-:W3:Y:S01]  /*dd70*/  MUFU.TANH R49, R49 ;  /* 0x0000003100317308 */ /* 0x000ee20000002400 */
[----:B0-----:R-:W-:Y:S02]  /*dd80*/  FSEL R60, R60, -INF , P3 ;  /* 0xff8000003c3c7808 */ /* 0x001fe40001800000 */
[----:B------:R-:W-:-:S05]  /*dd90*/  FMNMX.FTZ R33, R57, R32, !PT ;  /* 0x0000002039217209 */ /* 0x000fca0007810000 */
[----:B------:R-:W0:Y:S01]  /*dda0*/  MUFU.TANH R62, R62 ;  /* 0x0000003e003e7308 */ /* 0x000e220000002400 */
[----:B----4-:R-:W-:Y:S01]  /*ddb0*/  FSEL R71, R71, -INF , P5 ;  /* 0xff80000047477808 */ /* 0x010fe20002800000 */
[----:B------:R-:W-:Y:S01]  /*ddc0*/  FMUL.FTZ R51, R51, UR4 ;  /* 0x0000000433337c20 */ /* 0x000fe20008410000 */
[----:B------:R-:W-:-:S05]  /*ddd0*/  ISETP.GT.AND P5, PT, R43, 0x50, PT ;  /* 0x000000502b00780c */ /* 0x000fca0003fa4270 */
[----:B------:R-:W4:Y:S01]  /*dde0*/  MUFU.TANH R52, R52 ;  /* 0x0000003400347308 */ /* 0x000f220000002400 */
[----:B------:R-:W-:Y:S02]  /*ddf0*/  FSEL R61, R61, -INF , P4 ;  /* 0xff8000003d3d7808 */ /* 0x000fe40002000000 */
[----:B------:R-:W-:-:S05]  /*de00*/  FMNMX.FTZ R32, R60, R33, !PT ;  /* 0x000000213c207209 */ /* 0x000fca0007810000 */
[----:B------:R-:W4:Y:S01]  /*de10*/  MUFU.TANH R63, R63 ;  /* 0x0000003f003f7308 */ /* 0x000f220000002400 */
[----:B-1----:R-:W-:Y:S01]  /*de20*/  FSEL R58, R58, -INF , P1 ;  /* 0xff8000003a3a7808 */ /* 0x002fe20000800000 */
[----:B------:R-:W-:Y:S01]  /*de30*/  FMUL.FTZ R44, R44, UR4 ;  /* 0x000000042c2c7c20 */ /* 0x000fe20008410000 */
[----:B------:R-:W-:-:S05]  /*de40*/  ISETP.GT.AND P1, PT, R43, 0x51, PT ;  /* 0x000000512b00780c */ /* 0x000fca0003f24270 */
[----:B------:R-:W1:Y:S01]  /*de50*/  MUFU.TANH R42, R98 ;  /* 0x00000062002a7308 */ /* 0x000e620000002400 */
[----:B--2---:R-:W-:Y:S02]  /*de60*/  FSEL R48, R48, -INF , P5 ;  /* 0xff80000030307808 */ /* 0x004fe40002800000 */
[----:B------:R-:W-:-:S05]  /*de70*/  FMNMX.FTZ R33, R61, R32, !PT ;  /* 0x000000203d217209 */ /* 0x000fca0007810000 */
[----:B------:R-:W2:Y:S01]  /*de80*/  MUFU.TANH R50, R50 ;  /* 0x0000003200327308 */ /* 0x000ea20000002400 */
[----:B---3--:R-:W-:Y:S01]  /*de90*/  FSEL R59, R59, -INF , P2 ;  /* 0xff8000003b3b7808 */ /* 0x008fe20001000000 */
[----:B------:R-:W-:Y:S01]  /*dea0*/  FMUL.FTZ R45, R45, UR4 ;  /* 0x000000042d2d7c20 */ /* 0x000fe20008410000 */
[----:B------:R-:W-:Y:S02]  /*deb0*/  ISETP.GT.AND P2, PT, R43, 0x58, PT ;  /* 0x000000582b00780c */ /* 0x000fe40003f44270 */
[----:B------:R-:W-:-:S03]  /*dec0*/  FSEL R49, R49, -INF , P1 ;  /* 0xff80000031317808 */ /* 0x000fc60000800000 */
[----:B------:R-:W3:Y:S01]  /*ded0*/  MUFU.TANH R51, R51 ;  /* 0x0000003300337308 */ /* 0x000ee20000002400 */
[----:B0-----:R-:W-:Y:S02]  /*dee0*/  FSEL R62, R62, -INF , P3 ;  /* 0xff8000003e3e7808 */ /* 0x001fe40001800000 */
[----:B------:R-:W-:-:S05]  /*def0*/  ISETP.GT.AND P3, PT, R43, 0x59, PT ;  /* 0x000000592b00780c */ /* 0x000fca0003f64270 */
[----:B------:R0:W3:Y:S01]  /*df00*/  MUFU.TANH R14, R96 ;  /* 0x00000060000e7308 */ /* 0x0000e20000002400 */
[----:B----4-:R-:W-:Y:S01]  /*df10*/  FSEL R52, R52, -INF , P2 ;  /* 0xff80000034347808 */ /* 0x010fe20001000000 */
[----:B------:R-:W-:Y:S01]  /*df20*/  FMUL.FTZ R95, R35, UR4 ;  /* 0x00000004235f7c20 */ /* 0x000fe20008410000 */
[----:B0-----:R-:W-:-:S05]  /*df30*/  FMNMX.FTZ R96, R48, R33, !PT ;  /* 0x0000002130607209 */ /* 0x001fca0007810000 */
[----:B------:R-:W0:Y:S01]  /*df40*/  MUFU.TANH R44, R44 ;  /* 0x0000002c002c7308 */ /* 0x000e220000002400 */
[----:B------:R-:W-:Y:S01]  /*df50*/  FMNMX.FTZ R33, R49, R96, !PT ;  /* 0x0000006031217209 */ /* 0x000fe20007810000 */
[----:B------:R-:W-:Y:S01]  /*df60*/  FMUL.FTZ R46, R46, UR4 ;  /* 0x000000042e2e7c20 */ /* 0x000fe20008410000 */
[----:B------:R-:W-:-:S05]  /*df70*/  FSEL R63, R63, -INF , P4 ;  /* 0xff8000003f3f7808 */ /* 0x000fca0002000000 */
[----:B------:R-:W4:Y:S01]  /*df80*/  MUFU.TANH R21, R97 ;  /* 0x0000006100157308 */ /* 0x000f220000002400 */
[----:B------:R-:W-:Y:S02]  /*df90*/  ISETP.GT.AND P4, PT, R43, 0x60, PT ;  /* 0x000000602b00780c */ /* 0x000fe40003f84270 */
[----:B-1----:R-:W-:Y:S02]  /*dfa0*/  FSEL R42, R42, -INF , P3 ;  /* 0xff8000002a2a7808 */ /* 0x002fe40001800000 */
[----:B------:R-:W-:-:S03]  /*dfb0*/  FMNMX.FTZ R35, R52, R33, !PT ;  /* 0x0000002134237209 */ /* 0x000fc60007810000 */
[----:B------:R-:W1:Y:S01]  /*dfc0*/  MUFU.TANH R45, R45 ;  /* 0x0000002d002d7308 */ /* 0x000e620000002400 */
[----:B------:R-:W-:Y:S02]  /*dfd0*/  WARPGROUP.DEPBAR.LE gsb0, 0x0 ;  /* 0x00008000000079c5 */ /* 0x000fe40000010000 */
[----:B--2---:R-:W-:Y:S01]  /*dfe0*/  FSEL R50, R50, -INF , P5 ;  /* 0xff80000032327808 */ /* 0x004fe20002800000 */
[----:B------:R-:W-:Y:S01]  /*dff0*/  FMUL.FTZ R33, R24, UR4 ;  /* 0x0000000418217c20 */ /* 0x000fe20008410000 */
[----:B------:R-:W-:Y:S01]  /*e000*/  FMUL.FTZ R47, R47, UR4 ;  /* 0x000000042f2f7c20 */ /* 0x000fe20008410000 */
[----:B------:R-:W-:Y:S02]  /*e010*/  ISETP.GT.AND P5, PT, R43, 0x61, PT ;  /* 0x000000612b00780c */ /* 0x000fe40003fa4270 */
[----:B------:R-:W2:Y:S01]  /*e020*/  MUFU.TANH R55, R55 ;  /* 0x0000003700377308 */ /* 0x000ea20000002400 */
[----:B------:R-:W-:Y:S01]  /*e030*/  FSEL R24, R15, -INF , P4 ;  /* 0xff8000000f187808 */ /* 0x000fe20002000000 */
[----:B------:R-:W-:Y:S01]  /*e040*/  FMUL.FTZ R36, R36, UR4 ;  /* 0x0000000424247c20 */ /* 0x000fe20008410000 */
[----:B------:R-:W-:-:S02]  /*e050*/  FMNMX.FTZ R35, R42, R35, !PT ;  /* 0x000000232a237209 */ /* 0x000fc40007810000 */
[----:B---3--:R-:W-:-:S03]  /*e060*/  FSEL R51, R51, -INF , P1 ;  /* 0xff80000033337808 */ /* 0x008fc60000800000 */
[----:B------:R-:W3:Y:S01]  /*e070*/  MUFU.TANH R54, R54 ;  /* 0x0000003600367308 */ /* 0x000ee20000002400 */
[----:B------:R-:W-:Y:S01]  /*e080*/  ISETP.GT.AND P1, PT, R43, 0x68, PT ;  /* 0x000000682b00780c */ /* 0x000fe20003f24270 */
[----:B------:R-:W-:Y:S01]  /*e090*/  FMUL.FTZ R37, R37, UR4 ;  /* 0x0000000425257c20 */ /* 0x000fe20008410000 */
[----:B------:R-:W-:Y:S02]  /*e0a0*/  FSEL R40, R40, -INF , P5 ;  /* 0xff80000028287808 */ /* 0x000fe40002800000 */
[----:B------:R-:W-:-:S03]  /*e0b0*/  FMNMX.FTZ R35, R24, R35, !PT ;  /* 0x0000002318237209 */ /* 0x000fc60007810000 */
[----:B------:R-:W-:Y:S01]  /*e0c0*/  MUFU.TANH R46, R46 ;  /* 0x0000002e002e7308 */ /* 0x000fe20000002400 */
        /* <DEDUP_REMOVED lines=11> */
[----:B-1----:R-:W-:Y:S01]  /*e180*/  FSEL R45, R45, -INF , P2 ;  /* 0xff8000002d2d7808 */ /* 0x002fe20001000000 */
[----:B------:R-:W-:Y:S01]  /*e190*/  FMUL.FTZ R38, R25, UR4 ;  /* 0x0000000419267c20 */ /* 0x000fe20008410000 */
[----:B------:R-:W-:Y:S01]  /*e1a0*/  FMNMX.FTZ R98, R44, R35, !PT ;  /* 0x000000232c627209 */ /* 0x000fe20007810000 */
[----:B------:R-:W-:-:S04]  /*e1b0*/  FMUL.FTZ R96, R28, UR4 ;  /* 0x000000041c607c20 */ /* 0x000fc80008410000 */
[----:B------:R-:W1:Y:S01]  /*e1c0*/  MUFU.TANH R37, R37 ;  /* 0x0000002500257308 */ /* 0x000e620000002400 */
[----:B------:R-:W-:Y:S02]  /*e1d0*/  FSEL R41, R41, -INF , P4 ;  /* 0xff80000029297808 */ /* 0x000fe40002000000 */
[----:B------:R-:W-:Y:S02]  /*e1e0*/  ISETP.GT.AND P4, PT, R43, 0x71, PT ;  /* 0x000000712b00780c */ /* 0x000fe40003f84270 */
[----:B--2---:R-:W-:-:S03]  /*e1f0*/  FSEL R28, R55, -INF , P3 ;  /* 0xff800000371c7808 */ /* 0x004fc60001800000 */
[----:B------:R-:W2:Y:S01]  /*e200*/  MUFU.TANH R34, R34 ;  /* 0x0000002200227308 */ /* 0x000ea20000002400 */
[----:B------:R-:W-:Y:S02]  /*e210*/  FMNMX.FTZ R35, R45, R98, !PT ;  /* 0x000000622d237209 */ /* 0x000fe40007810000 */
[----:B---3--:R-:W-:-:S05]  /*e220*/  FSEL R54, R54, -INF , P5 ;  /* 0xff80000036367808 */ /* 0x008fca0002800000 */
[----:B------:R3:W2:Y:S01]  /*e230*/  MUFU.TANH R15, R33 ;  /* 0x00000021000f7308 */ /* 0x0006a20000002400 */
[----:B------:R-:W-:Y:S01]  /*e240*/  ISETP.GT.AND P5, PT, R43, 0x78, PT ;  /* 0x000000782b00780c */ /* 0x000fe20003fa4270 */
[----:B------:R-:W-:Y:S01]  /*e250*/  FMUL.FTZ R29, R29, UR4 ;  /* 0x000000041d1d7c20 */ /* 0x000fe20008410000 */
[----:B------:R-:W-:-:S05]  /*e260*/  FSEL R25, R74, -INF , P4 ;  /* 0xff8000004a197808 */ /* 0x000fca0002000000 */
[----:B------:R-:W2:Y:S01]  /*e270*/  MUFU.TANH R95, R95 ;  /* 0x0000005f005f7308 */ /* 0x000ea20000002400 */
[----:B---3--:R-:W-:Y:S02]  /*e280*/  FSEL R33, R46, -INF , P1 ;  /* 0xff8000002e217808 */ /* 0x008fe40000800000 */
[----:B------:R-:W-:-:S05]  /*e290*/  FMNMX.FTZ R46, R28, R35, !PT ;  /* 0x000000231c2e7209 */ /* 0x000fca0007810000 */
[----:B------:R-:W3:Y:S01]  /*e2a0*/  MUFU.TANH R38, R38 ;  /* 0x0000002600267308 */ /* 0x000ee20000002400 */
[----:B0-----:R-:W-:Y:S02]  /*e2b0*/  FSEL R35, R47, -INF , P2 ;  /* 0xff8000002f237808 */ /* 0x001fe40001000000 */
[----:B------:R-:W-:Y:S02]  /*e2c0*/  ISETP.GT.AND P1, PT, R43, 0x79, PT ;  /* 0x000000792b00780c */ /* 0x000fe40003f24270 */
[----:B----4-:R-:W-:-:S03]  /*e2d0*/  FSEL R74, R36, -INF , P5 ;  /* 0xff800000244a7808 */ /* 0x010fc60002800000 */
[----:B------:R-:W0:Y:S01]  /*e2e0*/  MUFU.TANH R14, R14 ;  /* 0x0000000e000e7308 */ /* 0x000e220000002400 */
[----:B------:R-:W-:Y:S02]  /*e2f0*/  FMNMX.FTZ R47, R25, R46, !PT ;  /* 0x0000002e192f7209 */ /* 0x000fe40007810000 */
[----:B------:R-:W-:-:S05]  /*e300*/  ISETP.GT.AND P2, PT, R43, 0x80, PT ;  /* 0x000000802b00780c */ /* 0x000fca0003f44270 */
[----:B------:R-:W4:Y:S01]  /*e310*/  MUFU.TANH R96, R96 ;  /* 0x0000006000607308 */ /* 0x000f220000002400 */
[----:B-1----:R-:W-:Y:S02]  /*e320*/  FSEL R55, R37, -INF , P1 ;  /* 0xff80000025377808 */ /* 0x002fe40000800000 */
[----:B------:R-:W-:-:S05]  /*e330*/  FMNMX.FTZ R36, R74, R47, !PT ;  /* 0x0000002f4a247209 */ /* 0x000fca0007810000 */
[----:B------:R-:W1:Y:S01]  /*e340*/  MUFU.TANH R29, R29 ;  /* 0x0000001d001d7308 */ /* 0x000e620000002400 */
[----:B--2---:R-:W-:Y:S02]  /*e350*/  FSEL R34, R34, -INF , P3 ;  /* 0xff80000022227808 */ /* 0x004fe40001800000 */
[----:B------:R-:W-:Y:S02]  /*e360*/  ISETP.GT.AND P3, PT, R43, 0x81, PT ;  /* 0x000000812b00780c */ /* 0x000fe40003f64270 */
[----:B------:R-:W-:Y:S02]  /*e370*/  FSEL R47, R15, -INF , P2 ;  /* 0xff8000000f2f7808 */ /* 0x000fe40001000000 */
[----:B------:R-:W-:Y:S02]  /*e380*/  FMNMX.FTZ R36, R55, R36, !PT ;  /* 0x0000002437247209 */ /* 0x000fe40007810000 */
[----:B------:R-:W-:Y:S02]  /*e390*/  FSEL R37, R95, -INF , P4 ;  /* 0xff8000005f257808 */ /* 0x000fe40002000000 */
[----:B------:R-:W-:-:S02]  /*e3a0*/  ISETP.GT.AND P4, PT, R43, 0x88, PT ;  /* 0x000000882b00780c */ /* 0x000fc40003f84270 */
[----:B---3--:R-:W-:Y:S02]  /*e3b0*/  FSEL R46, R38, -INF , P3 ;  /* 0xff800000262e7808 */ /* 0x008fe40001800000 */
[----:B------:R-:W-:Y:S02]  /*e3c0*/  FMNMX.FTZ R15, R47, R36, !PT ;  /* 0x000000242f0f7209 */ /* 0x000fe40007810000 */
[----:B0-----:R-:W-:Y:S02]  /*e3d0*/  FSEL R36, R14, -INF , P5 ;  /* 0xff8000000e247808 */ /* 0x001fe40002800000 */
[----:B------:R-:W-:Y:S02]  /*e3e0*/  ISETP.GT.AND P5, PT, R43, 0x89, PT ;  /* 0x000000892b00780c */ /* 0x000fe40003fa4270 */
[----:B----4-:R-:W-:Y:S02]  /*e3f0*/  FSEL R43, R96, -INF , P4 ;  /* 0xff800000602b7808 */ /* 0x010fe40002000000 */
[----:B------:R-:W-:-:S02]  /*e400*/  FMNMX.FTZ R14, R46, R15, !PT ;  /* 0x0000000f2e0e7209 */ /* 0x000fc40007810000 */
[----:B-1----:R-:W-:Y:S02]  /*e410*/  FSEL R29, R29, -INF , P5 ;  /* 0xff8000001d1d7808 */ /* 0x002fe40002800000 */
[----:B------:R-:W-:-:S04]  /*e420*/  FMNMX.FTZ R14, R43, R14, !PT ;  /* 0x0000000e2b0e7209 */ /* 0x000fc80007810000 */
[----:B------:R-:W-:-:S05]  /*e430*/  FMNMX.FTZ R95, R29, R14, !PT ;  /* 0x0000000e1d5f7209 */ /* 0x000fca0007810000 */
[----:B------:R-:W0:Y:S02]  /*e440*/  SHFL.BFLY PT, R14, R95, 0x2, 0x1f ;  /* 0x0c401f005f0e7f89 */ /* 0x000e2400000e0000 */
[----:B0-----:R-:W-:-:S05]  /*e450*/  FMNMX.FTZ R96, R95, R14, !PT ;  /* 0x0000000e5f607209 */ /* 0x001fca0007810000 */
[----:B------:R-:W0:Y:S01]  /*e460*/  SHFL.BFLY PT, R15, R96, 0x1, 0x1f ;  /* 0x0c201f00600f7f89 */ /* 0x000e2200000e0000 */
[----:B------:R-:W-:Y:S01]  /*e470*/  FMUL.FTZ R99, R26, UR4 ;  /* 0x000000041a637c20 */ /* 0x000fe20008410000 */
[----:B------:R-:W-:Y:S01]  /*e480*/  FMUL.FTZ R98, R39, UR4 ;  /* 0x0000000427627c20 */ /* 0x000fe20008410000 */
[----:B0-----:R-:W-:Y:S01]  /*e490*/  FMNMX.FTZ R14, R96, R15, !PT ;  /* 0x0000000f600e7209 */ /* 0x001fe20007810000 */
[----:B------:R-:W-:-:S03]  /*e4a0*/  IMAD.U32 R15, RZ, RZ, UR5 ;  /* 0x00000005ff0f7e24 */ /* 0x000fc6000f8e00ff */
[C---:B------:R-:W-:Y:S01]  /*e4b0*/  FSETP.NEU.FTZ.AND P6, PT, R14.reuse, -INF , PT ;  /* 0xff8000000e00780b */ /* 0x040fe20003fdd000 */
[----:B------:R-:W-:-:S05]  /*e4c0*/  FMUL.FTZ R38, R14, R15 ;  /* 0x0000000f0e267220 */ /* 0x000fca0000410000 */
[----:B------:R-:W-:-:S05]  /*e4d0*/  FSEL R38, R38, RZ, P6 ;  /* 0x000000ff26267208 */ /* 0x000fca0003000000 */
[----:B------:R-:W-:Y:S01]  /*e4e0*/  FFMA.FTZ R26, R20, R15, -R38 ;  /* 0x0000000f141a7223 */ /* 0x000fe20000010826 */
[----:B------:R-:W-:-:S04]  /*e4f0*/  FMNMX.FTZ R20, R89, R90, !PT ;  /* 0x0000005a59147209 */ /* 0x000fc80007810000 */
[----:B------:R-:W-:-:S04]  /*e500*/  FMNMX.FTZ R39, R93, R20, !PT ;  /* 0x000000145d277209 */ /* 0x000fc80007810000 */
[----:B------:R-:W-:-:S04]  /*e510*/  FMNMX.FTZ R39, R94, R39, !PT ;  /* 0x000000275e277209 */ /* 0x000fc80007810000 */
[----:B------:R-:W-:-:S04]  /*e520*/  FMNMX.FTZ R20, R82, R39, !PT ;  /* 0x0000002752147209 */ /* 0x000fc80007810000 */
[----:B------:R-:W-:-:S04]  /*e530*/  FMNMX.FTZ R39, R83, R20, !PT ;  /* 0x0000001453277209 */ /* 0x000fc80007810000 */
[----:B------:R-:W-:-:S04]  /*e540*/  FMNMX.FTZ R20, R86, R39, !PT ;  /* 0x0000002756147209 */ /* 0x000fc80007810000 */
[----:B------:R-:W-:Y:S01]  /*e550*/  FMNMX.FTZ R20, R87, R20, !PT ;  /* 0x0000001457147209 */ /* 0x000fe20007810000 */
[----:B------:R-:W-:-:S03]  /*e560*/  FFMA.FTZ R39, R72, R15, -R38 ;  /* 0x0000000f48277223 */ /* 0x000fc60000010826 */
[----:B------:R-:W-:Y:S01]  /*e570*/  FMNMX.FTZ R20, R53, R20, !PT ;  /* 0x0000001435147209 */ /* 0x000fe20007810000 */
[----:B------:R-:W-:-:S03]  /*e580*/  FFMA.FTZ R72, R73, R15, -R38 ;  /* 0x0000000f49487223 */ /* 0x000fc60000010826 */
[----:B------:R-:W-:Y:S01]  /*e590*/  FMNMX.FTZ R73, R75, R20, !PT ;  /* 0x000000144b497209 */ /* 0x000fe20007810000 */
[----:B------:R-:W-:Y:S01]  /*e5a0*/  FMUL.FTZ R101, R30, UR4 ;  /* 0x000000041e657c20 */ /* 0x000fe20008410000 */
[--C-:B------:R-:W-:Y:S02]  /*e5b0*/  FFMA.FTZ R30, R91, R15, -R38.reuse ;  /* 0x0000000f5b1e7223 */ /* 0x100fe40000010826 */
[----:B------:R-:W-:Y:S01]  /*e5c0*/  FMNMX.FTZ R20, R78, R73, !PT ;  /* 0x000000494e147209 */ /* 0x000fe20007810000 */
[----:B------:R-:W-:-:S03]  /*e5d0*/  FFMA.FTZ R91, R81, R15, -R38 ;  /* 0x0000000f515b7223 */ /* 0x000fc60000010826 */
[----:B------:R-:W-:Y:S01]  /*e5e0*/  FMNMX.FTZ R81, R79, R20, !PT ;  /* 0x000000144f517209 */ /* 0x000fe20007810000 */
[----:B------:R-:W-:-:S03]  /*e5f0*/  FFMA.FTZ R73, R76, R15, -R38 ;  /* 0x0000000f4c497223 */ /* 0x000fc60000010826 */
[----:B------:R-:W-:Y:S01]  /*e600*/  FMNMX.FTZ R20, R66, R81, !PT ;  /* 0x0000005142147209 */ /* 0x000fe20007810000 */
[----:B------:R-:W-:-:S03]  /*e610*/  FFMA.FTZ R76, R77, R15, -R38 ;  /* 0x0000000f4d4c7223 */ /* 0x000fc60000010826 */
[----:B------:R-:W-:-:S04]  /*e620*/  FMNMX.FTZ R77, R67, R20, !PT ;  /* 0x00000014434d7209 */ /* 0x000fc80007810000 */
[----:B------:R-:W-:-:S04]  /*e630*/  FMNMX.FTZ R20, R70, R77, !PT ;  /* 0x0000004d46147209 */ /* 0x000fc80007810000 */
[----:B------:R-:W-:-:S04]  /*e640*/  FMNMX.FTZ R81, R71, R20, !PT ;  /* 0x0000001447517209 */ /* 0x000fc80007810000 */
[----:B------:R-:W-:Y:S01]  /*e650*/  FMNMX.FTZ R20, R58, R81, !PT ;  /* 0x000000513a147209 */ /* 0x000fe20007810000 */
[----:B------:R-:W-:-:S03]  /*e660*/  FFMA.FTZ R81, R65, R15, -R38 ;  /* 0x0000000f41517223 */ /* 0x000fc60000010826 */
[----:B------:R-:W-:-:S04]  /*e670*/  FMNMX.FTZ R65, R59, R20, !PT ;  /* 0x000000143b417209 */ /* 0x000fc80007810000 */
[----:B------:R-:W-:-:S04]  /*e680*/  FMNMX.FTZ R20, R62, R65, !PT ;  /* 0x000000413e147209 */ /* 0x000fc80007810000 */
[----:B------:R-:W-:-:S04]  /*e690*/  FMNMX.FTZ R65, R63, R20, !PT ;  /* 0x000000143f417209 */ /* 0x000fc80007810000 */
[----:B------:R-:W-:-:S04]  /*e6a0*/  FMNMX.FTZ R20, R50, R65, !PT ;  /* 0x0000004132147209 */ /* 0x000fc80007810000 */
[----:B------:R-:W-:-:S04]  /*e6b0*/  FMNMX.FTZ R65, R51, R20, !PT ;  /* 0x0000001433417209 */ /* 0x000fc80007810000 */
[----:B------:R-:W-:-:S04]  /*e6c0*/  FMNMX.FTZ R20, R32, R65, !PT ;  /* 0x0000004120147209 */ /* 0x000fc80007810000 */
[----:B------:R-:W-:-:S04]  /*e6d0*/  FMNMX.FTZ R20, R21, R20, !PT ;  /* 0x0000001415147209 */ /* 0x000fc80007810000 */
[----:B------:R-:W-:Y:S01]  /*e6e0*/  FMNMX.FTZ R65, R41, R20, !PT ;  /* 0x0000001429417209 */ /* 0x000fe20007810000 */
[----:B------:R-:W0:Y:S03]  /*e6f0*/  MUFU.TANH R98, R98 ;  /* 0x0000006200627308 */ /* 0x000e260000002400 */
[----:B------:R-:W-:Y:S01]  /*e700*/  FMNMX.FTZ R20, R54, R65, !PT ;  /* 0x0000004136147209 */ /* 0x000fe20007810000 */
[----:B------:R-:W-:-:S03]  /*e710*/  FMUL.FTZ R100, R27, UR4 ;  /* 0x000000041b647c20 */ /* 0x000fc60008410000 */
[----:B------:R-:W-:Y:S01]  /*e720*/  FMNMX.FTZ R20, R33, R20, !PT ;  /* 0x0000001421147209 */ /* 0x000fe20007810000 */
[----:B------:R-:W1:Y:S03]  /*e730*/  MUFU.TANH R99, R99 ;  /* 0x0000006300637308 */ /* 0x000e660000002400 */
[----:B------:R-:W-:Y:S01]  /*e740*/  FMNMX.FTZ R65, R35, R20, !PT ;  /* 0x0000001423417209 */ /* 0x000fe20007810000 */
[----:B------:R-:W-:-:S03]  /*e750*/  FMUL.FTZ R97, R31, UR4 ;  /* 0x000000041f617c20 */ /* 0x000fc60008410000 */
[----:B------:R-:W-:Y:S01]  /*e760*/  FMNMX.FTZ R20, R34, R65, !PT ;  /* 0x0000004122147209 */ /* 0x000fe20007810000 */
[----:B------:R-:W2:Y:S03]  /*e770*/  MUFU.TANH R100, R100 ;  /* 0x0000006400647308 */ /* 0x000ea60000002400 */
[----:B------:R-:W-:-:S05]  /*e780*/  FMNMX.FTZ R65, R37, R20, !PT ;  /* 0x0000001425417209 */ /* 0x000fca0007810000 */
[----:B------:R-:W3:Y:S01]  /*e790*/  MUFU.TANH R101, R101 ;  /* 0x0000006500657308 */ /* 0x000ee20000002400 */
[----:B0-----:R-:W-:Y:S02]  /*e7a0*/  FSEL R98, R98, -INF , P1 ;  /* 0xff80000062627808 */ /* 0x001fe40000800000 */
[----:B------:R-:W-:-:S05]  /*e7b0*/  FMNMX.FTZ R65, R36, R65, !PT ;  /* 0x0000004124417209 */ /* 0x000fca0007810000 */
[----:B------:R-:W0:Y:S01]  /*e7c0*/  MUFU.TANH R97, R97 ;  /* 0x0000006100617308 */ /* 0x000e220000002400 */
[----:B-1----:R-:W-:Y:S02]  /*e7d0*/  FSEL R99, R99, -INF , P2 ;  /* 0xff80000063637808 */ /* 0x002fe40001000000 */
[----:B------:R-:W-:Y:S02]  /*e7e0*/  FMNMX.FTZ R20, R98, R65, !PT ;  /* 0x0000004162147209 */ /* 0x000fe40007810000 */
[----:B--2---:R-:W-:Y:S02]  /*e7f0*/  FSEL R100, R100, -INF , P3 ;  /* 0xff80000064647808 */ /* 0x004fe40001800000 */
[----:B------:R-:W-:Y:S01]  /*e800*/  FMNMX.FTZ R65, R99, R20, !PT ;  /* 0x0000001463417209 */ /* 0x000fe20007810000 */
[--C-:B------:R-:W-:Y:S01]  /*e810*/  FFMA.FTZ R31, R92, R15, -R38.reuse ;  /* 0x0000000f5c1f7223 */ /* 0x100fe20000010826 */
[----:B---3--:R-:W-:Y:S02]  /*e820*/  FSEL R101, R101, -INF , P4 ;  /* 0xff80000065657808 */ /* 0x008fe40002000000 */
[----:B------:R-:W-:Y:S01]  /*e830*/  FMNMX.FTZ R20, R100, R65, !PT ;  /* 0x0000004164147209 */ /* 0x000fe20007810000 */
[-CC-:B------:R-:W-:Y:S01]  /*e840*/  FFMA.FTZ R92, R84, R15.reuse, -R38.reuse ;  /* 0x0000000f545c7223 */ /* 0x180fe20000010826 */
[----:B------:R-:W-:-:S02]  /*e850*/  FFMA.FTZ R84, R49, R15, -R38 ;  /* 0x0000000f31547223 */ /* 0x000fc40000010826 */
[----:B------:R-:W-:Y:S02]  /*e860*/  FMNMX.FTZ R49, R101, R20, !PT ;  /* 0x0000001465317209 */ /* 0x000fe40007810000 */
[----:B0-----:R-:W-:-:S04]  /*e870*/  FSEL R102, R97, -INF , P5 ;  /* 0xff80000061667808 */ /* 0x001fc80002800000 */
[----:B------:R-:W-:-:S05]  /*e880*/  FMNMX.FTZ R20, R102, R49, !PT ;  /* 0x0000003166147209 */ /* 0x000fca0007810000 */
[----:B------:R-:W0:Y:S01]  /*e890*/  SHFL.BFLY PT, R65, R20, 0x2, 0x1f ;  /* 0x0c401f0014417f89 */ /* 0x000e2200000e0000 */
[-CC-:B------:R-:W-:Y:S01]  /*e8a0*/  FFMA.FTZ R77, R64, R15.reuse, -R38.reuse ;  /* 0x0000000f404d7223 */ /* 0x180fe20000010826 */
[-CC-:B------:R-:W-:Y:S01]  /*e8b0*/  FFMA.FTZ R64, R48, R15.reuse, -R38.reuse ;  /* 0x0000000f30407223 */ /* 0x180fe20000010826 */
[----:B------:R-:W-:Y:S01]  /*e8c0*/  FFMA.FTZ R48, R24, R15, -R38 ;  /* 0x0000000f18307223 */ /* 0x000fe20000010826 */
[----:B0-----:R-:W-:-:S05]  /*e8d0*/  FMNMX.FTZ R24, R20, R65, !PT ;  /* 0x0000004114187209 */ /* 0x001fca0007810000 */
[----:B------:R-:W0:Y:S01]  /*e8e0*/  SHFL.BFLY PT, R103, R24, 0x1, 0x1f ;  /* 0x0c201f0018677f89 */ /* 0x000e2200000e0000 */
[-CC-:B------:R-:W-:Y:S01]  /*e8f0*/  FFMA.FTZ R96, R69, R15.reuse, -R38.reuse ;  /* 0x0000000f45607223 */ /* 0x180fe20000010826 */
        /* <DEDUP_REMOVED lines=13> */
[--C-:B------:R-:W-:Y:S01]  /*e9d0*/  FFMA.FTZ R45, R45, R15, -R38.reuse ;  /* 0x0000000f2d2d7223 */ /* 0x100fe20000010826 */
[----:B0-----:R-:W-:Y:S01]  /*e9e0*/  FMNMX.FTZ R74, R24, R103, !PT ;  /* 0x00000067184a7209 */ /* 0x001fe20007810000 */
[----:B------:R-:W-:-:S03]  /*e9f0*/  FFMA.FTZ R65, R28, R15, -R38 ;  /* 0x0000000f1c417223 */ /* 0x000fc60000010826 */
[C---:B------:R-:W-:Y:S01]  /*ea00*/  FSETP.NEU.FTZ.AND P1, PT, R74.reuse, -INF , PT ;  /* 0xff8000004a00780b */ /* 0x040fe20003f3d000 */
[-C--:B------:R-:W-:Y:S01]  /*ea10*/  FMUL.FTZ R24, R74, R15.reuse ;  /* 0x0000000f4a187220 */ /* 0x080fe20000410000 */
[-CC-:B------:R-:W-:Y:S01]  /*ea20*/  FFMA.FTZ R68, R25, R15.reuse, -R38.reuse ;  /* 0x0000000f19447223 */ /* 0x180fe20000010826 */
[-CC-:B------:R-:W-:Y:S01]  /*ea30*/  FFMA.FTZ R55, R55, R15.reuse, -R38.reuse ;  /* 0x0000000f37377223 */ /* 0x180fe20000010826 */
[-CC-:B------:R-:W-:Y:S01]  /*ea40*/  FFMA.FTZ R44, R47, R15.reuse, -R38.reuse ;  /* 0x0000000f2f2c7223 */ /* 0x180fe20000010826 */
[-CC-:B------:R-:W-:Y:S01]  /*ea50*/  FFMA.FTZ R20, R46, R15.reuse, -R38.reuse ;  /* 0x0000000f2e147223 */ /* 0x180fe20000010826 */
[-CC-:B------:R-:W-:Y:S01]  /*ea60*/  FFMA.FTZ R40, R43, R15.reuse, -R38.reuse ;  /* 0x0000000f2b287223 */ /* 0x180fe20000010826 */
[----:B------:R-:W-:Y:S01]  /*ea70*/  FFMA.FTZ R42, R29, R15, -R38 ;  /* 0x0000000f1d2a7223 */ /* 0x000fe20000010826 */
[----:B------:R-:W-:-:S05]  /*ea80*/  FSEL R38, R24, RZ, P1 ;  /* 0x000000ff18267208 */ /* 0x000fca0000800000 */
[-CC-:B------:R-:W-:Y:S01]  /*ea90*/  FFMA.FTZ R43, R53, R15.reuse, -R38.reuse ;  /* 0x0000000f352b7223 */ /* 0x180fe20000010826 */
[-CC-:B------:R-:W-:Y:S01]  /*eaa0*/  FFMA.FTZ R53, R75, R15.reuse, -R38.reuse ;  /* 0x0000000f4b357223 */ /* 0x180fe20000010826 */
[-CC-:B------:R-:W-:Y:S01]  /*eab0*/  FFMA.FTZ R75, R78, R15.reuse, -R38.reuse ;  /* 0x0000000f4e4b7223 */ /* 0x180fe20000010826 */
[-CC-:B------:R-:W-:Y:S02]  /*eac0*/  FFMA.FTZ R78, R79, R15.reuse, -R38.reuse ;  /* 0x0000000f4f4e7223 */ /* 0x180fe40000010826 */
[----:B------:R-:W2:Y:S01]  /*ead0*/  LDL R79, [R1+0x78] ;  /* 0x00007800014f7983 */ /* 0x000ea20000100800 */
[----:B------:R-:W0:Y:S01]  /*eae0*/  S2R R104, SR_TID.X ;  /* 0x0000000000687919 */ /* 0x000e220000002100 */
[-CC-:B------:R-:W-:Y:S01]  /*eaf0*/  FFMA.FTZ R25, R89, R15.reuse, -R38.reuse ;  /* 0x0000000f59197223 */ /* 0x180fe20000010826 */
[-CC-:B------:R-:W-:Y:S01]  /*eb00*/  FFMA.FTZ R29, R90, R15.reuse, -R38.reuse ;  /* 0x0000000f5a1d7223 */ /* 0x180fe20000010826 */
[----:B------:R-:W-:Y:S01]  /*eb10*/  MUFU.EX2 R26, R26 ;  /* 0x0000001a001a7308 */ /* 0x000fe20000000800 */
[----:B------:R-:W-:-:S07]  /*eb20*/  FFMA.FTZ R47, R93, R15, -R38 ;  /* 0x0000000f5d2f7223 */ /* 0x000fce0000010826 */
[----:B------:R-:W1:Y:S01]  /*eb30*/  MUFU.EX2 R27, R27 ;  /* 0x0000001b001b7308 */ /* 0x000e620000000800 */
[----:B------:R-:W-:-:S07]  /*eb40*/  FFMA.FTZ R89, R94, R15, -R38 ;  /* 0x0000000f5e597223 */ /* 0x000fce0000010826 */
[----:B------:R-:W3:Y:S01]  /*eb50*/  MUFU.EX2 R30, R30 ;  /* 0x0000001e001e7308 */ /* 0x000ee20000000800 */
[----:B------:R-:W-:-:S07]  /*eb60*/  FFMA.FTZ R82, R82, R15, -R38 ;  /* 0x0000000f52527223 */ /* 0x000fce0000010826 */
[----:B------:R-:W-:Y:S01]  /*eb70*/  MUFU.EX2 R25, R25 ;  /* 0x0000001900197308 */ /* 0x000fe20000000800 */
[----:B0-----:R-:W-:-:S07]  /*eb80*/  LOP3.LUT R104, R104, 0x7f, RZ, 0xc0, !PT ;  /* 0x0000007f68687812 */ /* 0x001fce00078ec0ff */
[----:B------:R-:W0:Y:S01]  /*eb90*/  MUFU.EX2 R29, R29 ;  /* 0x0000001d001d7308 */ /* 0x000e220000000800 */
[----:B------:R-:W-:Y:S01]  /*eba0*/  ISETP.NE.AND P1, PT, R104, RZ, PT ;  /* 0x000000ff6800720c */ /* 0x000fe20003f25270 */
[----:B------:R-:W-:-:S06]  /*ebb0*/  FFMA.FTZ R46, R58, R15, -R38 ;  /* 0x0000000f3a2e7223 */ /* 0x000fcc0000010826 */
[----:B------:R-:W4:Y:S01]  /*ebc0*/  MUFU.EX2 R31, R31 ;  /* 0x0000001f001f7308 */ /* 0x000f220000000800 */
[-CC-:B------:R-:W-:Y:S01]  /*ebd0*/  FFMA.FTZ R58, R59, R15.reuse, -R38.reuse ;  /* 0x0000000f3b3a7223 */ /* 0x180fe20000010826 */
[----:B------:R-:W-:-:S06]  /*ebe0*/  FFMA.FTZ R83, R83, R15, -R38 ;  /* 0x0000000f53537223 */ /* 0x000fcc0000010826 */
[----:B------:R-:W4:Y:S01]  /*ebf0*/  MUFU.EX2 R47, R47 ;  /* 0x0000002f002f7308 */ /* 0x000f220000000800 */
[-CC-:B------:R-:W-:Y:S01]  /*ec00*/  FFMA.FTZ R59, R62, R15.reuse, -R38.reuse ;  /* 0x0000000f3e3b7223 */ /* 0x180fe20000010826 */
[----:B------:R-:W-:Y:S01]  /*ec10*/  FFMA.FTZ R62, R63, R15, -R38 ;  /* 0x0000000f3f3e7223 */ /* 0x000fe20000010826 */
[----:B-1----:R-:W-:-:S05]  /*ec20*/  FADD.FTZ R63, R26, R27 ;  /* 0x0000001b1a3f7221 */ /* 0x002fca0000010000 */
[----:B------:R-:W1:Y:S01]  /*ec30*/  MUFU.EX2 R80, R80 ;  /* 0x0000005000507308 */ /* 0x000e620000000800 */
[----:B------:R-:W-:Y:S01]  /*ec40*/  FFMA.FTZ R86, R86, R15, -R38 ;  /* 0x0000000f56567223 */ /* 0x000fe20000010826 */
[----:B------:R-:W-:-:S06]  /*ec50*/  @!P1 VIADD R24, R0, 0x31c40 ;  /* 0x00031c4000189836 */ /* 0x000fcc0000000000 */
[----:B------:R-:W1:Y:S01]  /*ec60*/  MUFU.EX2 R89, R89 ;  /* 0x0000005900597308 */ /* 0x000e620000000800 */
[----:B---3--:R-:W-:Y:S01]  /*ec70*/  FADD.FTZ R94, R30, R63 ;  /* 0x0000003f1e5e7221 */ /* 0x008fe20000010000 */
[----:B0-----:R-:W-:-:S06]  /*ec80*/  FADD.FTZ R90, R25, R29 ;  /* 0x0000001d195a7221 */ /* 0x001fcc0000010000 */
[----:B------:R-:W0:Y:S01]  /*ec90*/  MUFU.EX2 R91, R91 ;  /* 0x0000005b005b7308 */ /* 0x000e220000000800 */
[-CC-:B------:R-:W-:Y:S01]  /*eca0*/  FFMA.FTZ R87, R87, R15.reuse, -R38.reuse ;  /* 0x0000000f57577223 */ /* 0x180fe20000010826 */
[----:B------:R-:W-:-:S06]  /*ecb0*/  FFMA.FTZ R28, R50, R15, -R38 ;  /* 0x0000000f321c7223 */ /* 0x000fcc0000010826 */
[----:B------:R-:W3:Y:S01]  /*ecc0*/  MUFU.EX2 R82, R82 ;  /* 0x0000005200527308 */ /* 0x000ee20000000800 */
[----:B------:R-:W-:Y:S01]  /*ecd0*/  @!P1 PRMT R24, RZ, 0x654, R24 ;  /* 0x00000654ff189816 */ /* 0x000fe20000000018 */
[----:B------:R-:W-:Y:S01]  /*ece0*/  FFMA.FTZ R50, R51, R15, -R38 ;  /* 0x0000000f33327223 */ /* 0x000fe20000010826 */
[----:B----4-:R-:W-:-:S05]  /*ecf0*/  FADD.FTZ R51, R31, R94 ;  /* 0x0000005e1f337221 */ /* 0x010fca0000010000 */
[----:B------:R-:W4:Y:S01]  /*ed00*/  MUFU.EX2 R92, R92 ;  /* 0x0000005c005c7308 */ /* 0x000f220000000800 */
[----:B------:R-:W-:Y:S01]  /*ed10*/  FADD.FTZ R90, R47, R90 ;  /* 0x0000005a2f5a7221 */ /* 0x000fe20000010000 */
[----:B------:R0:W-:Y:S06]  /*ed20*/  @!P1 SYNCS.ARRIVE.TRANS64.RED.A1T0 RZ, [R24+URZ], RZ ;  /* 0x000000ff18ff99a7 */ /* 0x0001ec000810043f */
[----:B------:R-:W4:Y:S01]  /*ed30*/  MUFU.EX2 R83, R83 ;  /* 0x0000005300537308 */ /* 0x000f220000000800 */
[----:B-1----:R-:W-:Y:S01]  /*ed40*/  FADD.FTZ R94, R80, R51 ;  /* 0x00000033505e7221 */ /* 0x002fe20000010000 */
[----:B0-----:R-:W-:-:S06]  /*ed50*/  F2FP.F16.F32.PACK_AB R24, R27, R26 ;  /* 0x0000001a1b18723e */ /* 0x001fcc00000000ff */
[----:B------:R-:W0:Y:S01]  /*ed60*/  MUFU.EX2 R95, R95 ;  /* 0x0000005f005f7308 */ /* 0x000e220000000800 */
[----:B------:R-:W-:-:S07]  /*ed70*/  FADD.FTZ R27, R89, R90 ;  /* 0x0000005a591b7221 */ /* 0x000fce0000010000 */
[----:B------:R-:W1:Y:S01]  /*ed80*/  MUFU.EX2 R86, R86 ;  /* 0x0000005600567308 */ /* 0x000e620000000800 */
[----:B------:R-:W-:Y:S01]  /*ed90*/  FADD.FTZ R63, R91, R94 ;  /* 0x0000005e5b3f7221 */ /* 0x000fe20000010000 */
[----:B------:R-:W-:-:S06]  /*eda0*/  F2FP.F16.F32.PACK_AB R26, R31, R30 ;  /* 0x0000001e1f1a723e */ /* 0x000fcc00000000ff */
[----:B------:R-:W1:Y:S01]  /*edb0*/  MUFU.EX2 R39, R39 ;  /* 0x0000002700277308 */ /* 0x000e620000000800 */
[----:B---3--:R-:W-:-:S07]  /*edc0*/  FADD.FTZ R30, R82, R27 ;  /* 0x0000001b521e7221 */ /* 0x008fce0000010000 */
[----:B------:R-:W3:Y:S01]  /*edd0*/  MUFU.EX2 R87, R87 ;  /* 0x0000005700577308 */ /* 0x000ee20000000800 */
[----:B------:R-:W-:Y:S01]  /*ede0*/  FFMA.FTZ R51, R32, R15, -R38 ;  /* 0x0000000f20337223 */ /* 0x000fe20000010826 */
[----:B----4-:R-:W-:-:S06]  /*edf0*/  FADD.FTZ R32, R92, R63 ;  /* 0x0000003f5c207221 */ /* 0x010fcc0000010000 */
[----:B------:R-:W4:Y:S01]  /*ee00*/  MUFU.EX2 R72, R72 ;  /* 0x0000004800487308 */ /* 0x000f220000000800 */
[----:B------:R-:W-:-:S07]  /*ee10*/  FADD.FTZ R27, R83, R30 ;  /* 0x0000001e531b7221 */ /* 0x000fce0000010000 */
[----:B------:R-:W4:Y:S01]  /*ee20*/  MUFU.EX2 R43, R43 ;  /* 0x0000002b002b7308 */ /* 0x000f220000000800 */
[----:B------:R-:W-:-:S07]  /*ee30*/  FFMA.FTZ R66, R66, R15, -R38 ;  /* 0x0000000f42427223 */ /* 0x000fce0000010826 */
[----:B------:R-:W4:Y:S08]  /*ee40*/  MUFU.EX2 R73, R73 ;  /* 0x0000004900497308 */ /* 0x000f300000000800 */
[----:B------:R-:W4:Y:S08]  /*ee50*/  MUFU.EX2 R53, R53 ;  /* 0x0000003500357308 */ /* 0x000f300000000800 */
[----:B------:R0:W-:Y:S01]  /*ee60*/  MUFU.EX2 R0, R28 ;  /* 0x0000001c00007308 */ /* 0x0001e20000000800 */
[----:B------:R-:W-:-:S07]  /*ee70*/  FFMA.FTZ R67, R67, R15, -R38 ;  /* 0x0000000f43437223 */ /* 0x000fce0000010826 */
[----:B------:R-:W4:Y:S01]  /*ee80*/  MUFU.EX2 R76, R76 ;  /* 0x0000004c004c7308 */ /* 0x000f220000000800 */
[----:B0-----:R-:W-:Y:S01]  /*ee90*/  F2FP.F16.F32.PACK_AB R28, R91, R80 ;  /* 0x000000505b1c723e */ /* 0x001fe200000000ff */
[----:B------:R-:W-:Y:S01]  /*eea0*/  FADD.FTZ R80, R95, R32 ;  /* 0x000000205f507221 */ /* 0x000fe20000010000 */
[----:B-1----:R-:W-:-:S05]  /*eeb0*/  FADD.FTZ R32, R86, R27 ;  /* 0x0000001b56207221 */ /* 0x002fca0000010000 */
[----:B------:R-:W0:Y:S01]  /*eec0*/  MUFU.EX2 R75, R75 ;  /* 0x0000004b004b7308 */ /* 0x000e220000000800 */
[----:B------:R-:W-:Y:S01]  /*eed0*/  FADD.FTZ R63, R39, R80 ;  /* 0x00000050273f7221 */ /* 0x000fe20000010000 */
[----:B---3--:R-:W-:Y:S01]  /*eee0*/  FADD.FTZ R32, R87, R32 ;  /* 0x0000002057207221 */ /* 0x008fe20000010000 */
[----:B------:R-:W-:Y:S02]  /*eef0*/  F2FP.F16.F32.PACK_AB R25, R29, R25 ;  /* 0x000000191d19723e */ /* 0x000fe400000000ff */
[----:B------:R-:W-:-:S03]  /*ef00*/  F2FP.F16.F32.PACK_AB R29, R83, R82 ;  /* 0x00000052531d723e */ /* 0x000fc600000000ff */
[----:B------:R-:W1:Y:S01]  /*ef10*/  MUFU.EX2 R78, R78 ;  /* 0x0000004e004e7308 */ /* 0x000e620000000800 */
[----:B----4-:R-:W-:Y:S01]  /*ef20*/  FADD.FTZ R82, R72, R63 ;  /* 0x0000003f48527221 */ /* 0x010fe20000010000 */
[----:B------:R-:W-:Y:S01]  /*ef30*/  FADD.FTZ R32, R43, R32 ;  /* 0x000000202b207221 */ /* 0x000fe20000010000 */
[----:B------:R-:W-:Y:S01]  /*ef40*/  FFMA.FTZ R70, R70, R15, -R38 ;  /* 0x0000000f46467223 */ /* 0x000fe20000010826 */
[----:B------:R-:W-:-:S04]  /*ef50*/  F2FP.F16.F32.PACK_AB R27, R89, R47 ;  /* 0x0000002f591b723e */ /* 0x000fc800000000ff */
[----:B------:R-:W3:Y:S01]  /*ef60*/  MUFU.EX2 R77, R77 ;  /* 0x0000004d004d7308 */ /* 0x000ee20000000800 */
[----:B------:R-:W-:Y:S01]  /*ef70*/  FFMA.FTZ R47, R33, R15, -R38 ;  /* 0x0000000f212f7223 */ /* 0x000fe20000010826 */
[----:B------:R-:W-:Y:S01]  /*ef80*/  FADD.FTZ R33, R73, R82 ;  /* 0x0000005249217221 */ /* 0x000fe20000010000 */
[----:B------:R-:W-:-:S05]  /*ef90*/  FADD.FTZ R32, R53, R32 ;  /* 0x0000002035207221 */ /* 0x000fca0000010000 */
[----:B------:R-:W4:Y:S01]  /*efa0*/  MUFU.EX2 R66, R66 ;  /* 0x0000004200427308 */ /* 0x000f220000000800 */
[----:B------:R-:W-:Y:S01]  /*efb0*/  FFMA.FTZ R71, R71, R15, -R38 ;  /* 0x0000000f47477223 */ /* 0x000fe20000010826 */
[----:B------:R-:W-:-:S06]  /*efc0*/  FADD.FTZ R82, R76, R33 ;  /* 0x000000214c527221 */ /* 0x000fcc0000010000 */
[----:B------:R-:W4:Y:S01]  /*efd0*/  MUFU.EX2 R81, R81 ;  /* 0x0000005100517308 */ /* 0x000f220000000800 */
[----:B0-----:R-:W-:-:S07]  /*efe0*/  FADD.FTZ R33, R75, R32 ;  /* 0x000000204b217221 */ /* 0x001fce0000010000 */
[----:B------:R-:W0:Y:S01]  /*eff0*/  MUFU.EX2 R67, R67 ;  /* 0x0000004300437308 */ /* 0x000e220000000800 */
[----:B-1----:R-:W-:-:S07]  /*f000*/  FADD.FTZ R33, R78, R33 ;  /* 0x000000214e217221 */ /* 0x002fce0000010000 */
[----:B------:R-:W1:Y:S08]  /*f010*/  MUFU.EX2 R88, R88 ;  /* 0x0000005800587308 */ /* 0x000e700000000800 */
[----:B------:R-:W1:Y:S01]  /*f020*/  MUFU.EX2 R70, R70 ;  /* 0x0000004600467308 */ /* 0x000e620000000800 */
[----:B---3--:R-:W-:Y:S01]  /*f030*/  FADD.FTZ R82, R77, R82 ;  /* 0x000000524d527221 */ /* 0x008fe20000010000 */
[----:B----4-:R-:W-:-:S06]  /*f040*/  FADD.FTZ R32, R66, R33 ;  /* 0x0000002142207221 */ /* 0x010fcc0000010000 */
[----:B------:R-:W3:Y:S01]  /*f050*/  MUFU.EX2 R96, R96 ;  /* 0x0000006000607308 */ /* 0x000ee20000000800 */
[----:B------:R-:W-:-:S07]  /*f060*/  FFMA.FTZ R80, R35, R15, -R38 ;  /* 0x0000000f23507223 */ /* 0x000fce0000010826 */
[----:B------:R-:W4:Y:S01]  /*f070*/  MUFU.EX2 R71, R71 ;  /* 0x0000004700477308 */ /* 0x000f220000000800 */
[----:B------:R-:W-:Y:S01]  /*f080*/  FADD.FTZ R35, R81, R82 ;  /* 0x0000005251237221 */ /* 0x000fe20000010000 */
[----:B0-----:R-:W-:-:S06]  /*f090*/  FADD.FTZ R33, R67, R32 ;  /* 0x0000002043217221 */ /* 0x001fcc0000010000 */
[----:B------:R-:W0:Y:S08]  /*f0a0*/  MUFU.EX2 R56, R56 ;  /* 0x0000003800387308 */ /* 0x000e300000000800 */
[----:B------:R-:W0:Y:S01]  /*f0b0*/  MUFU.EX2 R46, R46 ;  /* 0x0000002e002e7308 */ /* 0x000e220000000800 */
[----:B-1----:R-:W-:Y:S01]  /*f0c0*/  FADD.FTZ R35, R88, R35 ;  /* 0x0000002358237221 */ /* 0x002fe20000010000 */
[----:B------:R-:W-:-:S06]  /*f0d0*/  FADD.FTZ R32, R70, R33 ;  /* 0x0000002146207221 */ /* 0x000fcc0000010000 */
[----:B------:R-:W1:Y:S08]  /*f0e0*/  MUFU.EX2 R57, R57 ;  /* 0x0000003900397308 */ /* 0x000e700000000800 */
[----:B------:R-:W2:Y:S01]  /*f0f0*/  MUFU.EX2 R58, R58 ;  /* 0x0000003a003a7308 */ /* 0x000ea20000000800 */
[----:B---3--:R-:W-:Y:S01]  /*f100*/  FADD.FTZ R35, R96, R35 ;  /* 0x0000002360237221 */ /* 0x008fe20000010000 */
[----:B----4-:R-:W-:-:S06]  /*f110*/  FADD.FTZ R33, R71, R32 ;  /* 0x0000002047217221 */ /* 0x010fcc0000010000 */
[----:B------:R-:W3:Y:S01]  /*f120*/  MUFU.EX2 R60, R60 ;  /* 0x0000003c003c7308 */ /* 0x000ee20000000800 */
[----:B------:R-:W-:-:S07]  /*f130*/  FFMA.FTZ R21, R21, R15, -R38 ;  /* 0x0000000f15157223 */ /* 0x000fce0000010826 */
[----:B------:R-:W4:Y:S01]  /*f140*/  MUFU.EX2 R59, R59 ;  /* 0x0000003b003b7308 */ /* 0x000f220000000800 */
[-CC-:B------:R-:W-:Y:S01]  /*f150*/  FFMA.FTZ R41, R41, R15.reuse, -R38.reuse ;  /* 0x0000000f29297223 */ /* 0x180fe20000010826 */
[-CC-:B------:R-:W-:Y:S01]  /*f160*/  FFMA.FTZ R54, R54, R15.reuse, -R38.reuse ;  /* 0x0000000f36367223 */ /* 0x180fe20000010826 */
[-CC-:B------:R-:W-:Y:S01]  /*f170*/  FFMA.FTZ R34, R34, R15.reuse, -R38.reuse ;  /* 0x0000000f22227223 */ /* 0x180fe20000010826 */
[----:B------:R-:W-:-:S04]  /*f180*/  FFMA.FTZ R37, R37, R15, -R38 ;  /* 0x0000000f25257223 */ /* 0x000fc80000010826 */
[----:B------:R-:W4:Y:S01]  /*f190*/  MUFU.EX2 R61, R61 ;  /* 0x0000003d003d7308 */ /* 0x000f220000000800 */
[-CC-:B------:R-:W-:Y:S01]  /*f1a0*/  FFMA.FTZ R36, R36, R15.reuse, -R38.reuse ;  /* 0x0000000f24247223 */ /* 0x180fe20000010826 */
[-CC-:B------:R-:W-:Y:S01]  /*f1b0*/  FFMA.FTZ R98, R98, R15.reuse, -R38.reuse ;  /* 0x0000000f62627223 */ /* 0x180fe20000010826 */
[-CC-:B------:R-:W-:Y:S01]  /*f1c0*/  FFMA.FTZ R99, R99, R15.reuse, -R38.reuse ;  /* 0x0000000f63637223 */ /* 0x180fe20000010826 */
[-CC-:B------:R-:W-:Y:S01]  /*f1d0*/  FFMA.FTZ R100, R100, R15.reuse, -R38.reuse ;  /* 0x0000000f64647223 */ /* 0x180fe20000010826 */
[----:B------:R-:W-:-:S03]  /*f1e0*/  FFMA.FTZ R101, R101, R15, -R38 ;  /* 0x0000000f65657223 */ /* 0x000fc60000010826 */
[----:B------:R-:W4:Y:S01]  /*f1f0*/  MUFU.EX2 R62, R62 ;  /* 0x0000003e003e7308 */ /* 0x000f220000000800 */
[----:B------:R-:W-:Y:S01]  /*f200*/  FFMA.FTZ R102, R102, R15, -R38 ;  /* 0x0000000f66667223 */ /* 0x000fe20000010826 */
[----:B0-----:R-:W-:Y:S01]  /*f210*/  FADD.FTZ R38, R56, R35 ;  /* 0x0000002338267221 */ /* 0x001fe20000010000 */
[----:B------:R-:W-:Y:S01]  /*f220*/  FADD.FTZ R33, R46, R33 ;  /* 0x000000212e217221 */ /* 0x000fe20000010000 */
[----:B------:R-:W-:-:S04]  /*f230*/  F2FP.F16.F32.PACK_AB R30, R95, R92 ;  /* 0x0000005c5f1e723e */ /* 0x000fc800000000ff */
[----:B------:R-:W0:Y:S01]  /*f240*/  MUFU.EX2 R64, R64 ;  /* 0x0000004000407308 */ /* 0x000e220000000800 */
[----:B------:R-:W-:Y:S01]  /*f250*/  F2FP.F16.F32.PACK_AB R31, R87, R86 ;  /* 0x00000056571f723e */ /* 0x000fe200000000ff */
[----:B-1----:R-:W-:Y:S01]  /*f260*/  FADD.FTZ R35, R57, R38 ;  /* 0x0000002639237221 */ /* 0x002fe20000010000 */
[----:B--2---:R-:W-:Y:S01]  /*f270*/  FADD.FTZ R32, R58, R33 ;  /* 0x000000213a207221 */ /* 0x004fe20000010000 */
[----:B------:R-:W-:Y:S04]  /*f280*/  STSM.16.M88.4 [R18+0x24300], R24 ;  /* 0x0243001812007844 */ /* 0x000fe80000000200 */
[----:B------:R-:W1:Y:S01]  /*f290*/  MUFU.EX2 R84, R84 ;  /* 0x0000005400547308 */ /* 0x000e620000000800 */
[----:B------:R4:W-:Y:S01]  /*f2a0*/  STSM.16.M88.4 [R18+0x25b00], R28 ;  /* 0x025b001c12007844 */ /* 0x0009e20000000200 */
[----:B---3--:R-:W-:-:S06]  /*f2b0*/  FADD.FTZ R38, R60, R35 ;  /* 0x000000233c267221 */ /* 0x008fcc0000010000 */
[----:B------:R-:W2:Y:S08]  /*f2c0*/  MUFU.EX2 R50, R50 ;  /* 0x0000003200327308 */ /* 0x000eb00000000800 */
[----:B------:R-:W-:Y:S01]  /*f2d0*/  MUFU.EX2 R85, R85 ;  /* 0x0000005500557308 */ /* 0x000fe20000000800 */
[----:B----4-:R-:W-:Y:S01]  /*f2e0*/  FADD.FTZ R31, R59, R32 ;  /* 0x000000203b1f7221 */ /* 0x010fe20000010000 */
[----:B------:R-:W-:-:S06]  /*f2f0*/  FADD.FTZ R29, R61, R38 ;  /* 0x000000263d1d7221 */ /* 0x000fcc0000010000 */
[----:B------:R-:W3:Y:S01]  /*f300*/  MUFU.EX2 R51, R51 ;  /* 0x0000003300337308 */ /* 0x000ee20000000800 */
[----:B------:R-:W-:Y:S01]  /*f310*/  FADD.FTZ R33, R62, R31 ;  /* 0x0000001f3e217221 */ /* 0x000fe20000010000 */
[----:B0-----:R-:W-:-:S06]  /*f320*/  FADD.FTZ R35, R64, R29 ;  /* 0x0000001d40237221 */ /* 0x001fcc0000010000 */
[----:B------:R-:W-:Y:S01]  /*f330*/  MUFU.EX2 R97, R97 ;  /* 0x0000006100617308 */ /* 0x000fe20000000800 */
[----:B------:R-:W-:-:S07]  /*f340*/  FADD.FTZ R33, R0, R33 ;  /* 0x0000002100217221 */ /* 0x000fce0000010000 */
[----:B------:R-:W0:Y:S01]  /*f350*/  MUFU.EX2 R21, R21 ;  /* 0x0000001500157308 */ /* 0x000e220000000800 */
[----:B------:R-:W-:Y:S01]  /*f360*/  F2FP.F16.F32.PACK_AB R25, R53, R43 ;  /* 0x0000002b3519723e */ /* 0x000fe200000000ff */
[----:B-1----:R-:W-:-:S06]  /*f370*/  FADD.FTZ R32, R84, R35 ;  /* 0x0000002354207221 */ /* 0x002fcc0000010000 */
[----:B------:R-:W1:Y:S01]  /*f380*/  MUFU.EX2 R48, R48 ;  /* 0x0000003000307308 */ /* 0x000e620000000800 */
[----:B------:R-:W-:-:S07]  /*f390*/  F2FP.F16.F32.PACK_AB R24, R72, R39 ;  /* 0x000000274818723e */ /* 0x000fce00000000ff */
[----:B------:R-:W4:Y:S01]  /*f3a0*/  MUFU.EX2 R41, R41 ;  /* 0x0000002900297308 */ /* 0x000f220000000800 */
[----:B------:R-:W-:Y:S02]  /*f3b0*/  F2FP.F16.F32.PACK_AB R26, R76, R73 ;  /* 0x000000494c1a723e */ /* 0x000fe400000000ff */
[----:B------:R-:W-:-:S05]  /*f3c0*/  F2FP.F16.F32.PACK_AB R27, R78, R75 ;  /* 0x0000004b4e1b723e */ /* 0x000fca00000000ff */
[----:B------:R-:W4:Y:S08]  /*f3d0*/  MUFU.EX2 R49, R49 ;  /* 0x0000003100317308 */ /* 0x000f300000000800 */
[----:B------:R-:W4:Y:S08]  /*f3e0*/  MUFU.EX2 R54, R54 ;  /* 0x0000003600367308 */ /* 0x000f300000000800 */
[----:B------:R2:W-:Y:S01]  /*f3f0*/  MUFU.EX2 R43, R36 ;  /* 0x00000024002b7308 */ /* 0x0005e20000000800 */
[----:B------:R0:W-:Y:S01]  /*f400*/  STSM.16.M88.4 [R18+0x27300], R24 ;  /* 0x0273001812007844 */ /* 0x0001e20000000200 */
[----:B--2---:R-:W-:-:S06]  /*f410*/  FADD.FTZ R36, R50, R33 ;  /* 0x0000002132247221 */ /* 0x004fcc0000010000 */
[----:B------:R-:W2:Y:S01]  /*f420*/  MUFU.EX2 R52, R52 ;  /* 0x0000003400347308 */ /* 0x000ea20000000800 */
[----:B---3--:R-:W-:-:S07]  /*f430*/  FADD.FTZ R38, R51, R36 ;  /* 0x0000002433267221 */ /* 0x008fce0000010000 */
[----:B------:R3:W-:Y:S01]  /*f440*/  MUFU.EX2 R63, R34 ;  /* 0x00000022003f7308 */ /* 0x0007e20000000800 */
[----:B0-----:R-:W-:-:S07]  /*f450*/  FADD.FTZ R24, R21, R38 ;  /* 0x0000002615187221 */ /* 0x001fce0000010000 */
[----:B------:R-:W0:Y:S01]  /*f460*/  MUFU.EX2 R47, R47 ;  /* 0x0000002f002f7308 */ /* 0x000e220000000800 */
[----:B---3--:R-:W-:-:S04]  /*f470*/  FADD.FTZ R34, R85, R32 ;  /* 0x0000002055227221 */ /* 0x008fc80000010000 */
[----:B------:R-:W-:-:S03]  /*f480*/  FADD.FTZ R33, R97, R34 ;  /* 0x0000002261217221 */ /* 0x000fc60000010000 */
[----:B------:R-:W3:Y:S01]  /*f490*/  MUFU.EX2 R45, R45 ;  /* 0x0000002d002d7308 */ /* 0x000ee20000000800 */
[----:B-1----:R-:W-:Y:S01]  /*f4a0*/  FADD.FTZ R26, R48, R33 ;  /* 0x00000021301a7221 */ /* 0x002fe20000010000 */
[----:B----4-:R-:W-:-:S06]  /*f4b0*/  FADD.FTZ R25, R41, R24 ;  /* 0x0000001829197221 */ /* 0x010fcc0000010000 */
[----:B------:R-:W1:Y:S01]  /*f4c0*/  MUFU.EX2 R80, R80 ;  /* 0x0000005000507308 */ /* 0x000e620000000800 */
[----:B------:R-:W-:Y:S01]  /*f4d0*/  FADD.FTZ R27, R49, R26 ;  /* 0x0000001a311b7221 */ /* 0x000fe20000010000 */
[----:B------:R-:W-:-:S06]  /*f4e0*/  FADD.FTZ R24, R54, R25 ;  /* 0x0000001936187221 */ /* 0x000fcc0000010000 */
[----:B------:R-:W4:Y:S01]  /*f4f0*/  MUFU.EX2 R65, R65 ;  /* 0x0000004100417308 */ /* 0x000f220000000800 */
[----:B--2---:R-:W-:Y:S01]  /*f500*/  FADD.FTZ R26, R52, R27 ;  /* 0x0000001b341a7221 */ /* 0x004fe20000010000 */
[----:B------:R-:W-:-:S06]  /*f510*/  F2FP.F16.F32.PACK_AB R39, R21, R51 ;  /* 0x000000331527723e */ /* 0x000fcc00000000ff */
[----:B------:R-:W2:Y:S01]  /*f520*/  MUFU.EX2 R68, R68 ;  /* 0x0000004400447308 */ /* 0x000ea20000000800 */
[----:B0-----:R-:W-:-:S07]  /*f530*/  FADD.FTZ R21, R47, R24 ;  /* 0x000000182f157221 */ /* 0x001fce0000010000 */
[----:B------:R0:W2:Y:S01]  /*f540*/  MUFU.EX2 R72, R37 ;  /* 0x0000002500487308 */ /* 0x0000a20000000800 */
[----:B---3--:R-:W-:-:S07]  /*f550*/  FADD.FTZ R26, R45, R26 ;  /* 0x0000001a2d1a7221 */ /* 0x008fce0000010000 */
[----:B------:R-:W3:Y:S01]  /*f560*/  MUFU.EX2 R69, R69 ;  /* 0x0000004500457308 */ /* 0x000ee20000000800 */
[----:B0-----:R-:W-:Y:S01]  /*f570*/  F2FP.F16.F32.PACK_AB R37, R50, R0 ;  /* 0x000000003225723e */ /* 0x001fe200000000ff */
[----:B-1----:R-:W-:Y:S01]  /*f580*/  FADD.FTZ R0, R80, R21 ;  /* 0x0000001550007221 */ /* 0x002fe20000010000 */
[----:B----4-:R-:W-:-:S05]  /*f590*/  FADD.FTZ R25, R65, R26 ;  /* 0x0000001a41197221 */ /* 0x010fca0000010000 */
[----:B------:R-:W-:Y:S01]  /*f5a0*/  MUFU.EX2 R55, R55 ;  /* 0x0000003700377308 */ /* 0x000fe20000000800 */
[----:B------:R-:W-:Y:S01]  /*f5b0*/  FADD.FTZ R21, R63, R0 ;  /* 0x000000003f157221 */ /* 0x000fe20000010000 */
[----:B------:R-:W-:-:S06]  /*f5c0*/  F2FP.F16.F32.PACK_AB R28, R81, R77 ;  /* 0x0000004d511c723e */ /* 0x000fcc00000000ff */
[----:B------:R-:W0:Y:S01]  /*f5d0*/  MUFU.EX2 R98, R98 ;  /* 0x0000006200627308 */ /* 0x000e220000000800 */
[----:B------:R-:W-:Y:S02]  /*f5e0*/  F2FP.F16.F32.PACK_AB R30, R96, R88 ;  /* 0x00000058601e723e */ /* 0x000fe400000000ff */
[----:B------:R-:W-:Y:S02]  /*f5f0*/  F2FP.F16.F32.PACK_AB R29, R67, R66 ;  /* 0x00000042431d723e */ /* 0x000fe400000000ff */
[----:B------:R-:W-:-:S03]  /*f600*/  F2FP.F16.F32.PACK_AB R31, R71, R70 ;  /* 0x00000046471f723e */ /* 0x000fc600000000ff */
[----:B------:R-:W1:Y:S01]  /*f610*/  MUFU.EX2 R44, R44 ;  /* 0x0000002c002c7308 */ /* 0x000e620000000800 */
[----:B--2---:R-:W-:Y:S01]  /*f620*/  FADD.FTZ R26, R68, R25 ;  /* 0x00000019441a7221 */ /* 0x004fe20000010000 */
[----:B------:R-:W-:-:S06]  /*f630*/  FADD.FTZ R0, R72, R21 ;  /* 0x0000001548007221 */ /* 0x000fcc0000010000 */
[----:B------:R-:W2:Y:S01]  /*f640*/  MUFU.EX2 R99, R99 ;  /* 0x0000006300637308 */ /* 0x000ea20000000800 */
[----:B------:R-:W-:Y:S01]  /*f650*/  F2FP.F16.F32.PACK_AB R32, R57, R56 ;  /* 0x000000383920723e */ /* 0x000fe200000000ff */
[----:B------:R3:W-:Y:S01]  /*f660*/  STSM.16.M88.4 [R18+0x28b00], R28 ;  /* 0x028b001c12007844 */ /* 0x0007e20000000200 */
[----:B------:R-:W-:Y:S02]  /*f670*/  F2FP.F16.F32.PACK_AB R34, R61, R60 ;  /* 0x0000003c3d22723e */ /* 0x000fe400000000ff */
[----:B------:R-:W-:-:S03]  /*f680*/  F2FP.F16.F32.PACK_AB R33, R58, R46 ;  /* 0x0000002e3a21723e */ /* 0x000fc600000000ff */
[----:B------:R-:W4:Y:S01]  /*f690*/  MUFU.EX2 R20, R20 ;  /* 0x0000001400147308 */ /* 0x000f220000000800 */
[----:B------:R-:W-:Y:S01]  /*f6a0*/  F2FP.F16.F32.PACK_AB R35, R62, R59 ;  /* 0x0000003b3e23723e */ /* 0x000fe200000000ff */
[----:B------:R-:W-:-:S06]  /*f6b0*/  FADD.FTZ R21, R43, R0 ;  /* 0x000000002b157221 */ /* 0x000fcc0000010000 */
[----:B------:R-:W4:Y:S01]  /*f6c0*/  MUFU.EX2 R100, R100 ;  /* 0x0000006400647308 */ /* 0x000f220000000800 */
[----:B---3--:R-:W-:-:S07]  /*f6d0*/  FADD.FTZ R30, R69, R26 ;  /* 0x0000001a451e7221 */ /* 0x008fce0000010000 */
[----:B------:R-:W-:Y:S01]  /*f6e0*/  MUFU.EX2 R40, R40 ;  /* 0x0000002800287308 */ /* 0x000fe20000000800 */
[----:B------:R-:W-:-:S07]  /*f6f0*/  F2FP.F16.F32.PACK_AB R36, R84, R64 ;  /* 0x000000405424723e */ /* 0x000fce00000000ff */
[----:B------:R-:W3:Y:S01]  /*f700*/  MUFU.EX2 R42, R42 ;  /* 0x0000002a002a7308 */ /* 0x000ee20000000800 */
[----:B------:R-:W-:-:S07]  /*f710*/  F2FP.F16.F32.PACK_AB R38, R97, R85 ;  /* 0x000000556126723e */ /* 0x000fce00000000ff */
[----:B------:R-:W-:Y:S01]  /*f720*/  MUFU.EX2 R101, R101 ;  /* 0x0000006500657308 */ /* 0x000fe20000000800 */
[----:B------:R1:W-:Y:S07]  /*f730*/  STSM.16.M88.4 [R18+0x2a300], R32 ;  /* 0x02a3002012007844 */ /* 0x0003ee0000000200 */
[----:B------:R-:W3:Y:S01]  /*f740*/  MUFU.EX2 R102, R102 ;  /* 0x0000006600667308 */ /* 0x000ee20000000800 */
[----:B0-----:R-:W-:Y:S01]  /*f750*/  FADD.FTZ R0, R98, R21 ;  /* 0x0000001562007221 */ /* 0x001fe20000010000 */
[----:B------:R2:W-:Y:S01]  /*f760*/  STSM.16.M88.4 [R18+0x2bb00], R36 ;  /* 0x02bb002412007844 */ /* 0x0005e20000000200 */
[----:B-1----:R-:W-:Y:S01]  /*f770*/  FADD.FTZ R33, R55, R30 ;  /* 0x0000001e37217221 */ /* 0x002fe20000010000 */
[----:B------:R-:W-:-:S03]  /*f780*/  F2FP.F16.F32.PACK_AB R24, R49, R48 ;  /* 0x000000303118723e */ /* 0x000fc600000000ff */
[----:B------:R-:W-:Y:S01]  /*f790*/  FADD.FTZ R21, R44, R33 ;  /* 0x000000212c157221 */ /* 0x000fe20000010000 */
[----:B------:R-:W-:Y:S02]  /*f7a0*/  F2FP.F16.F32.PACK_AB R26, R45, R52 ;  /* 0x000000342d1a723e */ /* 0x000fe400000000ff */
[----:B------:R-:W-:Y:S01]  /*f7b0*/  F2FP.F16.F32.PACK_AB R25, R54, R41 ;  /* 0x000000293619723e */ /* 0x000fe200000000ff */
[----:B--2---:R-:W-:Y:S01]  /*f7c0*/  FADD.FTZ R37, R99, R0 ;  /* 0x0000000063257221 */ /* 0x004fe20000010000 */
[----:B------:R-:W-:Y:S01]  /*f7d0*/  F2FP.F16.F32.PACK_AB R27, R80, R47 ;  /* 0x0000002f501b723e */ /* 0x000fe200000000ff */
[----:B----4-:R-:W-:Y:S01]  /*f7e0*/  FADD.FTZ R21, R20, R21 ;  /* 0x0000001514157221 */ /* 0x010fe20000010000 */
[----:B------:R-:W-:Y:S02]  /*f7f0*/  F2FP.F16.F32.PACK_AB R28, R68, R65 ;  /* 0x00000041441c723e */ /* 0x000fe400000000ff */
[----:B------:R-:W-:Y:S02]  /*f800*/  F2FP.F16.F32.PACK_AB R30, R55, R69 ;  /* 0x00000045371e723e */ /* 0x000fe400000000ff */
[----:B------:R-:W-:-:S02]  /*f810*/  F2FP.F16.F32.PACK_AB R29, R72, R63 ;  /* 0x0000003f481d723e */ /* 0x000fc400000000ff */
[----:B------:R-:W-:Y:S02]  /*f820*/  F2FP.F16.F32.PACK_AB R31, R98, R43 ;  /* 0x0000002b621f723e */ /* 0x000fe400000000ff */
[C---:B------:R-:W-:Y:S01]  /*f830*/  F2FP.F16.F32.PACK_AB R33, R100.reuse, R99 ;  /* 0x000000636421723e */ /* 0x040fe200000000ff */
[----:B------:R-:W-:Y:S01]  /*f840*/  FADD.FTZ R100, R100, R37 ;  /* 0x0000002564647221 */ /* 0x000fe20000010000 */
[----:B------:R-:W-:Y:S02]  /*f850*/  F2FP.F16.F32.PACK_AB R32, R20, R44 ;  /* 0x0000002c1420723e */ /* 0x000fe400000000ff */
[----:B---3--:R-:W-:Y:S02]  /*f860*/  F2FP.F16.F32.PACK_AB R34, R42, R40 ;  /* 0x000000282a22723e */ /* 0x008fe400000000ff */
[----:B------:R-:W-:Y:S01]  /*f870*/  F2FP.F16.F32.PACK_AB R35, R102, R101 ;  /* 0x000000656623723e */ /* 0x000fe200000000ff */
[----:B------:R-:W-:Y:S01]  /*f880*/  STSM.16.M88.4 [R18+0x2d300], R24 ;  /* 0x02d3001812007844 */ /* 0x000fe20000000200 */
[----:B------:R-:W-:Y:S01]  /*f890*/  FADD.FTZ R21, R40, R21 ;  /* 0x0000001528157221 */ /* 0x000fe20000010000 */
[----:B------:R-:W-:-:S02]  /*f8a0*/  FADD.FTZ R101, R101, R100 ;  /* 0x0000006465657221 */ /* 0x000fc40000010000 */
[----:B------:R-:W-:Y:S01]  /*f8b0*/  STSM.16.M88.4 [R18+0x2eb00], R28 ;  /* 0x02eb001c12007844 */ /* 0x000fe20000000200 */
[----:B------:R-:W-:-:S03]  /*f8c0*/  FADD.FTZ R20, R42, R21 ;  /* 0x000000152a147221 */ /* 0x000fc60000010000 */
[----:B------:R0:W-:Y:S01]  /*f8d0*/  STSM.16.M88.4 [R18+0x30300], R32 ;  /* 0x0303002012007844 */ /* 0x0001e20000000200 */
[----:B------:R-:W-:Y:S01]  /*f8e0*/  FADD.FTZ R0, R102, R101 ;  /* 0x0000006566007221 */ /* 0x000fe20000010000 */
[----:B------:R1:W-:Y:S06]  /*f8f0*/  MEMBAR.ALL.CTA ;  /* 0x0000000000007992 */ /* 0x0003ec0000008000 */
[----:B-1----:R-:W1:Y:S01]  /*f900*/  FENCE.VIEW.ASYNC.S ;  /* 0x00000000000073c6 */ /* 0x002e620000000000 */
[----:B------:R-:W-:-:S03]  /*f910*/  VIADD R111, R111, 0xfffffffe ;  /* 0xfffffffe6f6f7836 */ /* 0x000fc60000000000 */
[----:B------:R2:W-:Y:S04]  /*f920*/  STL [R1+0x38], R20 ;  /* 0x0000381401007387 */ /* 0x0005e80000100800 */
[----:B------:R2:W-:Y:S01]  /*f930*/  STL [R1+0x48], R0 ;  /* 0x0000480001007387 */ /* 0x0005e20000100800 */
[----:B------:R-:W-:Y:S01]  /*f940*/  ISETP.GE.AND P2, PT, R111, R79, PT ;  /* 0x0000004f6f00720c */ /* 0x000fe20003f46270 */
[----:B------:R-:W-:-:S04]  /*f950*/  IMAD.MOV.U32 R71, RZ, RZ, RZ ;  /* 0x000000ffff477224 */ /* 0x000fc800078e00ff */
[--C-:B------:R-:W-:Y:S01]  /*f960*/  IMAD.MOV.U32 R70, RZ, RZ, R71.reuse ;  /* 0x000000ffff467224 */ /* 0x100fe200078e0047 */
[-C--:B------:R-:W-:Y:S01]  /*f970*/  MOV R62, R71.reuse ;  /* 0x00000047003e7202 */ /* 0x080fe20000000f00 */
[--C-:B------:R-:W-:Y:S01]  /*f980*/  IMAD.MOV.U32 R69, RZ, RZ, R71.reuse ;  /* 0x000000ffff457224 */ /* 0x100fe200078e0047 */
[----:B------:R-:W-:Y:S01]  /*f990*/  MOV R37, R71 ;  /* 0x0000004700257202 */ /* 0x000fe20000000f00 */
[--C-:B------:R-:W-:Y:S02]  /*f9a0*/  IMAD.MOV.U32 R68, RZ, RZ, R71.reuse ;  /* 0x000000ffff447224 */ /* 0x100fe400078e0047 */
[--C-:B------:R-:W-:Y:S02]  /*f9b0*/  IMAD.MOV.U32 R67, RZ, RZ, R71.reuse ;  /* 0x000000ffff437224 */ /* 0x100fe400078e0047 */
[--C-:B------:R-:W-:Y:S02]  /*f9c0*/  IMAD.MOV.U32 R66, RZ, RZ, R71.reuse ;  /* 0x000000ffff427224 */ /* 0x100fe400078e0047 */
[----:B------:R-:W-:-:S02]  /*f9d0*/  IMAD.MOV.U32 R65, RZ, RZ, R71 ;  /* 0x000000ffff417224 */ /* 0x000fc400078e0047 */
[--C-:B------:R-:W-:Y:S02]  /*f9e0*/  IMAD.MOV.U32 R64, RZ, RZ, R71.reuse ;  /* 0x000000ffff407224 */ /* 0x100fe400078e0047 */
[--C-:B------:R-:W-:Y:S02]  /*f9f0*/  IMAD.MOV.U32 R63, RZ, RZ, R71.reuse ;  /* 0x000000ffff3f7224 */ /* 0x100fe400078e0047 */
        /* <DEDUP_REMOVED lines=25> */
[--C-:B0-----:R-:W-:Y:S02]  /*fb90*/  IMAD.MOV.U32 R35, RZ, RZ, R71.reuse ;  /* 0x000000ffff237224 */ /* 0x101fe400078e0047 */
        /* <DEDUP_REMOVED lines=10> */
[----:B------:R-:W-:Y:S01]  /*fc40*/  IMAD.MOV.U32 R24, RZ, RZ, R71 ;  /* 0x000000ffff187224 */ /* 0x000fe200078e0047 */
[----:B-1----:R-:W-:Y:S01]  /*fc50*/  NOP ;  /* 0x0000000000007918 */ /* 0x002fe20000000000 */
[----:B--2---:R-:W-:Y:S05]  /*fc60*/  @!P2 BRA `(.L_x_521) ;  /* 0x000000540058a947 */ /* 0x004fea0003800000 */
[----:B------:R0:W-:Y:S01]  /*fc70*/  STL [R1+0x3c], R111 ;  /* 0x00003c6f01007387 */ /* 0x0001e20000100800 */
[----:B------:R-:W-:-:S03]  /*fc80*/  IMAD.MOV.U32 R156, RZ, RZ, R14 ;  /* 0x000000ffff9c7224 */ /* 0x000fc600078e000e */
[----:B------:R0:W-:Y:S04]  /*fc90*/  STL [R1+0x34], R74 ;  /* 0x0000344a01007387 */ /* 0x0001e80000100800 */
[----:B------:R0:W5:Y:S01]  /*fca0*/  LDL.LU R157, [R1+0x60] ;  /* 0x00006000019d7983 */ /* 0x0001620000300800 */
[----:B------:R-:W-:Y:S01]  /*fcb0*/  IMAD.MOV.U32 R0, RZ, RZ, R154 ;  /* 0x000000ffff007224 */ /* 0x000fe200078e009a */
        /* <DEDUP_REMOVED lines=23> */
[----:B0-----:R-:W-:-:S07]  /*fe30*/  CS2R R24, SRZ ;  /* 0x0000000000187805 */ /* 0x001fce000001ff00 */
.L_x_531:
[----:B------:R-:W2:Y:S01]  /*fe40*/  LDL R15, [R1+0x7c] ;  /* 0x00007c00010f7983 */ /* 0x000ea20000100800 */
[----:B------:R-:W-:Y:S01]  /*fe50*/  VIADD R154, R0, 0x1 ;  /* 0x00000001009a7836 */ /* 0x000fe20000000000 */
[----:B------:R-:W-:Y:S05]  /*fe60*/  YIELD ;  /* 0x0000000000007946 */ /* 0x000fea0003800000 */
[----:B------:R-:W-:-:S04]  /*fe70*/  ISETP.NE.AND P3, PT, R154, 0x2, PT ;  /* 0x000000029a00780c */ /* 0x000fc80003f65270 */
[----:B------:R-:W-:Y:S02]  /*fe80*/  SEL R14, RZ, 0x1, P3 ;  /* 0x00000001ff0e7807 */ /* 0x000fe40001800000 */
[----:B------:R-:W-:Y:S02]  /*fe90*/  SEL R154, R154, RZ, P3 ;  /* 0x000000ff9a9a7207 */ /* 0x000fe40001800000 */
[----:B--2---:R-:W-:Y:S02]  /*fea0*/  ISETP.NE.AND P2, PT, R15, RZ, PT ;  /* 0x000000ff0f00720c */ /* 0x004fe40003f45270 */
[----:B-----5:R-:W-:-:S05]  /*feb0*/  LOP3.LUT R15, R157, R14, RZ, 0x3c, !PT ;  /* 0x0000000e9d0f7212 */ /* 0x020fca00078e3cff */
[----:B------:R0:W-:Y:S06]  /*fec0*/  STL [R1+0x60], R15 ;  /* 0x0000600f01007387 */ /* 0x0001ec0000100800 */
[----:B-1----:R-:W-:Y:S05]  /*fed0*/  @P2 BRA `(.L_x_522) ;  /* 0x0000000000302947 */ /* 0x002fea0003800000 */
[----:B------:R-:W-:Y:S05]  /*fee0*/  @!P0 BRA `(.L_x_523) ;  /* 0x0000000000048947 */ /* 0x000fea0003800000 */
[----:B------:R-:W-:Y:S01]  /*fef0*/  BPT.TRAP 0x1 ;  /* 0x000000040000795c */ /* 0x000fe20000300000 */
.L_x_523:
[----:B------:R-:W-:Y:S01]  /*ff00*/  IMAD R14, R154, 0x8, R16 ;  /* 0x000000089a0e7824 */ /* 0x000fe200078e0210 */
[----:B0-----:R-:W-:-:S04]  /*ff10*/  SHF.L.U32 R15, R15, 0x1f, RZ ;  /* 0x0000001f0f0f7819 */ /* 0x001fc800000006ff */
[----:B------:R0:W1:Y:S01]  /*ff20*/  SYNCS.PHASECHK.TRANS64.TRYWAIT P3, [R14+URZ+0x31c30], R15 ;  /* 0x031c300f0e0075a7 */ /* 0x000062000806017f */
[----:B------:R-:W-:Y:S05]  /*ff30*/  @!P0 BRA `(.L_x_524) ;  /* 0x0000000000048947 */ /* 0x000fea0003800000 */
[----:B------:R-:W-:Y:S01]  /*ff40*/  BPT.TRAP 0x1 ;  /* 0x000000040000795c */ /* 0x000fe20000300000 */
.L_x_524:
[----:B------:R-:W-:Y:S04]  /*ff50*/  BSSY B0, `(.L_x_522) ;  /* 0x0000004000007945 */ /* 0x000fe80003800000 */
[----:B-1----:R-:W-:Y:S05]  /*ff60*/  @P3 BRA `(.L_x_525) ;  /* 0x0000000000083947 */ /* 0x002fea0003800000 */
[----:B------:R-:W1:Y:S02]  /*ff70*/  SYNCS.PHASECHK.TRANS64.TRYWAIT P3, [R14+URZ+0x31c30], R15 ;  /* 0x031c300f0e0075a7 */ /* 0x000e64000806017f */
[----:B-1----:R-:W-:Y:S05]  /*ff80*/  @!P3 BRA `(.L_x_526) ;  /* 0x000001100044b947 */ /* 0x002fea0003800000 */
.L_x_525:
[----:B------:R-:W-:Y:S05]  /*ff90*/  BSYNC B0 ;  /* 0x0000000000007941 */ /* 0x000fea0003800000 */
.L_x_522:
[----:B01----:R-:W2:Y:S01]  /*ffa0*/  LDL R14, [R1+0x80] ;  /* 0x00008000010e7983 */ /* 0x003ea20000100800 */
[----:B------:R-:W-:Y:S05]  /*ffb0*/  WARPSYNC.ALL ;  /* 0x0000000000007948 */ /* 0x000fea0003800000 */
[----:B------:R-:W0:Y:S01]  /*ffc0*/  S2R R20, SR_TID.X ;  /* 0x0000000000147919 */ /* 0x000e220000002100 */
[----:B------:R-:W-:Y:S01]  /*ffd0*/  IMAD.MOV.U32 R21, RZ, RZ, -0x7fffffe0 ;  /* 0x80000020ff157424 */ /* 0x000fe200078e00ff */
[----:B------:R-:W-:Y:S01]  /*ffe0*/  R2UR UR52, R2 ;  /* 0x00000000023472ca */ /* 0x000fe200000e0000 */
[----:B------:R-:W-:Y:S01]  /*fff0*/  IMAD.MOV.U32 R73, RZ, RZ, -0x7fffffe0 ;  /* 0x80000020ff497424 */ /* 0x000fe200078e00ff */
[----:B------:R-:W-:Y:S01]  /*10000*/  R2UR UR53, R3 ;  /* 0x00000000033572ca */ /* 0x000fe200000e0000 */
[----:B------:R-:W-:Y:S01]  /*10010*/  IMAD.MOV.U32 R151, RZ, RZ, -0x7fffffe0 ;  /* 0x80000020ff977424 */ /* 0x000fe200078e00ff */
[C---:B------:R-:W-:Y:S01]  /*10020*/  R2UR UR7, R21.reuse ;  /* 0x00000000150772ca */ /* 0x040fe200000e0000 */
[----:B------:R-:W-:Y:S01]  /*10030*/  IMAD.MOV.U32 R75, RZ, RZ, -0x7fffffe0 ;  /* 0x80000020ff4b7424 */ /* 0x000fe200078e00ff */
[----:B------:R-:W-:Y:S01]  /*10040*/  R2UR UR11, R21 ;  /* 0x00000000150b72ca */ /* 0x000fe200000e0000 */
[----:B------:R-:W-:Y:S01]  /*10050*/  STL [R1+0x118], R28 ;  /* 0x0001181c01007387 */ /* 0x000fe20000100800 */
[----:B------:R-:W-:Y:S01]  /*10060*/  R2UR UR55, R73 ;  /* 0x00000000493772ca */ /* 0x000fe200000e0000 */
[----:B------:R-:W-:Y:S01]  /*10070*/  IMAD.MOV.U32 R153, RZ, RZ, -0x7fffffe0 ;  /* 0x80000020ff997424 */ /* 0x000fe200078e00ff */
[----:B------:R-:W-:Y:S01]  /*10080*/  R2UR UR5, R21 ;  /* 0x00000000150572ca */ /* 0x000fe200000e0000 */
[----:B------:R-:W-:Y:S01]  /*10090*/  STL [R1+0x114], R27 ;  /* 0x0001141b01007387 */ /* 0x000fe20000100800 */
[----:B------:R-:W-:-:S02]  /*100a0*/  MOV R15, 0x80000020 ;  /* 0x80000020000f7802 */ /* 0x000fc40000000f00 */
[----:B------:R-:W-:Y:S01]  /*100b0*/  R2UR UR56, R2 ;  /* 0x00000000023872ca */ /* 0x000fe200000e0000 */
[----:B------:R-:W-:Y:S01]  /*100c0*/  STL [R1+0x110], R26 ;  /* 0x0001101a01007387 */ /* 0x000fe20000100800 */
[C---:B------:R-:W-:Y:S02]  /*100d0*/  R2UR UR59, R15.reuse ;  /* 0x000000000f3b72ca */ /* 0x040fe400000e0000 */
[----:B------:R-:W-:Y:S01]  /*100e0*/  MOV R77, UR7 ;  /* 0x00000007004d7c02 */ /* 0x000fe20008000f00 */
[----:B------:R-:W-:Y:S01]  /*100f0*/  UMOV UR7, UR11 ;  /* 0x0000000b00077c82 */ /* 0x000fe20008000000 */
[----:B------:R-:W-:Y:S01]  /*10100*/  R2UR UR9, R15 ;  /* 0x000000000f0972ca */ /* 0x000fe200000e0000 */
[----:B------:R-:W-:Y:S01]  /*10110*/  STL [R1+0x10c], R25 ;  /* 0x00010c1901007387 */ /* 0x000fe20000100800 */
[----:B------:R-:W-:Y:S01]  /*10120*/  MOV R80, UR55 ;  /* 0x0000003700507c02 */ /* 0x000fe20008000f00 */
[----:B------:R-:W-:Y:S01]  /*10130*/  UMOV UR55, UR5 ;  /* 0x0000000500377c82 */ /* 0x000fe20008000000 */
[----:B------:R-:W-:Y:S01]  /*10140*/  MOV R73, UR7 ;  /* 0x0000000700497c02 */ /* 0x000fe20008000f00 */
[----:B------:R-:W-:Y:S01]  /*10150*/  STL [R1+0x108], R24 ;  /* 0x0001081801007387 */ /* 0x000fe20000100800 */
[----:B------:R-:W-:-:S02]  /*10160*/  R2UR UR7, R151 ;  /* 0x00000000970772ca */ /* 0x000fc400000e0000 */
[C---:B------:R-:W-:Y:S01]  /*10170*/  R2UR UR5, R3.reuse ;  /* 0x00000000030572ca */ /* 0x040fe200000e0000 */
[----:B------:R-:W-:Y:S01]  /*10180*/  STL [R1+0x104], R23 ;  /* 0x0001041701007387 */ /* 0x000fe20000100800 */
[----:B0-----:R-:W-:Y:S02]  /*10190*/  SHF.R.U32.HI R20, RZ, 0x7, R20 ;  /* 0x00000007ff147819 */ /* 0x001fe40000011614 */
[----:B------:R-:W-:Y:S01]  /*101a0*/  R2UR UR57, R3 ;  /* 0x00000000033972ca */ /* 0x000fe200000e0000 */
[----:B------:R-:W-:Y:S01]  /*101b0*/  STL [R1+0x100], R22 ;  /* 0x0001001601007387 */ /* 0x000fe20000100800 */
[----:B------:R-:W-:Y:S01]  /*101c0*/  MOV R78, UR59 ;  /* 0x0000003b004e7c02 */ /* 0x000fe20008000f00 */
[----:B------:R-:W-:Y:S01]  /*101d0*/  VIADD R74, R20, 0x8 ;  /* 0x00000008144a7836 */ /* 0x000fe20000000000 */
[----:B------:R-:W-:Y:S01]  /*101e0*/  UMOV UR59, UR9 ;  /* 0x00000009003b7c82 */ /* 0x000fe20008000000 */
[C---:B------:R-:W-:Y:S01]  /*101f0*/  R2UR UR9, R21.reuse ;  /* 0x00000000150972ca */ /* 0x040fe200000e0000 */
[----:B------:R-:W-:Y:S01]  /*10200*/  STL [R1+0xfc], R19 ;  /* 0x0000fc1301007387 */ /* 0x000fe20000100800 */
[----:B------:R-:W-:-:S02]  /*10210*/  R2UR UR19, R21 ;  /* 0x00000000151372ca */ /* 0x000fc400000e0000 */
[C---:B------:R-:W-:Y:S01]  /*10220*/  R2UR UR27, R21.reuse ;  /* 0x00000000151b72ca */ /* 0x040fe200000e0000 */
[----:B------:R0:W-:Y:S01]  /*10230*/  BAR.SYNC.DEFER_BLOCKING R74, 0x100 ;  /* 0x0004004a0000751d */ /* 0x0001e20000010000 */
[C---:B------:R-:W-:Y:S02]  /*10240*/  R2UR UR43, R21.reuse ;  /* 0x00000000152b72ca */ /* 0x040fe400000e0000 */
[----:B------:R-:W-:Y:S02]  /*10250*/  R2UR UR21, R21 ;  /* 0x00000000151572ca */ /* 0x000fe400000e0000 */
[C---:B------:R-:W-:Y:S02]  /*10260*/  R2UR UR11, R15.reuse ;  /* 0x000000000f0b72ca */ /* 0x040fe400000e0000 */
[C---:B------:R-:W-:Y:S01]  /*10270*/  R2UR UR23, R15.reuse ;  /* 0x000000000f1772ca */ /* 0x040fe200000e0000 */
[----:B------:R-:W-:Y:S01]  /*10280*/  IMAD.U32 R21, RZ, RZ, UR9 ;  /* 0x00000009ff157e24 */ /* 0x000fe2000f8e00ff */
[C---:B------:R-:W-:Y:S01]  /*10290*/  R2UR UR9, R15.reuse ;  /* 0x000000000f0972ca */ /* 0x040fe200000e0000 */
[----:B------:R-:W-:Y:S01]  /*102a0*/  STL [R1+0xf8], R18 ;  /* 0x0000f81201007387 */ /* 0x000fe20000100800 */
[----:B------:R-:W-:-:S02]  /*102b0*/  R2UR UR35, R15 ;  /* 0x000000000f2372ca */ /* 0x000fc400000e0000 */
[C---:B------:R-:W-:Y:S01]  /*102c0*/  R2UR UR47, R15.reuse ;  /* 0x000000000f2f72ca */ /* 0x040fe200000e0000 */
[----:B------:R1:W-:Y:S01]  /*102d0*/  STL [R1+0xf4], R17 ;  /* 0x0000f41101007387 */ /* 0x0003e20000100800 */
[C---:B------:R-:W-:Y:S02]  /*102e0*/  R2UR UR33, R15.reuse ;  /* 0x000000000f2172ca */ /* 0x040fe400000e0000 */
[----:B------:R-:W-:Y:S01]  /*102f0*/  R2UR UR29, R15 ;  /* 0x000000000f1d72ca */ /* 0x000fe200000e0000 */
[----:B------:R-:W-:Y:S01]  /*10300*/  STL [R1+0xf0], R16 ;  /* 0x0000f01001007387 */ /* 0x000fe20000100800 */
[C---:B------:R-:W-:Y:S02]  /*10310*/  R2UR UR15, R75.reuse ;  /* 0x000000004b0f72ca */ /* 0x040fe400000e0000 */
[C---:B------:R-:W-:Y:S01]  /*10320*/  R2UR UR31, R75.reuse ;  /* 0x000000004b1f72ca */ /* 0x040fe200000e0000 */
[----:B------:R-:W-:Y:S01]  /*10330*/  IMAD.U32 R15, RZ, RZ, UR9 ;  /* 0x00000009ff0f7e24 */ /* 0x000fe2000f8e00ff */
[C---:B------:R-:W-:Y:S01]  /*10340*/  R2UR UR39, R75.reuse ;  /* 0x000000004b2772ca */ /* 0x040fe200000e0000 */
[----:B------:R-:W-:Y:S01]  /*10350*/  WARPGROUP.ARRIVE ;  /* 0x00000000000079c5 */ /* 0x000fe20000000000 */
[C---:B------:R-:W-:Y:S01]  /*10360*/  R2UR UR51, R75.reuse ;  /* 0x000000004b3372ca */ /* 0x040fe200000e0000 */
[----:B------:R3:W-:Y:S01]  /*10370*/  STL [R1+0xec], R0 ;  /* 0x0000ec0001007387 */ /* 0x0007e20000100800 */
[----:B------:R-:W-:-:S02]  /*10380*/  R2UR UR25, R75 ;  /* 0x000000004b1972ca */ /* 0x000fc400000e0000 */
[----:B------:R-:W-:Y:S01]  /*10390*/  R2UR UR17, R75 ;  /* 0x000000004b1172ca */ /* 0x000fe200000e0000 */
[----:B------:R-:W-:Y:S01]  /*103a0*/  IMAD.MOV.U32 R75, RZ, RZ, -0x7fffffe0 ;  /* 0x80000020ff4b7424 */ /* 0x000fe200078e00ff */
[----:B-1----:R-:W-:Y:S02]  /*103b0*/  MOV R17, UR61 ;  /* 0x0000003d00117c02 */ /* 0x002fe40008000f00 */
[----:B------:R-:W-:Y:S02]  /*103c0*/  MOV R28, UR60 ;  /* 0x0000003c001c7c02 */ /* 0x000fe40008000f00 */
[----:B------:R-:W-:Y:S01]  /*103d0*/  R2UR UR13, R75 ;  /* 0x000000004b0d72ca */ /* 0x000fe200000e0000 */
[----:B------:R-:W-:Y:S01]  /*103e0*/  IMAD.MOV.U32 R75, RZ, RZ, -0x7fffffe0 ;  /* 0x80000020ff4b7424 */ /* 0x000fe200078e00ff */
[----:B------:R-:W-:Y:S02]  /*103f0*/  R2UR UR40, R8 ;  /* 0x00000000082872ca */ /* 0x000fe400000e0000 */
[----:B------:R-:W-:-:S02]  /*10400*/  R2UR UR41, R9 ;  /* 0x00000000092972ca */ /* 0x000fc400000e0000 */
[C---:B------:R-:W-:Y:S02]  /*10410*/  R2UR UR44, R8.reuse ;  /* 0x00000000082c72ca */ /* 0x040fe400000e0000 */
[C---:B------:R-:W-:Y:S02]  /*10420*/  R2UR UR45, R9.reuse ;  /* 0x00000000092d72ca */ /* 0x040fe400000e0000 */
[----:B------:R-:W-:Y:S02]  /*10430*/  R2UR UR48, R8 ;  /* 0x00000000083072ca */ /* 0x000fe400000e0000 */
[----:B------:R-:W-:Y:S01]  /*10440*/  R2UR UR49, R9 ;  /* 0x00000000093172ca */ /* 0x000fe200000e0000 */
[----:B--2---:R-:W-:-:S04]  /*10450*/  IMAD R150, R154, 0x6c0, R14 ;  /* 0x000006c09a967824 */ /* 0x004fc800078e020e */
[C---:B------:R-:W-:Y:S02]  /*10460*/  VIADD R20, R150.reuse, 0x40 ;  /* 0x0000004096147836 */ /* 0x040fe40000000000 */
[C---:B------:R-:W-:Y:S02]  /*10470*/  VIADD R72, R150.reuse, 0x100 ;  /* 0x0000010096487836 */ /* 0x040fe40000000000 */
[----:B------:R-:W-:Y:S01]  /*10480*/  VIADD R14, R150, 0x80 ;  /* 0x00000080960e7836 */ /* 0x000fe20000000000 */
[----:B------:R-:W-:Y:S01]  /*10490*/  R2UR UR4, R20 ;  /* 0x00000000140472ca */ /* 0x000fe200000e0000 */
[----:B------:R-:W-:Y:S01]  /*104a0*/  VIADD R20, R150, 0xc0 ;  /* 0x000000c096147836 */ /* 0x000fe20000000000 */
[----:B------:R-:W-:Y:S01]  /*104b0*/  R2UR UR54, R72 ;  /* 0x00000000483672ca */ /* 0x000fe200000e0000 */
[----:B0-----:R-:W-:Y:S01]  /*104c0*/  VIADD R74, R150, 0x200 ;  /* 0x00000200964a7836 */ /* 0x001fe20000000000 */
[----:B------:R-:W-:Y:S01]  /*104d0*/  R2UR UR8, R14 ;  /* 0x000000000e0872ca */ /* 0x000fe200000e0000 */
[----:B------:R-:W-:Y:S01]  /*104e0*/  VIADD R14, R150, 0x140 ;  /* 0x00000140960e7836 */ /* 0x000fe20000000000 */
[----:B------:R-:W-:Y:S01]  /*104f0*/  R2UR UR10, R20 ;  /* 0x00000000140a72ca */ /* 0x000fe200000e0000 */
[C---:B------:R-:W-:Y:S01]  /*10500*/  VIADD R20, R150.reuse, 0x180 ;  /* 0x0000018096147836 */ /* 0x040fe20000000000 */
[C---:B------:R-:W-:Y:S01]  /*10510*/  IADD3 R72, R150.reuse, 0x400, RZ ;  /* 0x0000040096487810 */ /* 0x040fe20007ffe0ff */
[----:B------:R-:W-:Y:S01]  /*10520*/  VIADD R152, R150, 0x402 ;  /* 0x0000040296987836 */ /* 0x000fe20000000000 */
[----:B------:R-:W-:Y:S01]  /*10530*/  R2UR UR58, R14 ;  /* 0x000000000e3a72ca */ /* 0x000fe200000e0000 */
[----:B------:R-:W-:Y:S01]  /*10540*/  VIADD R14, R150, 0x1c0 ;  /* 0x000001c0960e7836 */ /* 0x000fe20000000000 */
[----:B------:R-:W-:Y:S01]  /*10550*/  R2UR UR6, R20 ;  /* 0x00000000140672ca */ /* 0x000fe200000e0000 */
[----:B------:R-:W-:Y:S01]  /*10560*/  VIADD R20, R150, 0x2 ;  /* 0x0000000296147836 */ /* 0x000fe20000000000 */
[----:B------:R-:W-:Y:S01]  /*10570*/  R2UR UR14, R74 ;  /* 0x000000004a0e72ca */ /* 0x000fe200000e0000 */
[----:B------:R-:W-:Y:S01]  /*10580*/  VIADD R74, R150, 0xc2 ;  /* 0x000000c2964a7836 */ /* 0x000fe20000000000 */
[----:B------:R-:W-:Y:S01]  /*10590*/  MOV R81, UR54 ;  /* 0x0000003600517c02 */ /* 0x000fe20008000f00 */
[----:B------:R-:W-:Y:S01]  /*105a0*/  UMOV UR54, UR4 ;  /* 0x0000000400367c82 */ /* 0x000fe20008000000 */
[----:B------:R-:W-:-:S02]  /*105b0*/  R2UR UR4, R2 ;  /* 0x00000000020472ca */ /* 0x000fc400000e0000 */
[----:B------:R-:W-:Y:S01]  /*105c0*/  R2UR UR18, R20 ;  /* 0x00000000141272ca */ /* 0x000fe200000e0000 */
[----:B------:R-:W-:Y:S01]  /*105d0*/  VIADD R20, R150, 0x82 ;  /* 0x0000008296147836 */ /* 0x000fe20000000000 */
[----:B------:R-:W-:Y:S01]  /*105e0*/  R2UR UR30, R74 ;  /* 0x000000004a1e72ca */ /* 0x000fe200000e0000 */
[----:B------:R-:W-:Y:S01]  /*105f0*/  VIADD R74, R150, 0x142 ;  /* 0x00000142964a7836 */ /* 0x000fe20000000000 */
[----:B------:R-:W-:Y:S01]  /*10600*/  MOV R79, UR58 ;  /* 0x0000003a004f7c02 */ /* 0x000fe20008000f00 */
[----:B------:R-:W-:Y:S01]  /*10610*/  UMOV UR58, UR8 ;  /* 0x00000008003a7c82 */ /* 0x000fe20008000000 */
[----:B------:R-:W-:Y:S01]  /*10620*/  MOV R76, UR6 ;  /* 0x00000006004c7c02 */ /* 0x000fe20008000f00 */
[----:B------:R-:W-:Y:S01]  /*10630*/  UMOV UR6, UR10 ;  /* 0x0000000a00067c82 */ /* 0x000fe20008000000 */
[----:B------:R-:W-:Y:S01]  /*10640*/  R2UR UR10, R14 ;  /* 0x000000000e0a72ca */ /* 0x000fe200000e0000 */
[----:B------:R-:W-:Y:S01]  /*10650*/  VIADD R14, R150, 0x42 ;  /* 0x00000042960e7836 */ /* 0x000fe20000000000 */
[----:B------:R-:W-:-:S02]  /*10660*/  MOV R82, UR6 ;  /* 0x0000000600527c02 */ /* 0x000fc40008000f00 */
[----:B------:R-:W-:Y:S02]  /*10670*/  R2UR UR6, R150 ;  /* 0x00000000960672ca */ /* 0x000fe400000e0000 */
[----:B------:R-:W-:Y:S01]  /*10680*/  R2UR UR26, R20 ;  /* 0x00000000141a72ca */ /* 0x000fe200000e0000 */
[----:B------:R-:W-:Y:S01]  /*10690*/  VIADD R20, R150, 0x182 ;  /* 0x0000018296147836 */ /* 0x000fe20000000000 */
        /* <DEDUP_REMOVED lines=9> */
[----:B------:R-:W-:Y:S01]  /*10730*/  HGMMA.64x16x16.F32 R136, gdesc[UR4], RZ, !UPT, gsb0 ;  /* 0x00200000048879f0 */ /* 0x000fe2000c0008ff */
[----:B------:R-:W-:Y:S01]  /*10740*/  R2UR UR7, R73 ;  /* 0x00000000490772ca */ /* 0x000fe200000e0000 */
[----:B------:R-:W-:Y:S01]  /*10750*/  IMAD.MOV.U32 R73, RZ, RZ, -0x7fffffe0 ;  /* 0x80000020ff497424 */ /* 0x000fe200078e00ff */
[----:B------:R-:W-:Y:S01]  /*10760*/  R2UR UR6, R82 ;  /* 0x00000000520672ca */ /* 0x000fe200000e0000 */
[----:B------:R-:W-:Y:S01]  /*10770*/  VIADD R74, R150, 0x280 ;  /* 0x00000280964a7836 */ /* 0x000fe20000000000 */
[----:B------:R-:W-:-:S02]  /*10780*/  R2UR UR4, R2 ;  /* 0x00000000020472ca */ /* 0x000fc400000e0000 */
[----:B------:R-:W-:Y:S02]  /*10790*/  R2UR UR5, R3 ;  /* 0x00000000030572ca */ /* 0x000fe400000e0000 */
[----:B------:R-:W-:Y:S01]  /*107a0*/  R2UR UR20, R20 ;  /* 0x00000000141472ca */ /* 0x000fe200000e0000 */
[----:B------:R-:W-:Y:S01]  /*107b0*/  VIADD R20, R150, 0x340 ;  /* 0x0000034096147836 */ /* 0x000fe20000000000 */
[----:B------:R-:W-:Y:S01]  /*107c0*/  R2UR UR46, R14 ;  /* 0x000000000e2e72ca */ /* 0x000fe200000e0000 */
[----:B------:R-:W-:Y:S01]  /*107d0*/  VIADD R14, R150, 0x240 ;  /* 0x00000240960e7836 */ /* 0x000fe20000000000 */
[----:B------:R-:W-:Y:S01]  /*107e0*/  R2UR UR9, R73 ;  /* 0x00000000490972ca */ /* 0x000fe200000e0000 */
[----:B------:R-:W-:Y:S01]  /*107f0*/  IMAD.MOV.U32 R73, RZ, RZ, -0x7fffffe0 ;  /* 0x80000020ff497424 */ /* 0x000fe200078e00ff */
[----:B------:R-:W-:Y:S02]  /*10800*/  R2UR UR8, R20 ;  /* 0x00000000140872ca */ /* 0x000fe400000e0000 */
[----:B------:R-:W-:Y:S01]  /*10810*/  R2UR UR32, R14 ;  /* 0x000000000e2072ca */ /* 0x000fe200000e0000 */
[----:B------:R-:W-:Y:S01]  /*10820*/  VIADD R14, R150, 0x300 ;  /* 0x00000300960e7836 */ /* 0x000fe20000000000 */
[----:B------:R-:W-:Y:S01]  /*10830*/  R2UR UR24, R74 ;  /* 0x000000004a1872ca */ /* 0x000fe200000e0000 */
[----:B------:R-:W-:Y:S01]  /*10840*/  VIADD R74, R150, 0x3c0 ;  /* 0x000003c0964a7836 */ /* 0x000fe20000000000 */
[----:B------:R-:W-:Y:S01]  /*10850*/  R2UR UR37, R73 ;  /* 0x00000000492572ca */ /* 0x000fe200000e0000 */
[----:B------:R-:W-:Y:S01]  /*10860*/  IMAD.MOV.U32 R73, RZ, RZ, -0x7fffffe0 ;  /* 0x80000020ff497424 */ /* 0x000fe200078e00ff */
[----:B------:R-:W-:Y:S01]  /*10870*/  R2UR UR28, R14 ;  /* 0x000000000e1c72ca */ /* 0x000fe200000e0000 */
[----:B------:R-:W-:Y:S01]  /*10880*/  VIADD R14, R150, 0x380 ;  /* 0x00000380960e7836 */ /* 0x000fe20000000000 */
[----:B------:R-:W-:Y:S01]  /*10890*/  R2UR UR16, R74 ;  /* 0x000000004a1072ca */ /* 0x000fe200000e0000 */
[----:B------:R-:W-:Y:S01]  /*108a0*/  VIADD R74, R150, 0x440 ;  /* 0x00000440964a7836 */ /* 0x000fe20000000000 */
[----:B------:R-:W-:Y:S01]  /*108b0*/  R2UR UR61, R73 ;  /* 0x00000000493d72ca */ /* 0x000fe200000e0000 */
[----:B------:R-:W-:Y:S01]  /*108c0*/  IMAD.U32 R20, RZ, RZ, UR8 ;  /* 0x00000008ff147e24 */ /* 0x000fe2000f8e00ff */
[----:B------:R-:W-:Y:S01]  /*108d0*/  R2UR UR8, R14 ;  /* 0x000000000e0872ca */ /* 0x000fe200000e0000 */
[----:B------:R-:W-:Y:S01]  /*108e0*/  IMAD.MOV.U32 R73, RZ, RZ, -0x7fffffe0 ;  /* 0x80000020ff497424 */ /* 0x000fe200078e00ff */
[----:B------:R-:W-:Y:S01]  /*108f0*/  R2UR UR12, R74 ;  /* 0x000000004a0c72ca */ /* 0x000fe200000e0000 */
[----:B------:R-:W-:-:S02]  /*10900*/  VIADD R74, R150, 0x282 ;  /* 0x00000282964a7836 */ /* 0x000fc40000000000 */
[----:B------:R-:W-:Y:S01]  /*10910*/  IMAD.U32 R147, RZ, RZ, UR37 ;  /* 0x00000025ff937e24 */ /* 0x000fe2000f8e00ff */
[----:B------:R-:W-:Y:S01]  /*10920*/  R2UR UR37, R75 ;  /* 0x000000004b2572ca */ /* 0x000fe200000e0000 */
[----:B------:R-:W-:-:S06]  /*10930*/  IMAD.MOV.U32 R75, RZ, RZ, -0x7fffffe0 ;  /* 0x80000020ff4b7424 */ /* 0x000fcc00078e00ff */
[----:B------:R-:W-:Y:S01]  /*10940*/  IMAD.U32 R14, RZ, RZ, UR8 ;  /* 0x00000008ff0e7e24 */ /* 0x000fe2000f8e00ff */
[----:B------:R-:W-:Y:S01]  /*10950*/  R2UR UR8, R72 ;  /* 0x00000000480872ca */ /* 0x000fe200000e0000 */
[----:B------:R-:W-:-:S04]  /*10960*/  VIADD R72, R150, 0x242 ;  /* 0x0000024296487836 */ /* 0x000fc80000000000 */
[----:B------:R-:W-:Y:S01]  /*10970*/  IMAD.U32 R149, RZ, RZ, UR37 ;  /* 0x00000025ff957e24 */ /* 0x000fe2000f8e00ff */
[----:B------:R-:W-:Y:S01]  /*10980*/  R2UR UR36, R72 ;  /* 0x00000000482472ca */ /* 0x000fe200000e0000 */
[----:B------:R-:W-:Y:S01]  /*10990*/  VIADD R72, R150, 0x2c2 ;  /* 0x000002c296487836 */ /* 0x000fe20000000000 */
[----:B------:R-:W-:Y:S01]  /*109a0*/  R2UR UR37, R9 ;  /* 0x00000000092572ca */ /* 0x000fe200000e0000 */
[----:B------:R-:W-:Y:S02]  /*109b0*/  WARPGROUP.DEPBAR.LE gsb0, 0x0 ;  /* 0x00008000000079c5 */ /* 0x000fe40000010000 */
[----:B------:R-:W-:Y:S01]  /*109c0*/  WARPGROUP.ARRIVE ;  /* 0x00000000000079c5 */ /* 0x000fe20000000000 */
[----:B------:R-:W-:Y:S01]  /*109d0*/  R2UR UR60, R72 ;  /* 0x00000000483c72ca */ /* 0x000fe200000e0000 */
[----:B------:R-:W-:-:S04]  /*109e0*/  VIADD R72, R150, 0x342 ;  /* 0x0000034296487836 */ /* 0x000fc80000000000 */
[----:B------:R-:W-:Y:S01]  /*109f0*/  HGMMA.64x16x16.F32 R128, gdesc[UR52], RZ, !UPT, gsb0 ;  /* 0x00200000348079f0 */ /* 0x000fe2000c0008ff */
[----:B------:R-:W-:Y:S01]  /*10a00*/  R2UR UR55, R80 ;  /* 0x00000000503772ca */ /* 0x000fe200000e0000 */
[----:B------:R-:W-:Y:S01]  /*10a10*/  IMAD.U32 R146, RZ, RZ, UR36 ;  /* 0x00000024ff927e24 */ /* 0x000fe2000f8e00ff */
[----:B------:R-:W-:Y:S02]  /*10a20*/  R2UR UR54, R81 ;  /* 0x00000000513672ca */ /* 0x000fe400000e0000 */
[----:B------:R-:W-:Y:S02]  /*10a30*/  R2UR UR52, R2 ;  /* 0x00000000023472ca */ /* 0x000fe400000e0000 */
[----:B------:R-:W-:Y:S02]  /*10a40*/  R2UR UR53, R3 ;  /* 0x00000000033572ca */ /* 0x000fe400000e0000 */
[----:B------:R-:W-:Y:S01]  /*10a50*/  R2UR UR36, R74 ;  /* 0x000000004a2472ca */ /* 0x000fe200000e0000 */
[----:B------:R-:W-:-:S12]  /*10a60*/  VIADD R74, R150, 0x302 ;  /* 0x00000302964a7836 */ /* 0x000fd80000000000 */
[----:B------:R-:W-:Y:S01]  /*10a70*/  IMAD.U32 R148, RZ, RZ, UR36 ;  /* 0x00000024ff947e24 */ /* 0x000fe2000f8e00ff */
[----:B------:R-:W-:Y:S01]  /*10a80*/  R2UR UR36, R8 ;  /* 0x00000000082472ca */ /* 0x000fe200000e0000 */
[----:B------:R-:W-:Y:S02]  /*10a90*/  WARPGROUP.DEPBAR.LE gsb0, 0x0 ;  /* 0x00008000000079c5 */ /* 0x000fe40000010000 */
[----:B------:R-:W-:-:S06]  /*10aa0*/  WARPGROUP.ARRIVE ;  /* 0x00000000000079c5 */ /* 0x000fcc0000000000 */
[----:B------:R-:W-:Y:S01]  /*10ab0*/  HGMMA.64x16x16.F32 R120, gdesc[UR56], RZ, !UPT, gsb0 ;  /* 0x00200000387879f0 */ /* 0x000fe2000c0008ff */
[----:B------:R-:W-:Y:S02]  /*10ac0*/  R2UR UR59, R78 ;  /* 0x000000004e3b72ca */ /* 0x000fe400000e0000 */
[----:B------:R-:W-:Y:S02]  /*10ad0*/  R2UR UR58, R79 ;  /* 0x000000004f3a72ca */ /* 0x000fe400000e0000 */
[----:B------:R-:W-:Y:S02]  /*10ae0*/  R2UR UR56, R2 ;  /* 0x00000000023872ca */ /* 0x000fe400000e0000 */
        /* <DEDUP_REMOVED lines=11> */
[----:B------:R-:W-:Y:S01]  /*10ba0*/  UMOV UR54, UR12 ;  /* 0x0000000c00367c82 */ /* 0x000fe20008000000 */
[----:B------:R-:W-:Y:S01]  /*10bb0*/  UMOV UR55, UR13 ;  /* 0x0000000d00377c82 */ /* 0x000fe20008000000 */
[----:B------:R-:W-:Y:S01]  /*10bc0*/  R2UR UR12, R74 ;  /* 0x000000004a0c72ca */ /* 0x000fe200000e0000 */
[----:B------:R-:W-:Y:S01]  /*10bd0*/  VIADD R74, R150, 0x382 ;  /* 0x00000382964a7836 */ /* 0x000fe20000000000 */
[----:B------:R-:W-:Y:S01]  /*10be0*/  R2UR UR13, R75 ;  /* 0x000000004b0d72ca */ /* 0x000fe200000e0000 */
[----:B------:R-:W-:Y:S01]  /*10bf0*/  IMAD.MOV.U32 R75, RZ, RZ, -0x7fffffe0 ;  /* 0x80000020ff4b7424 */ /* 0x000fe200078e00ff */
[----:B------:R-:W-:Y:S01]  /*10c00*/  UMOV UR52, UR16 ;  /* 0x0000001000347c82 */ /* 0x000fe20008000000 */
[----:B------:R-:W-:Y:S01]  /*10c10*/  UMOV UR53, UR17 ;  /* 0x0000001100357c82 */ /* 0x000fe20008000000 */
[----:B------:R-:W-:Y:S02]  /*10c20*/  R2UR UR16, R8 ;  /* 0x00000000081072ca */ /* 0x000fe400000e0000 */
[----:B------:R-:W-:-:S02]  /*10c30*/  R2UR UR17, R9 ;  /* 0x00000000091172ca */ /* 0x000fc400000e0000 */
[----:B------:R-:W-:Y:S01]  /*10c40*/  MOV R27, UR55 ;  /* 0x00000037001b7c02 */ /* 0x000fe20008000f00 */
[----:B------:R-:W-:Y:S01]  /*10c50*/  UMOV UR55, UR25 ;  /* 0x0000001900377c82 */ /* 0x000fe20008000000 */
[----:B------:R-:W-:Y:S01]  /*10c60*/  MOV R26, UR54 ;  /* 0x00000036001a7c02 */ /* 0x000fe20008000f00 */
[----:B------:R-:W-:Y:S01]  /*10c70*/  IMAD.U32 R144, RZ, RZ, UR12 ;  /* 0x0000000cff907e24 */ /* 0x000fe2000f8e00ff */
[----:B------:R-:W-:Y:S01]  /*10c80*/  R2UR UR12, R2 ;  /* 0x00000000020c72ca */ /* 0x000fe200000e0000 */
[----:B------:R-:W-:Y:S01]  /*10c90*/  IMAD.U32 R145, RZ, RZ, UR13 ;  /* 0x0000000dff917e24 */ /* 0x000fe2000f8e00ff */
[----:B------:R-:W-:Y:S01]  /*10ca0*/  R2UR UR13, R3 ;  /* 0x00000000030d72ca */ /* 0x000fe200000e0000 */
[----:B------:R-:W-:Y:S01]  /*10cb0*/  UMOV UR54, UR24 ;  /* 0x0000001800367c82 */ /* 0x000fe20008000000 */
[----:B------:R-:W-:Y:S02]  /*10cc0*/  R2UR UR24, R8 ;  /* 0x00000000081872ca */ /* 0x000fe400000e0000 */
[----:B------:R-:W-:Y:S01]  /*10cd0*/  R2UR UR25, R9 ;  /* 0x00000000091972ca */ /* 0x000fe200000e0000 */
[----:B------:R-:W-:-:S02]  /*10ce0*/  WARPGROUP.DEPBAR.LE gsb0, 0x0 ;  /* 0x00008000000079c5 */ /* 0x000fc40000010000 */
[----:B------:R-:W-:-:S06]  /*10cf0*/  WARPGROUP.ARRIVE ;  /* 0x00000000000079c5 */ /* 0x000fcc0000000000 */
[----:B------:R-:W-:Y:S01]  /*10d00*/  HGMMA.64x16x16.F32 R96, gdesc[UR56], RZ, !UPT, gsb0 ;  /* 0x00200000386079f0 */ /* 0x000fe2000c0008ff */
[----:B------:R-:W-:Y:S01]  /*10d10*/  UMOV UR58, UR8 ;  /* 0x00000008003a7c82 */ /* 0x000fe20008000000 */
[----:B------:R-:W-:Y:S01]  /*10d20*/  UMOV UR59, UR9 ;  /* 0x00000009003b7c82 */ /* 0x000fe20008000000 */
[----:B------:R-:W-:Y:S02]  /*10d30*/  R2UR UR8, R2 ;  /* 0x00000000020872ca */ /* 0x000fe400000e0000 */
[----:B------:R-:W-:Y:S02]  /*10d40*/  R2UR UR9, R3 ;  /* 0x00000000030972ca */ /* 0x000fe400000e0000 */
[----:B------:R-:W-:Y:S01]  /*10d50*/  R2UR UR56, R72 ;  /* 0x00000000483872ca */ /* 0x000fe200000e0000 */
[----:B------:R-:W-:Y:S01]  /*10d60*/  VIADD R72, R150, 0x3c2 ;  /* 0x000003c296487836 */ /* 0x000fe20000000000 */
[----:B------:R-:W-:Y:S02]  /*10d70*/  R2UR UR57, R73 ;  /* 0x00000000493972ca */ /* 0x000fe400000e0000 */
[----:B------:R-:W-:Y:S01]  /*10d80*/  MOV R73, 0x80000020 ;  /* 0x8000002000497802 */ /* 0x000fe20000000f00 */
[----:B------:R-:W-:-:S02]  /*10d90*/  WARPGROUP.DEPBAR.LE gsb0, 0x0 ;  /* 0x00008000000079c5 */ /* 0x000fc40000010000 */
[----:B------:R-:W-:-:S06]  /*10da0*/  WARPGROUP.ARRIVE ;  /* 0x00000000000079c5 */ /* 0x000fcc0000000000 */
[----:B------:R-:W-:Y:S01]  /*10db0*/  HGMMA.64x16x16.F32 R88, gdesc[UR4], RZ, !UPT, gsb0 ;  /* 0x00200000045879f0 */ /* 0x000fe2000c0008ff */
[----:B------:R-:W-:Y:S01]  /*10dc0*/  R2UR UR6, R74 ;  /* 0x000000004a0672ca */ /* 0x000fe200000e0000 */
[----:B------:R-:W-:Y:S01]  /*10dd0*/  UMOV UR4, UR20 ;  /* 0x0000001400047c82 */ /* 0x000fe20008000000 */
[----:B------:R-:W-:Y:S01]  /*10de0*/  R2UR UR7, R75 ;  /* 0x000000004b0772ca */ /* 0x000fe200000e0000 */
[----:B------:R-:W-:Y:S01]  /*10df0*/  UMOV UR5, UR21 ;  /* 0x0000001500057c82 */ /* 0x000fe20008000000 */
[----:B------:R-:W-:Y:S02]  /*10e00*/  R2UR UR20, R8 ;  /* 0x00000000081472ca */ /* 0x000fe400000e0000 */
[----:B------:R-:W-:-:S07]  /*10e10*/  R2UR UR21, R9 ;  /* 0x00000000091572ca */ /* 0x000fce00000e0000 */
[----:B------:R-:W-:Y:S01]  /*10e20*/  MOV R22, UR6 ;  /* 0x0000000600167c02 */ /* 0x000fe20008000f00 */
[----:B------:R-:W-:Y:S01]  /*10e30*/  UMOV UR6, UR32 ;  /* 0x0000002000067c82 */ /* 0x000fe20008000000 */
[----:B------:R-:W-:Y:S01]  /*10e40*/  MOV R23, UR7 ;  /* 0x0000000700177c02 */ /* 0x000fe20008000f00 */
[----:B------:R-:W-:Y:S01]  /*10e50*/  UMOV UR7, UR33 ;  /* 0x0000002100077c82 */ /* 0x000fe20008000000 */
        /* <DEDUP_REMOVED lines=18> */
[----:B------:R-:W-:Y:S01]  /*10f80*/  R2UR UR14, R152 ;  /* 0x00000000980e72ca */ /* 0x000fe200000e0000 */
[----:B------:R-:W-:Y:S01]  /*10f90*/  VIADD R152, R150, 0x442 ;  /* 0x0000044296987836 */ /* 0x000fe20000000000 */
[----:B------:R-:W-:Y:S01]  /*10fa0*/  R2UR UR15, R153 ;  /* 0x00000000990f72ca */ /* 0x000fe200000e0000 */
[----:B------:R-:W-:Y:S01]  /*10fb0*/  IMAD.MOV.U32 R153, RZ, RZ, -0x7fffffe0 ;  /* 0x80000020ff997424 */ /* 0x000fe200078e00ff */
[----:B------:R-:W-:Y:S02]  /*10fc0*/  WARPGROUP.DEPBAR.LE gsb0, 0x0 ;  /* 0x00008000000079c5 */ /* 0x000fe40000010000 */
[----:B------:R-:W-:-:S06]  /*10fd0*/  WARPGROUP.ARRIVE ;  /* 0x00000000000079c5 */ /* 0x000fcc0000000000 */
[----:B------:R-:W-:Y:S01]  /*10fe0*/  HGMMA.64x16x16.F32 R136, gdesc[UR16], R136, gsb0 ;  /* 0x00200000108879f0 */ /* 0x000fe20008000888 */
[----:B------:R-:W-:Y:S01]  /*10ff0*/  R2UR UR18, R152 ;  /* 0x00000000981272ca */ /* 0x000fe200000e0000 */
[----:B------:R-:W-:Y:S01]  /*11000*/  VIADD R152, R150, 0x480 ;  /* 0x0000048096987836 */ /* 0x000fe20000000000 */
[----:B------:R-:W-:Y:S01]  /*11010*/  R2UR UR19, R153 ;  /* 0x00000000991372ca */ /* 0x000fe200000e0000 */
[----:B------:R-:W-:Y:S01]  /*11020*/  IMAD.MOV.U32 R153, RZ, RZ, -0x7fffffe0 ;  /* 0x80000020ff997424 */ /* 0x000fe200078e00ff */
[----:B------:R-:W-:Y:S02]  /*11030*/  WARPGROUP.DEPBAR.LE gsb0, 0x0 ;  /* 0x00008000000079c5 */ /* 0x000fe40000010000 */
[----:B------:R-:W-:-:S06]  /*11040*/  WARPGROUP.ARRIVE ;  /* 0x00000000000079c5 */ /* 0x000fcc0000000000 */
[----:B------:R-:W-:Y:S01]  /*11050*/  HGMMA.64x16x16.F32 R128, gdesc[UR20], R128, gsb0 ;  /* 0x00200000148079f0 */ /* 0x000fe20008000880 */
[----:B------:R-:W-:Y:S02]  /*11060*/  R2UR UR22, R152 ;  /* 0x00000000981672ca */ /* 0x000fe400000e0000 */
[----:B------:R-:W-:Y:S02]  /*11070*/  R2UR UR23, R153 ;  /* 0x00000000991772ca */ /* 0x000fe400000e0000 */
[----:B------:R-:W-:Y:S02]  /*11080*/  R2UR UR20, R12 ;  /* 0x000000000c1472ca */ /* 0x000fe400000e0000 */
[----:B------:R-:W-:-:S07]  /*11090*/  R2UR UR21, R13 ;  /* 0x000000000d1572ca */ /* 0x000fce00000e0000 */
[----:B---3--:R-:W-:Y:S01]  /*110a0*/  MOV R0, UR22 ;  /* 0x0000001600007c02 */ /* 0x008fe20008000f00 */
[----:B------:R-:W-:Y:S01]  /*110b0*/  UMOV UR22, UR6 ;  /* 0x0000000600167c82 */ /* 0x000fe20008000000 */
[----:B------:R-:W-:Y:S01]  /*110c0*/  MOV R16, UR23 ;  /* 0x0000001700107c02 */ /* 0x000fe20008000f00 */
[----:B------:R-:W-:Y:S01]  /*110d0*/  UMOV UR23, UR7 ;  /* 0x0000000700177c82 */ /* 0x000fe20008000000 */
[----:B------:R-:W-:Y:S02]  /*110e0*/  R2UR UR6, R20 ;  /* 0x00000000140672ca */ /* 0x000fe400000e0000 */
[----:B------:R-:W-:Y:S01]  /*110f0*/  R2UR UR7, R21 ;  /* 0x00000000150772ca */ /* 0x000fe200000e0000 */
[----:B------:R-:W-:Y:S01]  /*11100*/  IMAD.MOV.U32 R21, RZ, RZ, R17 ;  /* 0x000000ffff157224 */ /* 0x000fe200078e0011 */
        /* <DEDUP_REMOVED lines=15> */
[----:B------:R-:W-:Y:S01]  /*11200*/  R2UR UR40, R12 ;  /* 0x000000000c2872ca */ /* 0x000fe200000e0000 */
[----:B------:R-:W-:Y:S01]  /*11210*/  UMOV UR42, UR4 ;  /* 0x00000004002a7c82 */ /* 0x000fe20008000000 */
[----:B------:R-:W-:Y:S01]  /*11220*/  R2UR UR41, R13 ;  /* 0x000000000d2972ca */ /* 0x000fe200000e0000 */
[----:B------:R-:W-:Y:S01]  /*11230*/  UMOV UR43, UR5 ;  /* 0x00000005002b7c82 */ /* 0x000fe20008000000 */
[----:B------:R-:W-:Y:S02]  /*11240*/  WARPGROUP.DEPBAR.LE gsb0, 0x0 ;  /* 0x00008000000079c5 */ /* 0x000fe40000010000 */
[----:B------:R-:W-:-:S06]  /*11250*/  WARPGROUP.ARRIVE ;  /* 0x00000000000079c5 */ /* 0x000fcc0000000000 */
[----:B------:R-:W-:Y:S01]  /*11260*/  HGMMA.64x16x16.F32 R80, gdesc[UR44], R80, gsb0 ;  /* 0x002000002c5079f0 */ /* 0x000fe20008000850 */
[----:B------:R-:W-:Y:S01]  /*11270*/  UMOV UR46, UR52 ;  /* 0x00000034002e7c82 */ /* 0x000fe20008000000 */
[----:B------:R-:W-:Y:S01]  /*11280*/  UMOV UR47, UR53 ;  /* 0x00000035002f7c82 */ /* 0x000fe20008000000 */
[----:B------:R-:W-:Y:S02]  /*11290*/  R2UR UR52, R12 ;  /* 0x000000000c3472ca */ /* 0x000fe400000e0000 */
[----:B------:R-:W-:Y:S01]  /*112a0*/  R2UR UR53, R13 ;  /* 0x000000000d3572ca */ /* 0x000fe200000e0000 */
[----:B------:R-:W-:Y:S02]  /*112b0*/  WARPGROUP.DEPBAR.LE gsb0, 0x0 ;  /* 0x00008000000079c5 */ /* 0x000fe40000010000 */
[----:B------:R-:W-:-:S06]  /*112c0*/  WARPGROUP.ARRIVE ;  /* 0x00000000000079c5 */ /* 0x000fcc0000000000 */
[----:B------:R-:W-:Y:S01]  /*112d0*/  HGMMA.64x16x16.F32 R72, gdesc[UR48], R72, gsb0 ;  /* 0x00200000304879f0 */ /* 0x000fe20008000848 */
[----:B------:R-:W-:Y:S02]  /*112e0*/  R2UR UR4, R12 ;  /* 0x000000000c0472ca */ /* 0x000fe400000e0000 */
[----:B------:R-:W-:Y:S02]  /*112f0*/  R2UR UR5, R13 ;  /* 0x000000000d0572ca */ /* 0x000fe400000e0000 */
[----:B------:R-:W-:Y:S01]  /*11300*/  R2UR UR50, R14 ;  /* 0x000000000e3272ca */ /* 0x000fe200000e0000 */
[----:B------:R-:W-:Y:S01]  /*11310*/  VIADD R14, R150, 0x4c0 ;  /* 0x000004c0960e7836 */ /* 0x000fe20000000000 */
[----:B------:R-:W-:Y:S01]  /*11320*/  R2UR UR51, R15 ;  /* 0x000000000f3372ca */ /* 0x000fe200000e0000 */
[----:B------:R-:W-:Y:S01]  /*11330*/  IMAD.MOV.U32 R15, RZ, RZ, -0x7fffffe0 ;  /* 0x80000020ff0f7424 */ /* 0x000fe200078e00ff */
[----:B------:R-:W-:Y:S02]  /*11340*/  R2UR UR48, R12 ;  /* 0x000000000c3072ca */ /* 0x000fe400000e0000 */
[----:B------:R-:W-:-:S02]  /*11350*/  R2UR UR49, R13 ;  /* 0x000000000d3172ca */ /* 0x000fc400000e0000 */
[----:B------:R-:W-:Y:S02]  /*11360*/  R2UR UR44, R12 ;  /* 0x000000000c2c72ca */ /* 0x000fe400000e0000 */
[----:B------:R-:W-:Y:S02]  /*11370*/  R2UR UR45, R13 ;  /* 0x000000000d2d72ca */ /* 0x000fe400000e0000 */
[----:B------:R-:W-:Y:S01]  /*11380*/  R2UR UR26, R14 ;  /* 0x000000000e1a72ca */ /* 0x000fe200000e0000 */
[----:B------:R-:W-:Y:S01]  /*11390*/  VIADD R14, R150, 0x500 ;  /* 0x00000500960e7836 */ /* 0x000fe20000000000 */
[----:B------:R-:W-:Y:S01]  /*113a0*/  R2UR UR27, R15 ;  /* 0x000000000f1b72ca */ /* 0x000fe200000e0000 */
[----:B------:R-:W-:-:S03]  /*113b0*/  IMAD.MOV.U32 R15, RZ, RZ, -0x7fffffe0 ;  /* 0x80000020ff0f7424 */ /* 0x000fc600078e00ff */
[----:B------:R-:W-:Y:S01]  /*113c0*/  R2UR UR30, R14 ;  /* 0x000000000e1e72ca */ /* 0x000fe200000e0000 */
[----:B------:R-:W-:Y:S01]  /*113d0*/  VIADD R14, R150, 0x540 ;  /* 0x00000540960e7836 */ /* 0x000fe20000000000 */
[----:B------:R-:W-:Y:S01]  /*113e0*/  R2UR UR31, R15 ;  /* 0x000000000f1f72ca */ /* 0x000fe200000e0000 */
[----:B------:R-:W-:-:S03]  /*113f0*/  IMAD.MOV.U32 R15, RZ, RZ, -0x7fffffe0 ;  /* 0x80000020ff0f7424 */ /* 0x000fc600078e00ff */
[----:B------:R-:W-:Y:S01]  /*11400*/  R2UR UR34, R14 ;  /* 0x000000000e2272ca */ /* 0x000fe200000e0000 */
[----:B------:R-:W-:Y:S01]  /*11410*/  VIADD R14, R150, 0x580 ;  /* 0x00000580960e7836 */ /* 0x000fe20000000000 */
[----:B------:R-:W-:Y:S01]  /*11420*/  R2UR UR35, R15 ;  /* 0x000000000f2372ca */ /* 0x000fe200000e0000 */
[----:B------:R-:W-:Y:S01]  /*11430*/  IMAD.MOV.U32 R15, RZ, RZ, -0x7fffffe0 ;  /* 0x80000020ff0f7424 */ /* 0x000fe200078e00ff */
[----:B------:R-:W-:Y:S02]  /*11440*/  R2UR UR36, R10 ;  /* 0x000000000a2472ca */ /* 0x000fe400000e0000 */
[----:B------:R-:W-:Y:S01]  /*11450*/  R2UR UR38, R14 ;  /* 0x000000000e2672ca */ /* 0x000fe200000e0000 */
[----:B------:R-:W-:Y:S01]  /*11460*/  IMAD.MOV.U32 R14, RZ, RZ, R21 ;  /* 0x000000ffff0e7224 */ /* 0x000fe200078e0015 */
[----:B------:R-:W-:Y:S02]  /*11470*/  R2UR UR39, R15 ;  /* 0x000000000f2772ca */ /* 0x000fe400000e0000 */
[----:B------:R-:W-:-:S02]  /*11480*/  R2UR UR37, R11 ;  /* 0x000000000b2572ca */ /* 0x000fc400000e0000 */
[----:B------:R-:W-:Y:S02]  /*11490*/  R2UR UR32, R10 ;  /* 0x000000000a2072ca */ /* 0x000fe400000e0000 */
[----:B------:R-:W-:Y:S02]  /*114a0*/  MOV R151, UR34 ;  /* 0x0000002200977c02 */ /* 0x000fe40008000f00 */
[----:B------:R-:W-:Y:S02]  /*114b0*/  MOV R152, UR35 ;  /* 0x0000002300987c02 */ /* 0x000fe40008000f00 */
[----:B------:R-:W-:Y:S02]  /*114c0*/  R2UR UR34, R148 ;  /* 0x00000000942272ca */ /* 0x000fe400000e0000 */
[----:B------:R-:W-:Y:S02]  /*114d0*/  MOV R20, UR38 ;  /* 0x0000002600147c02 */ /* 0x000fe40008000f00 */
[----:B------:R-:W-:Y:S01]  /*114e0*/  MOV R21, UR39 ;  /* 0x0000002700157c02 */ /* 0x000fe20008000f00 */
[----:B------:R-:W-:-:S02]  /*114f0*/  WARPGROUP.DEPBAR.LE gsb0, 0x0 ;  /* 0x00008000000079c5 */ /* 0x000fc40000010000 */
[----:B------:R-:W-:Y:S01]  /*11500*/  WARPGROUP.ARRIVE ;  /* 0x00000000000079c5 */ /* 0x000fe20000000000 */
[----:B------:R-:W-:Y:S02]  /*11510*/  R2UR UR38, R146 ;  /* 0x00000000922672ca */ /* 0x000fe400000e0000 */
[----:B------:R-:W-:Y:S02]  /*11520*/  R2UR UR39, R147 ;  /* 0x00000000932772ca */ /* 0x000fe400000e0000 */
[----:B------:R-:W-:Y:S01]  /*11530*/  R2UR UR35, R149 ;  /* 0x00000000952372ca */ /* 0x000fe200000e0000 */
[----:B------:R-:W-:Y:S01]  /*11540*/  HGMMA.64x16x16.F32 R136, gdesc[UR20], R136, gsb0 ;  /* 0x00200000148879f0 */ /* 0x000fe20008000888 */
[----:B------:R-:W-:Y:S01]  /*11550*/  UMOV UR22, UR56 ;  /* 0x0000003800167c82 */ /* 0x000fe20008000000 */
[----:B------:R-:W-:Y:S01]  /*11560*/  UMOV UR23, UR57 ;  /* 0x0000003900177c82 */ /* 0x000fe20008000000 */
[----:B------:R-:W-:Y:S02]  /*11570*/  R2UR UR33, R11 ;  /* 0x000000000b2172ca */ /* 0x000fe400000e0000 */
[----:B------:R-:W-:-:S02]  /*11580*/  R2UR UR28, R10 ;  /* 0x000000000a1c72ca */ /* 0x000fc400000e0000 */
[----:B------:R-:W-:Y:S02]  /*11590*/  R2UR UR29, R11 ;  /* 0x000000000b1d72ca */ /* 0x000fe400000e0000 */
[----:B------:R-:W-:Y:S01]  /*115a0*/  MOV R19, UR31 ;  /* 0x0000001f00137c02 */ /* 0x000fe20008000f00 */
[----:B------:R-:W-:Y:S01]  /*115b0*/  UMOV UR31, UR61 ;  /* 0x0000003d001f7c82 */ /* 0x000fe20008000000 */
[----:B------:R-:W-:Y:S01]  /*115c0*/  MOV R153, UR30 ;  /* 0x0000001e00997c02 */ /* 0x000fe20008000f00 */
[----:B------:R-:W-:Y:S01]  /*115d0*/  UMOV UR30, UR60 ;  /* 0x0000003c001e7c82 */ /* 0x000fe20008000000 */
[----:B------:R-:W-:Y:S02]  /*115e0*/  MOV R18, UR27 ;  /* 0x0000001b00127c02 */ /* 0x000fe40008000f00 */
[----:B------:R-:W-:Y:S01]  /*115f0*/  MOV R17, UR26 ;  /* 0x0000001a00117c02 */ /* 0x000fe20008000f00 */
[----:B------:R-:W-:Y:S02]  /*11600*/  WARPGROUP.DEPBAR.LE gsb0, 0x0 ;  /* 0x00008000000079c5 */ /* 0x000fe40000010000 */
[----:B------:R-:W-:Y:S01]  /*11610*/  WARPGROUP.ARRIVE ;  /* 0x00000000000079c5 */ /* 0x000fe20000000000 */
[----:B------:R-:W-:-:S02]  /*11620*/  R2UR UR56, R12 ;  /* 0x000000000c3872ca */ /* 0x000fc400000e0000 */
[----:B------:R-:W-:Y:S02]  /*11630*/  R2UR UR57, R13 ;  /* 0x000000000d3972ca */ /* 0x000fe400000e0000 */
[----:B------:R-:W-:Y:S01]  /*11640*/  R2UR UR26, R144 ;  /* 0x00000000901a72ca */ /* 0x000fe200000e0000 */
[----:B------:R-:W-:Y:S01]  /*11650*/  HGMMA.64x16x16.F32 R128, gdesc[UR52], R128, gsb0 ;  /* 0x00200000348079f0 */ /* 0x000fe20008000880 */
[----:B------:R-:W-:Y:S02]  /*11660*/  R2UR UR27, R145 ;  /* 0x00000000911b72ca */ /* 0x000fe400000e0000 */
[C---:B------:R-:W-:Y:S02]  /*11670*/  R2UR UR24, R10.reuse ;  /* 0x000000000a1872ca */ /* 0x040fe400000e0000 */
[----:B------:R-:W-:Y:S02]  /*11680*/  R2UR UR25, R11 ;  /* 0x000000000b1972ca */ /* 0x000fe400000e0000 */
[----:B------:R-:W-:-:S02]  /*11690*/  R2UR UR20, R10 ;  /* 0x000000000a1472ca */ /* 0x000fc400000e0000 */
[C---:B------:R-:W-:Y:S02]  /*116a0*/  R2UR UR21, R11.reuse ;  /* 0x000000000b1572ca */ /* 0x040fe400000e0000 */
[C---:B------:R-:W-:Y:S02]  /*116b0*/  R2UR UR12, R10.reuse ;  /* 0x000000000a0c72ca */ /* 0x040fe400000e0000 */
[C---:B------:R-:W-:Y:S02]  /*116c0*/  R2UR UR13, R11.reuse ;  /* 0x000000000b0d72ca */ /* 0x040fe400000e0000 */
[----:B------:R-:W-:Y:S02]  /*116d0*/  R2UR UR16, R10 ;  /* 0x000000000a1072ca */ /* 0x000fe400000e0000 */
[----:B------:R-:W-:Y:S01]  /*116e0*/  R2UR UR17, R11 ;  /* 0x000000000b1172ca */ /* 0x000fe200000e0000 */
[----:B------:R-:W-:Y:S01]  /*116f0*/  IMAD.MOV.U32 R15, RZ, RZ, -0x7fffffe0 ;  /* 0x80000020ff0f7424 */ /* 0x000fe200078e00ff */
[----:B------:R-:W-:-:S02]  /*11700*/  R2UR UR61, R14 ;  /* 0x000000000e3d72ca */ /* 0x000fc400000e0000 */
[----:B------:R-:W-:Y:S01]  /*11710*/  R2UR UR60, R28 ;  /* 0x000000001c3c72ca */ /* 0x000fe200000e0000 */
[----:B------:R-:W-:Y:S02]  /*11720*/  WARPGROUP.DEPBAR.LE gsb0, 0x0 ;  /* 0x00008000000079c5 */ /* 0x000fe40000010000 */
[----:B------:R-:W-:Y:S01]  /*11730*/  WARPGROUP.ARRIVE ;  /* 0x00000000000079c5 */ /* 0x000fe20000000000 */
[----:B------:R-:W-:Y:S02]  /*11740*/  R2UR UR55, R27 ;  /* 0x000000001b3772ca */ /* 0x000fe400000e0000 */
[----:B------:R-:W-:Y:S02]  /*11750*/  R2UR UR54, R26 ;  /* 0x000000001a3672ca */ /* 0x000fe400000e0000 */
[----:B------:R-:W-:Y:S01]  /*11760*/  R2UR UR52, R12 ;  /* 0x000000000c3472ca */ /* 0x000fe200000e0000 */
[----:B------:R-:W-:Y:S01]  /*11770*/  HGMMA.64x16x16.F32 R120, gdesc[UR40], R120, gsb0 ;  /* 0x00200000287879f0 */ /* 0x000fe20008000878 */
[----:B------:R-:W-:Y:S01]  /*11780*/  R2UR UR53, R13 ;  /* 0x000000000d3572ca */ /* 0x000fe200000e0000 */
[----:B------:R-:W-:Y:S01]  /*11790*/  VIADD R14, R150, 0x5c0 ;  /* 0x000005c0960e7836 */ /* 0x000fe20000000000 */
[----:B------:R0:W5:Y:S01]  /*117a0*/  LDL.LU R28, [R1+0x118] ;  /* 0x00011800011c7983 */ /* 0x0001620000300800 */
[----:B------:R-:W-:-:S02]  /*117b0*/  WARPGROUP.DEPBAR.LE gsb0, 0x0 ;  /* 0x00008000000079c5 */ /* 0x000fc40000010000 */
[----:B------:R-:W-:Y:S01]  /*117c0*/  WARPGROUP.ARRIVE ;  /* 0x00000000000079c5 */ /* 0x000fe20000000000 */
[----:B------:R-:W-:Y:S01]  /*117d0*/  R2UR UR42, R14 ;  /* 0x000000000e2a72ca */ /* 0x000fe200000e0000 */
[----:B------:R0:W5:Y:S04]  /*117e0*/  LDL.LU R27, [R1+0x114] ;  /* 0x00011400011b7983 */ /* 0x0001680000300800 */
[----:B------:R-:W-:Y:S01]  /*117f0*/  HGMMA.64x16x16.F32 R112, gdesc[UR8], R112, gsb0 ;  /* 0x00200000087079f0 */ /* 0x000fe20008000870 */
[----:B------:R-:W-:Y:S02]  /*11800*/  R2UR UR43, R15 ;  /* 0x000000000f2b72ca */ /* 0x000fe400000e0000 */
[----:B------:R-:W-:Y:S02]  /*11810*/  R2UR UR40, R6 ;  /* 0x00000000062872ca */ /* 0x000fe400000e0000 */
[----:B------:R-:W-:Y:S01]  /*11820*/  R2UR UR41, R7 ;  /* 0x00000000072972ca */ /* 0x000fe200000e0000 */
[----:B------:R-:W-:Y:S01]  /*11830*/  VIADD R14, R150, 0x600 ;  /* 0x00000600960e7836 */ /* 0x000fe20000000000 */
[----:B------:R0:W5:Y:S01]  /*11840*/  LDL.LU R26, [R1+0x110] ;  /* 0x00011000011a7983 */ /* 0x0001620000300800 */
[----:B------:R-:W-:Y:S01]  /*11850*/  R2UR UR11, R25 ;  /* 0x00000000190b72ca */ /* 0x000fe200000e0000 */
[----:B------:R-:W-:-:S02]  /*11860*/  WARPGROUP.DEPBAR.LE gsb0, 0x0 ;  /* 0x00008000000079c5 */ /* 0x000fc40000010000 */
[----:B------:R-:W-:Y:S01]  /*11870*/  WARPGROUP.ARRIVE ;  /* 0x00000000000079c5 */ /* 0x000fe20000000000 */
[----:B------:R-:W-:Y:S02]  /*11880*/  R2UR UR10, R24 ;  /* 0x00000000180a72ca */ /* 0x000fe400000e0000 */
[----:B------:R-:W-:Y:S02]  /*11890*/  R2UR UR8, R10 ;  /* 0x000000000a0872ca */ /* 0x000fe400000e0000 */
[----:B------:R-:W-:Y:S01]  /*118a0*/  R2UR UR9, R11 ;  /* 0x000000000b0972ca */ /* 0x000fe200000e0000 */
[----:B------:R-:W-:Y:S01]  /*118b0*/  HGMMA.64x16x16.F32 R104, gdesc[UR4], R104, gsb0 ;  /* 0x00200000046879f0 */ /* 0x000fe20008000868 */
[----:B------:R-:W-:Y:S01]  /*118c0*/  IMAD.MOV.U32 R15, RZ, RZ, -0x7fffffe0 ;  /* 0x80000020ff0f7424 */ /* 0x000fe200078e00ff */
[----:B------:R0:W5:Y:S01]  /*118d0*/  LDL.LU R25, [R1+0x10c] ;  /* 0x00010c0001197983 */ /* 0x0001620000300800 */
[----:B------:R-:W-:Y:S02]  /*118e0*/  R2UR UR7, R23 ;  /* 0x00000000170772ca */ /* 0x000fe400000e0000 */
[----:B------:R-:W-:Y:S01]  /*118f0*/  R2UR UR6, R22 ;  /* 0x00000000160672ca */ /* 0x000fe200000e0000 */
[----:B------:R0:W5:Y:S01]  /*11900*/  LDL.LU R24, [R1+0x108] ;  /* 0x0001080001187983 */ /* 0x0001620000300800 */
[----:B------:R-:W-:-:S02]  /*11910*/  R2UR UR4, R10 ;  /* 0x000000000a0472ca */ /* 0x000fc400000e0000 */
[----:B------:R-:W-:Y:S01]  /*11920*/  R2UR UR5, R11 ;  /* 0x000000000b0572ca */ /* 0x000fe200000e0000 */
[----:B------:R0:W5:Y:S04]  /*11930*/  LDL.LU R23, [R1+0x104] ;  /* 0x0001040001177983 */ /* 0x0001680000300800 */
[----:B------:R0:W5:Y:S01]  /*11940*/  LDL.LU R22, [R1+0x100] ;  /* 0x0001000001167983 */ /* 0x0001620000300800 */
        /* <DEDUP_REMOVED lines=39> */
[----:B------:R-:W-:Y:S02]  /*11bc0*/  R2UR UR23, R16 ;  /* 0x00000000101772ca */ /* 0x000fe400000e0000 */
[----:B------:R-:W-:Y:S02]  /*11bd0*/  R2UR UR22, R0 ;  /* 0x00000000001672ca */ /* 0x000fe400000e0000 */
[----:B------:R-:W-:Y:S02]  /*11be0*/  R2UR UR20, R6 ;  /* 0x00000000061472ca */ /* 0x000fe400000e0000 */
[----:B------:R-:W-:Y:S01]  /*11bf0*/  R2UR UR21, R7 ;  /* 0x00000000071572ca */ /* 0x000fe200000e0000 */
[----:B------:R-:W-:Y:S02]  /*11c00*/  WARPGROUP.DEPBAR.LE gsb0, 0x0 ;  /* 0x00008000000079c5 */ /* 0x000fe40000010000 */
[----:B------:R-:W-:-:S10]  /*11c10*/  WARPGROUP.ARRIVE ;  /* 0x00000000000079c5 */ /* 0x000fd40000000000 */
        /* <DEDUP_REMOVED lines=9> */
[----:B------:R-:W-:Y:S01]  /*11cb0*/  R2UR UR30, R153 ;  /* 0x00000000991e72ca */ /* 0x000fe200000e0000 */
[----:B------:R0:W5:Y:S01]  /*11cc0*/  LDL.LU R19, [R1+0xfc] ;  /* 0x0000fc0001137983 */ /* 0x0001620000300800 */
[----:B------:R-:W-:Y:S02]  /*11cd0*/  R2UR UR28, R6 ;  /* 0x00000000061c72ca */ /* 0x000fe400000e0000 */
[----:B------:R-:W-:Y:S01]  /*11ce0*/  R2UR UR29, R7 ;  /* 0x00000000071d72ca */ /* 0x000fe200000e0000 */
[----:B------:R0:W5:Y:S01]  /*11cf0*/  LDL.LU R18, [R1+0xf8] ;  /* 0x0000f80001127983 */ /* 0x0001620000300800 */
[----:B------:R-:W-:Y:S02]  /*11d00*/  R2UR UR35, R152 ;  /* 0x00000000982372ca */ /* 0x000fe400000e0000 */
[----:B------:R-:W-:Y:S01]  /*11d10*/  R2UR UR34, R151 ;  /* 0x00000000972272ca */ /* 0x000fe200000e0000 */
[----:B------:R0:W5:Y:S01]  /*11d20*/  LDL.LU R17, [R1+0xf4] ;  /* 0x0000f40001117983 */ /* 0x0001620000300800 */
[----:B------:R-:W-:-:S02]  /*11d30*/  R2UR UR32, R6 ;  /* 0x00000000062072ca */ /* 0x000fc400000e0000 */
[----:B------:R-:W-:Y:S01]  /*11d40*/  R2UR UR33, R7 ;  /* 0x00000000072172ca */ /* 0x000fe200000e0000 */
[----:B------:R0:W5:Y:S01]  /*11d50*/  LDL.LU R16, [R1+0xf0] ;  /* 0x0000f00001107983 */ /* 0x0001620000300800 */
[----:B------:R-:W-:Y:S02]  /*11d60*/  R2UR UR39, R21 ;  /* 0x00000000152772ca */ /* 0x000fe400000e0000 */
[----:B------:R-:W-:Y:S01]  /*11d70*/  R2UR UR38, R20 ;  /* 0x00000000142672ca */ /* 0x000fe200000e0000 */
[----:B------:R0:W5:Y:S01]  /*11d80*/  LDL.LU R0, [R1+0xec] ;  /* 0x0000ec0001007983 */ /* 0x0001620000300800 */
[----:B------:R-:W-:Y:S02]  /*11d90*/  WARPGROUP.DEPBAR.LE gsb0, 0x0 ;  /* 0x00008000000079c5 */ /* 0x000fe40000010000 */
[----:B------:R-:W-:-:S06]  /*11da0*/  WARPGROUP.ARRIVE ;  /* 0x00000000000079c5 */ /* 0x000fcc0000000000 */
[----:B------:R-:W-:Y:S03]  /*11db0*/  HGMMA.64x16x16.F32 R120, gdesc[UR28], R120, gsb0 ;  /* 0x002000001c7879f0 */ /* 0x000fe60008000878 */
[----:B------:R-:W-:Y:S02]  /*11dc0*/  WARPGROUP.DEPBAR.LE gsb0, 0x0 ;  /* 0x00008000000079c5 */ /* 0x000fe40000010000 */
[----:B------:R-:W-:-:S06]  /*11dd0*/  WARPGROUP.ARRIVE ;  /* 0x00000000000079c5 */ /* 0x000fcc0000000000 */
[----:B------:R-:W-:Y:S01]  /*11de0*/  HGMMA.64x16x16.F32 R112, gdesc[UR32], R112, gsb0 ;  /* 0x00200000207079f0 */ /* 0x000fe20008000870 */
[----:B------:R-:W-:Y:S02]  /*11df0*/  R2UR UR36, R6 ;  /* 0x00000000062472ca */ /* 0x000fe400000e0000 */
[----:B------:R-:W-:Y:S01]  /*11e00*/  R2UR UR37, R7 ;  /* 0x00000000072572ca */ /* 0x000fe200000e0000 */
[----:B------:R-:W-:Y:S02]  /*11e10*/  WARPGROUP.DEPBAR.LE gsb0, 0x0 ;  /* 0x00008000000079c5 */ /* 0x000fe40000010000 */
[----:B------:R-:W-:-:S10]  /*11e20*/  WARPGROUP.ARRIVE ;  /* 0x00000000000079c5 */ /* 0x000fd40000000000 */
        /* <DEDUP_REMOVED lines=29> */
[----:B------:R-:W-:Y:S01]  /*12000*/  IMAD.MOV.U32 R15, RZ, RZ, -0x7fffffe0 ;  /* 0x80000020ff0f7424 */ /* 0x000fe200078e00ff */
[----:B------:R-:W-:Y:S02]  /*12010*/  IADD3 R14, R150, 0x482, RZ ;  /* 0x00000482960e7810 */ /* 0x000fe40007ffe0ff */
        /* <DEDUP_REMOVED lines=78> */
[----:B------:R-:W-:Y:S03]  /*12500*/  HGMMA.64x16x16.F32 R72, gdesc[UR32], R72, gsb0 ;  /* 0x00200000204879f0 */ /* 0x000fe60008000848 */
[----:B------:R-:W-:Y:S02]  /*12510*/  WARPGROUP.DEPBAR.LE gsb0, 0x0 ;  /* 0x00008000000079c5 */ /* 0x000fe40000010000 */
[----:B0-----:R-:W-:Y:S05]  /*12520*/  @P2 BRA `(.L_x_527) ;  /* 0x0000000000282947 */ /* 0x001fea0003800000 */
[----:B------:R-:W-:Y:S05]  /*12530*/  @!P0 BRA `(.L_x_528) ;  /* 0x0000000000048947 */ /* 0x000fea0003800000 */
[----:B------:R-:W-:Y:S01]  /*12540*/  BPT.TRAP 0x1 ;  /* 0x000000040000795c */ /* 0x000fe20000300000 */
.L_x_528:
[----:B------:R-:W-:Y:S01]  /*12550*/  SHF.L.U32 R14, R157, 0x1f, RZ ;  /* 0x0000001f9d0e7819 */ /* 0x000fe200000006ff */
[----:B-----5:R-:W-:-:S04]  /*12560*/  IMAD R15, R0, 0x8, R16 ;  /* 0x00000008000f7824 */ /* 0x020fc800078e0210 */
[----:B------:R0:W1:Y:S01]  /*12570*/  SYNCS.PHASECHK.TRANS64.TRYWAIT P2, [R15+URZ+0x31c50], R14 ;  /* 0x031c500e0f0075a7 */ /* 0x000062000804017f */
[----:B------:R-:W-:Y:S05]  /*12580*/  @!P0 BRA `(.L_x_529) ;  /* 0x0000000000048947 */ /* 0x000fea0003800000 */
[----:B------:R-:W-:Y:S01]  /*12590*/  BPT.TRAP 0x1 ;  /* 0x000000040000795c */ /* 0x000fe20000300000 */
.L_x_529:
[----:B-1----:R-:W-:Y:S05]  /*125a0*/  @P2 BRA `(.L_x_527) ;  /* 0x0000000000082947 */ /* 0x002fea0003800000 */
[----:B------:R-:W1:Y:S02]  /*125b0*/  SYNCS.PHASECHK.TRANS64.TRYWAIT P2, [R15+URZ+0x31c50], R14 ;  /* 0x031c500e0f0075a7 */ /* 0x000e64000804017f */
[----:B-1----:R-:W-:Y:S05]  /*125c0*/  @!P2 BRA `(.L_x_530) ;  /* 0x000000e800c8a947 */ /* 0x002fea0003800000 */
.L_x_527:
[----:B------:R-:W-:Y:S05]  /*125d0*/  WARPSYNC.ALL ;  /* 0x0000000000007948 */ /* 0x000fea0003800000 */
[----:B------:R-:W-:Y:S01]  /*125e0*/  ULDC UR4, c[0x0][0x9d8] ;  /* 0x0002760000047ab9 */ /* 0x000fe20000000800 */
[----:B------:R2:W-:Y:S01]  /*125f0*/  STL [R1+0xec], R2 ;  /* 0x0000ec0201007387 */ /* 0x0005e20000100800 */
[----:B------:R-:W-:Y:S01]  /*12600*/  FMUL.FTZ R150, R136, UR4 ;  /* 0x0000000488967c20 */ /* 0x000fe20008410000 */
[----:B------:R-:W-:Y:S01]  /*12610*/  FMUL.FTZ R149, R137, UR4 ;  /* 0x0000000489957c20 */ /* 0x000fe20008410000 */
[----:B------:R-:W-:Y:S01]  /*12620*/  FMUL.FTZ R145, R140, UR4 ;  /* 0x000000048c917c20 */ /* 0x000fe20008410000 */
[----:B------:R-:W-:Y:S01]  /*12630*/  FMUL.FTZ R144, R141, UR4 ;  /* 0x000000048d907c20 */ /* 0x000fe20008410000 */
[----:B------:R-:W-:Y:S01]  /*12640*/  FMUL.FTZ R138, R138, UR4 ;  /* 0x000000048a8a7c20 */ /* 0x000fe20008410000 */
[----:B------:R-:W-:Y:S01]  /*12650*/  FMUL.FTZ R141, R128, UR4 ;  /* 0x00000004808d7c20 */ /* 0x000fe20008410000 */
        /* <DEDUP_REMOVED lines=8> */
[----:B------:R-:W3:Y:S01]  /*126e0*/  MUFU.TANH R149, R149 ;  /* 0x0000009500957308 */ /* 0x000ee20000002400 */
[----:B------:R-:W-:Y:S01]  /*126f0*/  FMUL.FTZ R104, R104, UR4 ;  /* 0x0000000468687c20 */ /* 0x000fe20008410000 */
[----:B------:R-:W-:Y:S01]  /*12700*/  FMUL.FTZ R105, R105, UR4 ;  /* 0x0000000469697c20 */ /* 0x000fe20008410000 */
[----:B------:R-:W-:Y:S01]  /*12710*/  FMUL.FTZ R108, R108, UR4 ;  /* 0x000000046c6c7c20 */ /* 0x000fe20008410000 */
[----:B------:R-:W-:Y:S01]  /*12720*/  FMUL.FTZ R109, R109, UR4 ;  /* 0x000000046d6d7c20 */ /* 0x000fe20008410000 */
[----:B------:R-:W-:Y:S01]  /*12730*/  FMUL.FTZ R96, R96, UR4 ;  /* 0x0000000460607c20 */ /* 0x000fe20008410000 */
[----:B------:R-:W-:Y:S01]  /*12740*/  FMUL.FTZ R97, R97, UR4 ;  /* 0x0000000461617c20 */ /* 0x000fe20008410000 */
[----:B------:R-:W-:Y:S01]  /*12750*/  FMUL.FTZ R100, R100, UR4 ;  /* 0x0000000464647c20 */ /* 0x000fe20008410000 */
[----:B------:R-:W4:Y:S01]  /*12760*/  MUFU.TANH R145, R145 ;  /* 0x0000009100917308 */ /* 0x000f220000002400 */
[----:B01----:R-:W-:Y:S01]  /*12770*/  FMNMX.FTZ R14, R150, R156, !PT ;  /* 0x0000009c960e7209 */ /* 0x003fe20007810000 */
[----:B------:R-:W-:Y:S01]  /*12780*/  FMUL.FTZ R101, R101, UR4 ;  /* 0x0000000465657c20 */ /* 0x000fe20008410000 */
[----:B------:R-:W-:Y:S01]  /*12790*/  FMUL.FTZ R116, R89, UR4 ;  /* 0x0000000459747c20 */ /* 0x000fe20008410000 */
[----:B------:R-:W-:Y:S01]  /*127a0*/  FMUL.FTZ R92, R92, UR4 ;  /* 0x000000045c5c7c20 */ /* 0x000fe20008410000 */
[----:B------:R-:W-:Y:S01]  /*127b0*/  FMUL.FTZ R117, R93, UR4 ;  /* 0x000000045d757c20 */ /* 0x000fe20008410000 */
[----:B------:R-:W-:Y:S01]  /*127c0*/  FMUL.FTZ R140, R80, UR4 ;  /* 0x00000004508c7c20 */ /* 0x000fe20008410000 */
[----:B------:R-:W-:Y:S01]  /*127d0*/  FMUL.FTZ R148, R81, UR4 ;  /* 0x0000000451947c20 */ /* 0x000fe20008410000 */
[----:B------:R-:W0:Y:S01]  /*127e0*/  MUFU.TANH R144, R144 ;  /* 0x0000009000907308 */ /* 0x000e220000002400 */
[----:B---3--:R-:W-:Y:S01]  /*127f0*/  FMNMX.FTZ R14, R149, R14, !PT ;  /* 0x0000000e950e7209 */ /* 0x008fe20007810000 */
[----:B------:R-:W-:Y:S01]  /*12800*/  FMUL.FTZ R146, R84, UR4 ;  /* 0x0000000454927c20 */ /* 0x000fe20008410000 */
[----:B------:R-:W-:Y:S01]  /*12810*/  FMUL.FTZ R121, R85, UR4 ;  /* 0x0000000455797c20 */ /* 0x000fe20008410000 */
[----:B------:R-:W-:Y:S01]  /*12820*/  FMUL.FTZ R147, R72, UR4 ;  /* 0x0000000448937c20 */ /* 0x000fe20008410000 */
[----:B------:R-:W-:Y:S01]  /*12830*/  FMUL.FTZ R151, R73, UR4 ;  /* 0x0000000449977c20 */ /* 0x000fe20008410000 */
[----:B------:R-:W-:Y:S01]  /*12840*/  FMUL.FTZ R152, R76, UR4 ;  /* 0x000000044c987c20 */ /* 0x000fe20008410000 */
[----:B------:R-:W-:Y:S01]  /*12850*/  FMUL.FTZ R153, R77, UR4 ;  /* 0x000000044d997c20 */ /* 0x000fe20008410000 */
[----:B--2---:R1:W2:Y:S01]  /*12860*/  MUFU.TANH R2, R138 ;  /* 0x0000008a00027308 */ /* 0x0042a20000002400 */
[----:B----4-:R-:W-:Y:S01]  /*12870*/  FMNMX.FTZ R14, R145, R14, !PT ;  /* 0x0000000e910e7209 */ /* 0x010fe20007810000 */
[----:B------:R-:W-:Y:S01]  /*12880*/  FMUL.FTZ R143, R143, UR4 ;  /* 0x000000048f8f7c20 */ /* 0x000fe20008410000 */
[----:B------:R-:W-:Y:S01]  /*12890*/  FMUL.FTZ R142, R142, UR4 ;  /* 0x000000048e8e7c20 */ /* 0x000fe20008410000 */
[----:B------:R-:W-:Y:S01]  /*128a0*/  FMUL.FTZ R127, R127, UR4 ;  /* 0x000000047f7f7c20 */ /* 0x000fe20008410000 */
[----:B------:R-:W-:Y:S01]  /*128b0*/  ULDC UR5, c[0x0][0x988] ;  /* 0x0002620000057ab9 */ /* 0x000fe20000000800 */
[----:B------:R-:W-:Y:S01]  /*128c0*/  FMUL.FTZ R134, R134, UR4 ;  /* 0x0000000486867c20 */ /* 0x000fe20008410000 */
[----:B------:R-:W-:Y:S01]  /*128d0*/  FMUL.FTZ R122, R122, UR4 ;  /* 0x000000047a7a7c20 */ /* 0x000fe20008410000 */
[----:B------:R-:W3:Y:S01]  /*128e0*/  MUFU.TANH R141, R141 ;  /* 0x0000008d008d7308 */ /* 0x000ee20000002400 */
[----:B-1----:R-:W-:Y:S01]  /*128f0*/  FMUL.FTZ R138, R129, UR4 ;  /* 0x00000004818a7c20 */ /* 0x002fe20008410000 */
[----:B------:R-:W-:Y:S01]  /*12900*/  FMUL.FTZ R129, R120, UR4 ;  /* 0x0000000478817c20 */ /* 0x000fe20008410000 */
[----:B0-----:R-:W-:Y:S01]  /*12910*/  FMNMX.FTZ R14, R144, R14, !PT ;  /* 0x0000000e900e7209 */ /* 0x001fe20007810000 */
[----:B------:R-:W-:Y:S01]  /*12920*/  FMUL.FTZ R120, R124, UR4 ;  /* 0x000000047c787c20 */ /* 0x000fe20008410000 */
[----:B------:R-:W-:Y:S01]  /*12930*/  FMUL.FTZ R124, R113, UR4 ;  /* 0x00000004717c7c20 */ /* 0x000fe20008410000 */
[----:B------:R-:W-:Y:S01]  /*12940*/  FMUL.FTZ R113, R88, UR4 ;  /* 0x0000000458717c20 */ /* 0x000fe20008410000 */
[----:B------:R-:W-:Y:S01]  /*12950*/  FMUL.FTZ R123, R123, UR4 ;  /* 0x000000047b7b7c20 */ /* 0x000fe20008410000 */
[----:B------:R-:W0:Y:S01]  /*12960*/  MUFU.TANH R138, R138 ;  /* 0x0000008a008a7308 */ /* 0x000e220000002400 */
[----:B--2---:R-:W-:Y:S01]  /*12970*/  STL [R1+0x30], R2 ;  /* 0x0000300201007387 */ /* 0x004fe20000100800 */
[----:B------:R-:W-:Y:S01]  /*12980*/  FMUL.FTZ R126, R126, UR4 ;  /* 0x000000047e7e7c20 */ /* 0x000fe20008410000 */
[----:B------:R-:W-:Y:S01]  /*12990*/  FMUL.FTZ R131, R131, UR4 ;  /* 0x0000000483837c20 */ /* 0x000fe20008410000 */
[----:B------:R-:W-:Y:S01]  /*129a0*/  FMUL.FTZ R157, R115, UR4 ;  /* 0x00000004739d7c20 */ /* 0x000fe20008410000 */
[----:B------:R-:W-:Y:S01]  /*129b0*/  FMUL.FTZ R118, R118, UR4 ;  /* 0x0000000476767c20 */ /* 0x000fe20008410000 */
[----:B------:R-:W-:Y:S01]  /*129c0*/  FMUL.FTZ R114, R114, UR4 ;  /* 0x0000000472727c20 */ /* 0x000fe20008410000 */
[----:B------:R-:W-:Y:S01]  /*129d0*/  FMUL.FTZ R139, R139, UR4 ;  /* 0x000000048b8b7c20 */ /* 0x000fe20008410000 */
[----:B------:R-:W1:Y:S01]  /*129e0*/  MUFU.TANH R137, R137 ;  /* 0x0000008900897308 */ /* 0x000e620000002400 */
[----:B---3--:R-:W-:Y:S01]  /*129f0*/  FMNMX.FTZ R14, R141, R14, !PT ;  /* 0x0000000e8d0e7209 */ /* 0x008fe20007810000 */
[----:B------:R-:W-:Y:S01]  /*12a00*/  FMUL.FTZ R130, R130, UR4 ;  /* 0x0000000482827c20 */ /* 0x000fe20008410000 */
[----:B------:R-:W-:-:S05]  /*12a10*/  FMUL.FTZ R135, R135, UR4 ;  /* 0x0000000487877c20 */ /* 0x000fca0008410000 */
        /* <DEDUP_REMOVED lines=58> */
[----:B------:R-:W-:Y:S01]  /*12dc0*/  MUFU.TANH R132, R143 ;  /* 0x0000008f00847308 */ /* 0x000fe20000002400 */
[----:B--2---:R-:W-:-:S07]  /*12dd0*/  FMNMX.FTZ R14, R152, R14, !PT ;  /* 0x0000000e980e7209 */ /* 0x004fce0007810000 */
[----:B------:R-:W-:Y:S01]  /*12de0*/  MUFU.TANH R88, R142 ;  /* 0x0000008e00587308 */ /* 0x000fe20000002400 */
[----:B0-----:R-:W-:-:S05]  /*12df0*/  FMNMX.FTZ R14, R153, R14, !PT ;  /* 0x0000000e990e7209 */ /* 0x001fca0007810000 */
[----:B------:R-:W0:Y:S02]  /*12e00*/  SHFL.BFLY PT, R15, R14, 0x2, 0x1f ;  /* 0x0c401f000e0f7f89 */ /* 0x000e2400000e0000 */
[----:B------:R-:W-:Y:S08]  /*12e10*/  MUFU.TANH R80, R127 ;  /* 0x0000007f00507308 */ /* 0x000ff00000002400 */
[----:B------:R-:W-:Y:S08]  /*12e20*/  MUFU.TANH R142, R134 ;  /* 0x00000086008e7308 */ /* 0x000ff00000002400 */
[----:B------:R1:W-:Y:S01]  /*12e30*/  MUFU.TANH R133, R122 ;  /* 0x0000007a00857308 */ /* 0x0003e20000002400 */
[----:B0-----:R-:W-:-:S07]  /*12e40*/  FMNMX.FTZ R14, R14, R15, !PT ;  /* 0x0000000f0e0e7209 */ /* 0x001fce0007810000 */
[----:B------:R0:W-:Y:S01]  /*12e50*/  MUFU.TANH R81, R123 ;  /* 0x0000007b00517308 */ /* 0x0001e20000002400 */
[----:B------:R-:W2:Y:S07]  /*12e60*/  SHFL.BFLY PT, R15, R14, 0x1, 0x1f ;  /* 0x0c201f000e0f7f89 */ /* 0x000eae00000e0000 */
[----:B------:R-:W-:Y:S08]  /*12e70*/  MUFU.TANH R143, R126 ;  /* 0x0000007e008f7308 */ /* 0x000ff00000002400 */
[----:B------:R-:W3:Y:S08]  /*12e80*/  MUFU.TANH R89, R131 ;  /* 0x0000008300597308 */ /* 0x000ef00000002400 */
[----:B------:R4:W4:Y:S01]  /*12e90*/  MUFU.TANH R93, R114 ;  /* 0x00000072005d7308 */ /* 0x0009220000002400 */
[----:B--2---:R-:W-:Y:S01]  /*12ea0*/  FMNMX.FTZ R14, R14, R15, !PT ;  /* 0x0000000f0e0e7209 */ /* 0x004fe20007810000 */
[----:B------:R-:W-:-:S04]  /*12eb0*/  IMAD.U32 R15, RZ, RZ, UR5 ;  /* 0x00000005ff0f7e24 */ /* 0x000fc8000f8e00ff */
[C---:B-1----:R-:W-:Y:S01]  /*12ec0*/  FMUL.FTZ R122, R14.reuse, R15 ;  /* 0x0000000f0e7a7220 */ /* 0x042fe20000410000 */
[----:B0-----:R-:W-:Y:S01]  /*12ed0*/  FADD.FTZ R123, -R14, R156 ;  /* 0x0000009c0e7b7221 */ /* 0x001fe20000010100 */
[----:B------:R-:W-:Y:S01]  /*12ee0*/  MUFU.TANH R2, R139 ;  /* 0x0000008b00027308 */ /* 0x000fe20000002400 */
[----:B---3--:R-:W-:Y:S01]  /*12ef0*/  MOV R134, R89 ;  /* 0x0000005900867202 */ /* 0x008fe20000000f00 */
[-CC-:B------:R-:W-:Y:S01]  /*12f00*/  FFMA.FTZ R127, R120, R15.reuse, -R122.reuse ;  /* 0x0000000f787f7223 */ /* 0x180fe2000001087a */
[-C--:B------:R-:W-:Y:S01]  /*12f10*/  FMUL.FTZ R123, R123, R15.reuse ;  /* 0x0000000f7b7b7220 */ /* 0x080fe20000410000 */
[----:B------:R-:W2:Y:S01]  /*12f20*/  LDL.LU R120, [R1+0x38] ;  /* 0x0000380001787983 */ /* 0x000ea20000300800 */
[-C--:B------:R-:W-:Y:S01]  /*12f30*/  FFMA.FTZ R115, R150, R15.reuse, -R122 ;  /* 0x0000000f96737223 */ /* 0x080fe2000001087a */
[----:B------:R-:W-:Y:S02]  /*12f40*/  IMAD.MOV.U32 R150, RZ, RZ, R132 ;  /* 0x000000ffff967224 */ /* 0x000fe400078e0084 */
[-CC-:B------:R-:W-:Y:S01]  /*12f50*/  FFMA.FTZ R126, R20, R15.reuse, -R122.reuse ;  /* 0x0000000f147e7223 */ /* 0x180fe2000001087a */
[----:B------:R-:W-:Y:S01]  /*12f60*/  FFMA.FTZ R131, R137, R15, -R122 ;  /* 0x0000000f89837223 */ /* 0x000fe2000001087a */
[----:B------:R0:W-:Y:S01]  /*12f70*/  MUFU.EX2 R20, R123 ;  /* 0x0000007b00147308 */ /* 0x0001e20000000800 */
[----:B------:R-:W-:-:S02]  /*12f80*/  IMAD.MOV.U32 R137, RZ, RZ, R80 ;  /* 0x000000ffff897224 */ /* 0x000fc400078e0050 */
[-CC-:B------:R-:W-:Y:S01]  /*12f90*/  FFMA.FTZ R80, R105, R15.reuse, -R122.reuse ;  /* 0x0000000f69507223 */ /* 0x180fe2000001087a */
[-CC-:B------:R-:W-:Y:S01]  /*12fa0*/  FFMA.FTZ R73, R104, R15.reuse, -R122.reuse ;  /* 0x0000000f68497223 */ /* 0x180fe2000001087a */
[----:B------:R-:W3:Y:S01]  /*12fb0*/  LDL.LU R105, [R1+0x30] ;  /* 0x0000300001697983 */ /* 0x000ee20000300800 */
[-CC-:B----4-:R-:W-:Y:S01]  /*12fc0*/  FFMA.FTZ R114, R145, R15.reuse, -R122.reuse ;  /* 0x0000000f91727223 */ /* 0x190fe2000001087a */
[-CC-:B------:R-:W-:Y:S01]  /*12fd0*/  FFMA.FTZ R144, R144, R15.reuse, -R122.reuse ;  /* 0x0000000f90907223 */ /* 0x180fe2000001087a */
[-C--:B------:R-:W-:Y:S01]  /*12fe0*/  FFMA.FTZ R85, R116, R15.reuse, -R122 ;  /* 0x0000000f74557223 */ /* 0x080fe2000001087a */
[----:B------:R1:W-:Y:S01]  /*12ff0*/  MUFU.TANH R156, R118 ;  /* 0x00000076009c7308 */ /* 0x0003e20000002400 */
[----:B0-----:R-:W-:Y:S02]  /*13000*/  IMAD.MOV.U32 R123, RZ, RZ, R150 ;  /* 0x000000ffff7b7224 */ /* 0x001fe400078e0096 */
[----:B------:R-:W-:Y:S01]  /*13010*/  FFMA.FTZ R72, R97, R15, -R122 ;  /* 0x0000000f61487223 */ /* 0x000fe2000001087a */
[----:B------:R-:W-:-:S02]  /*13020*/  IMAD.MOV.U32 R150, RZ, RZ, R142 ;  /* 0x000000ffff967224 */ /* 0x000fc400078e008e */
[-CC-:B------:R-:W-:Y:S01]  /*13030*/  FFMA.FTZ R142, R146, R15.reuse, -R122.reuse ;  /* 0x0000000f928e7223 */ /* 0x180fe2000001087a */
[-CC-:B------:R-:W-:Y:S01]  /*13040*/  FFMA.FTZ R132, R138, R15.reuse, -R122.reuse ;  /* 0x0000000f8a847223 */ /* 0x180fe2000001087a */
[----:B------:R-:W3:Y:S01]  /*13050*/  LDL.LU R146, [R1+0x34] ;  /* 0x0000340001927983 */ /* 0x000ee20000300800 */
[-CC-:B------:R-:W-:Y:S01]  /*13060*/  FFMA.FTZ R76, R21, R15.reuse, -R122.reuse ;  /* 0x0000000f154c7223 */ /* 0x180fe2000001087a */
[----:B------:R-:W-:Y:S01]  /*13070*/  MUFU.EX2 R104, R115 ;  /* 0x0000007300687308 */ /* 0x000fe20000000800 */
[-CC-:B-1----:R-:W-:Y:S01]  /*13080*/  FFMA.FTZ R118, R149, R15.reuse, -R122.reuse ;  /* 0x0000000f95767223 */ /* 0x182fe2000001087a */
[----:B------:R-:W-:Y:S01]  /*13090*/  FMUL.FTZ R116, R106, UR4 ;  /* 0x000000046a747c20 */ /* 0x000fe20008410000 */
[----:B------:R-:W-:Y:S02]  /*130a0*/  IMAD.MOV.U32 R138, RZ, RZ, R81 ;  /* 0x000000ffff8a7224 */ /* 0x000fe400078e0051 */
[----:B------:R-:W-:Y:S01]  /*130b0*/  FFMA.FTZ R129, R129, R15, -R122 ;  /* 0x0000000f81817223 */ /* 0x000fe2000001087a */
[----:B------:R-:W-:-:S02]  /*130c0*/  IMAD.MOV.U32 R149, RZ, RZ, R133 ;  /* 0x000000ffff957224 */ /* 0x000fc400078e0085 */
[-CC-:B------:R-:W-:Y:S01]  /*130d0*/  FFMA.FTZ R128, R128, R15.reuse, -R122.reuse ;  /* 0x0000000f80807223 */ /* 0x180fe2000001087a */
[----:B------:R-:W-:Y:S08]  /*130e0*/  MUFU.EX2 R118, R118 ;  /* 0x0000007600767308 */ /* 0x000ff00000000800 */
[----:B------:R0:W-:Y:S08]  /*130f0*/  MUFU.EX2 R106, R114 ;  /* 0x00000072006a7308 */ /* 0x0001f00000000800 */
[----:B------:R-:W-:Y:S01]  /*13100*/  MUFU.EX2 R144, R144 ;  /* 0x0000009000907308 */ /* 0x000fe20000000800 */
[----:B------:R-:W-:Y:S01]  /*13110*/  FFMA.FTZ R81, R112, R15, -R122 ;  /* 0x0000000f70517223 */ /* 0x000fe2000001087a */
[----:B0-----:R-:W-:-:S02]  /*13120*/  IMAD.MOV.U32 R114, RZ, RZ, R143 ;  /* 0x000000ffff727224 */ /* 0x001fc400078e008f */
[-C--:B------:R-:W-:Y:S01]  /*13130*/  FFMA.FTZ R133, R141, R15.reuse, -R122 ;  /* 0x0000000f8d857223 */ /* 0x080fe2000001087a */
[----:B------:R-:W-:Y:S02]  /*13140*/  IMAD.MOV.U32 R112, RZ, RZ, R88 ;  /* 0x000000ffff707224 */ /* 0x000fe400078e0058 */
[-CC-:B------:R-:W-:Y:S01]  /*13150*/  FFMA.FTZ R125, R125, R15.reuse, -R122.reuse ;  /* 0x0000000f7d7d7223 */ /* 0x180fe2000001087a */
[----:B------:R0:W-:Y:S01]  /*13160*/  MUFU.TANH R139, R130 ;  /* 0x00000082008b7308 */ /* 0x0001e20000002400 */
[-CC-:B------:R-:W-:Y:S01]  /*13170*/  FFMA.FTZ R124, R124, R15.reuse, -R122.reuse ;  /* 0x0000000f7c7c7223 */ /* 0x180fe2000001087a */
[-CC-:B------:R-:W-:Y:S01]  /*13180*/  FFMA.FTZ R88, R108, R15.reuse, -R122.reuse ;  /* 0x0000000f6c587223 */ /* 0x180fe2000001087a */
[-CC-:B------:R-:W-:Y:S01]  /*13190*/  FFMA.FTZ R77, R109, R15.reuse, -R122.reuse ;  /* 0x0000000f6d4d7223 */ /* 0x180fe2000001087a */
[-CC-:B------:R-:W-:Y:S01]  /*131a0*/  FFMA.FTZ R96, R96, R15.reuse, -R122.reuse ;  /* 0x0000000f60607223 */ /* 0x180fe2000001087a */
[-CC-:B------:R-:W-:Y:S01]  /*131b0*/  FFMA.FTZ R21, R101, R15.reuse, -R122.reuse ;  /* 0x0000000f65157223 */ /* 0x180fe2000001087a */
[-CC-:B------:R-:W-:Y:S01]  /*131c0*/  FFMA.FTZ R89, R113, R15.reuse, -R122.reuse ;  /* 0x0000000f71597223 */ /* 0x180fe2000001087a */
[-CC-:B------:R-:W-:Y:S01]  /*131d0*/  FFMA.FTZ R92, R92, R15.reuse, -R122.reuse ;  /* 0x0000000f5c5c7223 */ /* 0x180fe2000001087a */
[----:B------:R-:W1:Y:S01]  /*131e0*/  MUFU.TANH R135, R135 ;  /* 0x0000008700877308 */ /* 0x000e620000002400 */
[----:B0-----:R-:W-:Y:S01]  /*131f0*/  FFMA.FTZ R130, R136, R15, -R122 ;  /* 0x0000000f88827223 */ /* 0x001fe2000001087a */
[----:B------:R-:W-:-:S02]  /*13200*/  IMAD.MOV.U32 R136, RZ, RZ, R93 ;  /* 0x000000ffff887224 */ /* 0x000fc400078e005d */
        /* <DEDUP_REMOVED lines=8> */
[----:B------:R-:W-:Y:S01]  /*13290*/  FFMA.FTZ R153, R153, R15, -R122 ;  /* 0x0000000f99997223 */ /* 0x000fe2000001087a */
[----:B------:R-:W-:Y:S02]  /*132a0*/  IMAD.MOV.U32 R122, RZ, RZ, R112 ;  /* 0x000000ffff7a7224 */ /* 0x000fe400078e0070 */
[----:B------:R-:W-:Y:S01]  /*132b0*/  FMUL.FTZ R108, R102, UR4 ;  /* 0x00000004666c7c20 */ /* 0x000fe20008410000 */
[----:B------:R-:W-:-:S02]  /*132c0*/  IMAD.MOV.U32 R102, RZ, RZ, R134 ;  /* 0x000000ffff667224 */ /* 0x000fc400078e0086 */
[----:B------:R-:W-:Y:S01]  /*132d0*/  FMUL.FTZ R121, R99, UR4 ;  /* 0x0000000463797c20 */ /* 0x000fe20008410000 */
[----:B------:R-:W0:Y:S01]  /*132e0*/  MUFU.TANH R157, R157 ;  /* 0x0000009d009d7308 */ /* 0x000e220000002400 */
[----:B-1----:R-:W-:Y:S02]  /*132f0*/  IMAD.MOV.U32 R99, RZ, RZ, R135 ;  /* 0x000000ffff637224 */ /* 0x002fe400078e0087 */
[----:B------:R-:W-:Y:S02]  /*13300*/  IMAD.MOV.U32 R100, RZ, RZ, R149 ;  /* 0x000000ffff647224 */ /* 0x000fe400078e0095 */
[----:B------:R-:W-:Y:S02]  /*13310*/  IMAD.MOV.U32 R101, RZ, RZ, R138 ;  /* 0x000000ffff657224 */ /* 0x000fe400078e008a */
[----:B------:R-:W-:Y:S01]  /*13320*/  FMUL.FTZ R115, R119, UR4 ;  /* 0x0000000477737c20 */ /* 0x000fe20008410000 */
[----:B------:R-:W-:Y:S02]  /*13330*/  IMAD.MOV.U32 R113, RZ, RZ, R137 ;  /* 0x000000ffff717224 */ /* 0x000fe400078e0089 */
[----:B------:R-:W-:-:S02]  /*13340*/  IMAD.MOV.U32 R112, RZ, RZ, R136 ;  /* 0x000000ffff707224 */ /* 0x000fc400078e0088 */
[----:B------:R-:W-:Y:S01]  /*13350*/  FMUL.FTZ R117, R107, UR4 ;  /* 0x000000046b757c20 */ /* 0x000fe20008410000 */
[----:B------:R-:W1:Y:S01]  /*13360*/  MUFU.TANH R115, R115 ;  /* 0x0000007300737308 */ /* 0x000e620000002400 */
[----:B------:R-:W-:-:S07]  /*13370*/  FMUL.FTZ R119, R111, UR4 ;  /* 0x000000046f777c20 */ /* 0x000fce0008410000 */
[----:B------:R-:W4:Y:S08]  /*13380*/  MUFU.TANH R116, R116 ;  /* 0x0000007400747308 */ /* 0x000f300000002400 */
[----:B------:R-:W4:Y:S08]  /*13390*/  MUFU.TANH R117, R117 ;  /* 0x0000007500757308 */ /* 0x000f300000002400 */
[----:B------:R-:W-:Y:S01]  /*133a0*/  MUFU.TANH R119, R119 ;  /* 0x0000007700777308 */ /* 0x000fe20000002400 */
[----:B------:R-:W-:-:S07]  /*133b0*/  FMUL.FTZ R109, R103, UR4 ;  /* 0x00000004676d7c20 */ /* 0x000fce0008410000 */
[----:B------:R-:W-:Y:S01]  /*133c0*/  MUFU.TANH R121, R121 ;  /* 0x0000007900797308 */ /* 0x000fe20000002400 */
[----:B------:R-:W-:-:S07]  /*133d0*/  FMUL.FTZ R111, R91, UR4 ;  /* 0x000000045b6f7c20 */ /* 0x000fce0008410000 */
[----:B------:R-:W-:Y:S01]  /*133e0*/  MUFU.TANH R108, R108 ;  /* 0x0000006c006c7308 */ /* 0x000fe20000002400 */
[----:B------:R-:W-:-:S07]  /*133f0*/  FMUL.FTZ R134, R94, UR4 ;  /* 0x000000045e867c20 */ /* 0x000fce0008410000 */
[----:B------:R-:W-:Y:S01]  /*13400*/  MUFU.TANH R109, R109 ;  /* 0x0000006d006d7308 */ /* 0x000fe20000002400 */
[----:B------:R-:W-:Y:S01]  /*13410*/  FMUL.FTZ R135, R95, UR4 ;  /* 0x000000045f877c20 */ /* 0x000fe20008410000 */
[----:B------:R-:W-:-:S06]  /*13420*/  FMUL.FTZ R136, R82, UR4 ;  /* 0x0000000452887c20 */ /* 0x000fcc0008410000 */
[----:B------:R-:W-:Y:S01]  /*13430*/  MUFU.TANH R111, R111 ;  /* 0x0000006f006f7308 */ /* 0x000fe20000002400 */
[----:B------:R-:W-:-:S07]  /*13440*/  FMUL.FTZ R137, R83, UR4 ;  /* 0x0000000453897c20 */ /* 0x000fce0008410000 */
[----:B------:R-:W-:Y:S01]  /*13450*/  MUFU.TANH R134, R134 ;  /* 0x0000008600867308 */ /* 0x000fe20000002400 */
[----:B------:R-:W-:-:S07]  /*13460*/  FMUL.FTZ R138, R86, UR4 ;  /* 0x00000004568a7c20 */ /* 0x000fce0008410000 */
[----:B------:R-:W-:Y:S01]  /*13470*/  MUFU.TANH R135, R135 ;  /* 0x0000008700877308 */ /* 0x000fe20000002400 */
[----:B------:R-:W-:-:S07]  /*13480*/  IMAD.MOV.U32 R103, RZ, RZ, R139 ;  /* 0x000000ffff677224 */ /* 0x000fce00078e008b */
[----:B------:R-:W-:Y:S08]  /*13490*/  MUFU.TANH R136, R136 ;  /* 0x0000008800887308 */ /* 0x000ff00000002400 */
[----:B------:R-:W-:Y:S01]  /*134a0*/  MUFU.TANH R137, R137 ;  /* 0x0000008900897308 */ /* 0x000fe20000002400 */
[----:B--2---:R-:W-:-:S04]  /*134b0*/  FFMA.FTZ R97, R20, R120, R104 ;  /* 0x0000007814617223 */ /* 0x004fc80000010068 */
[----:B------:R-:W-:-:S04]  /*134c0*/  FADD.FTZ R97, R118, R97 ;  /* 0x0000006176617221 */ /* 0x000fc80000010000 */
[----:B------:R-:W-:-:S04]  /*134d0*/  FADD.FTZ R97, R106, R97 ;  /* 0x000000616a617221 */ /* 0x000fc80000010000 */
[----:B------:R-:W-:Y:S01]  /*134e0*/  FADD.FTZ R143, R144, R97 ;  /* 0x00000061908f7221 */ /* 0x000fe20000010000 */
[----:B---3--:R-:W-:-:S04]  /*134f0*/  FMNMX.FTZ R97, R105, R146, !PT ;  /* 0x0000009269617209 */ /* 0x008fc80007810000 */
[----:B------:R-:W-:-:S04]  /*13500*/  FMNMX.FTZ R97, R2, R97, !PT ;  /* 0x0000006102617209 */ /* 0x000fc80007810000 */
[----:B------:R-:W-:-:S04]  /*13510*/  FMNMX.FTZ R97, R122, R97, !PT ;  /* 0x000000617a617209 */ /* 0x000fc80007810000 */
[----:B------:R-:W-:Y:S01]  /*13520*/  FMNMX.FTZ R97, R123, R97, !PT ;  /* 0x000000617b617209 */ /* 0x000fe20007810000 */
[----:B------:R-:W-:-:S03]  /*13530*/  FMUL.FTZ R120, R98, UR4 ;  /* 0x0000000462787c20 */ /* 0x000fc60008410000 */
[----:B------:R-:W-:Y:S01]  /*13540*/  FMNMX.FTZ R97, R139, R97, !PT ;  /* 0x000000618b617209 */ /* 0x000fe20007810000 */
[----:B------:R-:W-:-:S03]  /*13550*/  IMAD.MOV.U32 R98, RZ, RZ, R150 ;  /* 0x000000ffff627224 */ /* 0x000fc600078e0096 */
[----:B------:R-:W-:-:S04]  /*13560*/  FMNMX.FTZ R97, R102, R97, !PT ;  /* 0x0000006166617209 */ /* 0x000fc80007810000 */
[----:B------:R-:W-:-:S04]  /*13570*/  FMNMX.FTZ R97, R98, R97, !PT ;  /* 0x0000006162617209 */ /* 0x000fc80007810000 */
[----:B------:R-:W-:-:S04]  /*13580*/  FMNMX.FTZ R97, R99, R97, !PT ;  /* 0x0000006163617209 */ /* 0x000fc80007810000 */
[----:B------:R-:W-:-:S04]  /*13590*/  FMNMX.FTZ R97, R100, R97, !PT ;  /* 0x0000006164617209 */ /* 0x000fc80007810000 */
[----:B------:R-:W-:-:S04]  /*135a0*/  FMNMX.FTZ R97, R101, R97, !PT ;  /* 0x0000006165617209 */ /* 0x000fc80007810000 */
[----:B------:R-:W-:-:S04]  /*135b0*/  FMNMX.FTZ R97, R114, R97, !PT ;  /* 0x0000006172617209 */ /* 0x000fc80007810000 */
[----:B------:R-:W-:Y:S02]  /*135c0*/  FMNMX.FTZ R97, R113, R97, !PT ;  /* 0x0000006171617209 */ /* 0x000fe40007810000 */
[----:B------:R-:W-:Y:S01]  /*135d0*/  F2FP.F16.F32.PACK_AB R104, R118, R104 ;  /* 0x000000687668723e */ /* 0x000fe200000000ff */
[----:B------:R-:W-:Y:S01]  /*135e0*/  FMUL.FTZ R118, R110, UR4 ;  /* 0x000000046e767c20 */ /* 0x000fe20008410000 */
[----:B------:R-:W-:-:S04]  /*135f0*/  FMNMX.FTZ R97, R112, R97, !PT ;  /* 0x0000006170617209 */ /* 0x000fc80007810000 */
[----:B0-----:R-:W-:Y:S01]  /*13600*/  FMNMX.FTZ R97, R157, R97, !PT ;  /* 0x000000619d617209 */ /* 0x001fe20007810000 */
[----:B------:R-:W0:Y:S03]  /*13610*/  MUFU.TANH R118, R118 ;  /* 0x0000007600767308 */ /* 0x000e260000002400 */
[----:B------:R-:W-:-:S04]  /*13620*/  FMNMX.FTZ R97, R156, R97, !PT ;  /* 0x000000619c617209 */ /* 0x000fc80007810000 */
[----:B-1----:R-:W-:Y:S01]  /*13630*/  FMNMX.FTZ R97, R115, R97, !PT ;  /* 0x0000006173617209 */ /* 0x002fe20007810000 */
[----:B------:R-:W1:Y:S03]  /*13640*/  MUFU.TANH R120, R120 ;  /* 0x0000007800787308 */ /* 0x000e660000002400 */
[----:B----4-:R-:W-:-:S04]  /*13650*/  FMNMX.FTZ R97, R116, R97, !PT ;  /* 0x0000006174617209 */ /* 0x010fc80007810000 */
[----:B------:R-:W-:Y:S01]  /*13660*/  FMNMX.FTZ R97, R117, R97, !PT ;  /* 0x0000006175617209 */ /* 0x000fe20007810000 */
[----:B------:R-:W-:-:S03]  /*13670*/  FMUL.FTZ R110, R90, UR4 ;  /* 0x000000045a6e7c20 */ /* 0x000fc60008410000 */
[----:B0-----:R-:W-:-:S04]  /*13680*/  FMNMX.FTZ R97, R118, R97, !PT ;  /* 0x0000006176617209 */ /* 0x001fc80007810000 */
[----:B------:R-:W-:Y:S01]  /*13690*/  FMNMX.FTZ R97, R119, R97, !PT ;  /* 0x0000006177617209 */ /* 0x000fe20007810000 */
[----:B------:R-:W0:Y:S03]  /*136a0*/  MUFU.TANH R110, R110 ;  /* 0x0000006e006e7308 */ /* 0x000e260000002400 */
[----:B-1----:R-:W-:-:S04]  /*136b0*/  FMNMX.FTZ R97, R120, R97, !PT ;  /* 0x0000006178617209 */ /* 0x002fc80007810000 */
[----:B------:R-:W-:-:S04]  /*136c0*/  FMNMX.FTZ R97, R121, R97, !PT ;  /* 0x0000006179617209 */ /* 0x000fc80007810000 */
[----:B------:R-:W-:-:S04]  /*136d0*/  FMNMX.FTZ R97, R108, R97, !PT ;  /* 0x000000616c617209 */ /* 0x000fc80007810000 */
[----:B------:R-:W-:-:S04]  /*136e0*/  FMNMX.FTZ R97, R109, R97, !PT ;  /* 0x000000616d617209 */ /* 0x000fc80007810000 */
[----:B0-----:R-:W-:Y:S01]  /*136f0*/  FMNMX.FTZ R97, R110, R97, !PT ;  /* 0x000000616e617209 */ /* 0x001fe20007810000 */
[----:B------:R-:W-:-:S03]  /*13700*/  FMUL.FTZ R139, R87, UR4 ;  /* 0x00000004578b7c20 */ /* 0x000fc60008410000 */
[----:B------:R-:W-:Y:S01]  /*13710*/  FMNMX.FTZ R97, R111, R97, !PT ;  /* 0x000000616f617209 */ /* 0x000fe20007810000 */
[----:B------:R-:W0:Y:S01]  /*13720*/  MUFU.TANH R138, R138 ;  /* 0x0000008a008a7308 */ /* 0x000e220000002400 */
[----:B------:R-:W-:Y:S01]  /*13730*/  F2FP.F16.F32.PACK_AB R106, R144, R106 ;  /* 0x0000006a906a723e */ /* 0x000fe200000000ff */
[----:B------:R-:W-:Y:S01]  /*13740*/  FMUL.FTZ R144, R74, UR4 ;  /* 0x000000044a907c20 */ /* 0x000fe20008410000 */
[----:B------:R-:W-:Y:S01]  /*13750*/  FMNMX.FTZ R97, R134, R97, !PT ;  /* 0x0000006186617209 */ /* 0x000fe20007810000 */
[----:B------:R-:W-:Y:S02]  /*13760*/  IMAD.MOV.U32 R86, RZ, RZ, R146 ;  /* 0x000000ffff567224 */ /* 0x000fe400078e0092 */
[----:B------:R-:W-:Y:S01]  /*13770*/  FMUL.FTZ R146, R75, UR4 ;  /* 0x000000044b927c20 */ /* 0x000fe20008410000 */
[----:B------:R-:W-:Y:S01]  /*13780*/  FMNMX.FTZ R97, R135, R97, !PT ;  /* 0x0000006187617209 */ /* 0x000fe20007810000 */
[----:B------:R-:W1:Y:S01]  /*13790*/  MUFU.TANH R139, R139 ;  /* 0x0000008b008b7308 */ /* 0x000e620000002400 */
[----:B------:R-:W-:-:S02]  /*137a0*/  FMUL.FTZ R148, R78, UR4 ;  /* 0x000000044e947c20 */ /* 0x000fc40008410000 */
[----:B------:R-:W-:-:S05]  /*137b0*/  FMNMX.FTZ R97, R136, R97, !PT ;  /* 0x0000006188617209 */ /* 0x000fca0007810000 */
[----:B------:R-:W2:Y:S01]  /*137c0*/  MUFU.TANH R144, R144 ;  /* 0x0000009000907308 */ /* 0x000ea20000002400 */
[----:B------:R-:W-:Y:S01]  /*137d0*/  FMNMX.FTZ R97, R137, R97, !PT ;  /* 0x0000006189617209 */ /* 0x000fe20007810000 */
[----:B------:R-:W-:-:S06]  /*137e0*/  FMUL.FTZ R149, R79, UR4 ;  /* 0x000000044f957c20 */ /* 0x000fcc0008410000 */
[----:B------:R-:W3:Y:S01]  /*137f0*/  MUFU.TANH R146, R146 ;  /* 0x0000009200927308 */ /* 0x000ee20000002400 */
[----:B0-----:R-:W-:-:S07]  /*13800*/  FMNMX.FTZ R97, R138, R97, !PT ;  /* 0x000000618a617209 */ /* 0x001fce0007810000 */
[----:B------:R-:W0:Y:S01]  /*13810*/  MUFU.TANH R148, R148 ;  /* 0x0000009400947308 */ /* 0x000e220000002400 */
[----:B-1----:R-:W-:-:S07]  /*13820*/  FMNMX.FTZ R97, R139, R97, !PT ;  /* 0x000000618b617209 */ /* 0x002fce0007810000 */
[----:B------:R-:W1:Y:S01]  /*13830*/  MUFU.TANH R149, R149 ;  /* 0x0000009500957308 */ /* 0x000e620000002400 */
[----:B--2---:R-:W-:-:S04]  /*13840*/  FMNMX.FTZ R97, R144, R97, !PT ;  /* 0x0000006190617209 */ /* 0x004fc80007810000 */
[----:B---3--:R-:W-:-:S04]  /*13850*/  FMNMX.FTZ R97, R146, R97, !PT ;  /* 0x0000006192617209 */ /* 0x008fc80007810000 */
[----:B0-----:R-:W-:-:S04]  /*13860*/  FMNMX.FTZ R74, R148, R97, !PT ;  /* 0x00000061944a7209 */ /* 0x001fc80007810000 */
[----:B-1----:R-:W-:-:S05]  /*13870*/  FMNMX.FTZ R74, R149, R74, !PT ;  /* 0x0000004a954a7209 */ /* 0x002fca0007810000 */
[----:B------:R-:W0:Y:S02]  /*13880*/  SHFL.BFLY PT, R75, R74, 0x2, 0x1f ;  /* 0x0c401f004a4b7f89 */ /* 0x000e2400000e0000 */
[----:B0-----:R-:W-:-:S05]  /*13890*/  FMNMX.FTZ R74, R74, R75, !PT ;  /* 0x0000004b4a4a7209 */ /* 0x001fca0007810000 */
[----:B------:R-:W0:Y:S02]  /*138a0*/  SHFL.BFLY PT, R75, R74, 0x1, 0x1f ;  /* 0x0c201f004a4b7f89 */ /* 0x000e2400000e0000 */
[----:B0-----:R-:W-:-:S05]  /*138b0*/  FMNMX.FTZ R74, R74, R75, !PT ;  /* 0x0000004b4a4a7209 */ /* 0x001fca0007810000 */
[----:B------:R-:W-:-:S04]  /*138c0*/  FMUL.FTZ R150, R74, R15 ;  /* 0x0000000f4a967220 */ /* 0x000fc80000410000 */
[-CC-:B------:R-:W-:Y:S01]  /*138d0*/  FFMA.FTZ R83, R134, R15.reuse, -R150.reuse ;  /* 0x0000000f86537223 */ /* 0x180fe20000010896 */
[-C--:B------:R-:W-:Y:S01]  /*138e0*/  FFMA.FTZ R107, R2, R15.reuse, -R150 ;  /* 0x0000000f026b7223 */ /* 0x080fe20000010896 */
[----:B------:R-:W-:Y:S01]  /*138f0*/  IMAD.MOV.U32 R134, RZ, RZ, R86 ;  /* 0x000000ffff867224 */ /* 0x000fe200078e0056 */
[----:B------:R0:W5:Y:S01]  /*13900*/  LDL.LU R2, [R1+0xec] ;  /* 0x0000ec0001027983 */ /* 0x0001620000300800 */
[----:B------:R-:W-:-:S03]  /*13910*/  FFMA.FTZ R86, R135, R15, -R150 ;  /* 0x0000000f87567223 */ /* 0x000fc60000010896 */
[----:B------:R-:W2:Y:S01]  /*13920*/  LDL R135, [R1+0x84] ;  /* 0x0000840001877983 */ /* 0x000ea20000100800 */
[----:B------:R-:W-:Y:S01]  /*13930*/  FFMA.FTZ R90, R108, R15, -R150 ;  /* 0x0000000f6c5a7223 */ /* 0x000fe20000010896 */
[----:B-----5:R-:W-:-:S05]  /*13940*/  VIADD R108, R16, 0x200 ;  /* 0x00000200106c7836 */ /* 0x020fca0000000000 */
[----:B------:R-:W-:-:S04]  /*13950*/  SHF.R.U32.HI R108, RZ, 0x4, R108 ;  /* 0x00000004ff6c7819 */ /* 0x000fc8000001166c */
[----:B------:R-:W-:-:S04]  /*13960*/  LOP3.LUT R108, R108, 0x3fff, RZ, 0xc0, !PT ;  /* 0x00003fff6c6c7812 */ /* 0x000fc800078ec0ff */
[----:B------:R-:W-:Y:S01]  /*13970*/  LOP3.LUT R108, R108, 0x2400000, RZ, 0xfc, !PT ;  /* 0x024000006c6c7812 */ /* 0x000fe200078efcff */
[----:B------:R-:W-:-:S04]  /*13980*/  FFMA.FTZ R94, R110, R15, -R150 ;  /* 0x0000000f6e5e7223 */ /* 0x000fc80000010896 */
[----:B------:R-:W-:-:S04]  /*13990*/  IMAD R108, R0, 0x6c0, R108 ;  /* 0x000006c0006c7824 */ /* 0x000fc800078e026c */
[----:B------:R-:W-:-:S05]  /*139a0*/  VIADD R110, R108, 0x40 ;  /* 0x000000406c6e7836 */ /* 0x000fca0000000000 */
[----:B------:R-:W-:Y:S01]  /*139b0*/  R2UR UR10, R110 ;  /* 0x000000006e0a72ca */ /* 0x000fe200000e0000 */
        /* <DEDUP_REMOVED lines=8> */
[C---:B------:R-:W-:Y:S02]  /*13a40*/  VIADD R110, R108.reuse, 0x180 ;  /* 0x000001806c6e7836 */ /* 0x040fe40000000000 */
[----:B------:R-:W-:Y:S01]  /*13a50*/  FFMA.FTZ R91, R109, R15, -R150 ;  /* 0x0000000f6d5b7223 */ /* 0x000fe20000010896 */
[----:B------:R-:W-:Y:S01]  /*13a60*/  IMAD.MOV.U32 R109, RZ, RZ, -0x7fffffe0 ;  /* 0x80000020ff6d7424 */ /* 0x000fe200078e00ff */
[----:B------:R-:W-:Y:S02]  /*13a70*/  R2UR UR6, R108 ;  /* 0x000000006c0672ca */ /* 0x000fe400000e0000 */
[----:B------:R-:W-:Y:S02]  /*13a80*/  R2UR UR30, R110 ;  /* 0x000000006e1e72ca */ /* 0x000fe400000e0000 */
[C---:B------:R-:W-:Y:S01]  /*13a90*/  IADD3 R110, R108.reuse, 0x1c0, RZ ;  /* 0x000001c06c6e7810 */ /* 0x040fe20007ffe0ff */
[----:B------:R-:W-:Y:S01]  /*13aa0*/  VIADD R108, R108, 0x200 ;  /* 0x000002006c6c7836 */ /* 0x000fe20000000000 */
[----:B------:R-:W-:-:S02]  /*13ab0*/  R2UR UR7, R109 ;  /* 0x000000006d0772ca */ /* 0x000fc400000e0000 */
[----:B------:R-:W-:Y:S01]  /*13ac0*/  R2UR UR39, R109 ;  /* 0x000000006d2772ca */ /* 0x000fe200000e0000 */
[----:B------:R-:W-:Y:S01]  /*13ad0*/  IMAD.MOV.U32 R109, RZ, RZ, -0x3ffffff0 ;  /* 0xc0000010ff6d7424 */ /* 0x000fe200078e00ff */
[----:B------:R-:W-:-:S04]  /*13ae0*/  R2UR UR38, R108 ;  /* 0x000000006c2672ca */ /* 0x000fc800000e0000 */
[----:B------:R-:W-:Y:S01]  /*13af0*/  R2UR UR5, R109 ;  /* 0x000000006d0572ca */ /* 0x000fe200000e0000 */
[----:B------:R-:W-:Y:S01]  /*13b00*/  WARPGROUP.ARRIVE ;  /* 0x00000000000079c5 */ /* 0x000fe20000000000 */
[----:B------:R-:W-:Y:S01]  /*13b10*/  FFMA.FTZ R82, R111, R15, -R150 ;  /* 0x0000000f6f527223 */ /* 0x000fe20000010896 */
[----:B------:R-:W-:Y:S01]  /*13b20*/  IMAD.MOV.U32 R111, RZ, RZ, -0x7fffffe0 ;  /* 0x80000020ff6f7424 */ /* 0x000fe200078e00ff */
[----:B------:R-:W-:-:S04]  /*13b30*/  R2UR UR34, R110 ;  /* 0x000000006e2272ca */ /* 0x000fc800000e0000 */
[C---:B------:R-:W-:Y:S02]  /*13b40*/  R2UR UR11, R111.reuse ;  /* 0x000000006f0b72ca */ /* 0x040fe400000e0000 */
[C---:B------:R-:W-:Y:S02]  /*13b50*/  R2UR UR15, R111.reuse ;  /* 0x000000006f0f72ca */ /* 0x040fe400000e0000 */
[C---:B------:R-:W-:Y:S02]  /*13b60*/  R2UR UR19, R111.reuse ;  /* 0x000000006f1372ca */ /* 0x040fe400000e0000 */
[C---:B------:R-:W-:Y:S02]  /*13b70*/  R2UR UR23, R111.reuse ;  /* 0x000000006f1772ca */ /* 0x040fe400000e0000 */
[C---:B------:R-:W-:Y:S02]  /*13b80*/  R2UR UR27, R111.reuse ;  /* 0x000000006f1b72ca */ /* 0x040fe400000e0000 */
[----:B------:R-:W-:-:S02]  /*13b90*/  R2UR UR31, R111 ;  /* 0x000000006f1f72ca */ /* 0x000fc400000e0000 */
[----:B------:R-:W-:Y:S01]  /*13ba0*/  R2UR UR35, R111 ;  /* 0x000000006f2372ca */ /* 0x000fe200000e0000 */
[----:B------:R-:W-:-:S05]  /*13bb0*/  IMAD.MOV.U32 R111, RZ, RZ, -0x3ffffff0 ;  /* 0xc0000010ff6f7424 */ /* 0x000fca00078e00ff */
[----:B------:R-:W-:Y:S01]  /*13bc0*/  R2UR UR9, R111 ;  /* 0x000000006f0972ca */ /* 0x000fe200000e0000 */
[----:B------:R-:W-:Y:S01]  /*13bd0*/  IMAD.MOV.U32 R111, RZ, RZ, -0x3ffffff0 ;  /* 0xc0000010ff6f7424 */ /* 0x000fe200078e00ff */
[----:B--2---:R-:W-:-:S04]  /*13be0*/  LOP3.LUT R108, R135, 0x10000, RZ, 0xfc, !PT ;  /* 0x00010000876c7812 */ /* 0x004fc800078efcff */
[----:B------:R-:W-:-:S13]  /*13bf0*/  R2UR UR4, R108 ;  /* 0x000000006c0472ca */ /* 0x000fda00000e0000 */
[----:B------:R-:W-:Y:S01]  /*13c00*/  HGMMA.64x96x16.F32 R24, gdesc[UR4].tnspB, R24, gsb0 ;  /* 0x41600000041879f0 */ /* 0x000fe20008000818 */
[----:B------:R-:W-:-:S05]  /*13c10*/  VIADD R110, R108, 0x180 ;  /* 0x000001806c6e7836 */ /* 0x000fca0000000000 */
[----:B------:R-:W-:Y:S01]  /*13c20*/  R2UR UR8, R110 ;  /* 0x000000006e0872ca */ /* 0x000fe200000e0000 */
[----:B------:R-:W-:Y:S01]  /*13c30*/  VIADD R110, R108, 0x300 ;  /* 0x000003006c6e7836 */ /* 0x000fe20000000000 */
[----:B------:R-:W-:Y:S01]  /*13c40*/  R2UR UR13, R111 ;  /* 0x000000006f0d72ca */ /* 0x000fe200000e0000 */
[----:B------:R-:W-:Y:S02]  /*13c50*/  WARPGROUP.DEPBAR.LE gsb0, 0x0 ;  /* 0x00008000000079c5 */ /* 0x000fe40000010000 */
[----:B------:R-:W-:-:S08]  /*13c60*/  WARPGROUP.ARRIVE ;  /* 0x00000000000079c5 */ /* 0x000fd00000000000 */
[----:B------:R-:W-:Y:S01]  /*13c70*/  HGMMA.64x96x16.F32 R24, gdesc[UR8].tnspB, R24, gsb0 ;  /* 0x41600000081879f0 */ /* 0x000fe20008000818 */
[----:B------:R-:W-:Y:S01]  /*13c80*/  R2UR UR12, R110 ;  /* 0x000000006e0c72ca */ /* 0x000fe200000e0000 */
[----:B------:R-:W-:Y:S02]  /*13c90*/  VIADD R110, R108, 0x480 ;  /* 0x000004806c6e7836 */ /* 0x000fe40000000000 */
[----:B------:R-:W-:-:S03]  /*13ca0*/  IMAD.MOV.U32 R111, RZ, RZ, -0x3ffffff0 ;  /* 0xc0000010ff6f7424 */ /* 0x000fc600078e00ff */
[----:B------:R-:W-:Y:S02]  /*13cb0*/  R2UR UR16, R110 ;  /* 0x000000006e1072ca */ /* 0x000fe400000e0000 */
[----:B------:R-:W-:Y:S01]  /*13cc0*/  R2UR UR17, R111 ;  /* 0x000000006f1172ca */ /* 0x000fe200000e0000 */
[----:B------:R-:W-:Y:S02]  /*13cd0*/  WARPGROUP.DEPBAR.LE gsb0, 0x0 ;  /* 0x00008000000079c5 */ /* 0x000fe40000010000 */
[----:B------:R-:W-:-:S06]  /*13ce0*/  WARPGROUP.ARRIVE ;  /* 0x00000000000079c5 */ /* 0x000fcc0000000000 */
[----:B------:R-:W-:Y:S01]  /*13cf0*/  HGMMA.64x96x16.F32 R24, gdesc[UR12].tnspB, R24, gsb0 ;  /* 0x416000000c1879f0 */ /* 0x000fe20008000818 */
        /* <DEDUP_REMOVED lines=15> */
[----:B------:R-:W-:Y:S02]  /*13df0*/  IMAD.MOV.U32 R111, RZ, RZ, -0x3ffffff0 ;  /* 0xc0000010ff6f7424 */ /* 0x000fe400078e00ff */
[----:B------:R-:W-:Y:S01]  /*13e00*/  IMAD.MOV.U32 R135, RZ, RZ, R134 ;  /* 0x000000ffff877224 */ /* 0x000fe200078e0086 */
[----:B------:R-:W-:Y:S01]  /*13e10*/  R2UR UR28, R110 ;  /* 0x000000006e1c72ca */ /* 0x000fe200000e0000 */
[----:B------:R-:W2:Y:S01]  /*13e20*/  LDL.LU R134, [R1+0x48] ;  /* 0x0000480001867983 */ /* 0x000ea20000300800 */
        /* <DEDUP_REMOVED lines=11> */
[----:B------:R-:W-:-:S04]  /*13ee0*/  FADD.FTZ R109, -R74, R135 ;  /* 0x000000874a6d7221 */ /* 0x000fc80000010100 */
[----:B------:R-:W-:Y:S01]  /*13ef0*/  FMUL.FTZ R109, R109, R15 ;  /* 0x0000000f6d6d7220 */ /* 0x000fe20000410000 */
[----:B------:R-:W-:-:S03]  /*13f00*/  VIADD R108, R108, 0xc00 ;  /* 0x00000c006c6c7836 */ /* 0x000fc60000000000 */
[----:B------:R1:W-:Y:S01]  /*13f10*/  MUFU.EX2 R110, R109 ;  /* 0x0000006d006e7308 */ /* 0x0003e20000000800 */
[----:B------:R-:W-:Y:S02]  /*13f20*/  WARPGROUP.DEPBAR.LE gsb0, 0x0 ;  /* 0x00008000000079c5 */ /* 0x000fe40000010000 */
[----:B------:R-:W-:-:S06]  /*13f30*/  WARPGROUP.ARRIVE ;  /* 0x00000000000079c5 */ /* 0x000fcc0000000000 */
[----:B------:R-:W-:Y:S01]  /*13f40*/  HGMMA.64x96x16.F32 R24, gdesc[UR32].tnspB, R24, gsb0 ;  /* 0x41600000201879f0 */ /* 0x000fe20008000818 */
[----:B-1----:R-:W-:Y:S01]  /*13f50*/  IMAD.MOV.U32 R109, RZ, RZ, -0x3ffffff0 ;  /* 0xc0000010ff6d7424 */ /* 0x002fe200078e00ff */
[----:B------:R-:W-:-:S04]  /*13f60*/  R2UR UR36, R108 ;  /* 0x000000006c2472ca */ /* 0x000fc800000e0000 */
[----:B------:R-:W-:Y:S01]  /*13f70*/  R2UR UR37, R109 ;  /* 0x000000006d2572ca */ /* 0x000fe200000e0000 */
[-CC-:B------:R-:W-:Y:S02]  /*13f80*/  FFMA.FTZ R87, R136, R15.reuse, -R150.reuse ;  /* 0x0000000f88577223 */ /* 0x180fe40000010896 */
[----:B------:R-:W1:Y:S01]  /*13f90*/  S2R R136, SR_TID.X ;  /* 0x0000000000887919 */ /* 0x000e620000002100 */
[----:B------:R-:W-:Y:S01]  /*13fa0*/  FFMA.FTZ R105, R105, R15, -R150 ;  /* 0x0000000f69697223 */ /* 0x000fe20000010896 */
[----:B------:R-:W-:Y:S08]  /*13fb0*/  MUFU.EX2 R108, R107 ;  /* 0x0000006b006c7308 */ /* 0x000ff00000000800 */
[----:B------:R-:W2:Y:S01]  /*13fc0*/  MUFU.EX2 R105, R105 ;  /* 0x0000006900697308 */ /* 0x000ea20000000800 */
[----:B------:R-:W-:-:S02]  /*13fd0*/  WARPGROUP.DEPBAR.LE gsb0, 0x0 ;  /* 0x00008000000079c5 */ /* 0x000fc40000010000 */
[----:B------:R-:W-:-:S06]  /*13fe0*/  WARPGROUP.ARRIVE ;  /* 0x00000000000079c5 */ /* 0x000fcc0000000000 */
[----:B------:R-:W-:Y:S01]  /*13ff0*/  HGMMA.64x96x16.F32 R24, gdesc[UR36].tnspB, R24, gsb0 ;  /* 0x41600000241879f0 */ /* 0x000fe20008000818 */
[----:B-1----:R-:W-:Y:S01]  /*14000*/  SHF.R.U32.HI R135, RZ, 0x7, R136 ;  /* 0x00000007ff877819 */ /* 0x002fe20000011688 */
[-CC-:B------:R-:W-:Y:S01]  /*14010*/  FFMA.FTZ R123, R123, R15.reuse, -R150.reuse ;  /* 0x0000000f7b7b7223 */ /* 0x180fe20000010896 */
[----:B------:R-:W-:Y:S01]  /*14020*/  FFMA.FTZ R122, R122, R15, -R150 ;  /* 0x0000000f7a7a7223 */ /* 0x000fe20000010896 */
[----:B------:R-:W-:Y:S02]  /*14030*/  ISETP.GE.U32.AND P2, PT, R136, 0x180, PT ;  /* 0x000001808800780c */ /* 0x000fe40003f46070 */
[----:B------:R-:W-:Y:S01]  /*14040*/  VIADD R109, R135, 0x9 ;  /* 0x00000009876d7836 */ /* 0x000fe20000000000 */
[----:B------:R-:W-:Y:S01]  /*14050*/  MUFU.EX2 R107, R122 ;  /* 0x0000007a006b7308 */ /* 0x000fe20000000800 */
[----:B--2---:R-:W-:-:S03]  /*14060*/  FFMA.FTZ R111, R110, R134, R105 ;  /* 0x000000866e6f7223 */ /* 0x004fc60000010069 */
[----:B------:R-:W-:-:S04]  /*14070*/  SEL R109, R109, 0x9, !P2 ;  /* 0x000000096d6d7807 */ /* 0x000fc80005000000 */
[----:B------:R-:W-:Y:S01]  /*14080*/  MUFU.EX2 R123, R123 ;  /* 0x0000007b007b7308 */ /* 0x000fe20000000800 */
[----:B------:R-:W-:Y:S01]  /*14090*/  F2FP.F16.F32.PACK_AB R105, R108, R105 ;  /* 0x000000696c69723e */ /* 0x000fe200000000ff */
[-CC-:B------:R-:W-:Y:S01]  /*140a0*/  FFMA.FTZ R95, R103, R15.reuse, -R150.reuse ;  /* 0x0000000f675f7223 */ /* 0x180fe20000010896 */
[----:B------:R-:W-:-:S05]  /*140b0*/  FFMA.FTZ R97, R102, R15, -R150 ;  /* 0x0000000f66617223 */ /* 0x000fca0000010896 */
[----:B------:R-:W1:Y:S01]  /*140c0*/  MUFU.EX2 R133, R133 ;  /* 0x0000008500857308 */ /* 0x000e620000000800 */
[----:B------:R-:W-:-:S07]  /*140d0*/  FFMA.FTZ R98, R98, R15, -R150 ;  /* 0x0000000f62627223 */ /* 0x000fce0000010896 */
[----:B------:R-:W2:Y:S01]  /*140e0*/  MUFU.EX2 R132, R132 ;  /* 0x0000008400847308 */ /* 0x000ea20000000800 */
[----:B------:R-:W-:-:S07]  /*140f0*/  FFMA.FTZ R99, R99, R15, -R150 ;  /* 0x0000000f63637223 */ /* 0x000fce0000010896 */
[----:B------:R-:W3:Y:S01]  /*14100*/  MUFU.EX2 R131, R131 ;  /* 0x0000008300837308 */ /* 0x000ee20000000800 */
[----:B-1----:R-:W-:-:S07]  /*14110*/  FADD.FTZ R143, R133, R143 ;  /* 0x0000008f858f7221 */ /* 0x002fce0000010000 */
[----:B------:R-:W-:Y:S01]  /*14120*/  MUFU.EX2 R97, R97 ;  /* 0x0000006100617308 */ /* 0x000fe20000000800 */
[----:B------:R-:W-:-:S07]  /*14130*/  FFMA.FTZ R100, R100, R15, -R150 ;  /* 0x0000000f64647223 */ /* 0x000fce0000010896 */
[----:B------:R-:W1:Y:S01]  /*14140*/  MUFU.EX2 R130, R130 ;  /* 0x0000008200827308 */ /* 0x000e620000000800 */
[----:B------:R-:W-:Y:S01]  /*14150*/  FFMA.FTZ R101, R101, R15, -R150 ;  /* 0x0000000f65657223 */ /* 0x000fe20000010896 */
[----:B--2---:R-:W-:-:S06]  /*14160*/  FADD.FTZ R143, R132, R143 ;  /* 0x0000008f848f7221 */ /* 0x004fcc0000010000 */
[----:B------:R-:W-:Y:S08]  /*14170*/  MUFU.EX2 R98, R98 ;  /* 0x0000006200627308 */ /* 0x000ff00000000800 */
[----:B------:R-:W-:Y:S01]  /*14180*/  MUFU.EX2 R129, R129 ;  /* 0x0000008100817308 */ /* 0x000fe20000000800 */
[----:B------:R-:W-:Y:S02]  /*14190*/  WARPGROUP.DEPBAR.LE gsb0, 0x0 ;  /* 0x00008000000079c5 */ /* 0x000fe40000010000 */
[----:B------:R2:W-:Y:S06]  /*141a0*/  BAR.ARV R109, 0x100 ;  /* 0x0004006d0000751d */ /* 0x0005ec0000002000 */
[----:B--2---:R-:W-:Y:S01]  /*141b0*/  FADD.FTZ R109, R108, R111 ;  /* 0x0000006f6c6d7221 */ /* 0x004fe20000010000 */
[----:B------:R-:W-:-:S02]  /*141c0*/  @!P1 IMAD R111, R154, 0x8, R16 ;  /* 0x000000089a6f9824 */ /* 0x000fc400078e0210 */
[----:B------:R-:W-:Y:S02]  /*141d0*/  @!P1 IMAD R108, R0, 0x8, R16 ;  /* 0x00000008006c9824 */ /* 0x000fe400078e0210 */
[----:B------:R-:W-:Y:S02]  /*141e0*/  @!P1 VIADD R111, R111, 0x31c40 ;  /* 0x00031c406f6f9836 */ /* 0x000fe40000000000 */
[----:B------:R-:W-:Y:S02]  /*141f0*/  @!P1 VIADD R108, R108, 0x31c60 ;  /* 0x00031c606c6c9836 */ /* 0x000fe40000000000 */
[----:B------:R-:W-:Y:S01]  /*14200*/  FADD.FTZ R0, R107, R109 ;  /* 0x0000006d6b007221 */ /* 0x000fe20000010000 */
[----:B------:R-:W-:Y:S02]  /*14210*/  F2FP.F16.F32.PACK_AB R107, R123, R107 ;  /* 0x0000006b7b6b723e */ /* 0x000fe400000000ff */
[----:B------:R-:W-:Y:S02]  /*14220*/  @!P1 PRMT R111, RZ, 0x654, R111 ;  /* 0x00000654ff6f9816 */ /* 0x000fe4000000006f */
[----:B------:R-:W-:-:S02]  /*14230*/  @!P1 PRMT R108, RZ, 0x654, R108 ;  /* 0x00000654ff6c9816 */ /* 0x000fc4000000006c */
[----:B------:R2:W-:Y:S02]  /*14240*/  @!P1 SYNCS.ARRIVE.TRANS64.RED.A1T0 RZ, [R111+URZ], RZ ;  /* 0x000000ff6fff99a7 */ /* 0x0005e4000810043f */
[----:B------:R4:W-:Y:S01]  /*14250*/  @!P1 SYNCS.ARRIVE.TRANS64.RED.A1T0 RZ, [R108+URZ], RZ ;  /* 0x000000ff6cff99a7 */ /* 0x0009e2000810043f */
[----:B------:R0:W-:Y:S01]  /*14260*/  STSM.16.M88.4 [R18+0x24300], R104 ;  /* 0x0243006812007844 */ /* 0x0001e20000000200 */
[----:B------:R-:W-:Y:S01]  /*14270*/  MUFU.EX2 R99, R99 ;  /* 0x0000006300637308 */ /* 0x000fe20000000800 */
[----:B------:R-:W-:-:S07]  /*14280*/  FADD.FTZ R123, R123, R0 ;  /* 0x000000007b7b7221 */ /* 0x000fce0000010000 */
[----:B0-----:R-:W-:Y:S08]  /*14290*/  MUFU.EX2 R105, R89 ;  /* 0x0000005900697308 */ /* 0x001ff00000000800 */
[----:B------:R-:W0:Y:S01]  /*142a0*/  MUFU.EX2 R89, R95 ;  /* 0x0000005f00597308 */ /* 0x000e220000000800 */
[----:B------:R-:W-:Y:S01]  /*142b0*/  FFMA.FTZ R102, R114, R15, -R150 ;  /* 0x0000000f72667223 */ /* 0x000fe20000010896 */
[----:B---3--:R-:W-:-:S06]  /*142c0*/  FADD.FTZ R143, R131, R143 ;  /* 0x0000008f838f7221 */ /* 0x008fcc0000010000 */
[----:B------:R-:W3:Y:S01]  /*142d0*/  MUFU.EX2 R128, R128 ;  /* 0x0000008000807308 */ /* 0x000ee20000000800 */
[----:B------:R-:W-:-:S07]  /*142e0*/  FFMA.FTZ R103, R113, R15, -R150 ;  /* 0x0000000f71677223 */ /* 0x000fce0000010896 */
[----:B------:R-:W-:Y:S01]  /*142f0*/  MUFU.EX2 R122, R81 ;  /* 0x00000051007a7308 */ /* 0x000fe20000000800 */
[----:B-1----:R-:W-:-:S07]  /*14300*/  FADD.FTZ R143, R130, R143 ;  /* 0x0000008f828f7221 */ /* 0x002fce0000010000 */
[----:B------:R0:W-:Y:S08]  /*14310*/  MUFU.EX2 R134, R80 ;  /* 0x0000005000867308 */ /* 0x0001f00000000800 */
[----:B------:R-:W-:Y:S01]  /*14320*/  MUFU.EX2 R81, R100 ;  /* 0x0000006400517308 */ /* 0x000fe20000000800 */
[----:B0-----:R-:W-:-:S07]  /*14330*/  FADD.FTZ R80, R89, R123 ;  /* 0x0000007b59507221 */ /* 0x001fce0000010000 */
[----:B------:R-:W0:Y:S01]  /*14340*/  MUFU.EX2 R127, R127 ;  /* 0x0000007f007f7308 */ /* 0x000e220000000800 */
[----:B------:R-:W-:Y:S01]  /*14350*/  FADD.FTZ R80, R97, R80 ;  /* 0x0000005061507221 */ /* 0x000fe20000010000 */
[----:B------:R-:W-:-:S06]  /*14360*/  FADD.FTZ R143, R129, R143 ;  /* 0x0000008f818f7221 */ /* 0x000fcc0000010000 */
[----:B------:R-:W1:Y:S01]  /*14370*/  MUFU.EX2 R101, R101 ;  /* 0x0000006500657308 */ /* 0x000e620000000800 */
[----:B------:R-:W-:Y:S01]  /*14380*/  FADD.FTZ R80, R98, R80 ;  /* 0x0000005062507221 */ /* 0x000fe20000010000 */
[----:B------:R-:W-:-:S06]  /*14390*/  FFMA.FTZ R79, R139, R15, -R150 ;  /* 0x0000000f8b4f7223 */ /* 0x000fcc0000010896 */
[----:B------:R-:W2:Y:S01]  /*143a0*/  MUFU.EX2 R126, R126 ;  /* 0x0000007e007e7308 */ /* 0x000ea20000000800 */
[-CC-:B------:R-:W-:Y:S01]  /*143b0*/  FFMA.FTZ R112, R112, R15.reuse, -R150.reuse ;  /* 0x0000000f70707223 */ /* 0x180fe20000010896 */
[----:B------:R-:W-:-:S06]  /*143c0*/  FFMA.FTZ R113, R157, R15, -R150 ;  /* 0x0000000f9d717223 */ /* 0x000fcc0000010896 */
[----:B------:R-:W4:Y:S01]  /*143d0*/  MUFU.EX2 R102, R102 ;  /* 0x0000006600667308 */ /* 0x000f220000000800 */
[----:B------:R-:W-:Y:S01]  /*143e0*/  FFMA.FTZ R78, R138, R15, -R150 ;  /* 0x0000000f8a4e7223 */ /* 0x000fe20000010896 */
[----:B---3--:R-:W-:-:S06]  /*143f0*/  FADD.FTZ R143, R128, R143 ;  /* 0x0000008f808f7221 */ /* 0x008fcc0000010000 */
[----:B------:R-:W3:Y:S01]  /*14400*/  MUFU.EX2 R125, R125 ;  /* 0x0000007d007d7308 */ /* 0x000ee20000000800 */
[----:B------:R-:W-:Y:S01]  /*14410*/  FFMA.FTZ R114, R156, R15, -R150 ;  /* 0x0000000f9c727223 */ /* 0x000fe20000010896 */
[----:B0-----:R-:W-:-:S06]  /*14420*/  FADD.FTZ R143, R127, R143 ;  /* 0x0000008f7f8f7221 */ /* 0x001fcc0000010000 */
[----:B------:R0:W-:Y:S08]  /*14430*/  MUFU.EX2 R139, R84 ;  /* 0x00000054008b7308 */ /* 0x0001f00000000800 */
[----:B------:R-:W3:Y:S01]  /*14440*/  MUFU.EX2 R103, R103 ;  /* 0x0000006700677308 */ /* 0x000ee20000000800 */
[----:B0-----:R-:W-:-:S07]  /*14450*/  FADD.FTZ R84, R99, R80 ;  /* 0x0000005063547221 */ /* 0x001fce0000010000 */
[----:B------:R-:W0:Y:S01]  /*14460*/  MUFU.EX2 R124, R124 ;  /* 0x0000007c007c7308 */ /* 0x000e220000000800 */
[----:B------:R-:W-:-:S07]  /*14470*/  FADD.FTZ R84, R81, R84 ;  /* 0x0000005451547221 */ /* 0x000fce0000010000 */
[----:B------:R-:W-:Y:S01]  /*14480*/  MUFU.EX2 R138, R85 ;  /* 0x00000055008a7308 */ /* 0x000fe20000000800 */
[----:B-1----:R-:W-:Y:S01]  /*14490*/  FADD.FTZ R84, R101, R84 ;  /* 0x0000005465547221 */ /* 0x002fe20000010000 */
[----:B------:R-:W-:-:S06]  /*144a0*/  FFMA.FTZ R115, R115, R15, -R150 ;  /* 0x0000000f73737223 */ /* 0x000fcc0000010896 */
[----:B------:R-:W1:Y:S01]  /*144b0*/  MUFU.EX2 R85, R112 ;  /* 0x0000007000557308 */ /* 0x000e620000000800 */
[----:B--2---:R-:W-:-:S07]  /*144c0*/  FADD.FTZ R143, R126, R143 ;  /* 0x0000008f7e8f7221 */ /* 0x004fce0000010000 */
[----:B------:R-:W-:Y:S01]  /*144d0*/  MUFU.EX2 R111, R76 ;  /* 0x0000004c006f7308 */ /* 0x000fe20000000800 */
[----:B------:R-:W-:-:S07]  /*144e0*/  FFMA.FTZ R116, R116, R15, -R150 ;  /* 0x0000000f74747223 */ /* 0x000fce0000010896 */
[----:B------:R-:W2:Y:S08]  /*144f0*/  MUFU.EX2 R113, R113 ;  /* 0x0000007100717308 */ /* 0x000eb00000000800 */
[----:B------:R4:W-:Y:S01]  /*14500*/  MUFU.EX2 R95, R91 ;  /* 0x0000005b005f7308 */ /* 0x0009e20000000800 */
[----:B------:R-:W-:-:S07]  /*14510*/  FFMA.FTZ R117, R117, R15, -R150 ;  /* 0x0000000f75757223 */ /* 0x000fce0000010896 */
[----:B------:R-:W2:Y:S01]  /*14520*/  MUFU.EX2 R114, R114 ;  /* 0x0000007200727308 */ /* 0x000ea20000000800 */
[----:B----4-:R-:W-:-:S07]  /*14530*/  F2FP.F16.F32.PACK_AB R91, R99, R98 ;  /* 0x00000062635b723e */ /* 0x010fce00000000ff */
[----:B------:R4:W-:Y:S01]  /*14540*/  MUFU.EX2 R99, R82 ;  /* 0x0000005200637308 */ /* 0x0009e20000000800 */
[----:B------:R-:W-:-:S07]  /*14550*/  F2FP.F16.F32.PACK_AB R89, R97, R89 ;  /* 0x000000596159723e */ /* 0x000fce00000000ff */
[----:B------:R-:W2:Y:S01]  /*14560*/  MUFU.EX2 R109, R73 ;  /* 0x00000049006d7308 */ /* 0x000ea20000000800 */
[----:B----4-:R-:W-:Y:S01]  /*14570*/  FADD.FTZ R82, R102, R84 ;  /* 0x0000005466527221 */ /* 0x010fe20000010000 */
[----:B---3--:R-:W-:-:S03]  /*14580*/  FADD.FTZ R84, R125, R143 ;  /* 0x0000008f7d547221 */ /* 0x008fc60000010000 */
[----:B------:R-:W-:Y:S01]  /*14590*/  FADD.FTZ R82, R103, R82 ;  /* 0x0000005267527221 */ /* 0x000fe20000010000 */
[----:B0-----:R-:W-:Y:S02]  /*145a0*/  FADD.FTZ R84, R124, R84 ;  /* 0x000000547c547221 */ /* 0x001fe40000010000 */
[----:B------:R-:W0:Y:S01]  /*145b0*/  MUFU.EX2 R115, R115 ;  /* 0x0000007300737308 */ /* 0x000e220000000800 */
[----:B-1----:R-:W-:Y:S01]  /*145c0*/  FADD.FTZ R82, R85, R82 ;  /* 0x0000005255527221 */ /* 0x002fe20000010000 */
[----:B------:R-:W-:-:S06]  /*145d0*/  FFMA.FTZ R118, R118, R15, -R150 ;  /* 0x0000000f76767223 */ /* 0x000fcc0000010896 */
[----:B------:R-:W1:Y:S01]  /*145e0*/  MUFU.EX2 R116, R116 ;  /* 0x0000007400747308 */ /* 0x000e620000000800 */
[----:B--2---:R-:W-:Y:S01]  /*145f0*/  FADD.FTZ R82, R113, R82 ;  /* 0x0000005271527221 */ /* 0x004fe20000010000 */
[----:B------:R-:W-:-:S06]  /*14600*/  FFMA.FTZ R119, R119, R15, -R150 ;  /* 0x0000000f77777223 */ /* 0x000fcc0000010896 */
[----:B------:R-:W-:Y:S08]  /*14610*/  MUFU.EX2 R108, R88 ;  /* 0x00000058006c7308 */ /* 0x000ff00000000800 */
[----:B------:R2:W-:Y:S01]  /*14620*/  MUFU.EX2 R97, R83 ;  /* 0x0000005300617308 */ /* 0x0005e20000000800 */
[----:B------:R-:W-:Y:S01]  /*14630*/  FADD.FTZ R82, R114, R82 ;  /* 0x0000005272527221 */ /* 0x000fe20000010000 */
[----:B--2---:R-:W-:-:S06]  /*14640*/  FADD.FTZ R83, R111, R84 ;  /* 0x000000546f537221 */ /* 0x004fcc0000010000 */
[----:B------:R-:W2:Y:S01]  /*14650*/  MUFU.EX2 R117, R117 ;  /* 0x0000007500757308 */ /* 0x000ea20000000800 */
[----:B------:R-:W-:-:S07]  /*14660*/  FADD.FTZ R83, R122, R83 ;  /* 0x000000537a537221 */ /* 0x000fce0000010000 */
[----:B------:R-:W3:Y:S01]  /*14670*/  MUFU.EX2 R135, R77 ;  /* 0x0000004d00877308 */ /* 0x000ee20000000800 */
[----:B------:R-:W-:Y:S01]  /*14680*/  FFMA.FTZ R120, R120, R15, -R150 ;  /* 0x0000000f78787223 */ /* 0x000fe20000010896 */
[----:B------:R-:W-:Y:S01]  /*14690*/  FADD.FTZ R83, R109, R83 ;  /* 0x000000536d537221 */ /* 0x000fe20000010000 */
[----:B0-----:R-:W-:-:S05]  /*146a0*/  FADD.FTZ R84, R115, R82 ;  /* 0x0000005273547221 */ /* 0x001fca0000010000 */
[----:B------:R-:W-:Y:S01]  /*146b0*/  MUFU.EX2 R118, R118 ;  /* 0x0000007600767308 */ /* 0x000fe20000000800 */
[----:B------:R-:W-:Y:S01]  /*146c0*/  FFMA.FTZ R121, R121, R15, -R150 ;  /* 0x0000000f79797223 */ /* 0x000fe20000010896 */
[----:B------:R-:W-:-:S06]  /*146d0*/  FADD.FTZ R83, R134, R83 ;  /* 0x0000005386537221 */ /* 0x000fcc0000010000 */
[----:B------:R-:W0:Y:S01]  /*146e0*/  MUFU.EX2 R107, R96 ;  /* 0x00000060006b7308 */ /* 0x000e220000000800 */
[----:B-1----:R-:W-:-:S07]  /*146f0*/  FADD.FTZ R84, R116, R84 ;  /* 0x0000005474547221 */ /* 0x002fce0000010000 */
[----:B------:R-:W1:Y:S01]  /*14700*/  MUFU.EX2 R119, R119 ;  /* 0x0000007700777308 */ /* 0x000e620000000800 */
[----:B------:R-:W-:-:S07]  /*14710*/  FFMA.FTZ R75, R137, R15, -R150 ;  /* 0x0000000f894b7223 */ /* 0x000fce0000010896 */
[----:B------:R-:W4:Y:S01]  /*14720*/  MUFU.EX2 R136, R72 ;  /* 0x0000004800887308 */ /* 0x000f220000000800 */
[----:B--2---:R-:W-:-:S07]  /*14730*/  FADD.FTZ R84, R117, R84 ;  /* 0x0000005475547221 */ /* 0x004fce0000010000 */
[----:B------:R-:W2:Y:S01]  /*14740*/  MUFU.EX2 R120, R120 ;  /* 0x0000007800787308 */ /* 0x000ea20000000800 */
[----:B------:R-:W-:-:S07]  /*14750*/  F2FP.F16.F32.PACK_AB R88, R132, R133 ;  /* 0x000000858458723e */ /* 0x000fce00000000ff */
[----:B------:R-:W2:Y:S01]  /*14760*/  MUFU.EX2 R106, R93 ;  /* 0x0000005d006a7308 */ /* 0x000ea20000000800 */
[----:B------:R-:W-:-:S07]  /*14770*/  F2FP.F16.F32.PACK_AB R80, R128, R129 ;  /* 0x000000818050723e */ /* 0x000fce00000000ff */
[----:B------:R3:W-:Y:S01]  /*14780*/  MUFU.EX2 R100, R86 ;  /* 0x0000005600647308 */ /* 0x0007e20000000800 */
[----:B------:R-:W-:Y:S02]  /*14790*/  F2FP.F16.F32.PACK_AB R81, R101, R81 ;  /* 0x000000516551723e */ /* 0x000fe400000000ff */
[----:B------:R-:W-:Y:S01]  /*147a0*/  F2FP.F16.F32.PACK_AB R82, R126, R127 ;  /* 0x0000007f7e52723e */ /* 0x000fe200000000ff */
[----:B---3--:R-:W-:-:S04]  /*147b0*/  FADD.FTZ R86, R108, R83 ;  /* 0x000000536c567221 */ /* 0x008fc80000010000 */
[----:B------:R-:W3:Y:S01]  /*147c0*/  MUFU.EX2 R121, R121 ;  /* 0x0000007900797308 */ /* 0x000ee20000000800 */
[----:B------:R-:W-:Y:S01]  /*147d0*/  F2FP.F16.F32.PACK_AB R83, R103, R102 ;  /* 0x000000666753723e */ /* 0x000fe200000000ff */
[----:B------:R-:W-:-:S06]  /*147e0*/  FADD.FTZ R86, R135, R86 ;  /* 0x0000005687567221 */ /* 0x000fcc0000010000 */
[----:B------:R-:W3:Y:S01]  /*147f0*/  MUFU.EX2 R137, R21 ;  /* 0x0000001500897308 */ /* 0x000ee20000000800 */
[----:B0-----:R-:W-:-:S07]  /*14800*/  FADD.FTZ R86, R107, R86 ;  /* 0x000000566b567221 */ /* 0x001fce0000010000 */
[----:B------:R0:W3:Y:S08]  /*14810*/  MUFU.EX2 R0, R90 ;  /* 0x0000005a00007308 */ /* 0x0000f00000000800 */
[----:B------:R1:W-:Y:S01]  /*14820*/  MUFU.EX2 R98, R87 ;  /* 0x0000005700627308 */ /* 0x0003e20000000800 */
[----:B0-----:R-:W-:-:S05]  /*14830*/  F2FP.F16.F32.PACK_AB R90, R130, R131 ;  /* 0x00000083825a723e */ /* 0x001fca00000000ff */
[----:B------:R-:W-:Y:S01]  /*14840*/  STSM.16.M88.4 [R18+0x25b00], R88 ;  /* 0x025b005812007844 */ /* 0x000fe20000000200 */
[----:B-1----:R-:W-:-:S03]  /*14850*/  FADD.FTZ R87, R118, R84 ;  /* 0x0000005476577221 */ /* 0x002fc60000010000 */
[----:B------:R4:W-:Y:S01]  /*14860*/  STSM.16.M88.4 [R18+0x27300], R80 ;  /* 0x0273005012007844 */ /* 0x0009e20000000200 */
[----:B------:R-:W-:Y:S01]  /*14870*/  FADD.FTZ R87, R119, R87 ;  /* 0x0000005777577221 */ /* 0x000fe20000010000 */
[----:B------:R-:W0:Y:S08]  /*14880*/  MUFU.EX2 R94, R94 ;  /* 0x0000005e005e7308 */ /* 0x000e300000000800 */
[----:B------:R-:W1:Y:S01]  /*14890*/  MUFU.EX2 R104, R92 ;  /* 0x0000005c00687308 */ /* 0x000e620000000800 */
[----:B----4-:R-:W-:Y:S01]  /*148a0*/  FADD.FTZ R80, R136, R86 ;  /* 0x0000005688507221 */ /* 0x010fe20000010000 */
[----:B--2---:R-:W-:-:S03]  /*148b0*/  FADD.FTZ R81, R120, R87 ;  /* 0x0000005778517221 */ /* 0x004fc60000010000 */
[----:B------:R-:W-:Y:S01]  /*148c0*/  FADD.FTZ R82, R106, R80 ;  /* 0x000000506a527221 */ /* 0x000fe20000010000 */
[----:B---3--:R-:W-:-:S03]  /*148d0*/  FADD.FTZ R81, R121, R81 ;  /* 0x0000005179517221 */ /* 0x008fc60000010000 */
[----:B------:R-:W-:Y:S01]  /*148e0*/  FADD.FTZ R82, R137, R82 ;  /* 0x0000005289527221 */ /* 0x000fe20000010000 */
[----:B------:R-:W2:Y:S01]  /*148f0*/  MUFU.EX2 R93, R140 ;  /* 0x0000008c005d7308 */ /* 0x000ea20000000800 */
[----:B------:R-:W-:Y:S02]  /*14900*/  FADD.FTZ R83, R0, R81 ;  /* 0x0000005100537221 */ /* 0x000fe40000010000 */
[----:B------:R-:W-:Y:S01]  /*14910*/  FADD.FTZ R88, R105, R82 ;  /* 0x0000005269587221 */ /* 0x000fe20000010000 */
[----:B------:R-:W-:Y:S01]  /*14920*/  F2FP.F16.F32.PACK_AB R84, R124, R125 ;  /* 0x0000007d7c54723e */ /* 0x000fe200000000ff */
[----:B------:R-:W-:Y:S01]  /*14930*/  FADD.FTZ R89, R95, R83 ;  /* 0x000000535f597221 */ /* 0x000fe20000010000 */
[----:B------:R-:W-:Y:S02]  /*14940*/  F2FP.F16.F32.PACK_AB R85, R113, R85 ;  /* 0x000000557155723e */ /* 0x000fe400000000ff */
[----:B------:R-:W-:Y:S01]  /*14950*/  F2FP.F16.F32.PACK_AB R86, R122, R111 ;  /* 0x0000006f7a56723e */ /* 0x000fe200000000ff */
[----:B------:R-:W3:Y:S01]  /*14960*/  MUFU.EX2 R96, R141 ;  /* 0x0000008d00607308 */ /* 0x000ee20000000800 */
[----:B------:R-:W-:Y:S01]  /*14970*/  F2FP.F16.F32.PACK_AB R87, R115, R114 ;  /* 0x000000727357723e */ /* 0x000fe200000000ff */
[----:B------:R-:W-:Y:S01]  /*14980*/  FADD.FTZ R88, R138, R88 ;  /* 0x000000588a587221 */ /* 0x000fe20000010000 */
[----:B0-----:R-:W-:-:S03]  /*14990*/  FADD.FTZ R89, R94, R89 ;  /* 0x000000595e597221 */ /* 0x001fc60000010000 */
[----:B------:R1:W-:Y:S02]  /*149a0*/  STSM.16.M88.4 [R18+0x28b00], R84 ;  /* 0x028b005412007844 */ /* 0x0003e40000000200 */
[----:B------:R-:W0:Y:S01]  /*149b0*/  MUFU.EX2 R77, R142 ;  /* 0x0000008e004d7308 */ /* 0x000e220000000800 */
[----:B------:R-:W-:Y:S01]  /*149c0*/  FADD.FTZ R90, R99, R89 ;  /* 0x00000059635a7221 */ /* 0x000fe20000010000 */
[----:B------:R-:W-:Y:S02]  /*149d0*/  F2FP.F16.F32.PACK_AB R80, R134, R109 ;  /* 0x0000006d8650723e */ /* 0x000fe400000000ff */
[----:B------:R-:W-:-:S04]  /*149e0*/  F2FP.F16.F32.PACK_AB R81, R117, R116 ;  /* 0x000000747551723e */ /* 0x000fc800000000ff */
[----:B------:R-:W4:Y:S01]  /*149f0*/  MUFU.EX2 R75, R75 ;  /* 0x0000004b004b7308 */ /* 0x000f220000000800 */
[----:B-1----:R-:W-:-:S07]  /*14a00*/  FADD.FTZ R84, R104, R88 ;  /* 0x0000005868547221 */ /* 0x002fce0000010000 */
[----:B------:R-:W1:Y:S01]  /*14a10*/  MUFU.EX2 R92, R145 ;  /* 0x00000091005c7308 */ /* 0x000e620000000800 */
[----:B------:R-:W-:Y:S01]  /*14a20*/  FADD.FTZ R102, R139, R84 ;  /* 0x000000548b667221 */ /* 0x000fe20000010000 */
[----:B------:R-:W-:Y:S01]  /*14a30*/  F2FP.F16.F32.PACK_AB R82, R135, R108 ;  /* 0x0000006c8752723e */ /* 0x000fe200000000ff */
[----:B------:R-:W-:Y:S01]  /*14a40*/  FADD.FTZ R91, R97, R90 ;  /* 0x0000005a615b7221 */ /* 0x000fe20000010000 */
[----:B------:R-:W-:Y:S01]  /*14a50*/  F2FP.F16.F32.PACK_AB R83, R119, R118 ;  /* 0x000000767753723e */ /* 0x000fe200000000ff */
[----:B--2---:R-:W-:-:S03]  /*14a60*/  FADD.FTZ R101, R93, R102 ;  /* 0x000000665d657221 */ /* 0x004fc60000010000 */
[----:B------:R-:W2:Y:S01]  /*14a70*/  MUFU.EX2 R78, R78 ;  /* 0x0000004e004e7308 */ /* 0x000ea20000000800 */
[----:B------:R-:W-:Y:S01]  /*14a80*/  FADD.FTZ R85, R100, R91 ;  /* 0x0000005b64557221 */ /* 0x000fe20000010000 */
[----:B------:R3:W-:Y:S06]  /*14a90*/  STSM.16.M88.4 [R18+0x2a300], R80 ;  /* 0x02a3005012007844 */ /* 0x0007ec0000000200 */
[----:B------:R-:W2:Y:S01]  /*14aa0*/  MUFU.EX2 R21, R147 ;  /* 0x0000009300157308 */ /* 0x000ea20000000800 */
[----:B------:R-:W-:Y:S01]  /*14ab0*/  F2FP.F16.F32.PACK_AB R91, R95, R0 ;  /* 0x000000005f5b723e */ /* 0x000fe200000000ff */
[----:B------:R-:W-:-:S06]  /*14ac0*/  FADD.FTZ R0, R98, R85 ;  /* 0x0000005562007221 */ /* 0x000fcc0000010000 */
[----:B------:R-:W2:Y:S01]  /*14ad0*/  MUFU.EX2 R79, R79 ;  /* 0x0000004f004f7308 */ /* 0x000ea20000000800 */
[----:B---3--:R-:W-:-:S07]  /*14ae0*/  FADD.FTZ R82, R96, R101 ;  /* 0x0000006560527221 */ /* 0x008fce0000010000 */
[----:B------:R-:W3:Y:S01]  /*14af0*/  MUFU.EX2 R72, R151 ;  /* 0x0000009700487308 */ /* 0x000ee20000000800 */
[----:B0-----:R-:W-:Y:S01]  /*14b00*/  FADD.FTZ R85, R77, R82 ;  /* 0x000000524d557221 */ /* 0x001fe20000010000 */
[----:B----4-:R-:W-:-:S06]  /*14b10*/  FADD.FTZ R83, R75, R0 ;  /* 0x000000004b537221 */ /* 0x010fcc0000010000 */
[----:B------:R-:W0:Y:S01]  /*14b20*/  MUFU.EX2 R73, R152 ;  /* 0x0000009800497308 */ /* 0x000e220000000800 */
[----:B-1----:R-:W-:Y:S01]  /*14b30*/  FADD.FTZ R84, R92, R85 ;  /* 0x000000555c547221 */ /* 0x002fe20000010000 */
[----:B--2---:R-:W-:-:S03]  /*14b40*/  FADD.FTZ R0, R78, R83 ;  /* 0x000000534e007221 */ /* 0x004fc60000010000 */
[----:B------:R-:W-:Y:S01]  /*14b50*/  FADD.FTZ R95, R21, R84 ;  /* 0x00000054155f7221 */ /* 0x000fe20000010000 */
[----:B------:R-:W-:-:S03]  /*14b60*/  FADD.FTZ R87, R79, R0 ;  /* 0x000000004f577221 */ /* 0x000fc60000010000 */
[----:B---3--:R-:W-:Y:S01]  /*14b70*/  FADD.FTZ R0, R72, R95 ;  /* 0x0000005f48007221 */ /* 0x008fe20000010000 */
[----:B------:R-:W-:Y:S02]  /*14b80*/  F2FP.F16.F32.PACK_AB R86, R92, R77 ;  /* 0x0000004d5c56723e */ /* 0x000fe400000000ff */
[----:B------:R-:W-:Y:S02]  /*14b90*/  F2FP.F16.F32.PACK_AB R92, R72, R21 ;  /* 0x00000015485c723e */ /* 0x000fe400000000ff */
[----:B------:R-:W2:Y:S01]  /*14ba0*/  LDL R21, [R1+0x78] ;  /* 0x0000780001157983 */ /* 0x000ea20000100800 */
[----:B0-----:R-:W-:-:S03]  /*14bb0*/  FADD.FTZ R77, R73, R0 ;  /* 0x00000000494d7221 */ /* 0x001fc60000010000 */
[----:B------:R-:W2:Y:S01]  /*14bc0*/  LDL.LU R0, [R1+0x3c] ;  /* 0x00003c0001007983 */ /* 0x000ea20000300800 */
[-CC-:B------:R-:W-:Y:S01]  /*14bd0*/  FFMA.FTZ R144, R144, R15.reuse, -R150.reuse ;  /* 0x0000000f90907223 */ /* 0x180fe20000010896 */
[-CC-:B------:R-:W-:Y:S01]  /*14be0*/  FFMA.FTZ R146, R146, R15.reuse, -R150.reuse ;  /* 0x0000000f92927223 */ /* 0x180fe20000010896 */
[-CC-:B------:R-:W-:Y:S01]  /*14bf0*/  FFMA.FTZ R148, R148, R15.reuse, -R150.reuse ;  /* 0x0000000f94947223 */ /* 0x180fe20000010896 */
[----:B------:R-:W-:-:S03]  /*14c00*/  FFMA.FTZ R149, R149, R15, -R150 ;  /* 0x0000000f95957223 */ /* 0x000fc60000010896 */
[----:B------:R-:W0:Y:S08]  /*14c10*/  MUFU.EX2 R144, R144 ;  /* 0x0000009000907308 */ /* 0x000e300000000800 */
[----:B------:R-:W1:Y:S08]  /*14c20*/  MUFU.EX2 R146, R146 ;  /* 0x0000009200927308 */ /* 0x000e700000000800 */
[----:B------:R-:W3:Y:S08]  /*14c30*/  MUFU.EX2 R76, R153 ;  /* 0x00000099004c7308 */ /* 0x000ef00000000800 */
[----:B------:R-:W-:Y:S08]  /*14c40*/  MUFU.EX2 R148, R148 ;  /* 0x0000009400947308 */ /* 0x000ff00000000800 */
[----:B------:R-:W4:Y:S01]  /*14c50*/  MUFU.EX2 R149, R149 ;  /* 0x0000009500957308 */ /* 0x000f220000000800 */
[----:B------:R-:W-:Y:S01]  /*14c60*/  F2FP.F16.F32.PACK_AB R85, R75, R98 ;  /* 0x000000624b55723e */ /* 0x000fe200000000ff */
[----:B0-----:R-:W-:Y:S01]  /*14c70*/  FADD.FTZ R75, R144, R87 ;  /* 0x00000057904b7221 */ /* 0x001fe20000010000 */
[----:B------:R-:W-:-:S02]  /*14c80*/  F2FP.F16.F32.PACK_AB R88, R136, R107 ;  /* 0x0000006b8858723e */ /* 0x000fc400000000ff */
[----:B------:R-:W-:Y:S01]  /*14c90*/  F2FP.F16.F32.PACK_AB R89, R121, R120 ;  /* 0x000000787959723e */ /* 0x000fe200000000ff */
[----:B-1----:R-:W-:Y:S01]  /*14ca0*/  FADD.FTZ R75, R146, R75 ;  /* 0x0000004b924b7221 */ /* 0x002fe20000010000 */
[----:B------:R-:W-:Y:S01]  /*14cb0*/  F2FP.F16.F32.PACK_AB R90, R137, R106 ;  /* 0x0000006a895a723e */ /* 0x000fe200000000ff */
[----:B---3--:R-:W-:Y:S01]  /*14cc0*/  FADD.FTZ R72, R76, R77 ;  /* 0x0000004d4c487221 */ /* 0x008fe20000010000 */
[----:B------:R-:W-:Y:S02]  /*14cd0*/  F2FP.F16.F32.PACK_AB R80, R138, R105 ;  /* 0x000000698a50723e */ /* 0x000fe400000000ff */
[----:B------:R-:W-:Y:S02]  /*14ce0*/  F2FP.F16.F32.PACK_AB R81, R99, R94 ;  /* 0x0000005e6351723e */ /* 0x000fe400000000ff */
[----:B------:R-:W-:Y:S02]  /*14cf0*/  F2FP.F16.F32.PACK_AB R82, R139, R104 ;  /* 0x000000688b52723e */ /* 0x000fe400000000ff */
[----:B------:R-:W-:-:S02]  /*14d00*/  F2FP.F16.F32.PACK_AB R83, R100, R97 ;  /* 0x000000616453723e */ /* 0x000fc400000000ff */
[----:B------:R-:W-:Y:S02]  /*14d10*/  F2FP.F16.F32.PACK_AB R84, R96, R93 ;  /* 0x0000005d6054723e */ /* 0x000fe400000000ff */
[----:B------:R-:W-:Y:S02]  /*14d20*/  F2FP.F16.F32.PACK_AB R87, R79, R78 ;  /* 0x0000004e4f57723e */ /* 0x000fe400000000ff */
[----:B------:R-:W-:Y:S02]  /*14d30*/  F2FP.F16.F32.PACK_AB R93, R146, R144 ;  /* 0x00000090925d723e */ /* 0x000fe400000000ff */
[----:B------:R-:W-:Y:S02]  /*14d40*/  F2FP.F16.F32.PACK_AB R94, R76, R73 ;  /* 0x000000494c5e723e */ /* 0x000fe400000000ff */
[C---:B----4-:R-:W-:Y:S01]  /*14d50*/  F2FP.F16.F32.PACK_AB R95, R149.reuse, R148 ;  /* 0x00000094955f723e */ /* 0x050fe200000000ff */
[----:B------:R-:W-:Y:S01]  /*14d60*/  FADD.FTZ R148, R148, R75 ;  /* 0x0000004b94947221 */ /* 0x000fe20000010000 */
[----:B------:R-:W-:Y:S04]  /*14d70*/  STSM.16.M88.4 [R18+0x2bb00], R88 ;  /* 0x02bb005812007844 */ /* 0x000fe80000000200 */
[----:B------:R-:W-:Y:S04]  /*14d80*/  STSM.16.M88.4 [R18+0x2d300], R80 ;  /* 0x02d3005012007844 */ /* 0x000fe80000000200 */
[----:B------:R0:W-:Y:S04]  /*14d90*/  STL [R1+0x38], R72 ;  /* 0x0000384801007387 */ /* 0x0001e80000100800 */
[----:B------:R-:W-:Y:S04]  /*14da0*/  STSM.16.M88.4 [R18+0x2eb00], R84 ;  /* 0x02eb005412007844 */ /* 0x000fe80000000200 */
[----:B------:R-:W-:Y:S01]  /*14db0*/  STSM.16.M88.4 [R18+0x30300], R92 ;  /* 0x0303005c12007844 */ /* 0x000fe20000000200 */
[----:B0-----:R-:W-:Y:S01]  /*14dc0*/  FADD.FTZ R72, R149, R148 ;  /* 0x0000009495487221 */ /* 0x001fe20000010000 */
[----:B------:R-:W-:Y:S01]  /*14dd0*/  @!PT LDS RZ, [RZ] ;  /* 0x00000000fffff984 */ /* 0x000fe20000000800 */
[----:B------:R-:W-:Y:S01]  /*14de0*/  @!PT LDS RZ, [RZ] ;  /* 0x00000000fffff984 */ /* 0x000fe20000000800 */
[----:B------:R-:W-:Y:S01]  /*14df0*/  @!PT LDS RZ, [RZ] ;  /* 0x00000000fffff984 */ /* 0x000fe20000000800 */
[----:B------:R-:W-:Y:S01]  /*14e00*/  @!PT LDS RZ, [RZ] ;  /* 0x00000000fffff984 */ /* 0x000fe20000000800 */
[----:B------:R0:W-:Y:S06]  /*14e10*/  MEMBAR.ALL.CTA ;  /* 0x0000000000007992 */ /* 0x0001ec0000008000 */
[----:B0-----:R-:W0:Y:S04]  /*14e20*/  FENCE.VIEW.ASYNC.S ;  /* 0x00000000000073c6 */ /* 0x001e280000000000 */
[----:B------:R-:W-:Y:S04]  /*14e30*/  STL [R1+0x48], R72 ;  /* 0x0000484801007387 */ /* 0x000fe80000100800 */
[----:B------:R1:W5:Y:S01]  /*14e40*/  LDL R157, [R1+0x60] ;  /* 0x00006000019d7983 */ /* 0x0003620000100800 */
        /* <DEDUP_REMOVED lines=48> */
[----:B------:R-:W-:Y:S01]  /*15150*/  IMAD.MOV.U32 R156, RZ, RZ, R14 ;  /* 0x000000ffff9c7224 */ /* 0x000fe200078e000e */
[----:B--2---:R-:W-:-:S02]  /*15160*/  ISETP.GT.AND P2, PT, R0, R21, PT ;  /* 0x000000150000720c */ /* 0x004fc40003f44270 */
[----:B------:R-:W-:-:S05]  /*15170*/  IADD3 R0, R0, -0x1, RZ ;  /* 0xffffffff00007810 */ /* 0x000fca0007ffe0ff */
[----:B------:R2:W-:Y:S04]  /*15180*/  STL [R1+0x3c], R0 ;  /* 0x00003c0001007387 */ /* 0x0005e80000100800 */
[----:B------:R1:W-:Y:S01]  /*15190*/  STL [R1+0x34], R74 ;  /* 0x0000344a01007387 */ /* 0x0003e20000100800 */
[----:B--2---:R-:W-:Y:S01]  /*151a0*/  IMAD.MOV.U32 R0, RZ, RZ, R154 ;  /* 0x000000ffff007224 */ /* 0x004fe200078e009a */
[----:B0-----:R-:W-:Y:S01]  /*151b0*/  NOP ;  /* 0x0000000000007918 */ /* 0x001fe20000000000 */
[----:B------:R-:W-:Y:S05]  /*151c0*/  @P2 BRA `(.L_x_531) ;  /* 0xffffffac001c2947 */ /* 0x000fea000383ffff */
.L_x_521:
[----:B------:R-:W-:Y:S05]  /*151d0*/  WARPSYNC.ALL ;  /* 0x0000000000007948 */ /* 0x000fea0003800000 */
[----:B------:R-:W-:Y:S06]  /*151e0*/  BAR.ARV 0x8, 0x200 ;  /* 0x0208000000007b1d */ /* 0x000fec0000002000 */
[----:B------:R-:W-:Y:S05]  /*151f0*/  @!P0 BRA `(.L_x_532) ;  /* 0x0000000000048947 */ /* 0x000fea0003800000 */
[----:B------:R-:W-:Y:S01]  /*15200*/  BPT.TRAP 0x1 ;  /* 0x000000040000795c */ /* 0x000fe20000300000 */
.L_x_532:
[----:B------:R-:W2:Y:S01]  /*15210*/  LDL R2, [R1+0x60] ;  /* 0x0000600001027983 */ /* 0x000ea20000100800 */
[----:B------:R-:W-:Y:S01]  /*15220*/  IMAD R0, R154, 0x8, R16 ;  /* 0x000000089a007824 */ /* 0x000fe200078e0210 */
[----:B--2---:R-:W-:-:S04]  /*15230*/  SHF.L.U32 R3, R2, 0x1f, RZ ;  /* 0x0000001f02037819 */ /* 0x004fc800000006ff */
[----:B------:R0:W2:Y:S01]  /*15240*/  SYNCS.PHASECHK.TRANS64.TRYWAIT P2, [R0+URZ+0x31c50], R3 ;  /* 0x031c5003000075a7 */ /* 0x0000a2000804017f */
[----:B------:R-:W-:Y:S05]  /*15250*/  @!P0 BRA `(.L_x_533) ;  /* 0x0000000000048947 */ /* 0x000fea0003800000 */
[----:B------:R-:W-:Y:S01]  /*15260*/  BPT.TRAP 0x1 ;  /* 0x000000040000795c */ /* 0x000fe20000300000 */
.L_x_533:
[----:B------:R-:W3:Y:S01]  /*15270*/  LDL.LU R2, [R1+0x84] ;  /* 0x0000840001027983 */ /* 0x000ee20000300800 */
[----:B------:R-:W-:Y:S02]  /*15280*/  VIADD R16, R16, 0x200 ;  /* 0x0000020010107836 */ /* 0x000fe40000000000 */
[----:B------:R-:W-:-:S03]  /*15290*/  IMAD.MOV.U32 R5, RZ, RZ, -0x3ffffff0 ;  /* 0xc0000010ff057424 */ /* 0x000fc600078e00ff */
[----:B------:R-:W-:-:S04]  /*152a0*/  SHF.R.U32.HI R16, RZ, 0x4, R16 ;  /* 0x00000004ff107819 */ /* 0x000fc80000011610 */
[----:B------:R-:W-:-:S04]  /*152b0*/  LOP3.LUT R16, R16, 0x3fff, RZ, 0xc0, !PT ;  /* 0x00003fff10107812 */ /* 0x000fc800078ec0ff */
[----:B------:R-:W-:Y:S02]  /*152c0*/  LOP3.LUT R7, R16, 0x2400000, RZ, 0xfc, !PT ;  /* 0x0240000010077812 */ /* 0x000fe400078efcff */
[----:B---3--:R-:W-:Y:S01]  /*152d0*/  LOP3.LUT R4, R2, 0x10000, RZ, 0xfc, !PT ;  /* 0x0001000002047812 */ /* 0x008fe200078efcff */
[----:B--2---:R-:W-:Y:S06]  /*152e0*/  @P2 BRA `(.L_x_534) ;  /* 0x0000000000082947 */ /* 0x004fec0003800000 */
[----:B------:R-:W2:Y:S02]  /*152f0*/  SYNCS.PHASECHK.TRANS64.TRYWAIT P0, [R0+URZ+0x31c50], R3 ;  /* 0x031c5003000075a7 */ /* 0x000ea4000800017f */
[----:B--2---:R-:W-:Y:S05]  /*15300*/  @!P0 BRA `(.L_x_535) ;  /* 0x000000bc008c8947 */ /* 0x004fea0003800000 */
.L_x_534:
[----:B------:R-:W-:Y:S01]  /*15310*/  IMAD R2, R154, 0x6c0, R7 ;  /* 0x000006c09a027824 */ /* 0x000fe200078e0207 */
[----:B------:R-:W3:Y:S01]  /*15320*/  LDL.LU R11, [R1+0x38] ;  /* 0x00003800010b7983 */ /* 0x000ee20000300800 */
[----:B0-2---:R-:W-:Y:S01]  /*15330*/  IMAD.MOV.U32 R3, RZ, RZ, -0x7fffffe0 ;  /* 0x80000020ff037424 */ /* 0x005fe200078e00ff */
[----:B------:R-:W-:Y:S05]  /*15340*/  WARPSYNC.ALL ;  /* 0x0000000000007948 */ /* 0x000fea0003800000 */
[C---:B------:R-:W-:Y:S01]  /*15350*/  R2UR UR4, R4.reuse ;  /* 0x00000000040472ca */ /* 0x040fe200000e0000 */
[----:B------:R-:W-:Y:S01]  /*15360*/  VIADD R6, R4, 0x180 ;  /* 0x0000018004067836 */ /* 0x000fe20000000000 */
[----:B------:R-:W-:Y:S01]  /*15370*/  R2UR UR5, R5 ;  /* 0x00000000050572ca */ /* 0x000fe200000e0000 */
[C---:B------:R-:W-:Y:S01]  /*15380*/  VIADD R8, R2.reuse, 0x40 ;  /* 0x0000004002087836 */ /* 0x040fe20000000000 */
[----:B------:R-:W-:Y:S01]  /*15390*/  R2UR UR6, R2 ;  /* 0x00000000020672ca */ /* 0x000fe200000e0000 */
[----:B------:R-:W-:Y:S01]  /*153a0*/  IMAD.MOV.U32 R7, RZ, RZ, -0x3ffffff0 ;  /* 0xc0000010ff077424 */ /* 0x000fe200078e00ff */
[----:B------:R-:W-:Y:S01]  /*153b0*/  R2UR UR7, R3 ;  /* 0x00000000030772ca */ /* 0x000fe200000e0000 */
[----:B------:R-:W-:Y:S01]  /*153c0*/  WARPGROUP.ARRIVE ;  /* 0x00000000000079c5 */ /* 0x000fe20000000000 */
[----:B------:R-:W-:Y:S01]  /*153d0*/  IMAD.MOV.U32 R9, RZ, RZ, -0x7fffffe0 ;  /* 0x80000020ff097424 */ /* 0x000fe200078e00ff */
[----:B------:R-:W2:Y:S04]  /*153e0*/  LDL.LU R10, [R1+0x48] ;  /* 0x00004800010a7983 */ /* 0x000ea80000300800 */
[----:B------:R-:W4:Y:S01]  /*153f0*/  LDL.LU R12, [R1+0x60] ;  /* 0x00006000010c7983 */ /* 0x000f220000300800 */
[----:B------:R-:W-:-:S02]  /*15400*/  IMAD.MOV.U32 R5, RZ, RZ, -0x3ffffff0 ;  /* 0xc0000010ff057424 */ /* 0x000fc400078e00ff */
[----:B------:R-:W-:Y:S01]  /*15410*/  IMAD.MOV.U32 R3, RZ, RZ, -0x7fffffe0 ;  /* 0x80000020ff037424 */ /* 0x000fe200078e00ff */
[----:B------:R-:W4:Y:S01]  /*15420*/  LDL.LU R13, [R1+0xa4] ;  /* 0x0000a400010d7983 */ /* 0x000f220000300800 */
[----:B------:R-:W-:Y:S01]  /*15430*/  VIADD R154, R154, 0x1 ;  /* 0x000000019a9a7836 */ /* 0x000fe20000000000 */
[----:B------:R-:W-:Y:S01]  /*15440*/  HGMMA.64x96x16.F32 R24, gdesc[UR4].tnspB, R24, gsb0 ;  /* 0x41600000041879f0 */ /* 0x000fe20008000818 */
[----:B------:R-:W-:Y:S01]  /*15450*/  R2UR UR4, R6 ;  /* 0x00000000060472ca */ /* 0x000fe200000e0000 */
[----:B------:R-:W-:Y:S01]  /*15460*/  VIADD R6, R4, 0x300 ;  /* 0x0000030004067836 */ /* 0x000fe20000000000 */
[----:B------:R-:W-:Y:S01]  /*15470*/  R2UR UR5, R7 ;  /* 0x00000000070572ca */ /* 0x000fe200000e0000 */
[----:B------:R-:W-:Y:S01]  /*15480*/  IMAD.MOV.U32 R7, RZ, RZ, -0x3ffffff0 ;  /* 0xc0000010ff077424 */ /* 0x000fe200078e00ff */
[----:B------:R-:W-:Y:S01]  /*15490*/  R2UR UR6, R8 ;  /* 0x00000000080672ca */ /* 0x000fe200000e0000 */
[----:B------:R-:W-:Y:S01]  /*154a0*/  VIADD R8, R2, 0x80 ;  /* 0x0000008002087836 */ /* 0x000fe20000000000 */
[----:B------:R-:W-:Y:S01]  /*154b0*/  R2UR UR7, R9 ;  /* 0x00000000090772ca */ /* 0x000fe200000e0000 */
[----:B------:R-:W-:Y:S01]  /*154c0*/  IMAD.MOV.U32 R9, RZ, RZ, -0x7fffffe0 ;  /* 0x80000020ff097424 */ /* 0x000fe200078e00ff */
[----:B------:R-:W-:Y:S01]  /*154d0*/  ISETP.NE.AND P2, PT, R154, 0x2, PT ;  /* 0x000000029a00780c */ /* 0x000fe20003f45270 */
[----:B------:R-:W-:-:S02]  /*154e0*/  WARPGROUP.DEPBAR.LE gsb0, 0x0 ;  /* 0x00008000000079c5 */ /* 0x000fc40000010000 */
[----:B------:R-:W-:-:S08]  /*154f0*/  WARPGROUP.ARRIVE ;  /* 0x00000000000079c5 */ /* 0x000fd00000000000 */
        /* <DEDUP_REMOVED lines=9> */
[----:B------:R-:W-:Y:S02]  /*15590*/  WARPGROUP.DEPBAR.LE gsb0, 0x0 ;  /* 0x00008000000079c5 */ /* 0x000fe40000010000 */
[----:B------:R-:W-:-:S09]  /*155a0*/  WARPGROUP.ARRIVE ;  /* 0x00000000000079c5 */ /* 0x000fd20000000000 */
        /* <DEDUP_REMOVED lines=14> */
[----:B------:R-:W-:Y:S02]  /*15690*/  R2UR UR5, R7 ;  /* 0x00000000070572ca */ /* 0x000fe400000e0000 */
[----:B------:R-:W-:Y:S01]  /*156a0*/  R2UR UR6, R8 ;  /* 0x00000000080672ca */ /* 0x000fe200000e0000 */
[----:B------:R-:W-:Y:S01]  /*156b0*/  VIADD R8, R2, 0x140 ;  /* 0x0000014002087836 */ /* 0x000fe20000000000 */
[----:B------:R-:W-:Y:S01]  /*156c0*/  R2UR UR7, R9 ;  /* 0x00000000090772ca */ /* 0x000fe200000e0000 */
[----:B------:R-:W-:Y:S01]  /*156d0*/  IMAD.MOV.U32 R9, RZ, RZ, -0x7fffffe0 ;  /* 0x80000020ff097424 */ /* 0x000fe200078e00ff */
[----:B------:R-:W-:Y:S01]  /*156e0*/  MOV R7, 0xc0000010 ;  /* 0xc000001000077802 */ /* 0x000fe20000000f00 */
        /* <DEDUP_REMOVED lines=21> */
[----:B------:R-:W-:Y:S02]  /*15840*/  IMAD.MOV.U32 R9, RZ, RZ, -0x7fffffe0 ;  /* 0x80000020ff097424 */ /* 0x000fe400078e00ff */
[----:B------:R-:W-:-:S02]  /*15850*/  VIADD R4, R4, 0xc00 ;  /* 0x00000c0004047836 */ /* 0x000fc40000000000 */
[----:B------:R-:W-:Y:S01]  /*15860*/  VIADD R2, R2, 0x200 ;  /* 0x0000020002027836 */ /* 0x000fe20000000000 */
[----:B------:R-:W-:Y:S02]  /*15870*/  WARPGROUP.DEPBAR.LE gsb0, 0x0 ;  /* 0x00008000000079c5 */ /* 0x000fe40000010000 */
[----:B------:R-:W-:-:S06]  /*15880*/  WARPGROUP.ARRIVE ;  /* 0x00000000000079c5 */ /* 0x000fcc0000000000 */
[----:B------:R-:W-:Y:S01]  /*15890*/  HGMMA.64x96x16.F32 R24, gdesc[UR4].tnspB, R24, gsb0 ;  /* 0x41600000041879f0 */ /* 0x000fe20008000818 */
[----:B------:R-:W-:Y:S02]  /*158a0*/  R2UR UR4, R6 ;  /* 0x00000000060472ca */ /* 0x000fe400000e0000 */
[----:B------:R-:W-:Y:S02]  /*158b0*/  R2UR UR5, R7 ;  /* 0x00000000070572ca */ /* 0x000fe400000e0000 */
[----:B------:R-:W-:Y:S02]  /*158c0*/  R2UR UR6, R8 ;  /* 0x00000000080672ca */ /* 0x000fe400000e0000 */
[----:B------:R-:W-:Y:S01]  /*158d0*/  R2UR UR7, R9 ;  /* 0x00000000090772ca */ /* 0x000fe200000e0000 */
[----:B------:R-:W-:Y:S02]  /*158e0*/  WARPGROUP.DEPBAR.LE gsb0, 0x0 ;  /* 0x00008000000079c5 */ /* 0x000fe40000010000 */
[----:B------:R-:W-:-:S10]  /*158f0*/  WARPGROUP.ARRIVE ;  /* 0x00000000000079c5 */ /* 0x000fd40000000000 */
[----:B------:R-:W-:Y:S01]  /*15900*/  HGMMA.64x96x16.F32 R24, gdesc[UR4].tnspB, R24, gsb0 ;  /* 0x41600000041879f0 */ /* 0x000fe20008000818 */
[----:B------:R-:W-:Y:S02]  /*15910*/  R2UR UR4, R4 ;  /* 0x00000000040472ca */ /* 0x000fe400000e0000 */
[----:B------:R-:W-:Y:S02]  /*15920*/  R2UR UR5, R5 ;  /* 0x00000000050572ca */ /* 0x000fe400000e0000 */
[----:B------:R-:W-:Y:S02]  /*15930*/  R2UR UR6, R2 ;  /* 0x00000000020672ca */ /* 0x000fe400000e0000 */
[----:B------:R-:W-:Y:S01]  /*15940*/  R2UR UR7, R3 ;  /* 0x00000000030772ca */ /* 0x000fe200000e0000 */
[----:B---3--:R-:W0:Y:S04]  /*15950*/  SHFL.BFLY PT, R2, R11, 0x2, 0x1f ;  /* 0x0c401f000b027f89 */ /* 0x008e2800000e0000 */
[----:B--2---:R-:W2:Y:S01]  /*15960*/  SHFL.BFLY PT, R3, R10, 0x2, 0x1f ;  /* 0x0c401f000a037f89 */ /* 0x004ea200000e0000 */
[----:B0-----:R-:W-:Y:S01]  /*15970*/  FADD.FTZ R2, R2, R11 ;  /* 0x0000000b02027221 */ /* 0x001fe20000010000 */
[----:B--2---:R-:W-:Y:S01]  /*15980*/  FADD.FTZ R4, R3, R10 ;  /* 0x0000000a03047221 */ /* 0x004fe20000010000 */
[----:B------:R-:W-:-:S03]  /*15990*/  IMAD.MOV.U32 R10, RZ, RZ, RZ ;  /* 0x000000ffff0a7224 */ /* 0x000fc600078e00ff */
[----:B------:R-:W0:Y:S04]  /*159a0*/  SHFL.BFLY PT, R3, R2, 0x1, 0x1f ;  /* 0x0c201f0002037f89 */ /* 0x000e2800000e0000 */
[----:B------:R-:W2:Y:S01]  /*159b0*/  SHFL.BFLY PT, R5, R4, 0x1, 0x1f ;  /* 0x0c201f0004057f89 */ /* 0x000ea200000e0000 */
[----:B----4-:R-:W-:Y:S02]  /*159c0*/  VIADD R13, R13, 0x1 ;  /* 0x000000010d0d7836 */ /* 0x010fe40000000000 */
[----:B0-----:R-:W-:Y:S01]  /*159d0*/  FADD.FTZ R8, R2, R3 ;  /* 0x0000000302087221 */ /* 0x001fe20000010000 */
[----:B------:R-:W-:Y:S01]  /*159e0*/  SEL R2, RZ, 0x1, P2 ;  /* 0x00000001ff027807 */ /* 0x000fe20001000000 */
[----:B--2---:R-:W-:-:S03]  /*159f0*/  FADD.FTZ R11, R4, R5 ;  /* 0x00000005040b7221 */ /* 0x004fc60000010000 */
[----:B------:R-:W-:Y:S02]  /*15a00*/  FSETP.NE.FTZ.AND P0, PT, R8, RZ, PT ;  /* 0x000000ff0800720b */ /* 0x000fe40003f15000 */
[----:B------:R-:W-:Y:S02]  /*15a10*/  LOP3.LUT R12, R12, R2, RZ, 0x3c, !PT ;  /* 0x000000020c0c7212 */ /* 0x000fe400078e3cff */
[----:B------:R-:W-:Y:S01]  /*15a20*/  FSETP.NE.FTZ.AND P3, PT, R11, RZ, PT ;  /* 0x000000ff0b00720b */ /* 0x000fe20003f75000 */
[----:B------:R-:W-:Y:S02]  /*15a30*/  WARPGROUP.DEPBAR.LE gsb0, 0x0 ;  /* 0x00008000000079c5 */ /* 0x000fe40000010000 */
[----:B------:R-:W-:-:S06]  /*15a40*/  WARPGROUP.ARRIVE ;  /* 0x00000000000079c5 */ /* 0x000fcc0000000000 */
[----:B------:R-:W-:Y:S01]  /*15a50*/  @P0 MUFU.RCP R10, R8 ;  /* 0x00000008000a0308 */ /* 0x000fe20000001000 */
[----:B------:R-:W-:Y:S01]  /*15a60*/  HGMMA.64x96x16.F32 R24, gdesc[UR4].tnspB, R24, gsb0 ;  /* 0x41600000041879f0 */ /* 0x000fe20008000818 */
[----:B------:R-:W-:Y:S01]  /*15a70*/  IMAD.MOV.U32 R3, RZ, RZ, RZ ;  /* 0x000000ffff037224 */ /* 0x000fe200078e00ff */
[----:B------:R0:W-:Y:S05]  /*15a80*/  STL [R1+0x60], R12 ;  /* 0x0000600c01007387 */ /* 0x0001ea0000100800 */
[----:B------:R-:W2:Y:S01]  /*15a90*/  @P0 MUFU.LG2 R6, R8 ;  /* 0x0000000800060308 */ /* 0x000ea20000000c00 */
[----:B------:R3:W-:Y:S07]  /*15aa0*/  STL [R1+0xa4], R13 ;  /* 0x0000a40d01007387 */ /* 0x0007ee0000100800 */
[----:B------:R-:W4:Y:S01]  /*15ab0*/  @P3 MUFU.LG2 R7, R11 ;  /* 0x0000000b00073308 */ /* 0x000f220000000c00 */
[----:B------:R-:W-:-:S07]  /*15ac0*/  @!P1 VIADD R4, R0, 0x31c60 ;  /* 0x00031c6000049836 */ /* 0x000fce0000000000 */
[----:B------:R-:W1:Y:S01]  /*15ad0*/  @P3 MUFU.RCP R3, R11 ;  /* 0x0000000b00033308 */ /* 0x000e620000001000 */
[C---:B------:R-:W-:Y:S01]  /*15ae0*/  @P0 FMUL.FTZ R5, R15.reuse, 0.69314718246459960938 ;  /* 0x3f3172180f050820 */ /* 0x040fe20000410000 */
[----:B0-----:R-:W-:Y:S01]  /*15af0*/  @P3 FMUL.FTZ R12, R15, 0.69314718246459960938 ;  /* 0x3f3172180f0c3820 */ /* 0x001fe20000410000 */
[----:B--2---:R-:W-:Y:S01]  /*15b00*/  @P0 FMUL.FTZ R6, R6, 0.69314718246459960938 ;  /* 0x3f31721806060820 */ /* 0x004fe20000410000 */
[----:B------:R-:W-:Y:S01]  /*15b10*/  @!P1 PRMT R4, RZ, 0x654, R4 ;  /* 0x00000654ff049816 */ /* 0x000fe20000000004 */
[----:B------:R-:W-:Y:S02]  /*15b20*/  IMAD.MOV.U32 R2, RZ, RZ, -0x800000 ;  /* 0xff800000ff027424 */ /* 0x000fe400078e00ff */
[----:B----4-:R-:W-:Y:S01]  /*15b30*/  @P3 FMUL.FTZ R7, R7, 0.69314718246459960938 ;  /* 0x3f31721807073820 */ /* 0x010fe20000410000 */
[----:B------:R-:W-:Y:S02]  /*15b40*/  IMAD.MOV.U32 R0, RZ, RZ, -0x800000 ;  /* 0xff800000ff007424 */ /* 0x000fe400078e00ff */
[----:B------:R-:W-:Y:S01]  /*15b50*/  @P0 FFMA.FTZ R2, R5, R14, R6 ;  /* 0x0000000e05020223 */ /* 0x000fe20000010006 */
[----:B------:R-:W-:Y:S01]  /*15b60*/  PLOP3.LUT P0, PT, PT, PT, PT, 0x8, 0x0 ;  /* 0x000000000000781c */ /* 0x000fe20003f0e170 */
[----:B------:R-:W-:Y:S01]  /*15b70*/  @P3 FFMA.FTZ R0, R12, R74, R7 ;  /* 0x0000004a0c003223 */ /* 0x000fe20000010007 */
[----:B------:R-:W-:Y:S01]  /*15b80*/  SEL R154, R154, RZ, P2 ;  /* 0x000000ff9a9a7207 */ /* 0x000fe20001000000 */
[----:B------:R-:W-:-:S02]  /*15b90*/  WARPGROUP.DEPBAR.LE gsb0, 0x0 ;  /* 0x00008000000079c5 */ /* 0x000fc40000010000 */
        /* <DEDUP_REMOVED lines=24> */
[----:B0-----:R-:W-:Y:S01]  /*15d20*/  FMUL.FTZ R4, R24, R10 ;  /* 0x0000000a18047220 */ /* 0x001fe20000410000 */
[-C--:B-1----:R-:W-:Y:S01]  /*15d30*/  FMUL.FTZ R68, R26, R3.reuse ;  /* 0x000000031a447220 */ /* 0x082fe20000410000 */
        /* <DEDUP_REMOVED lines=22> */
[----:B---3--:R-:W-:-:S07]  /*15ea0*/  FMUL.FTZ R71, R71, R3 ;  /* 0x0000000347477220 */ /* 0x008fce0000410000 */
.L_x_480:
[----:B------:R-:W-:Y:S05]  /*15eb0*/  WARPSYNC.ALL ;  /* 0x0000000000007948 */ /* 0x000fea0003800000 */
[----:B------:R-:W0:Y:S08]  /*15ec0*/  S2UR UR5, SR_CgaCtaId ;  /* 0x00000000000579c3 */ /* 0x000e300000008800 */
[----:B------:R-:W-:Y:S06]  /*15ed0*/  BAR.SYNC.DEFER_BLOCKING 0x5, 0x200 ;  /* 0x0148000000007b1d */ /* 0x000fec0000010000 */
[----:B------:R-:W-:Y:S01]  /*15ee0*/  UMOV UR4, 0x400 ;  /* 0x0000040000047882 */ /* 0x000fe20000000000 */
[----:B------:R-:W-:Y:S01]  /*15ef0*/  BSSY B0, `(.L_x_536) ;  /* 0x00002bb000007945 */ /* 0x000fe20003800000 */
[----:B0-----:R-:W-:-:S06]  /*15f00*/  ULEA UR4, UR5, UR4, 0x18 ;  /* 0x0000000405047291 */ /* 0x001fcc000f8ec03f */
[----:B------:R-:W-:-:S05]  /*15f10*/  IMAD.U32 R16, RZ, RZ, UR4 ;  /* 0x00000004ff107e24 */ /* 0x000fca000f8e00ff */
[----:B------:R0:W1:Y:S01]  /*15f20*/  LDS.128 R108, [R16+0x31cd0] ;  /* 0x031cd000106c7984 */ /* 0x0000620000000c00 */
[----:B------:R-:W-:Y:S06]  /*15f30*/  BAR.ARV 0x4, 0x200 ;  /* 0x0108000000007b1d */ /* 0x000fec0000002000 */
[----:B------:R-:W-:Y:S05]  /*15f40*/  @P0 BRA `(.L_x_537) ;  /* 0x0000001c00f00947 */ /* 0x000fea0003800000 */
[----:B------:R-:W2:Y:S01]  /*15f50*/  LDL R12, [R1+0xe8] ;  /* 0x0000e800010c7983 */ /* 0x000ea20000100800 */
[----:B------:R-:W-:-:S03]  /*15f60*/  ULDC UR4, c[0x0][0xad4] ;  /* 0x0002b50000047ab9 */ /* 0x000fc60000000800 */
[----:B------:R-:W3:Y:S04]  /*15f70*/  LDL.LU R76, [R1+0x94] ;  /* 0x00009400014c7983 */ /* 0x000ee80000300800 */
[----:B------:R-:W4:Y:S04]  /*15f80*/  LDL.LU R82, [R1+0x9c] ;  /* 0x00009c0001527983 */ /* 0x000f280000300800 */
[----:B------:R-:W4:Y:S01]  /*15f90*/  LDL.LU R81, [R1+0xa0] ;  /* 0x0000a00001517983 */ /* 0x000f220000300800 */
[----:B------:R-:W0:Y:S01]  /*15fa0*/  S2R R3, SR_SWINHI ;  /* 0x0000000000037919 */ /* 0x000e220000002f00 */
[----:B------:R-:W-:-:S02]  /*15fb0*/  MOV R10, R16 ;  /* 0x00000010000a7202 */ /* 0x000fc40000000f00 */
[----:B0-----:R-:W-:-:S03]  /*15fc0*/  MOV R11, R3 ;  /* 0x00000003000b7202 */ /* 0x001fc60000000f00 */
[----:B--2---:R-:W-:-:S03]  /*15fd0*/  IMAD.WIDE R12, R12, 0x2, R10 ;  /* 0x000000020c0c7825 */ /* 0x004fc600078e020a */
[C---:B------:R-:W-:Y:S02]  /*15fe0*/  IADD3 R77, P0, R12.reuse, 0x6020, RZ ;  /* 0x000060200c4d7810 */ /* 0x040fe40007f1e0ff */
[----:B------:R-:W-:-:S03]  /*15ff0*/  LOP3.LUT R3, R12, 0x180, RZ, 0xc0, !PT ;  /* 0x000001800c037812 */ /* 0x000fc600078ec0ff */
[----:B------:R-:W-:Y:S01]  /*16000*/  IMAD.X R27, RZ, RZ, R13, P0 ;  /* 0x000000ffff1b7224 */ /* 0x000fe200000e060d */
[----:B---3--:R-:W-:Y:S02]  /*16010*/  ISETP.NE.AND P0, PT, R76, RZ, PT ;  /* 0x000000ff4c00720c */ /* 0x008fe40003f05270 */
[----:B------:R-:W-:Y:S02]  /*16020*/  IADD3 R24, P4, R12, 0x20, RZ ;  /* 0x000000200c187810 */ /* 0x000fe40007f9e0ff */
[----:B------:R-:W-:Y:S01]  /*16030*/  SEL R80, R76, UR4, P0 ;  /* 0x000000044c507c07 */ /* 0x000fe20008000000 */
[----:B------:R-:W-:Y:S05]  /*16040*/  WARPSYNC.ALL ;  /* 0x0000000000007948 */ /* 0x000fea0003800000 */
[----:B------:R-:W-:-:S02]  /*16050*/  SHF.R.U64 R3, R3, 0x3, RZ ;  /* 0x0000000303037819 */ /* 0x000fc400000012ff */
[----:B------:R-:W-:Y:S01]  /*16060*/  LOP3.LUT R14, R24, 0x180, RZ, 0xc0, !PT ;  /* 0x00000180180e7812 */ /* 0x000fe200078ec0ff */
[----:B------:R-:W-:Y:S01]  /*16070*/  BAR.SYNC.DEFER_BLOCKING 0x1, 0x180 ;  /* 0x0046000000007b1d */ /* 0x000fe20000010000 */
[C---:B------:R-:W-:Y:S02]  /*16080*/  IADD3 R26, P3, R12.reuse, 0x3000, RZ ;  /* 0x000030000c1a7810 */ /* 0x040fe40007f7e0ff */
[C---:B------:R-:W-:Y:S02]  /*16090*/  IADD3 R15, P2, R12.reuse, 0x3020, RZ ;  /* 0x000030200c0f7810 */ /* 0x040fe40007f5e0ff */
[----:B------:R-:W-:Y:S02]  /*160a0*/  IADD3 R35, P1, R12, 0x6000, RZ ;  /* 0x000060000c237810 */ /* 0x000fe40007f3e0ff */
[----:B------:R-:W-:Y:S01]  /*160b0*/  LOP3.LUT R34, R77, 0x180, RZ, 0xc0, !PT ;  /* 0x000001804d227812 */ /* 0x000fe200078ec0ff */
[----:B------:R-:W-:Y:S01]  /*160c0*/  IMAD.X R29, RZ, RZ, R13, P4 ;  /* 0x000000ffff1d7224 */ /* 0x000fe200020e060d */
[----:B------:R-:W-:Y:S01]  /*160d0*/  LOP3.LUT R12, R3, R12, RZ, 0x3c, !PT ;  /* 0x0000000c030c7212 */ /* 0x000fe200078e3cff */
[----:B------:R-:W-:Y:S01]  /*160e0*/  ULDC.64 UR6, c[0x0][0xc08] ;  /* 0x0003020000067ab9 */ /* 0x000fe20000000a00 */
[----:B------:R-:W-:Y:S01]  /*160f0*/  SHF.R.U64 R3, R14, 0x3, RZ ;  /* 0x000000030e037819 */ /* 0x000fe200000012ff */
[----:B------:R-:W-:Y:S01]  /*16100*/  ULDC.64 UR4, c[0x0][0xc00] ;  /* 0x0003000000047ab9 */ /* 0x000fe20000000a00 */
[----:B------:R-:W-:-:S02]  /*16110*/  LOP3.LUT R14, R15, 0x180, RZ, 0xc0, !PT ;  /* 0x000001800f0e7812 */ /* 0x000fc400078ec0ff */
[----:B------:R-:W-:Y:S02]  /*16120*/  LOP3.LUT R28, R3, R24, RZ, 0x3c, !PT ;  /* 0x00000018031c7212 */ /* 0x000fe400078e3cff */
[----:B------:R-:W-:Y:S02]  /*16130*/  LOP3.LUT R3, R26, 0x180, RZ, 0xc0, !PT ;  /* 0x000001801a037812 */ /* 0x000fe400078ec0ff */
[----:B------:R-:W-:Y:S02]  /*16140*/  LOP3.LUT R24, R35, 0x180, RZ, 0xc0, !PT ;  /* 0x0000018023187812 */ /* 0x000fe400078ec0ff */
[----:B------:R-:W-:Y:S02]  /*16150*/  SHF.R.U64 R3, R3, 0x3, RZ ;  /* 0x0000000303037819 */ /* 0x000fe400000012ff */
[----:B------:R-:W-:Y:S02]  /*16160*/  SHF.R.U64 R24, R24, 0x3, RZ ;  /* 0x0000000318187819 */ /* 0x000fe400000012ff */
[----:B------:R-:W-:Y:S01]  /*16170*/  SHF.R.U64 R14, R14, 0x3, RZ ;  /* 0x000000030e0e7819 */ /* 0x000fe200000012ff */
[--C-:B------:R-:W-:Y:S01]  /*16180*/  IMAD.X R31, RZ, RZ, R13.reuse, P3 ;  /* 0x000000ffff1f7224 */ /* 0x100fe200018e060d */
[----:B------:R-:W-:Y:S01]  /*16190*/  LOP3.LUT R30, R3, R26, RZ, 0x3c, !PT ;  /* 0x0000001a031e7212 */ /* 0x000fe200078e3cff */
[----:B------:R-:W-:Y:S01]  /*161a0*/  IMAD.X R25, RZ, RZ, R13, P1 ;  /* 0x000000ffff197224 */ /* 0x000fe200008e060d */
[----:B------:R-:W-:-:S02]  /*161b0*/  LOP3.LUT R24, R24, R35, RZ, 0x3c, !PT ;  /* 0x0000002318187212 */ /* 0x000fc400078e3cff */
[----:B------:R-:W-:Y:S02]  /*161c0*/  IADD3.X R33, RZ, R13, RZ, P2, !PT ;  /* 0x0000000dff217210 */ /* 0x000fe400017fe4ff */
[----:B------:R-:W-:Y:S02]  /*161d0*/  SHF.R.U64 R34, R34, 0x3, RZ ;  /* 0x0000000322227819 */ /* 0x000fe400000012ff */
[----:B------:R-:W-:Y:S02]  /*161e0*/  LOP3.LUT R32, R14, R15, RZ, 0x3c, !PT ;  /* 0x0000000f0e207212 */ /* 0x000fe400078e3cff */
[----:B------:R-:W-:Y:S02]  /*161f0*/  MOV R35, R12 ;  /* 0x0000000c00237202 */ /* 0x000fe40000000f00 */
[----:B------:R-:W-:Y:S02]  /*16200*/  F2FP.F16.F32.PACK_AB R12, R5, R4 ;  /* 0x00000004050c723e */ /* 0x000fe400000000ff */
[----:B------:R-:W-:-:S02]  /*16210*/  F2FP.F16.F32.PACK_AB R13, R69, R68 ;  /* 0x00000044450d723e */ /* 0x000fc400000000ff */
[----:B------:R-:W-:Y:S02]  /*16220*/  F2FP.F16.F32.PACK_AB R14, R7, R6 ;  /* 0x00000006070e723e */ /* 0x000fe400000000ff */
[----:B------:R-:W-:Y:S02]  /*16230*/  F2FP.F16.F32.PACK_AB R15, R73, R72 ;  /* 0x00000048490f723e */ /* 0x000fe400000000ff */
[----:B------:R-:W-:Y:S02]  /*16240*/  MOV R79, R28 ;  /* 0x0000001c004f7202 */ /* 0x000fe40000000f00 */
[----:B------:R-:W-:Y:S02]  /*16250*/  MOV R3, R30 ;  /* 0x0000001e00037202 */ /* 0x000fe40000000f00 */
[----:B------:R-:W-:Y:S02]  /*16260*/  LOP3.LUT R26, R34, R77, RZ, 0x3c, !PT ;  /* 0x0000004d221a7212 */ /* 0x000fe400078e3cff */
[----:B------:R-:W-:-:S02]  /*16270*/  F2FP.F16.F32.PACK_AB R28, R9, R8 ;  /* 0x00000008091c723e */ /* 0x000fc400000000ff */
[----:B------:R-:W-:Y:S02]  /*16280*/  F2FP.F16.F32.PACK_AB R29, R75, R74 ;  /* 0x0000004a4b1d723e */ /* 0x000fe400000000ff */
[----:B------:R-:W-:Y:S02]  /*16290*/  F2FP.F16.F32.PACK_AB R30, R21, R20 ;  /* 0x00000014151e723e */ /* 0x000fe400000000ff */
[----:B------:R-:W-:Y:S01]  /*162a0*/  F2FP.F16.F32.PACK_AB R31, R39, R38 ;  /* 0x00000026271f723e */ /* 0x000fe200000000ff */
[----:B------:R0:W-:Y:S01]  /*162b0*/  STSM.16.M88.4 [R35], R12 ;  /* 0x0000000c23007844 */ /* 0x0001e20000000200 */
[----:B------:R-:W-:Y:S02]  /*162c0*/  MOV R78, R32 ;  /* 0x00000020004e7202 */ /* 0x000fe40000000f00 */
[----:B------:R-:W-:Y:S02]  /*162d0*/  F2FP.F16.F32.PACK_AB R32, R37, R36 ;  /* 0x000000242520723e */ /* 0x000fe400000000ff */
[----:B------:R-:W-:-:S02]  /*162e0*/  F2FP.F16.F32.PACK_AB R33, R43, R42 ;  /* 0x0000002a2b21723e */ /* 0x000fc400000000ff */
[----:B------:R-:W-:Y:S01]  /*162f0*/  F2FP.F16.F32.PACK_AB R34, R41, R40 ;  /* 0x000000282922723e */ /* 0x000fe200000000ff */
[----:B------:R2:W-:Y:S01]  /*16300*/  STSM.16.M88.4 [R79], R28 ;  /* 0x0000001c4f007844 */ /* 0x0005e20000000200 */
[----:B------:R-:W-:Y:S02]  /*16310*/  MOV R77, R24 ;  /* 0x00000018004d7202 */ /* 0x000fe40000000f00 */
[----:B------:R-:W-:Y:S02]  /*16320*/  MOV R76, R26 ;  /* 0x0000001a004c7202 */ /* 0x000fe40000000f00 */
[----:B------:R-:W-:Y:S02]  /*16330*/  F2FP.F16.F32.PACK_AB R24, R53, R52 ;  /* 0x000000343518723e */ /* 0x000fe400000000ff */
[----:B0-----:R-:W-:Y:S02]  /*16340*/  F2FP.F16.F32.PACK_AB R35, R47, R46 ;  /* 0x0000002e2f23723e */ /* 0x001fe400000000ff */
[----:B------:R-:W-:-:S02]  /*16350*/  F2FP.F16.F32.PACK_AB R12, R45, R44 ;  /* 0x0000002c2d0c723e */ /* 0x000fc400000000ff */
[----:B------:R-:W-:Y:S02]  /*16360*/  F2FP.F16.F32.PACK_AB R13, R51, R50 ;  /* 0x00000032330d723e */ /* 0x000fe400000000ff */
[----:B------:R-:W-:Y:S02]  /*16370*/  F2FP.F16.F32.PACK_AB R14, R49, R48 ;  /* 0x00000030310e723e */ /* 0x000fe400000000ff */
[----:B------:R-:W-:Y:S02]  /*16380*/  F2FP.F16.F32.PACK_AB R15, R55, R54 ;  /* 0x00000036370f723e */ /* 0x000fe400000000ff */
[----:B------:R-:W-:Y:S02]  /*16390*/  F2FP.F16.F32.PACK_AB R25, R59, R58 ;  /* 0x0000003a3b19723e */ /* 0x000fe400000000ff */
[----:B------:R-:W-:Y:S02]  /*163a0*/  F2FP.F16.F32.PACK_AB R26, R57, R56 ;  /* 0x00000038391a723e */ /* 0x000fe400000000ff */
[----:B------:R-:W-:-:S02]  /*163b0*/  F2FP.F16.F32.PACK_AB R27, R63, R62 ;  /* 0x0000003e3f1b723e */ /* 0x000fc400000000ff */
[----:B--2---:R-:W-:Y:S02]  /*163c0*/  F2FP.F16.F32.PACK_AB R28, R61, R60 ;  /* 0x0000003c3d1c723e */ /* 0x004fe400000000ff */
[----:B------:R-:W-:Y:S02]  /*163d0*/  F2FP.F16.F32.PACK_AB R29, R67, R66 ;  /* 0x00000042431d723e */ /* 0x000fe400000000ff */
[----:B------:R-:W-:Y:S02]  /*163e0*/  F2FP.F16.F32.PACK_AB R30, R65, R64 ;  /* 0x00000040411e723e */ /* 0x000fe400000000ff */
[----:B------:R-:W-:Y:S01]  /*163f0*/  F2FP.F16.F32.PACK_AB R31, R71, R70 ;  /* 0x00000046471f723e */ /* 0x000fe200000000ff */
[----:B------:R4:W-:Y:S01]  /*16400*/  STSM.16.M88.4 [R3], R32 ;  /* 0x0000002003007844 */ /* 0x0009e20000000200 */
[----:B------:R-:W-:-:S03]  /*16410*/  ISETP.NE.U32.AND P3, PT, RZ, UR6, PT ;  /* 0x00000006ff007c0c */ /* 0x000fc6000bf65070 */
[----:B------:R-:W-:Y:S01]  /*16420*/  STSM.16.M88.4 [R78], R12 ;  /* 0x0000000c4e007844 */ /* 0x000fe20000000200 */
[----:B------:R-:W-:-:S03]  /*16430*/  ISETP.NE.AND.EX P3, PT, RZ, UR7, PT, P3 ;  /* 0x00000007ff007c0c */ /* 0x000fc6000bf65330 */
[----:B------:R0:W-:Y:S04]  /*16440*/  STSM.16.M88.4 [R77], R24 ;  /* 0x000000184d007844 */ /* 0x0001e80000000200 */
[----:B------:R2:W-:Y:S01]  /*16450*/  STSM.16.M88.4 [R76], R28 ;  /* 0x0000001c4c007844 */ /* 0x0005e20000000200 */
[----:B------:R-:W-:Y:S01]  /*16460*/  BAR.SYNC.DEFER_BLOCKING 0x1, 0x180 ;  /* 0x0046000000007b1d */ /* 0x000fe20000010000 */
[----:B------:R-:W-:Y:S02]  /*16470*/  ISETP.NE.U32.AND P0, PT, RZ, UR4, PT ;  /* 0x00000004ff007c0c */ /* 0x000fe4000bf05070 */
[----:B----4-:R-:W-:Y:S02]  /*16480*/  IADD3 R32, P1, R82, UR4, RZ ;  /* 0x0000000452207c10 */ /* 0x010fe4000ff3e0ff */
[----:B------:R-:W-:-:S02]  /*16490*/  ISETP.NE.AND.EX P0, PT, RZ, UR5, PT, P0 ;  /* 0x00000005ff007c0c */ /* 0x000fc4000bf05300 */
[C---:B------:R-:W-:Y:S02]  /*164a0*/  IADD3.X R33, R81.reuse, UR5, RZ, P1, !PT ;  /* 0x0000000551217c10 */ /* 0x040fe40008ffe4ff */
[----:B------:R-:W-:Y:S01]  /*164b0*/  @P3 IADD3 R34, P1, R82, UR6, RZ ;  /* 0x0000000652223c10 */ /* 0x000fe2000ff3e0ff */
[----:B------:R-:W-:Y:S01]  /*164c0*/  ULDC UR6, c[0x0][0xa88] ;  /* 0x0002a20000067ab9 */ /* 0x000fe20000000800 */
[----:B------:R-:W-:Y:S01]  /*164d0*/  IMAD.MOV.U32 R3, RZ, RZ, RZ ;  /* 0x000000ffff037224 */ /* 0x000fe200078e00ff */
[----:B------:R-:W-:Y:S01]  /*164e0*/  ISETP.GT.AND P2, PT, R80, 0x1, PT ;  /* 0x000000015000780c */ /* 0x000fe20003f44270 */
[----:B0-----:R-:W-:Y:S01]  /*164f0*/  IMAD.MOV.U32 R26, RZ, RZ, 0x9b8 ;  /* 0x000009b8ff1a7424 */ /* 0x001fe200078e00ff */
[----:B------:R-:W-:Y:S01]  /*16500*/  @P3 IADD3.X R35, R81, UR7, RZ, P1, !PT ;  /* 0x0000000751233c10 */ /* 0x000fe20008ffe4ff */
[----:B------:R-:W-:Y:S01]  /*16510*/  IMAD.U32 R81, RZ, RZ, UR6 ;  /* 0x00000006ff517e24 */ /* 0x000fe2000f8e00ff */
[----:B--2---:R-:W0:Y:S02]  /*16520*/  LDC R76, c[0x0][0xbe8] ;  /* 0x0002fa00ff4c7b82 */ /* 0x004e240000000800 */
[----:B------:R2:W5:Y:S04]  /*16530*/  @P0 LDG.E R3, desc[UR60][R32.64] ;  /* 0x0000003c20030981 */ /* 0x000568000c1e1900 */
[----:B------:R2:W5:Y:S01]  /*16540*/  @P3 LDG.E R81, desc[UR60][R34.64] ;  /* 0x0000003c22513981 */ /* 0x000562000c1e1900 */
[----:B------:R-:W-:-:S04]  /*16550*/  SEL R26, R26, 0x978, P2 ;  /* 0x000009781a1a7807 */ /* 0x000fc80001000000 */
[----:B------:R2:W3:Y:S08]  /*16560*/  LDC.64 R12, c[0x0][R26+0x220] ;  /* 0x000088001a0c7b82 */ /* 0x0004f00000000a00 */
[----:B------:R2:W4:Y:S08]  /*16570*/  LDC.64 R14, c[0x0][R26+0x218] ;  /* 0x000086001a0e7b82 */ /* 0x0005300000000a00 */
[----:B------:R2:W1:Y:S01]  /*16580*/  LDC.64 R24, c[0x0][R26+0x228] ;  /* 0x00008a001a187b82 */ /* 0x0004620000000a00 */
[----:B0-----:R-:W-:Y:S01]  /*16590*/  ISETP.NE.AND P1, PT, R76, 0x1, PT ;  /* 0x000000014c00780c */ /* 0x001fe20003f25270 */
[----:B--2---:R-:W-:-:S12]  /*165a0*/  @P3 BRA `(.L_x_538) ;  /* 0x0000000000103947 */ /* 0x004fd80003800000 */
[----:B------:R-:W-:Y:S05]  /*165b0*/  @!P0 BRA `(.L_x_538) ;  /* 0x00000000000c8947 */ /* 0x000fea0003800000 */
[----:B------:R-:W2:Y:S04]  /*165c0*/  LDG.E R28, desc[UR60][R32.64] ;  /* 0x0000003c201c7981 */ /* 0x000ea8000c1e1900 */
[----:B-----5:R-:W2:Y:S02]  /*165d0*/  LDG.E R81, desc[UR60][R32.64+0x4] ;  /* 0x0000043c20517981 */ /* 0x020ea4000c1e1900 */
[----:B--2---:R-:W-:-:S07]  /*165e0*/  IMAD.IADD R81, R81, 0x1, -R28 ;  /* 0x0000000151517824 */ /* 0x004fce00078e0a1c */
.L_x_538:
[----:B------:R-:W2:Y:S01]  /*165f0*/  LDL.LU R28, [R1+0x98] ;  /* 0x00009800011c7983 */ /* 0x000ea20000300800 */
[----:B------:R-:W0:Y:S03]  /*16600*/  LDC.64 R26, c[0x0][R26+0x210] ;  /* 0x000084001a1a7b82 */ /* 0x000e260000000a00 */
[----:B------:R-:W3:Y:S04]  /*16610*/  LDL.LU R31, [R1+0xc4] ;  /* 0x0000c400011f7983 */ /* 0x000ee80000300800 */
[----:B------:R-:W4:Y:S01]  /*16620*/  LDL R82, [R1+0x90] ;  /* 0x0000900001527983 */ /* 0x000f220000100800 */
[----:B------:R-:W-:Y:S01]  /*16630*/  ISETP.NE.U32.AND P0, PT, RZ, UR4, PT ;  /* 0x00000004ff007c0c */ /* 0x000fe2000bf05070 */
[----:B------:R-:W1:Y:S02]  /*16640*/  @P1 LDC R30, c[0x0][0xbec] ;  /* 0x0002fb00ff1e1b82 */ /* 0x000e640000000800 */
[----:B------:R-:W4:Y:S04]  /*16650*/  LDL R32, [R1+0xe4] ;  /* 0x0000e40001207983 */ /* 0x000f280000100800 */
[----:B------:R-:W4:Y:S02]  /*16660*/  LDL R84, [R1+0xa8] ;  /* 0x0000a80001547983 */ /* 0x000f240000100800 */
[----:B------:R-:W0:Y:S02]  /*16670*/  @P1 LDC R83, c[0x0][0xbf0] ;  /* 0x0002fc00ff531b82 */ /* 0x000e240000000800 */
[----:B------:R-:W4:Y:S04]  /*16680*/  LDL R80, [R1+0xb0] ;  /* 0x0000b00001507983 */ /* 0x000f280000100800 */
[----:B------:R-:W4:Y:S04]  /*16690*/  LDL R78, [R1+0xe0] ;  /* 0x0000e000014e7983 */ /* 0x000f280000100800 */
[----:B------:R-:W4:Y:S01]  /*166a0*/  LDL R34, [R1+0xcc] ;  /* 0x0000cc0001227983 */ /* 0x000f220000100800 */
[----:B------:R-:W-:-:S04]  /*166b0*/  ISETP.NE.AND.EX P0, PT, RZ, UR5, PT, P0 ;  /* 0x00000005ff007c0c */ /* 0x000fc8000bf05300 */
[----:B--2---:R-:W-:Y:S02]  /*166c0*/  SEL R77, R28, RZ, !P0 ;  /* 0x000000ff1c4d7207 */ /* 0x004fe40004000000 */
[----:B------:R-:W2:Y:S01]  /*166d0*/  LDC.64 R28, c[0x0][0xba8] ;  /* 0x0002ea00ff1c7b82 */ /* 0x000ea20000000a00 */
[----:B---3--:R-:W-:Y:S02]  /*166e0*/  SEL R31, R31, RZ, !P0 ;  /* 0x000000ff1f1f7207 */ /* 0x008fe40004000000 */
[----:B------:R-:W-:Y:S02]  /*166f0*/  IMAD R13, R13, R77, RZ ;  /* 0x0000004d0d0d7224 */ /* 0x000fe400078e02ff */
[-C--:B----4-:R-:W-:Y:S02]  /*16700*/  IMAD R35, R15, R82.reuse, RZ ;  /* 0x000000520f237224 */ /* 0x090fe400078e02ff */
[----:B------:R-:W-:Y:S02]  /*16710*/  IMAD R79, R12, R31, R13 ;  /* 0x0000001f0c4f7224 */ /* 0x000fe400078e020d */
[----:B------:R-:W-:-:S04]  /*16720*/  IMAD.WIDE.U32 R14, R14, R82, RZ ;  /* 0x000000520e0e7225 */ /* 0x000fc800078e00ff */
[----:B------:R-:W-:-:S04]  /*16730*/  IMAD.WIDE.U32 R12, R12, R77, RZ ;  /* 0x0000004d0c0c7225 */ /* 0x000fc800078e00ff */
[----:B------:R-:W-:Y:S01]  /*16740*/  IMAD R31, R84, 0xc0, R32 ;  /* 0x000000c0541f7824 */ /* 0x000fe200078e0220 */
[----:B-----5:R-:W-:Y:S01]  /*16750*/  IADD3 R14, P0, P3, R12, R14, R3 ;  /* 0x0000000e0c0e7210 */ /* 0x020fe20007b1e003 */
[----:B------:R-:W-:Y:S02]  /*16760*/  IMAD.IADD R32, R15, 0x1, R35 ;  /* 0x000000010f207824 */ /* 0x000fe400078e0223 */
[----:B-1----:R-:W-:Y:S01]  /*16770*/  @P1 IMAD.HI.U32 R12, R31, R30, RZ ;  /* 0x0000001e1f0c1227 */ /* 0x002fe200078e00ff */
[----:B------:R-:W-:Y:S01]  /*16780*/  SEL R33, R80, RZ, P2 ;  /* 0x000000ff50217207 */ /* 0x000fe20001000000 */
[----:B--2---:R-:W1:Y:S02]  /*16790*/  @!P2 LDC R28, c[0x0][0xb50] ;  /* 0x0002d400ff1cab82 */ /* 0x004e640000000800 */
[----:B------:R-:W-:Y:S02]  /*167a0*/  IMAD.IADD R15, R13, 0x1, R79 ;  /* 0x000000010d0f7824 */ /* 0x000fe400078e024f */
[----:B------:R-:W-:Y:S01]  /*167b0*/  IMAD.MOV.U32 R13, RZ, RZ, R31 ;  /* 0x000000ffff0d7224 */ /* 0x000fe200078e001f */
[----:B0-----:R-:W-:Y:S01]  /*167c0*/  @P1 SHF.R.U32.HI R13, RZ, R83, R12 ;  /* 0x00000053ff0d1219 */ /* 0x001fe2000001160c */
[-C--:B------:R-:W-:Y:S01]  /*167d0*/  IMAD R35, R25, R33.reuse, RZ ;  /* 0x0000002119237224 */ /* 0x080fe200078e02ff */
[----:B------:R-:W-:Y:S01]  /*167e0*/  SHF.R.S32.HI R79, RZ, 0x1f, R3 ;  /* 0x0000001fff4f7819 */ /* 0x000fe20000011403 */
[----:B------:R-:W-:Y:S01]  /*167f0*/  IMAD.WIDE.U32 R24, R24, R33, RZ ;  /* 0x0000002118187225 */ /* 0x000fe200078e00ff */
[----:B------:R-:W0:Y:S03]  /*16800*/  @!P2 LDC R29, c[0x0][0xb54] ;  /* 0x0002d500ff1dab82 */ /* 0x000e260000000800 */
[----:B------:R-:W-:Y:S01]  /*16810*/  IMAD.MOV R30, RZ, RZ, -R13 ;  /* 0x000000ffff1e7224 */ /* 0x000fe200078e0a0d */
[----:B------:R-:W-:Y:S01]  /*16820*/  IADD3.X R15, R15, R32, R79, P0, P3 ;  /* 0x000000200f0f7210 */ /* 0x000fe200007e644f */
[----:B------:R-:W-:Y:S01]  /*16830*/  IMAD.IADD R35, R25, 0x1, R35 ;  /* 0x0000000119237824 */ /* 0x000fe200078e0223 */
[----:B------:R-:W-:-:S02]  /*16840*/  IADD3 R24, P0, P3, R13, R14, R24 ;  /* 0x0000000e0d187210 */ /* 0x000fc40007b1e018 */
[----:B------:R-:W-:Y:S01]  /*16850*/  SHF.R.S32.HI R12, RZ, 0x1f, R13 ;  /* 0x0000001fff0c7819 */ /* 0x000fe2000001140d */
[----:B------:R-:W-:-:S03]  /*16860*/  IMAD R13, R76, R30, R31 ;  /* 0x0000001e4c0d7224 */ /* 0x000fc600078e021f */
[----:B------:R-:W-:Y:S01]  /*16870*/  IADD3.X R25, R12, R15, R35, P0, P3 ;  /* 0x0000000f0c197210 */ /* 0x000fe200007e6423 */
[-C--:B------:R-:W-:Y:S01]  /*16880*/  IMAD R12, R27, R13.reuse, RZ ;  /* 0x0000000d1b0c7224 */ /* 0x080fe200078e02ff */
[----:B------:R-:W-:Y:S01]  /*16890*/  SHF.R.S32.HI R15, RZ, 0x1f, R13 ;  /* 0x0000001fff0f7819 */ /* 0x000fe2000001140d */
[----:B------:R-:W-:-:S04]  /*168a0*/  IMAD.WIDE.U32 R24, R26, R13, R24 ;  /* 0x0000000d1a187225 */ /* 0x000fc800078e0018 */
[----:B------:R-:W-:Y:S01]  /*168b0*/  IMAD R15, R26, R15, R12 ;  /* 0x0000000f1a0f7224 */ /* 0x000fe200078e020c */
[----:B-1----:R-:W-:-:S03]  /*168c0*/  LEA R28, P0, R24, R28, 0x2 ;  /* 0x0000001c181c7211 */ /* 0x002fc600078010ff */
[----:B------:R-:W-:-:S05]  /*168d0*/  IMAD.IADD R12, R25, 0x1, R15 ;  /* 0x00000001190c7824 */ /* 0x000fca00078e020f */
[----:B0-----:R-:W-:Y:S01]  /*168e0*/  LEA.HI.X R29, R24, R29, R12, 0x2, P0 ;  /* 0x0000001d181d7211 */ /* 0x001fe200000f140c */
[----:B------:R-:W-:Y:S01]  /*168f0*/  SHFL.IDX PT, R14, R28, 0x1, 0x1c1f ;  /* 0x003c1f001c0e7f89 */ /* 0x000fe200000e0000 */
[----:B------:R-:W-:-:S03]  /*16900*/  IMAD R27, R84, 0xc0, R78 ;  /* 0x000000c0541b7824 */ /* 0x000fc600078e024e */
[----:B------:R-:W-:Y:S04]  /*16910*/  SHFL.IDX PT, R12, R28, RZ, 0x1c1f ;  /* 0x001c1fff1c0c7589 */ /* 0x000fe800000e0000 */
[----:B------:R-:W0:Y:S04]  /*16920*/  SHFL.IDX PT, R13, R29, RZ, 0x1c1f ;  /* 0x001c1fff1d0d7589 */ /* 0x000e2800000e0000 */
[----:B------:R-:W1:Y:S01]  /*16930*/  SHFL.IDX PT, R15, R29, 0x1, 0x1c1f ;  /* 0x003c1f001d0f7f89 */ /* 0x000e6200000e0000 */
[----:B------:R-:W-:Y:S01]  /*16940*/  IMAD R78, R81, R76, RZ ;  /* 0x0000004c514e7224 */ /* 0x000fe200078e02ff */
[----:B------:R-:W-:Y:S01]  /*16950*/  LOP3.LUT P0, RZ, R34, 0x3, RZ, 0xc0, !PT ;  /* 0x0000000322ff7812 */ /* 0x000fe2000780c0ff */
[----:B------:R-:W-:-:S03]  /*16960*/  VIADD R25, R27, 0x8 ;  /* 0x000000081b197836 */ /* 0x000fc60000000000 */
[-C--:B------:R-:W-:Y:S02]  /*16970*/  ISETP.GE.OR P3, PT, R27, R78.reuse, P0 ;  /* 0x0000004e1b00720c */ /* 0x080fe40000766670 */
[----:B------:R-:W-:-:S11]  /*16980*/  ISETP.GE.OR P0, PT, R25, R78, P0 ;  /* 0x0000004e1900720c */ /* 0x000fd60000706670 */
[----:B0-----:R0:W-:Y:S04]  /*16990*/  @!P3 ST.E desc[UR60][R12.64], R2 ;  /* 0x000000020c00b985 */ /* 0x0011e8000c10193c */
[----:B-1----:R0:W-:Y:S01]  /*169a0*/  @!P0 ST.E desc[UR60][R14.64], R0 ;  /* 0x000000000e008985 */ /* 0x0021e2000c10193c */
[----:B------:R-:W-:Y:S05]  /*169b0*/  @P2 BRA `(.L_x_539) ;  /* 0x00000008002c2947 */ /* 0x000fea0003800000 */
[----:B------:R-:W1:Y:S01]  /*169c0*/  S2R R34, SR_TID.X ;  /* 0x0000000000227919 */ /* 0x000e620000002100 */
[----:B0-----:R-:W0:Y:S01]  /*169d0*/  @P1 LDC R15, c[0x0][0xbec] ;  /* 0x0002fb00ff0f1b82 */ /* 0x001e220000000800 */
[----:B------:R-:W-:-:S07]  /*169e0*/  ULDC.64 UR4, c[0x0][0xaa0] ;  /* 0x0002a80000047ab9 */ /* 0x000fce0000000a00 */
[----:B------:R-:W2:Y:S01]  /*169f0*/  @P1 LDC R21, c[0x0][0xbf0] ;  /* 0x0002fc00ff151b82 */ /* 0x000ea20000000800 */
[----:B-1----:R-:W-:-:S05]  /*16a00*/  VIADD R0, R34, 0xffffff80 ;  /* 0xffffff8022007836 */ /* 0x002fca0000000000 */
[----:B------:R-:W-:-:S04]  /*16a10*/  SHF.R.S32.HI R5, RZ, 0x1f, R0 ;  /* 0x0000001fff057819 */ /* 0x000fc80000011400 */
[----:B------:R-:W-:-:S04]  /*16a20*/  LEA.HI R5, R5, R0, RZ, 0x2 ;  /* 0x0000000005057211 */ /* 0x000fc800078f10ff */
[----:B------:R-:W-:Y:S02]  /*16a30*/  LOP3.LUT R7, R5, 0xfffffffc, RZ, 0xc0, !PT ;  /* 0xfffffffc05077812 */ /* 0x000fe400078ec0ff */
[----:B------:R-:W-:-:S03]  /*16a40*/  SHF.R.S32.HI R9, RZ, 0x2, R5 ;  /* 0x00000002ff097819 */ /* 0x000fc60000011405 */
[----:B------:R-:W-:-:S04]  /*16a50*/  IMAD.IADD R12, R0, 0x1, -R7 ;  /* 0x00000001000c7824 */ /* 0x000fc800078e0a07 */
[----:B------:R-:W-:-:S04]  /*16a60*/  IMAD.SHL.U32 R8, R12, 0x8, RZ ;  /* 0x000000080c087824 */ /* 0x000fc800078e00ff */
[----:B------:R-:W-:-:S04]  /*16a70*/  IMAD R5, R9, 0x20, R8 ;  /* 0x0000002009057824 */ /* 0x000fc800078e0208 */
[----:B------:R-:W-:-:S03]  /*16a80*/  IMAD.WIDE R10, R5, 0x2, R10 ;  /* 0x00000002050a7825 */ /* 0x000fc600078e020a */
[C---:B------:R-:W-:Y:S02]  /*16a90*/  IADD3 R5, P5, R10.reuse, 0x7800, RZ ;  /* 0x000078000a057810 */ /* 0x040fe40007fbe0ff */
[C---:B------:R-:W-:Y:S02]  /*16aa0*/  LOP3.LUT R7, R10.reuse, 0x180, RZ, 0xc0, !PT ;  /* 0x000001800a077812 */ /* 0x040fe400078ec0ff */
[----:B------:R-:W-:Y:S01]  /*16ab0*/  LOP3.LUT R0, R5, 0x180, RZ, 0xc0, !PT ;  /* 0x0000018005007812 */ /* 0x000fe200078ec0ff */
[----:B------:R-:W-:Y:S01]  /*16ac0*/  IMAD.X R41, RZ, RZ, R11, P5 ;  /* 0x000000ffff297224 */ /* 0x000fe200028e060b */
[----:B------:R-:W-:Y:S02]  /*16ad0*/  IADD3 R25, P0, R10, 0x1800, RZ ;  /* 0x000018000a197810 */ /* 0x000fe40007f1e0ff */
[----:B------:R-:W-:Y:S02]  /*16ae0*/  SHF.R.U64 R0, R0, 0x3, RZ ;  /* 0x0000000300007819 */ /* 0x000fe400000012ff */
[----:B------:R-:W-:-:S02]  /*16af0*/  IADD3 R29, P2, R10, 0x3000, RZ ;  /* 0x000030000a1d7810 */ /* 0x000fc40007f5e0ff */
[----:B------:R-:W-:Y:S01]  /*16b00*/  LOP3.LUT R40, R0, R5, RZ, 0x3c, !PT ;  /* 0x0000000500287212 */ /* 0x000fe200078e3cff */
[----:B------:R-:W-:Y:S01]  /*16b10*/  IMAD R0, R79, UR4, RZ ;  /* 0x000000044f007c24 */ /* 0x000fe2000f8e02ff */
[C---:B------:R-:W-:Y:S02]  /*16b20*/  IADD3 R33, P3, R10.reuse, 0x4800, RZ ;  /* 0x000048000a217810 */ /* 0x040fe40007f7e0ff */
[----:B------:R-:W-:Y:S01]  /*16b30*/  IADD3 R37, P4, R10, 0x6000, RZ ;  /* 0x000060000a257810 */ /* 0x000fe20007f9e0ff */
[----:B------:R-:W-:Y:S01]  /*16b40*/  IMAD R13, R3, UR5, R0 ;  /* 0x00000005030d7c24 */ /* 0x000fe2000f8e0200 */
[----:B------:R-:W-:Y:S01]  /*16b50*/  SHF.R.U64 R7, R7, 0x3, RZ ;  /* 0x0000000307077819 */ /* 0x000fe200000012ff */
[----:B------:R-:W-:Y:S01]  /*16b60*/  IMAD.WIDE.U32 R2, R3, UR4, RZ ;  /* 0x0000000403027c25 */ /* 0x000fe2000f8e00ff */
[----:B------:R-:W-:Y:S01]  /*16b70*/  LOP3.LUT R24, R25, 0x180, RZ, 0xc0, !PT ;  /* 0x0000018019187812 */ /* 0x000fe200078ec0ff */
[----:B------:R-:W-:Y:S01]  /*16b80*/  ULDC.64 UR4, c[0x0][0xae8] ;  /* 0x0002ba0000047ab9 */ /* 0x000fe20000000a00 */
[----:B------:R-:W-:Y:S01]  /*16b90*/  LOP3.LUT R28, R29, 0x180, RZ, 0xc0, !PT ;  /* 0x000001801d1c7812 */ /* 0x000fe200078ec0ff */
[----:B------:R-:W-:Y:S01]  /*16ba0*/  IMAD R0, R12, 0x60, R9 ;  /* 0x000000600c007824 */ /* 0x000fe200078e0209 */
[----:B------:R-:W-:Y:S01]  /*16bb0*/  LOP3.LUT R32, R33, 0x180, RZ, 0xc0, !PT ;  /* 0x0000018021207812 */ /* 0x000fe200078ec0ff */
[----:B------:R-:W5:Y:S01]  /*16bc0*/  LD.E.128 R40, desc[UR60][R40.64] ;  /* 0x0000003c28287980 */ /* 0x000f62000c101d00 */
[----:B------:R-:W-:Y:S01]  /*16bd0*/  LOP3.LUT R36, R37, 0x180, RZ, 0xc0, !PT ;  /* 0x0000018025247812 */ /* 0x000fe200078ec0ff */
[----:B------:R-:W-:Y:S01]  /*16be0*/  IMAD.IADD R3, R3, 0x1, R13 ;  /* 0x0000000103037824 */ /* 0x000fe200078e020d */
[----:B------:R-:W-:Y:S01]  /*16bf0*/  LOP3.LUT R10, R7, R10, RZ, 0x3c, !PT ;  /* 0x0000000a070a7212 */ /* 0x000fe200078e3cff */
[----:B------:R-:W-:Y:S01]  /*16c00*/  IMAD R12, R84, 0xc0, R0 ;  /* 0x000000c0540c7824 */ /* 0x000fe200078e0200 */
[----:B------:R-:W-:-:S02]  /*16c10*/  SHF.R.U64 R24, R24, 0x3, RZ ;  /* 0x0000000318187819 */ /* 0x000fc400000012ff */
[----:B------:R-:W-:Y:S02]  /*16c20*/  SHF.R.U64 R28, R28, 0x3, RZ ;  /* 0x000000031c1c7819 */ /* 0x000fe400000012ff */
[----:B------:R-:W-:Y:S02]  /*16c30*/  SHF.R.U64 R32, R32, 0x3, RZ ;  /* 0x0000000320207819 */ /* 0x000fe400000012ff */
[----:B------:R-:W-:Y:S01]  /*16c40*/  SHF.R.U64 R36, R36, 0x3, RZ ;  /* 0x0000000324247819 */ /* 0x000fe200000012ff */
[----:B------:R-:W-:Y:S01]  /*16c50*/  IMAD.WIDE.U32 R2, R82, UR4, R2 ;  /* 0x0000000452027c25 */ /* 0x000fe2000f8e0002 */
[----:B------:R1:W5:Y:S01]  /*16c60*/  LD.E.128 R4, desc[UR60][R10.64] ;  /* 0x0000003c0a047980 */ /* 0x000362000c101d00 */
[----:B------:R-:W-:Y:S02]  /*16c70*/  LOP3.LUT R24, R24, R25, RZ, 0x3c, !PT ;  /* 0x0000001918187212 */ /* 0x000fe400078e3cff */
[----:B------:R-:W-:Y:S01]  /*16c80*/  LOP3.LUT R28, R28, R29, RZ, 0x3c, !PT ;  /* 0x0000001d1c1c7212 */ /* 0x000fe200078e3cff */
[----:B0-----:R-:W-:Y:S01]  /*16c90*/  @P1 IMAD.HI.U32 R0, R12, R15, RZ ;  /* 0x0000000f0c001227 */ /* 0x001fe200078e00ff */
[----:B------:R-:W-:-:S02]  /*16ca0*/  LOP3.LUT R32, R32, R33, RZ, 0x3c, !PT ;  /* 0x0000002120207212 */ /* 0x000fc400078e3cff */
[----:B------:R-:W-:Y:S01]  /*16cb0*/  LOP3.LUT R36, R36, R37, RZ, 0x3c, !PT ;  /* 0x0000002524247212 */ /* 0x000fe200078e3cff */
[----:B------:R-:W-:Y:S01]  /*16cc0*/  IMAD.X R25, RZ, RZ, R11, P0 ;  /* 0x000000ffff197224 */ /* 0x000fe200000e060b */
[----:B-1----:R-:W-:Y:S01]  /*16cd0*/  SHF.R.S32.HI R10, RZ, 0x1f, R77 ;  /* 0x0000001fff0a7819 */ /* 0x002fe2000001144d */
[--C-:B------:R-:W-:Y:S02]  /*16ce0*/  IMAD.X R29, RZ, RZ, R11.reuse, P2 ;  /* 0x000000ffff1d7224 */ /* 0x100fe400010e060b */
[--C-:B------:R-:W-:Y:S02]  /*16cf0*/  IMAD.X R33, RZ, RZ, R11.reuse, P3 ;  /* 0x000000ffff217224 */ /* 0x100fe400018e060b */
[----:B------:R-:W5:Y:S01]  /*16d00*/  LD.E.128 R24, desc[UR60][R24.64] ;  /* 0x0000003c18187980 */ /* 0x000f62000c101d00 */
[----:B------:R-:W-:Y:S02]  /*16d10*/  IMAD.X R37, RZ, RZ, R11, P4 ;  /* 0x000000ffff257224 */ /* 0x000fe400020e060b */
[----:B------:R-:W-:Y:S01]  /*16d20*/  IMAD R3, R82, UR5, R3 ;  /* 0x0000000552037c24 */ /* 0x000fe2000f8e0203 */
[----:B------:R-:W-:Y:S01]  /*16d30*/  ULDC.64 UR4, c[0x0][0xaf0] ;  /* 0x0002bc0000047ab9 */ /* 0x000fe20000000a00 */
[----:B------:R-:W-:Y:S01]  /*16d40*/  MOV R11, R12 ;  /* 0x0000000c000b7202 */ /* 0x000fe20000000f00 */
[----:B------:R-:W-:Y:S01]  /*16d50*/  IMAD R10, R10, UR4, RZ ;  /* 0x000000040a0a7c24 */ /* 0x000fe2000f8e02ff */
[----:B--2---:R-:W-:Y:S01]  /*16d60*/  @P1 SHF.R.U32.HI R11, RZ, R21, R0 ;  /* 0x00000015ff0b1219 */ /* 0x004fe20000011600 */
[----:B------:R-:W5:Y:S01]  /*16d70*/  LD.E.128 R28, desc[UR60][R28.64] ;  /* 0x0000003c1c1c7980 */ /* 0x000f62000c101d00 */
[----:B------:R-:W-:-:S03]  /*16d80*/  IMAD.WIDE.U32 R2, R77, UR4, R2 ;  /* 0x000000044d027c25 */ /* 0x000fc6000f8e0002 */
[----:B------:R-:W5:Y:S01]  /*16d90*/  LD.E.128 R32, desc[UR60][R32.64] ;  /* 0x0000003c20207980 */ /* 0x000f62000c101d00 */
[----:B------:R-:W-:-:S03]  /*16da0*/  IMAD R13, R77, UR5, R10 ;  /* 0x000000054d0d7c24 */ /* 0x000fc6000f8e020a */
[----:B------:R-:W5:Y:S01]  /*16db0*/  LD.E.128 R36, desc[UR60][R36.64] ;  /* 0x0000003c24247980 */ /* 0x000f62000c101d00 */
[--C-:B------:R-:W-:Y:S01]  /*16dc0*/  IMAD.MOV R15, RZ, RZ, -R11.reuse ;  /* 0x000000ffff0f7224 */ /* 0x100fe200078e0a0b */
[----:B------:R-:W-:Y:S01]  /*16dd0*/  SHF.R.S32.HI R0, RZ, 0x1f, R11 ;  /* 0x0000001fff007819 */ /* 0x000fe2000001140b */
[----:B------:R-:W-:Y:S01]  /*16de0*/  ULDC.64 UR4, c[0x0][0xae0] ;  /* 0x0002b80000047ab9 */ /* 0x000fe20000000a00 */
[----:B------:R-:W-:Y:S01]  /*16df0*/  @!PT LDS RZ, [RZ] ;  /* 0x00000000fffff984 */ /* 0x000fe20000000800 */
[----:B------:R-:W-:Y:S01]  /*16e00*/  @!PT LDS RZ, [RZ] ;  /* 0x00000000fffff984 */ /* 0x000fe20000000800 */
[----:B------:R-:W-:Y:S01]  /*16e10*/  @!PT LDS RZ, [RZ] ;  /* 0x00000000fffff984 */ /* 0x000fe20000000800 */
[----:B------:R-:W-:Y:S01]  /*16e20*/  @!PT LDS RZ, [RZ] ;  /* 0x00000000fffff984 */ /* 0x000fe20000000800 */
[----:B------:R0:W-:Y:S06]  /*16e30*/  MEMBAR.ALL.CTA ;  /* 0x0000000000007992 */ /* 0x0001ec0000008000 */
[----:B0-----:R-:W0:Y:S01]  /*16e40*/  FENCE.VIEW.ASYNC.S ;  /* 0x00000000000073c6 */ /* 0x001e220000000000 */
[----:B------:R-:W-:-:S02]  /*16e50*/  IMAD.IADD R3, R3, 0x1, R13 ;  /* 0x0000000103037824 */ /* 0x000fc400078e020d */
[----:B------:R-:W-:Y:S02]  /*16e60*/  IMAD R13, R76, R15, R12 ;  /* 0x0000000f4c0d7224 */ /* 0x000fe400078e020c */
[----:B------:R-:W-:Y:S02]  /*16e70*/  IMAD R0, R0, UR4, RZ ;  /* 0x0000000400007c24 */ /* 0x000fe4000f8e02ff */
[----:B------:R-:W-:Y:S01]  /*16e80*/  IMAD.WIDE.U32 R2, R11, UR4, R2 ;  /* 0x000000040b027c25 */ /* 0x000fe2000f8e0002 */
[----:B------:R-:W-:-:S03]  /*16e90*/  SHF.R.S32.HI R10, RZ, 0x1f, R13 ;  /* 0x0000001fff0a7819 */ /* 0x000fc6000001140d */
[----:B------:R-:W-:Y:S01]  /*16ea0*/  IMAD R11, R11, UR5, R0 ;  /* 0x000000050b0b7c24 */ /* 0x000fe2000f8e0200 */
[----:B------:R-:W-:Y:S01]  /*16eb0*/  ULDC.64 UR4, c[0x0][0xad8] ;  /* 0x0002b60000047ab9 */ /* 0x000fe20000000a00 */
[----:B------:R-:W-:Y:S02]  /*16ec0*/  VIADD R0, R16, 0x31c20 ;  /* 0x00031c2010007836 */ /* 0x000fe40000000000 */
[----:B------:R-:W-:Y:S02]  /*16ed0*/  IMAD.IADD R3, R3, 0x1, R11 ;  /* 0x0000000103037824 */ /* 0x000fe400078e020b */
[----:B------:R-:W-:Y:S01]  /*16ee0*/  IMAD R10, R10, UR4, RZ ;  /* 0x000000040a0a7c24 */ /* 0x000fe2000f8e02ff */
[----:B------:R-:W-:Y:S01]  /*16ef0*/  PRMT R0, RZ, 0x654, R0 ;  /* 0x00000654ff007816 */ /* 0x000fe20000000000 */
[----:B------:R-:W-:-:S04]  /*16f00*/  IMAD.WIDE.U32 R2, R13, UR4, R2 ;  /* 0x000000040d027c25 */ /* 0x000fc8000f8e0002 */
[----:B------:R-:W-:Y:S01]  /*16f10*/  IMAD R11, R13, UR5, R10 ;  /* 0x000000050d0b7c24 */ /* 0x000fe2000f8e020a */
[----:B------:R-:W-:Y:S01]  /*16f20*/  ULDC.64 UR4, c[0x0][0xa80] ;  /* 0x0002a00000047ab9 */ /* 0x000fe20000000a00 */
[----:B0-----:R0:W-:Y:S02]  /*16f30*/  SYNCS.ARRIVE.TRANS64.RED.A1T0 RZ, [R0+URZ], RZ ;  /* 0x000000ff00ff79a7 */ /* 0x0011e4000810043f */
[----:B------:R-:W-:Y:S02]  /*16f40*/  IMAD.IADD R3, R3, 0x1, R11 ;  /* 0x0000000103037824 */ /* 0x000fe400078e020b */
[C---:B------:R-:W-:Y:S02]  /*16f50*/  VIADD R45, R8.reuse, 0x40 ;  /* 0x00000040082d7836 */ /* 0x040fe40000000000 */
[----:B------:R-:W-:Y:S01]  /*16f60*/  VIADD R44, R8, 0x20 ;  /* 0x00000020082c7836 */ /* 0x000fe20000000000 */
[----:B0-----:R-:W-:Y:S01]  /*16f70*/  LEA R0, P0, R2, UR4, 0x1 ;  /* 0x0000000402007c11 */ /* 0x001fe2000f8008ff */
[----:B------:R-:W-:-:S03]  /*16f80*/  UMOV UR4, 0xffffffff ;  /* 0xffffffff00047882 */ /* 0x000fc60000000000 */
[----:B------:R-:W-:Y:S02]  /*16f90*/  LEA.HI.X R2, R2, UR5, R3, 0x1, P0 ;  /* 0x0000000502027c11 */ /* 0x000fe400080f0c03 */
[----:B------:R-:W-:Y:S02]  /*16fa0*/  SHF.R.S32.HI R46, RZ, 0x1f, R45 ;  /* 0x0000001fff2e7819 */ /* 0x000fe4000001142d */
[----:B------:R-:W-:Y:S01]  /*16fb0*/  SHF.R.S32.HI R47, RZ, 0x1f, R44 ;  /* 0x0000001fff2f7819 */ /* 0x000fe2000001142c */
[----:B------:R-:W-:Y:S06]  /*16fc0*/  BRA.DIV UR4, `(.L_x_540) ;  /* 0x000000a204707947 */ /* 0x000fec000b800000 */
[----:B------:R0:W1:Y:S04]  /*16fd0*/  SHFL.IDX PT, R3, R2, RZ, 0x1c1f ;  /* 0x001c1fff02037589 */ /* 0x00006800000e0000 */
[----:B------:R0:W2:Y:S02]  /*16fe0*/  SHFL.IDX PT, R14, R0, RZ, 0x1c1f ;  /* 0x001c1fff000e7589 */ /* 0x0000a400000e0000 */
.L_x_744:
[----:B------:R-:W-:Y:S01]  /*16ff0*/  IMAD R9, R84, 0xc0, R9 ;  /* 0x000000c054097824 */ /* 0x000fe200078e0209 */
[----:B------:R-:W-:Y:S04]  /*17000*/  BSSY B1, `(.L_x_541) ;  /* 0x0000010000017945 */ /* 0x000fe80003800000 */
[----:B------:R-:W-:-:S13]  /*17010*/  ISETP.GE.AND P0, PT, R9, R78, PT ;  /* 0x0000004e0900720c */ /* 0x000fda0003f06270 */
[----:B------:R-:W-:Y:S05]  /*17020*/  @P0 BRA `(.L_x_542) ;  /* 0x0000000000340947 */ /* 0x000fea0003800000 */
[----:B------:R-:W-:Y:S02]  /*17030*/  ULDC UR4, c[0x0][0xac8] ;  /* 0x0002b20000047ab9 */ /* 0x000fe40000000800 */
[----:B------:R-:W-:Y:S02]  /*17040*/  ISETP.GE.AND P0, PT, R8, UR4, PT ;  /* 0x0000000408007c0c */ /* 0x000fe4000bf06270 */
[----:B------:R-:W-:Y:S02]  /*17050*/  ISETP.GE.AND P1, PT, R44, UR4, PT ;  /* 0x000000042c007c0c */ /* 0x000fe4000bf26270 */
[----:B------:R-:W-:-:S09]  /*17060*/  ISETP.GE.AND P2, PT, R45, UR4, PT ;  /* 0x000000042d007c0c */ /* 0x000fd2000bf46270 */
[----:B-1----:R-:W-:Y:S02]  /*17070*/  @!P0 IMAD.MOV.U32 R15, RZ, RZ, R3 ;  /* 0x000000ffff0f8224 */ /* 0x002fe400078e0003 */
[-C--:B--2---:R-:W-:Y:S02]  /*17080*/  @!P1 LEA R12, P3, R44, R14.reuse, 0x1 ;  /* 0x0000000e2c0c9211 */ /* 0x084fe400078608ff */
[C---:B------:R-:W-:Y:S01]  /*17090*/  @!P2 LEA R20, P4, R45.reuse, R14, 0x1 ;  /* 0x0000000e2d14a211 */ /* 0x040fe200078808ff */
[----:B------:R-:W-:Y:S01]  /*170a0*/  @!P0 IMAD.WIDE R10, R8, 0x2, R14 ;  /* 0x00000002080a8825 */ /* 0x000fe200078e020e */
[-C--:B------:R-:W-:Y:S02]  /*170b0*/  @!P1 LEA.HI.X R13, R44, R3.reuse, R47, 0x1, P3 ;  /* 0x000000032c0d9211 */ /* 0x080fe400018f0c2f */
[----:B------:R-:W-:Y:S02]  /*170c0*/  @!P2 LEA.HI.X R21, R45, R3, R46, 0x1, P4 ;  /* 0x000000032d15a211 */ /* 0x000fe400020f0c2e */
[----:B-----5:R3:W-:Y:S04]  /*170d0*/  @!P0 ST.E.128 desc[UR60][R10.64], R4 ;  /* 0x000000040a008985 */ /* 0x0207e8000c101d3c */
[----:B------:R3:W-:Y:S04]  /*170e0*/  @!P1 ST.E.128 desc[UR60][R12.64], R28 ;  /* 0x0000001c0c009985 */ /* 0x0007e8000c101d3c */
[----:B------:R3:W-:Y:S02]  /*170f0*/  @!P2 ST.E.128 desc[UR60][R20.64], R36 ;  /* 0x000000241400a985 */ /* 0x0007e4000c101d3c */
.L_x_542:
[----:B------:R-:W-:Y:S05]  /*17100*/  BSYNC B1 ;  /* 0x0000000000017941 */ /* 0x000fea0003800000 */
.L_x_541:
[----:B------:R-:W-:-:S03]  /*17110*/  UMOV UR4, 0xffffffff ;  /* 0xffffffff00047882 */ /* 0x000fc60000000000 */
[----:B------:R-:W-:Y:S05]  /*17120*/  BRA.DIV UR4, `(.L_x_543) ;  /* 0x000000a2044c7947 */ /* 0x000fea000b800000 */
[----:B-1----:R1:W4:Y:S04]  /*17130*/  SHFL.IDX PT, R3, R2, 0x1, 0x1c1f ;  /* 0x003c1f0002037f89 */ /* 0x00232800000e0000 */
[----:B--2---:R1:W2:Y:S02]  /*17140*/  SHFL.IDX PT, R14, R0, 0x1, 0x1c1f ;  /* 0x003c1f00000e7f89 */ /* 0x0042a400000e0000 */
.L_x_748:
[----:B---3-5:R-:W-:-:S05]  /*17150*/  VIADD R5, R9, 0x60 ;  /* 0x0000006009057836 */ /* 0x028fca0000000000 */
[----:B------:R-:W-:-:S13]  /*17160*/  ISETP.GE.AND P0, PT, R5, R78, PT ;  /* 0x0000004e0500720c */ /* 0x000fda0003f06270 */
[----:B------:R-:W-:Y:S05]  /*17170*/  @P0 BRA `(.L_x_544) ;  /* 0x0000001800480947 */ /* 0x000fea0003800000 */
[----:B------:R-:W-:Y:S02]  /*17180*/  ULDC UR4, c[0x0][0xac8] ;  /* 0x0002b20000047ab9 */ /* 0x000fe40000000800 */
[----:B------:R-:W-:Y:S02]  /*17190*/  ISETP.GE.AND P1, PT, R8, UR4, PT ;  /* 0x0000000408007c0c */ /* 0x000fe4000bf26270 */
[----:B------:R-:W-:-:S11]  /*171a0*/  ISETP.GE.AND P2, PT, R44, UR4, PT ;  /* 0x000000042c007c0c */ /* 0x000fd6000bf46270 */
[----:B012---:R-:W-:Y:S02]  /*171b0*/  @!P1 IMAD.MOV.U32 R2, RZ, RZ, R14 ;  /* 0x000000ffff029224 */ /* 0x007fe400078e000e */
[----:B------:R-:W-:Y:S02]  /*171c0*/  @!P2 LEA R4, P0, R44, R14, 0x1 ;  /* 0x0000000e2c04a211 */ /* 0x000fe400078008ff */
[----:B----4-:R-:W-:Y:S02]  /*171d0*/  @!P1 IMAD.WIDE R8, R8, 0x2, R2 ;  /* 0x0000000208089825 */ /* 0x010fe400078e0202 */
[----:B------:R-:W-:Y:S02]  /*171e0*/  @!P2 LEA.HI.X R5, R44, R3, R47, 0x1, P0 ;  /* 0x000000032c05a211 */ /* 0x000fe400000f0c2f */
[----:B------:R-:W-:Y:S01]  /*171f0*/  ISETP.GE.AND P0, PT, R45, UR4, PT ;  /* 0x000000042d007c0c */ /* 0x000fe2000bf06270 */
[----:B------:R0:W-:Y:S04]  /*17200*/  @!P1 ST.E.128 desc[UR60][R8.64], R24 ;  /* 0x0000001808009985 */ /* 0x0001e8000c101d3c */
[----:B------:R0:W-:Y:S08]  /*17210*/  @!P2 ST.E.128 desc[UR60][R4.64], R32 ;  /* 0x000000200400a985 */ /* 0x0001f0000c101d3c */
[----:B------:R-:W-:Y:S05]  /*17220*/  @P0 BRA `(.L_x_544) ;  /* 0x00000018001c0947 */ /* 0x000fea0003800000 */
[----:B------:R-:W-:-:S04]  /*17230*/  LEA R14, P0, R45, R14, 0x1 ;  /* 0x0000000e2d0e7211 */ /* 0x000fc800078008ff */
[----:B------:R-:W-:-:S05]  /*17240*/  LEA.HI.X R15, R45, R3, R46, 0x1, P0 ;  /* 0x000000032d0f7211 */ /* 0x000fca00000f0c2e */
[----:B------:R1:W-:Y:S01]  /*17250*/  ST.E.128 desc[UR60][R14.64], R40 ;  /* 0x000000280e007985 */ /* 0x0003e2000c101d3c */
[----:B------:R-:W-:Y:S05]  /*17260*/  BRA `(.L_x_544) ;  /* 0x00000018000c7947 */ /* 0x000fea0003800000 */
.L_x_539:
[----:B------:R-:W-:Y:S01]  /*17270*/  ULDC.64 UR4, c[0x0][0xb08] ;  /* 0x0002c20000047ab9 */ /* 0x000fe20000000a00 */
[----:B0-----:R-:W0:Y:S01]  /*17280*/  @P1 LDC R12, c[0x0][0xbec] ;  /* 0x0002fb00ff0c1b82 */ /* 0x001e220000000800 */
[----:B------:R-:W-:Y:S02]  /*17290*/  IMAD R0, R79, UR4, RZ ;  /* 0x000000044f007c24 */ /* 0x000fe4000f8e02ff */
[----:B------:R-:W-:-:S04]  /*172a0*/  IMAD.WIDE.U32 R10, R3, UR4, RZ ;  /* 0x00000004030a7c25 */ /* 0x000fc8000f8e00ff */
[----:B------:R-:W-:Y:S01]  /*172b0*/  IMAD R3, R3, UR5, R0 ;  /* 0x0000000503037c24 */ /* 0x000fe2000f8e0200 */
[----:B------:R-:W1:Y:S01]  /*172c0*/  @P1 LDC R15, c[0x0][0xbf0] ;  /* 0x0002fc00ff0f1b82 */ /* 0x000e620000000800 */
[----:B------:R-:W-:Y:S01]  /*172d0*/  ULDC.64 UR4, c[0x0][0xb38] ;  /* 0x0002ce0000047ab9 */ /* 0x000fe20000000a00 */
[----:B------:R-:W-:Y:S01]  /*172e0*/  SHF.R.S32.HI R0, RZ, 0x1f, R77 ;  /* 0x0000001fff007819 */ /* 0x000fe2000001144d */
[----:B------:R-:W-:Y:S02]  /*172f0*/  IMAD.IADD R11, R11, 0x1, R3 ;  /* 0x000000010b0b7824 */ /* 0x000fe400078e0203 */
[----:B------:R-:W-:-:S04]  /*17300*/  IMAD.WIDE.U32 R2, R82, UR4, R10 ;  /* 0x0000000452027c25 */ /* 0x000fc8000f8e000a */
[----:B------:R-:W-:Y:S01]  /*17310*/  IMAD R3, R82, UR5, R3 ;  /* 0x0000000552037c24 */ /* 0x000fe2000f8e0203 */
[----:B------:R-:W-:Y:S01]  /*17320*/  ULDC.64 UR4, c[0x0][0xb40] ;  /* 0x0002d00000047ab9 */ /* 0x000fe20000000a00 */
[----:B------:R-:W-:Y:S02]  /*17330*/  IMAD.MOV.U32 R11, RZ, RZ, R31 ;  /* 0x000000ffff0b7224 */ /* 0x000fe400078e001f */
[----:B------:R-:W-:Y:S02]  /*17340*/  IMAD R0, R0, UR4, RZ ;  /* 0x0000000400007c24 */ /* 0x000fe4000f8e02ff */
[----:B------:R-:W-:-:S04]  /*17350*/  IMAD.WIDE.U32 R2, R77, UR4, R2 ;  /* 0x000000044d027c25 */ /* 0x000fc8000f8e0002 */
[----:B------:R-:W-:Y:S01]  /*17360*/  IMAD R13, R77, UR5, R0 ;  /* 0x000000054d0d7c24 */ /* 0x000fe2000f8e0200 */
[----:B------:R-:W-:Y:S01]  /*17370*/  ULDC.64 UR4, c[0x0][0xb48] ;  /* 0x0002d20000047ab9 */ /* 0x000fe20000000a00 */
[----:B0-----:R-:W-:-:S04]  /*17380*/  @P1 IMAD.HI.U32 R12, R31, R12, RZ ;  /* 0x0000000c1f0c1227 */ /* 0x001fc800078e00ff */
[----:B------:R-:W-:Y:S01]  /*17390*/  IMAD.IADD R3, R3, 0x1, R13 ;  /* 0x0000000103037824 */ /* 0x000fe200078e020d */
[----:B-1----:R-:W-:Y:S01]  /*173a0*/  @P1 SHF.R.U32.HI R11, RZ, R15, R12 ;  /* 0x0000000fff0b1219 */ /* 0x002fe2000001160c */
[----:B------:R-:W-:Y:S02]  /*173b0*/  VIADD R10, R16, 0x31c20 ;  /* 0x00031c20100a7836 */ /* 0x000fe40000000000 */
[C---:B------:R-:W-:Y:S01]  /*173c0*/  IMAD.WIDE.U32 R2, R80.reuse, UR4, R2 ;  /* 0x0000000450027c25 */ /* 0x040fe2000f8e0002 */
[--C-:B------:R-:W-:Y:S02]  /*173d0*/  SHF.R.S32.HI R0, RZ, 0x1f, R11.reuse ;  /* 0x0000001fff007819 */ /* 0x100fe4000001140b */
[----:B------:R-:W-:Y:S01]  /*173e0*/  PRMT R10, RZ, 0x654, R10 ;  /* 0x00000654ff0a7816 */ /* 0x000fe2000000000a */
[----:B------:R-:W-:Y:S02]  /*173f0*/  IMAD.MOV R13, RZ, RZ, -R11 ;  /* 0x000000ffff0d7224 */ /* 0x000fe400078e0a0b */
[----:B------:R-:W-:Y:S01]  /*17400*/  IMAD R3, R80, UR5, R3 ;  /* 0x0000000550037c24 */ /* 0x000fe2000f8e0203 */
[----:B------:R-:W-:Y:S01]  /*17410*/  ULDC.64 UR4, c[0x0][0xb30] ;  /* 0x0002cc0000047ab9 */ /* 0x000fe20000000a00 */
[----:B------:R-:W-:Y:S01]  /*17420*/  IMAD R13, R76, R13, R31 ;  /* 0x0000000d4c0d7224 */ /* 0x000fe200078e021f */
[----:B------:R0:W-:Y:S01]  /*17430*/  SYNCS.ARRIVE.TRANS64.RED.A1T0 RZ, [R10+URZ], RZ ;  /* 0x000000ff0aff79a7 */ /* 0x0001e2000810043f */
[----:B------:R-:W-:-:S02]  /*17440*/  IMAD R0, R0, UR4, RZ ;  /* 0x0000000400007c24 */ /* 0x000fc4000f8e02ff */
[----:B------:R-:W-:-:S04]  /*17450*/  IMAD.WIDE.U32 R2, R11, UR4, R2 ;  /* 0x000000040b027c25 */ /* 0x000fc8000f8e0002 */
[----:B------:R-:W-:Y:S01]  /*17460*/  IMAD R15, R11, UR5, R0 ;  /* 0x000000050b0f7c24 */ /* 0x000fe2000f8e0200 */
[----:B------:R-:W-:Y:S01]  /*17470*/  SHF.R.S32.HI R0, RZ, 0x1f, R13 ;  /* 0x0000001fff007819 */ /* 0x000fe2000001140d */
[----:B------:R-:W-:Y:S02]  /*17480*/  ULDC.64 UR4, c[0x0][0xb28] ;  /* 0x0002ca0000047ab9 */ /* 0x000fe40000000a00 */
[----:B------:R-:W-:Y:S02]  /*17490*/  IMAD.IADD R3, R3, 0x1, R15 ;  /* 0x0000000103037824 */ /* 0x000fe400078e020f */
[----:B------:R-:W-:Y:S02]  /*174a0*/  IMAD R0, R0, UR4, RZ ;  /* 0x0000000400007c24 */ /* 0x000fe4000f8e02ff */
[----:B------:R-:W-:-:S04]  /*174b0*/  IMAD.WIDE.U32 R2, R13, UR4, R2 ;  /* 0x000000040d027c25 */ /* 0x000fc8000f8e0002 */
[----:B------:R-:W-:Y:S01]  /*174c0*/  IMAD R13, R13, UR5, R0 ;  /* 0x000000050d0d7c24 */ /* 0x000fe2000f8e0200 */
[----:B------:R-:W-:Y:S02]  /*174d0*/  ULDC.64 UR4, c[0x0][0xb00] ;  /* 0x0002c00000047ab9 */ /* 0x000fe40000000a00 */
[----:B------:R-:W-:Y:S01]  /*174e0*/  LEA R0, P0, R2, UR4, 0x2 ;  /* 0x0000000402007c11 */ /* 0x000fe2000f8010ff */
[----:B------:R-:W-:Y:S01]  /*174f0*/  IMAD.IADD R3, R3, 0x1, R13 ;  /* 0x0000000103037824 */ /* 0x000fe200078e020d */
[----:B------:R-:W-:-:S04]  /*17500*/  UMOV UR4, 0xffffffff ;  /* 0xffffffff00047882 */ /* 0x000fc80000000000 */
[----:B------:R-:W-:Y:S01]  /*17510*/  LEA.HI.X R2, R2, UR5, R3, 0x2, P0 ;  /* 0x0000000502027c11 */ /* 0x000fe200080f1403 */
[----:B0-----:R-:W-:Y:S06]  /*17520*/  BRA.DIV UR4, `(.L_x_545) ;  /* 0x0000009e04947947 */ /* 0x001fec000b800000 */
[----:B------:R0:W1:Y:S04]  /*17530*/  SHFL.IDX PT, R3, R2, RZ, 0x1c1f ;  /* 0x001c1fff02037589 */ /* 0x00006800000e0000 */
[----:B------:R0:W2:Y:S02]  /*17540*/  SHFL.IDX PT, R14, R0, RZ, 0x1c1f ;  /* 0x001c1fff000e7589 */ /* 0x0000a400000e0000 */
.L_x_751:
[----:B------:R-:W-:Y:S01]  /*17550*/  ISETP.GE.AND P0, PT, R27, R78, PT ;  /* 0x0000004e1b00720c */ /* 0x000fe20003f06270 */
[----:B------:R-:W-:-:S12]  /*17560*/  BSSY B1, `(.L_x_546) ;  /* 0x000004a000017945 */ /* 0x000fd80003800000 */
[----:B------:R-:W-:Y:S05]  /*17570*/  @P0 BRA `(.L_x_547) ;  /* 0x0000000400200947 */ /* 0x000fea0003800000 */
[----:B------:R-:W3:Y:S01]  /*17580*/  LDL R35, [R1+0x8c] ;  /* 0x00008c0001237983 */ /* 0x000ee20000100800 */
[----:B------:R-:W-:-:S03]  /*17590*/  ULDC UR4, c[0x0][0xac8] ;  /* 0x0002b20000047ab9 */ /* 0x000fc60000000800 */
[----:B------:R-:W4:Y:S04]  /*175a0*/  LDL R33, [R1+0xc0] ;  /* 0x0000c00001217983 */ /* 0x000f280000100800 */
[----:B------:R-:W5:Y:S04]  /*175b0*/  LDL R31, [R1+0xbc] ;  /* 0x0000bc00011f7983 */ /* 0x000f680000100800 */
[----:B------:R-:W2:Y:S04]  /*175c0*/  LDL R24, [R1+0xb8] ;  /* 0x0000b80001187983 */ /* 0x000ea80000100800 */
[----:B------:R-:W2:Y:S04]  /*175d0*/  LDL R34, [R1+0xdc] ;  /* 0x0000dc0001227983 */ /* 0x000ea80000100800 */
[----:B------:R-:W2:Y:S04]  /*175e0*/  LDL R77, [R1+0xb4] ;  /* 0x0000b400014d7983 */ /* 0x000ea80000100800 */
[----:B------:R-:W2:Y:S04]  /*175f0*/  LDL R32, [R1+0xd8] ;  /* 0x0000d80001207983 */ /* 0x000ea80000100800 */
[----:B------:R-:W2:Y:S04]  /*17600*/  LDL R76, [R1+0xac] ;  /* 0x0000ac00014c7983 */ /* 0x000ea80000100800 */
[----:B------:R-:W2:Y:S04]  /*17610*/  LDL R30, [R1+0xd4] ;  /* 0x0000d400011e7983 */ /* 0x000ea80000100800 */
[----:B------:R-:W2:Y:S01]  /*17620*/  LDL R79, [R1+0xd0] ;  /* 0x0000d000014f7983 */ /* 0x000ea20000100800 */
[----:B---3--:R-:W-:-:S02]  /*17630*/  ISETP.GE.AND P1, PT, R35, UR4, PT ;  /* 0x0000000423007c0c */ /* 0x008fc4000bf26270 */
[----:B----4-:R-:W-:Y:S02]  /*17640*/  ISETP.GE.AND P0, PT, R33, UR4, PT ;  /* 0x0000000421007c0c */ /* 0x010fe4000bf06270 */
[----:B-----5:R-:W-:-:S09]  /*17650*/  ISETP.GE.AND P3, PT, R31, UR4, PT ;  /* 0x000000041f007c0c */ /* 0x020fd2000bf66270 */
[----:B-1----:R-:W-:Y:S01]  /*17660*/  @!P1 IMAD.MOV.U32 R15, RZ, RZ, R3 ;  /* 0x000000ffff0f9224 */ /* 0x002fe200078e0003 */
[----:B--2---:R-:W-:Y:S01]  /*17670*/  ISETP.GE.AND P4, PT, R24, UR4, PT ;  /* 0x0000000418007c0c */ /* 0x004fe2000bf86270 */
[----:B------:R-:W-:Y:S01]  /*17680*/  @!P1 IMAD.WIDE R10, R35, 0x4, R14 ;  /* 0x00000004230a9825 */ /* 0x000fe200078e020e */
[----:B------:R-:W-:-:S03]  /*17690*/  @!P0 LEA R12, P2, R33, R14, 0x2 ;  /* 0x0000000e210c8211 */ /* 0x000fc600078410ff */
[----:B------:R-:W-:Y:S01]  /*176a0*/  VIADD R15, R35, 0x30 ;  /* 0x00000030230f7836 */ /* 0x000fe20000000000 */
[----:B------:R1:W-:Y:S01]  /*176b0*/  @!P1 ST.E.64 desc[UR60][R10.64], R4 ;  /* 0x000000040a009985 */ /* 0x0003e2000c101b3c */
[-C--:B------:R-:W-:Y:S02]  /*176c0*/  @!P0 LEA.HI.X R13, R33, R3.reuse, R34, 0x2, P2 ;  /* 0x00000003210d8211 */ /* 0x080fe400010f1422 */
[----:B------:R-:W-:Y:S02]  /*176d0*/  @!P3 LEA R26, P1, R31, R14, 0x2 ;  /* 0x0000000e1f1ab211 */ /* 0x000fe400078210ff */
[----:B------:R-:W-:Y:S01]  /*176e0*/  ISETP.GE.AND P2, PT, R77, UR4, PT ;  /* 0x000000044d007c0c */ /* 0x000fe2000bf46270 */
[----:B------:R2:W-:Y:S01]  /*176f0*/  @!P0 ST.E.64 desc[UR60][R12.64], R6 ;  /* 0x000000060c008985 */ /* 0x0005e2000c101b3c */
[----:B------:R-:W-:Y:S02]  /*17700*/  @!P3 LEA.HI.X R27, R31, R3, R32, 0x2, P1 ;  /* 0x000000031f1bb211 */ /* 0x000fe400008f1420 */
[----:B------:R-:W-:-:S02]  /*17710*/  ISETP.GE.AND P1, PT, R76, UR4, PT ;  /* 0x000000044c007c0c */ /* 0x000fc4000bf26270 */
[----:B------:R-:W-:Y:S02]  /*17720*/  ISETP.GE.AND P0, PT, R15, UR4, PT ;  /* 0x000000040f007c0c */ /* 0x000fe4000bf06270 */
[CC--:B------:R-:W-:Y:S01]  /*17730*/  @!P4 LEA R28, P5, R24.reuse, R14.reuse, 0x2 ;  /* 0x0000000e181cc211 */ /* 0x0c0fe200078a10ff */
[----:B------:R-:W-:Y:S01]  /*17740*/  VIADD R33, R35, 0x38 ;  /* 0x0000003823217836 */ /* 0x000fe20000000000 */
[----:B------:R-:W-:Y:S02]  /*17750*/  @!P3 ST.E.64 desc[UR60][R26.64], R8 ;  /* 0x000000081a00b985 */ /* 0x000fe4000c101b3c */
[-C--:B------:R-:W-:Y:S02]  /*17760*/  @!P4 LEA.HI.X R29, R24, R3.reuse, R30, 0x2, P5 ;  /* 0x00000003181dc211 */ /* 0x080fe400028f141e */
[----:B-1----:R-:W-:Y:S02]  /*17770*/  @!P2 LEA R10, P5, R77, R14, 0x2 ;  /* 0x0000000e4d0aa211 */ /* 0x002fe400078a10ff */
[----:B------:R-:W-:Y:S01]  /*17780*/  ISETP.GE.AND P3, PT, R33, UR4, PT ;  /* 0x0000000421007c0c */ /* 0x000fe2000bf66270 */
[----:B------:R1:W-:Y:S01]  /*17790*/  @!P4 ST.E.64 desc[UR60][R28.64], R20 ;  /* 0x000000141c00c985 */ /* 0x0003e2000c101b3c */
[----:B------:R-:W-:Y:S01]  /*177a0*/  @!P2 LEA.HI.X R11, R77, R3, R79, 0x2, P5 ;  /* 0x000000034d0ba211 */ /* 0x000fe200028f144f */
[----:B------:R-:W-:Y:S01]  /*177b0*/  VIADD R34, R35, 0x40 ;  /* 0x0000004023227836 */ /* 0x000fe20000000000 */
[----:B------:R-:W-:-:S02]  /*177c0*/  SHF.R.S32.HI R24, RZ, 0x1f, R76 ;  /* 0x0000001fff187819 */ /* 0x000fc4000001144c */
[CC--:B------:R-:W-:Y:S02]  /*177d0*/  @!P1 LEA R30, P4, R76.reuse, R14.reuse, 0x2 ;  /* 0x0000000e4c1e9211 */ /* 0x0c0fe400078810ff */
[----:B------:R-:W-:Y:S02]  /*177e0*/  SHF.R.S32.HI R32, RZ, 0x1f, R15 ;  /* 0x0000001fff207819 */ /* 0x000fe4000001140f */
[CC--:B------:R-:W-:Y:S02]  /*177f0*/  @!P0 LEA R4, P5, R15.reuse, R14.reuse, 0x2 ;  /* 0x0000000e0f048211 */ /* 0x0c0fe400078a10ff */
[-C--:B------:R-:W-:Y:S02]  /*17800*/  @!P1 LEA.HI.X R31, R76, R3.reuse, R24, 0x2, P4 ;  /* 0x000000034c1f9211 */ /* 0x080fe400020f1418 */
[----:B------:R-:W-:Y:S01]  /*17810*/  @!P0 LEA.HI.X R5, R15, R3, R32, 0x2, P5 ;  /* 0x000000030f058211 */ /* 0x000fe200028f1420 */
[C---:B------:R-:W-:Y:S01]  /*17820*/  VIADD R15, R35.reuse, 0x48 ;  /* 0x00000048230f7836 */ /* 0x040fe20000000000 */
[----:B------:R-:W-:Y:S01]  /*17830*/  ISETP.GE.AND P4, PT, R34, UR4, PT ;  /* 0x0000000422007c0c */ /* 0x000fe2000bf86270 */
[----:B------:R3:W-:Y:S01]  /*17840*/  @!P2 ST.E.64 desc[UR60][R10.64], R36 ;  /* 0x000000240a00a985 */ /* 0x0007e2000c101b3c */
[----:B--2---:R-:W-:Y:S01]  /*17850*/  SHF.R.S32.HI R12, RZ, 0x1f, R33 ;  /* 0x0000001fff0c7819 */ /* 0x004fe20000011421 */
[----:B------:R-:W-:Y:S01]  /*17860*/  VIADD R13, R35, 0x50 ;  /* 0x00000050230d7836 */ /* 0x000fe20000000000 */
[----:B------:R-:W-:Y:S01]  /*17870*/  ISETP.GE.AND P2, PT, R15, UR4, PT ;  /* 0x000000040f007c0c */ /* 0x000fe2000bf46270 */
[----:B------:R4:W-:Y:S01]  /*17880*/  @!P1 ST.E.64 desc[UR60][R30.64], R40 ;  /* 0x000000281e009985 */ /* 0x0009e2000c101b3c */
[----:B------:R-:W-:-:S02]  /*17890*/  @!P3 LEA R6, P1, R33, R14, 0x2 ;  /* 0x0000000e2106b211 */ /* 0x000fc400078210ff */
[----:B-1----:R-:W-:Y:S02]  /*178a0*/  IADD3 R21, R35, 0x58, RZ ;  /* 0x0000005823157810 */ /* 0x002fe40007ffe0ff */
[----:B------:R-:W-:Y:S02]  /*178b0*/  @!P3 LEA.HI.X R7, R33, R3, R12, 0x2, P1 ;  /* 0x000000032107b211 */ /* 0x000fe400008f140c */
[----:B------:R-:W-:Y:S01]  /*178c0*/  ISETP.GE.AND P1, PT, R13, UR4, PT ;  /* 0x000000040d007c0c */ /* 0x000fe2000bf26270 */
[----:B------:R4:W-:Y:S01]  /*178d0*/  @!P0 ST.E.64 desc[UR60][R4.64], R44 ;  /* 0x0000002c04008985 */ /* 0x0009e2000c101b3c */
[----:B------:R-:W-:Y:S02]  /*178e0*/  SHF.R.S32.HI R9, RZ, 0x1f, R34 ;  /* 0x0000001fff097819 */ /* 0x000fe40000011422 */
[----:B------:R-:W-:Y:S02]  /*178f0*/  @!P4 LEA R8, P5, R34, R14, 0x2 ;  /* 0x0000000e2208c211 */ /* 0x000fe400078a10ff */
[----:B------:R-:W-:-:S02]  /*17900*/  ISETP.GE.AND P0, PT, R21, UR4, PT ;  /* 0x0000000415007c0c */ /* 0x000fc4000bf06270 */
[-C--:B------:R-:W-:Y:S02]  /*17910*/  @!P4 LEA.HI.X R9, R34, R3.reuse, R9, 0x2, P5 ;  /* 0x000000032209c211 */ /* 0x080fe400028f1409 */
[----:B------:R-:W-:Y:S02]  /*17920*/  SHF.R.S32.HI R12, RZ, 0x1f, R15 ;  /* 0x0000001fff0c7819 */ /* 0x000fe4000001140f */
[CC--:B---3--:R-:W-:Y:S02]  /*17930*/  @!P2 LEA R10, P5, R15.reuse, R14.reuse, 0x2 ;  /* 0x0000000e0f0aa211 */ /* 0x0c8fe400078a10ff */
[----:B------:R-:W-:Y:S02]  /*17940*/  SHF.R.S32.HI R20, RZ, 0x1f, R13 ;  /* 0x0000001fff147819 */ /* 0x000fe4000001140d */
[----:B------:R-:W-:Y:S02]  /*17950*/  @!P2 LEA.HI.X R11, R15, R3, R12, 0x2, P5 ;  /* 0x000000030f0ba211 */ /* 0x000fe400028f140c */
[----:B------:R-:W-:-:S04]  /*17960*/  @!P1 LEA R12, P5, R13, R14, 0x2 ;  /* 0x0000000e0d0c9211 */ /* 0x000fc800078a10ff */
[-C--:B------:R-:W-:Y:S02]  /*17970*/  @!P1 LEA.HI.X R13, R13, R3.reuse, R20, 0x2, P5 ;  /* 0x000000030d0d9211 */ /* 0x080fe400028f1414 */
[----:B------:R-:W-:Y:S02]  /*17980*/  SHF.R.S32.HI R20, RZ, 0x1f, R21 ;  /* 0x0000001fff147819 */ /* 0x000fe40000011415 */
[C---:B------:R-:W-:Y:S01]  /*17990*/  @!P0 LEA R14, P5, R21.reuse, R14, 0x2 ;  /* 0x0000000e150e8211 */ /* 0x040fe200078a10ff */
[----:B------:R4:W-:Y:S03]  /*179a0*/  @!P3 ST.E.64 desc[UR60][R6.64], R48 ;  /* 0x000000300600b985 */ /* 0x0009e6000c101b3c */
[----:B------:R-:W-:Y:S01]  /*179b0*/  @!P0 LEA.HI.X R15, R21, R3, R20, 0x2, P5 ;  /* 0x00000003150f8211 */ /* 0x000fe200028f1414 */
[----:B------:R4:W-:Y:S04]  /*179c0*/  @!P4 ST.E.64 desc[UR60][R8.64], R52 ;  /* 0x000000340800c985 */ /* 0x0009e8000c101b3c */
[----:B------:R4:W-:Y:S04]  /*179d0*/  @!P2 ST.E.64 desc[UR60][R10.64], R56 ;  /* 0x000000380a00a985 */ /* 0x0009e8000c101b3c */
[----:B------:R4:W-:Y:S04]  /*179e0*/  @!P1 ST.E.64 desc[UR60][R12.64], R60 ;  /* 0x0000003c0c009985 */ /* 0x0009e8000c101b3c */
[----:B------:R4:W-:Y:S02]  /*179f0*/  @!P0 ST.E.64 desc[UR60][R14.64], R64 ;  /* 0x000000400e008985 */ /* 0x0009e4000c101b3c */
.L_x_547:
[----:B------:R-:W-:Y:S05]  /*17a00*/  BSYNC B1 ;  /* 0x0000000000017941 */ /* 0x000fea0003800000 */
.L_x_546:
[----:B------:R-:W-:-:S03]  /*17a10*/  UMOV UR4, 0xffffffff ;  /* 0xffffffff00047882 */ /* 0x000fc60000000000 */
[----:B------:R-:W-:Y:S05]  /*17a20*/  BRA.DIV UR4, `(.L_x_548) ;  /* 0x0000009a04887947 */ /* 0x000fea000b800000 */
[----:B-1----:R1:W3:Y:S04]  /*17a30*/  SHFL.IDX PT, R3, R2, 0x1, 0x1c1f ;  /* 0x003c1f0002037f89 */ /* 0x0022e800000e0000 */
[----:B--2-4-:R1:W2:Y:S02]  /*17a40*/  SHFL.IDX PT, R14, R0, 0x1, 0x1c1f ;  /* 0x003c1f00000e7f89 */ /* 0x0142a400000e0000 */
.L_x_755:
[----:B------:R-:W-:-:S13]  /*17a50*/  ISETP.GE.AND P0, PT, R25, R78, PT ;  /* 0x0000004e1900720c */ /* 0x000fda0003f06270 */
[----:B------:R-:W-:Y:S05]  /*17a60*/  @P0 BRA `(.L_x_544) ;  /* 0x00000010000c0947 */ /* 0x000fea0003800000 */
[----:B------:R-:W4:Y:S01]  /*17a70*/  LDL R8, [R1+0xc0] ;  /* 0x0000c00001087983 */ /* 0x000f220000100800 */
[----:B------:R-:W-:-:S03]  /*17a80*/  ULDC UR4, c[0x0][0xac8] ;  /* 0x0002b20000047ab9 */ /* 0x000fc60000000800 */
[----:B------:R-:W5:Y:S04]  /*17a90*/  LDL R26, [R1+0x8c] ;  /* 0x00008c00011a7983 */ /* 0x000f680000100800 */
[----:B------:R-:W3:Y:S04]  /*17aa0*/  LDL R12, [R1+0xbc] ;  /* 0x0000bc00010c7983 */ /* 0x000ee80000100800 */
[----:B------:R-:W2:Y:S04]  /*17ab0*/  LDL R9, [R1+0xdc] ;  /* 0x0000dc0001097983 */ /* 0x000ea80000100800 */
[----:B------:R-:W2:Y:S04]  /*17ac0*/  LDL R21, [R1+0xb8] ;  /* 0x0000b80001157983 */ /* 0x000ea80000100800 */
[----:B01----:R-:W2:Y:S04]  /*17ad0*/  LDL R0, [R1+0xb4] ;  /* 0x0000b40001007983 */ /* 0x003ea80000100800 */
[----:B------:R-:W2:Y:S04]  /*17ae0*/  LDL R13, [R1+0xd8] ;  /* 0x0000d800010d7983 */ /* 0x000ea80000100800 */
[----:B------:R-:W2:Y:S04]  /*17af0*/  LDL R27, [R1+0xac] ;  /* 0x0000ac00011b7983 */ /* 0x000ea80000100800 */
[----:B------:R-:W2:Y:S04]  /*17b00*/  LDL R24, [R1+0xd4] ;  /* 0x0000d40001187983 */ /* 0x000ea80000100800 */
[----:B------:R-:W2:Y:S01]  /*17b10*/  LDL R20, [R1+0xd0] ;  /* 0x0000d00001147983 */ /* 0x000ea20000100800 */
[----:B----4-:R-:W-:-:S02]  /*17b20*/  ISETP.GE.AND P1, PT, R8, UR4, PT ;  /* 0x0000000408007c0c */ /* 0x010fc4000bf26270 */
[----:B-----5:R-:W-:Y:S02]  /*17b30*/  ISETP.GE.AND P5, PT, R26, UR4, PT ;  /* 0x000000041a007c0c */ /* 0x020fe4000bfa6270 */
[----:B---3--:R-:W-:-:S09]  /*17b40*/  ISETP.GE.AND P0, PT, R12, UR4, PT ;  /* 0x000000040c007c0c */ /* 0x008fd2000bf06270 */
[CC--:B--2---:R-:W-:Y:S02]  /*17b50*/  @!P1 LEA R6, P2, R8.reuse, R14.reuse, 0x2 ;  /* 0x0000000e08069211 */ /* 0x0c4fe400078410ff */
[----:B------:R-:W-:Y:S01]  /*17b60*/  ISETP.GE.AND P3, PT, R21, UR4, PT ;  /* 0x0000000415007c0c */ /* 0x000fe2000bf66270 */
[----:B------:R-:W-:Y:S01]  /*17b70*/  @!P5 IMAD.MOV.U32 R2, RZ, RZ, R14 ;  /* 0x000000ffff02d224 */ /* 0x000fe200078e000e */
[----:B------:R-:W-:Y:S02]  /*17b80*/  @!P1 LEA.HI.X R7, R8, R3, R9, 0x2, P2 ;  /* 0x0000000308079211 */ /* 0x000fe400010f1409 */
[----:B------:R-:W-:Y:S02]  /*17b90*/  ISETP.GE.AND P4, PT, R0, UR4, PT ;  /* 0x0000000400007c0c */ /* 0x000fe4000bf86270 */
[----:B------:R-:W-:Y:S01]  /*17ba0*/  @!P0 LEA R8, P2, R12, R14, 0x2 ;  /* 0x0000000e0c088211 */ /* 0x000fe200078410ff */
[----:B------:R-:W-:-:S03]  /*17bb0*/  @!P5 IMAD.WIDE R4, R26, 0x4, R2 ;  /* 0x000000041a04d825 */ /* 0x000fc600078e0202 */
[----:B------:R-:W-:Y:S01]  /*17bc0*/  @!P0 LEA.HI.X R9, R12, R3, R13, 0x2, P2 ;  /* 0x000000030c098211 */ /* 0x000fe200010f140d */
[----:B------:R-:W-:Y:S01]  /*17bd0*/  VIADD R2, R26, 0x30 ;  /* 0x000000301a027836 */ /* 0x000fe20000000000 */
[----:B------:R0:W-:Y:S04]  /*17be0*/  @!P5 ST.E.64 desc[UR60][R4.64], R68 ;  /* 0x000000440400d985 */ /* 0x0001e8000c101b3c */
[----:B------:R1:W-:Y:S01]  /*17bf0*/  @!P1 ST.E.64 desc[UR60][R6.64], R72 ;  /* 0x0000004806009985 */ /* 0x0003e2000c101b3c */
[----:B------:R-:W-:-:S03]  /*17c00*/  ISETP.GE.AND P1, PT, R27, UR4, PT ;  /* 0x000000041b007c0c */ /* 0x000fc6000bf26270 */
[----:B------:R2:W-:Y:S01]  /*17c10*/  @!P0 ST.E.64 desc[UR60][R8.64], R74 ;  /* 0x0000004a08008985 */ /* 0x0005e2000c101b3c */
[----:B------:R-:W-:Y:S01]  /*17c20*/  ISETP.GE.AND P0, PT, R2, UR4, PT ;  /* 0x0000000402007c0c */ /* 0x000fe2000bf06270 */
[----:B------:R-:W-:Y:S01]  /*17c30*/  VIADD R15, R26, 0x38 ;  /* 0x000000381a0f7836 */ /* 0x000fe20000000000 */
[CC--:B------:R-:W-:Y:S02]  /*17c40*/  @!P3 LEA R10, P5, R21.reuse, R14.reuse, 0x2 ;  /* 0x0000000e150ab211 */ /* 0x0c0fe400078a10ff */
[-C--:B------:R-:W-:Y:S02]  /*17c50*/  @!P4 LEA R12, P2, R0, R14.reuse, 0x2 ;  /* 0x0000000e000cc211 */ /* 0x080fe400078410ff */
[-C--:B------:R-:W-:Y:S01]  /*17c60*/  @!P3 LEA.HI.X R11, R21, R3.reuse, R24, 0x2, P5 ;  /* 0x00000003150bb211 */ /* 0x080fe200028f1418 */
[----:B------:R-:W-:Y:S01]  /*17c70*/  VIADD R21, R26, 0x40 ;  /* 0x000000401a157836 */ /* 0x000fe20000000000 */
[----:B------:R-:W-:Y:S02]  /*17c80*/  @!P4 LEA.HI.X R13, R0, R3, R20, 0x2, P2 ;  /* 0x00000003000dc211 */ /* 0x000fe400010f1414 */
[----:B------:R-:W-:Y:S01]  /*17c90*/  ISETP.GE.AND P2, PT, R15, UR4, PT ;  /* 0x000000040f007c0c */ /* 0x000fe2000bf46270 */
[----:B------:R-:W-:Y:S01]  /*17ca0*/  @!P3 ST.E.64 desc[UR60][R10.64], R38 ;  /* 0x000000260a00b985 */ /* 0x000fe2000c101b3c */
[----:B------:R-:W-:Y:S01]  /*17cb0*/  SHF.R.S32.HI R24, RZ, 0x1f, R27 ;  /* 0x0000001fff187819 */ /* 0x000fe2000001141b */
[----:B------:R-:W-:Y:S01]  /*17cc0*/  VIADD R0, R26, 0x48 ;  /* 0x000000481a007836 */ /* 0x000fe20000000000 */
[----:B------:R-:W-:Y:S01]  /*17cd0*/  ISETP.GE.AND P3, PT, R21, UR4, PT ;  /* 0x0000000415007c0c */ /* 0x000fe2000bf66270 */
[----:B------:R3:W-:Y:S01]  /*17ce0*/  @!P4 ST.E.64 desc[UR60][R12.64], R42 ;  /* 0x0000002a0c00c985 */ /* 0x0007e2000c101b3c */
[----:B0-----:R-:W-:-:S02]  /*17cf0*/  @!P1 LEA R4, P4, R27, R14, 0x2 ;  /* 0x0000000e1b049211 */ /* 0x001fc400078810ff */
[----:B-1----:R-:W-:Y:S02]  /*17d00*/  SHF.R.S32.HI R7, RZ, 0x1f, R2 ;  /* 0x0000001fff077819 */ /* 0x002fe40000011402 */
[C---:B------:R-:W-:Y:S02]  /*17d10*/  @!P0 LEA R6, P5, R2.reuse, R14, 0x2 ;  /* 0x0000000e02068211 */ /* 0x040fe400078a10ff */
[-C--:B------:R-:W-:Y:S02]  /*17d20*/  @!P1 LEA.HI.X R5, R27, R3.reuse, R24, 0x2, P4 ;  /* 0x000000031b059211 */ /* 0x080fe400020f1418 */
[----:B------:R-:W-:Y:S01]  /*17d30*/  @!P0 LEA.HI.X R7, R2, R3, R7, 0x2, P5 ;  /* 0x0000000302078211 */ /* 0x000fe200028f1407 */
[----:B------:R-:W-:Y:S01]  /*17d40*/  VIADD R2, R26, 0x50 ;  /* 0x000000501a027836 */ /* 0x000fe20000000000 */
[----:B------:R-:W-:Y:S01]  /*17d50*/  ISETP.GE.AND P5, PT, R0, UR4, PT ;  /* 0x0000000400007c0c */ /* 0x000fe2000bfa6270 */
[----:B------:R0:W-:Y:S01]  /*17d60*/  @!P1 ST.E.64 desc[UR60][R4.64], R46 ;  /* 0x0000002e04009985 */ /* 0x0001e2000c101b3c */
[----:B------:R-:W-:-:S02]  /*17d70*/  SHF.R.S32.HI R20, RZ, 0x1f, R15 ;  /* 0x0000001fff147819 */ /* 0x000fc4000001140f */
[CC--:B--2---:R-:W-:Y:S02]  /*17d80*/  @!P2 LEA R8, P4, R15.reuse, R14.reuse, 0x2 ;  /* 0x0000000e0f08a211 */ /* 0x0c4fe400078810ff */
[----:B------:R-:W-:Y:S02]  /*17d90*/  ISETP.GE.AND P1, PT, R2, UR4, PT ;  /* 0x0000000402007c0c */ /* 0x000fe4000bf26270 */
[----:B------:R-:W-:Y:S02]  /*17da0*/  @!P2 LEA.HI.X R9, R15, R3, R20, 0x2, P4 ;  /* 0x000000030f09a211 */ /* 0x000fe400020f1414 */
[----:B---3--:R-:W-:Y:S02]  /*17db0*/  SHF.R.S32.HI R12, RZ, 0x1f, R21 ;  /* 0x0000001fff0c7819 */ /* 0x008fe40000011415 */
[----:B------:R-:W-:Y:S02]  /*17dc0*/  @!P3 LEA R10, P4, R21, R14, 0x2 ;  /* 0x0000000e150ab211 */ /* 0x000fe400078810ff */
[----:B------:R-:W-:-:S02]  /*17dd0*/  SHF.R.S32.HI R13, RZ, 0x1f, R0 ;  /* 0x0000001fff0d7819 */ /* 0x000fc40000011400 */
[----:B------:R-:W-:Y:S02]  /*17de0*/  @!P3 LEA.HI.X R11, R21, R3, R12, 0x2, P4 ;  /* 0x00000003150bb211 */ /* 0x000fe400020f140c */
[----:B------:R-:W-:-:S04]  /*17df0*/  @!P5 LEA R12, P4, R0, R14, 0x2 ;  /* 0x0000000e000cd211 */ /* 0x000fc800078810ff */
[-C--:B------:R-:W-:Y:S02]  /*17e00*/  @!P5 LEA.HI.X R13, R0, R3.reuse, R13, 0x2, P4 ;  /* 0x00000003000dd211 */ /* 0x080fe400020f140d */
[----:B------:R-:W-:Y:S02]  /*17e10*/  SHF.R.S32.HI R0, RZ, 0x1f, R2 ;  /* 0x0000001fff007819 */ /* 0x000fe40000011402 */
[C---:B------:R-:W-:Y:S01]  /*17e20*/  @!P1 LEA R20, P4, R2.reuse, R14, 0x2 ;  /* 0x0000000e02149211 */ /* 0x040fe200078810ff */
[----:B------:R0:W-:Y:S03]  /*17e30*/  @!P0 ST.E.64 desc[UR60][R6.64], R50 ;  /* 0x0000003206008985 */ /* 0x0001e6000c101b3c */
[----:B------:R-:W-:Y:S01]  /*17e40*/  @!P1 LEA.HI.X R21, R2, R3, R0, 0x2, P4 ;  /* 0x0000000302159211 */ /* 0x000fe200020f1400 */
[----:B------:R0:W-:Y:S01]  /*17e50*/  @!P2 ST.E.64 desc[UR60][R8.64], R54 ;  /* 0x000000360800a985 */ /* 0x0001e2000c101b3c */
[----:B------:R-:W-:-:S03]  /*17e60*/  VIADD R0, R26, 0x58 ;  /* 0x000000581a007836 */ /* 0x000fc60000000000 */
[----:B------:R0:W-:Y:S04]  /*17e70*/  @!P3 ST.E.64 desc[UR60][R10.64], R58 ;  /* 0x0000003a0a00b985 */ /* 0x0001e8000c101b3c */
[----:B------:R0:W-:Y:S04]  /*17e80*/  @!P5 ST.E.64 desc[UR60][R12.64], R62 ;  /* 0x0000003e0c00d985 */ /* 0x0001e8000c101b3c */
[----:B------:R0:W-:Y:S01]  /*17e90*/  @!P1 ST.E.64 desc[UR60][R20.64], R66 ;  /* 0x0000004214009985 */ /* 0x0001e2000c101b3c */
[----:B------:R-:W-:-:S13]  /*17ea0*/  ISETP.GE.AND P0, PT, R0, UR4, PT ;  /* 0x0000000400007c0c */ /* 0x000fda000bf06270 */
[----:B0-----:R-:W-:Y:S05]  /*17eb0*/  @P0 BRA `(.L_x_544) ;  /* 0x0000000800f80947 */ /* 0x001fea0003800000 */
[----:B------:R-:W-:Y:S02]  /*17ec0*/  LEA R14, P0, R0, R14, 0x2 ;  /* 0x0000000e000e7211 */ /* 0x000fe400078010ff */
[----:B------:R-:W-:-:S04]  /*17ed0*/  SHF.R.S32.HI R2, RZ, 0x1f, R0 ;  /* 0x0000001fff027819 */ /* 0x000fc80000011400 */
[----:B------:R-:W-:-:S05]  /*17ee0*/  LEA.HI.X R15, R0, R3, R2, 0x2, P0 ;  /* 0x00000003000f7211 */ /* 0x000fca00000f1402 */
[----:B------:R0:W-:Y:S01]  /*17ef0*/  ST.E.64 desc[UR60][R14.64], R70 ;  /* 0x000000460e007985 */ /* 0x0001e2000c101b3c */
[----:B------:R-:W-:Y:S05]  /*17f00*/  BRA `(.L_x_544) ;  /* 0x0000000800e47947 */ /* 0x000fea0003800000 */
.L_x_537:
[----:B------:R-:W2:Y:S01]  /*17f10*/  LDL.LU R4, [R1+0x9c] ;  /* 0x00009c0001047983 */ /* 0x000ea20000300800 */
[----:B------:R-:W-:Y:S01]  /*17f20*/  ULDC.64 UR6, c[0x0][0xc08] ;  /* 0x0003020000067ab9 */ /* 0x000fe20000000a00 */
[----:B------:R-:W-:Y:S02]  /*17f30*/  ULDC.64 UR4, c[0x0][0xc00] ;  /* 0x0003000000047ab9 */ /* 0x000fe40000000a00 */
[----:B------:R-:W3:Y:S04]  /*17f40*/  LDL.LU R0, [R1+0xa0] ;  /* 0x0000a00001007983 */ /* 0x000ee80000300800 */
[----:B------:R-:W4:Y:S01]  /*17f50*/  LDL R8, [R1+0x94] ;  /* 0x0000940001087983 */ /* 0x000f220000100800 */
[----:B------:R-:W-:Y:S01]  /*17f60*/  ISETP.NE.U32.AND P1, PT, RZ, UR6, PT ;  /* 0x00000006ff007c0c */ /* 0x000fe2000bf25070 */
[----:B------:R-:W-:Y:S01]  /*17f70*/  IMAD.MOV.U32 R7, RZ, RZ, RZ ;  /* 0x000000ffff077224 */ /* 0x000fe200078e00ff */
[----:B------:R-:W-:-:S02]  /*17f80*/  ISETP.NE.U32.AND P0, PT, RZ, UR4, PT ;  /* 0x00000004ff007c0c */ /* 0x000fc4000bf05070 */
[----:B------:R-:W-:Y:S02]  /*17f90*/  ISETP.NE.AND.EX P1, PT, RZ, UR7, PT, P1 ;  /* 0x00000007ff007c0c */ /* 0x000fe4000bf25310 */
[----:B------:R-:W-:Y:S01]  /*17fa0*/  ISETP.NE.AND.EX P0, PT, RZ, UR5, PT, P0 ;  /* 0x00000005ff007c0c */ /* 0x000fe2000bf05300 */
[----:B------:R-:W0:Y:S01]  /*17fb0*/  S2R R9, SR_TID.X ;  /* 0x0000000000097919 */ /* 0x000e220000002100 */
[----:B--2---:R-:W-:Y:S01]  /*17fc0*/  IADD3 R2, P2, R4, UR4, RZ ;  /* 0x0000000404027c10 */ /* 0x004fe2000ff5e0ff */
[----:B------:R-:W-:-:S03]  /*17fd0*/  ULDC UR4, c[0x0][0xa88] ;  /* 0x0002a20000047ab9 */ /* 0x000fc60000000800 */
[----:B---3--:R-:W-:-:S05]  /*17fe0*/  IADD3.X R3, R0, UR5, RZ, P2, !PT ;  /* 0x0000000500037c10 */ /* 0x008fca00097fe4ff */
[----:B------:R-:W-:Y:S01]  /*17ff0*/  @P1 IADD3 R4, P2, R4, UR6, RZ ;  /* 0x0000000604041c10 */ /* 0x000fe2000ff5e0ff */
[----:B------:R-:W-:Y:S01]  /*18000*/  IMAD.U32 R6, RZ, RZ, UR4 ;  /* 0x00000004ff067e24 */ /* 0x000fe2000f8e00ff */
[----:B------:R2:W5:Y:S02]  /*18010*/  @P0 LDG.E R7, desc[UR60][R2.64] ;  /* 0x0000003c02070981 */ /* 0x000564000c1e1900 */
[----:B------:R-:W-:-:S05]  /*18020*/  @P1 IADD3.X R5, R0, UR7, RZ, P2, !PT ;  /* 0x0000000700051c10 */ /* 0x000fca00097fe4ff */
[----:B------:R2:W5:Y:S01]  /*18030*/  @P1 LDG.E R6, desc[UR60][R4.64] ;  /* 0x0000003c04061981 */ /* 0x000562000c1e1900 */
[----:B----4-:R-:W-:Y:S01]  /*18040*/  ISETP.NE.AND P2, PT, R8, RZ, PT ;  /* 0x000000ff0800720c */ /* 0x010fe20003f45270 */
[----:B0-----:R-:W-:-:S05]  /*18050*/  VIADD R28, R9, 0xffffff80 ;  /* 0xffffff80091c7836 */ /* 0x001fca0000000000 */
[----:B------:R-:W-:-:S07]  /*18060*/  ISETP.GT.AND P3, PT, R28, 0xbf, PT ;  /* 0x000000bf1c00780c */ /* 0x000fce0003f64270 */
[----:B------:R-:W0:Y:S02]  /*18070*/  @!P2 LDC R8, c[0x0][0xad4] ;  /* 0x0002b500ff08ab82 */ /* 0x000e240000000800 */
[----:B0-----:R2:W-:Y:S01]  /*18080*/  @!P2 STL [R1+0x94], R8 ;  /* 0x000094080100a387 */ /* 0x0015e20000100800 */
[----:B------:R-:W-:Y:S01]  /*18090*/  ISETP.GT.AND P2, PT, R8, 0x1, PT ;  /* 0x000000010800780c */ /* 0x000fe20003f44270 */
[----:B------:R-:W-:-:S12]  /*180a0*/  @P1 BRA `(.L_x_549) ;  /* 0x0000000000101947 */ /* 0x000fd80003800000 */
[----:B------:R-:W-:Y:S05]  /*180b0*/  @!P0 BRA `(.L_x_549) ;  /* 0x00000000000c8947 */ /* 0x000fea0003800000 */
[----:B--2---:R-:W2:Y:S04]  /*180c0*/  LDG.E R5, desc[UR60][R2.64] ;  /* 0x0000003c02057981 */ /* 0x004ea8000c1e1900 */
[----:B-----5:R-:W2:Y:S02]  /*180d0*/  LDG.E R6, desc[UR60][R2.64+0x4] ;  /* 0x0000043c02067981 */ /* 0x020ea4000c1e1900 */
[----:B--2---:R-:W-:-:S07]  /*180e0*/  IMAD.IADD R6, R6, 0x1, -R5 ;  /* 0x0000000106067824 */ /* 0x004fce00078e0a05 */
.L_x_549:
[----:B------:R-:W3:Y:S04]  /*180f0*/  LDL.LU R0, [R1+0xc4] ;  /* 0x0000c40001007983 */ /* 0x000ee80000300800 */
[----:B--2---:R-:W2:Y:S01]  /*18100*/  LDL.LU R2, [R1+0x98] ;  /* 0x0000980001027983 */ /* 0x004ea20000300800 */
[----:B------:R-:W-:Y:S01]  /*18110*/  BSSY B1, `(.L_x_550) ;  /* 0x0000039000017945 */ /* 0x000fe20003800000 */
[----:B-----5:R-:W-:Y:S02]  /*18120*/  SHF.R.S32.HI R24, RZ, 0x1f, R7 ;  /* 0x0000001fff187819 */ /* 0x020fe40000011407 */
[----:B---3--:R-:W-:Y:S02]  /*18130*/  SEL R26, R0, RZ, !P0 ;  /* 0x000000ff001a7207 */ /* 0x008fe40004000000 */
[----:B--2---:R-:W-:Y:S01]  /*18140*/  SEL R29, R2, RZ, !P0 ;  /* 0x000000ff021d7207 */ /* 0x004fe20004000000 */
[----:B------:R-:W-:Y:S06]  /*18150*/  @P3 BRA `(.L_x_551) ;  /* 0x0000000000d03947 */ /* 0x000fec0003800000 */
[----:B------:R-:W2:Y:S01]  /*18160*/  LDL R0, [R1+0xa8] ;  /* 0x0000a80001007983 */ /* 0x000ea20000100800 */
[----:B------:R-:W0:Y:S02]  /*18170*/  LDC R33, c[0x0][0xbe8] ;  /* 0x0002fa00ff217b82 */ /* 0x000e240000000800 */
[----:B0-----:R-:W-:Y:S02]  /*18180*/  IMAD R2, R6, R33, RZ ;  /* 0x0000002106027224 */ /* 0x001fe400078e02ff */
[----:B--2---:R-:W-:-:S04]  /*18190*/  IMAD R0, R0, 0xc0, R9 ;  /* 0x000000c000007824 */ /* 0x004fc800078e0209 */
[----:B------:R-:W-:-:S05]  /*181a0*/  VIADD R31, R0, 0xffffff80 ;  /* 0xffffff80001f7836 */ /* 0x000fca0000000000 */
[----:B------:R-:W-:-:S13]  /*181b0*/  ISETP.GE.AND P0, PT, R31, R2, PT ;  /* 0x000000021f00720c */ /* 0x000fda0003f06270 */
[----:B------:R-:W-:Y:S05]  /*181c0*/  @P0 BRA `(.L_x_551) ;  /* 0x0000000000b40947 */ /* 0x000fea0003800000 */
[----:B------:R-:W2:Y:S01]  /*181d0*/  LDL R14, [R1+0x90] ;  /* 0x00009000010e7983 */ /* 0x000ea20000100800 */
[----:B------:R-:W-:Y:S01]  /*181e0*/  IMAD.MOV.U32 R20, RZ, RZ, 0x9b8 ;  /* 0x000009b8ff147424 */ /* 0x000fe200078e00ff */
[----:B------:R-:W-:Y:S01]  /*181f0*/  ISETP.GT.AND P0, PT, R8, 0x1, PT ;  /* 0x000000010800780c */ /* 0x000fe20003f04270 */
[----:B------:R-:W0:Y:S01]  /*18200*/  LDC.64 R2, c[0x0][0xba8] ;  /* 0x0002ea00ff027b82 */ /* 0x000e220000000a00 */
[----:B------:R-:W3:Y:S01]  /*18210*/  LDL.LU R30, [R1+0xb0] ;  /* 0x0000b000011e7983 */ /* 0x000ee20000300800 */
[----:B------:R-:W-:Y:S01]  /*18220*/  ISETP.NE.AND P1, PT, R33, 0x1, PT ;  /* 0x000000012100780c */ /* 0x000fe20003f25270 */
[----:B------:R-:W-:Y:S01]  /*18230*/  IMAD.MOV.U32 R21, RZ, RZ, R31 ;  /* 0x000000ffff157224 */ /* 0x000fe200078e001f */
[----:B------:R-:W-:-:S04]  /*18240*/  SEL R20, R20, 0x978, P0 ;  /* 0x0000097814147807 */ /* 0x000fc80000000000 */
[----:B------:R-:W4:Y:S08]  /*18250*/  LDC.64 R10, c[0x0][R20+0x220] ;  /* 0x00008800140a7b82 */ /* 0x000f300000000a00 */
[----:B------:R-:W2:Y:S08]  /*18260*/  LDC.64 R8, c[0x0][R20+0x218] ;  /* 0x0000860014087b82 */ /* 0x000eb00000000a00 */
[----:B------:R-:W5:Y:S08]  /*18270*/  LDC.64 R12, c[0x0][R20+0x228] ;  /* 0x00008a00140c7b82 */ /* 0x000f700000000a00 */
[----:B------:R-:W1:Y:S08]  /*18280*/  @P1 LDC R0, c[0x0][0xbec] ;  /* 0x0002fb00ff001b82 */ /* 0x000e700000000800 */
[----:B------:R-:W5:Y:S08]  /*18290*/  LDC.64 R4, c[0x0][R20+0x210] ;  /* 0x0000840014047b82 */ /* 0x000f700000000a00 */
[----:B------:R-:W5:Y:S01]  /*182a0*/  @P1 LDC R27, c[0x0][0xbf0] ;  /* 0x0002fc00ff1b1b82 */ /* 0x000f620000000800 */
[----:B-1----:R-:W-:-:S07]  /*182b0*/  @P1 IMAD.HI.U32 R0, R31, R0, RZ ;  /* 0x000000001f001227 */ /* 0x002fce00078e00ff */
[----:B0-----:R-:W0:Y:S01]  /*182c0*/  @!P0 LDC R2, c[0x0][0xb50] ;  /* 0x0002d400ff028b82 */ /* 0x001e220000000800 */
[----:B----4-:R-:W-:-:S07]  /*182d0*/  IMAD R11, R11, R29, RZ ;  /* 0x0000001d0b0b7224 */ /* 0x010fce00078e02ff */
[----:B------:R-:W1:Y:S01]  /*182e0*/  @!P0 LDC R3, c[0x0][0xb54] ;  /* 0x0002d500ff038b82 */ /* 0x000e620000000800 */
[----:B-----5:R-:W-:Y:S01]  /*182f0*/  @P1 SHF.R.U32.HI R21, RZ, R27, R0 ;  /* 0x0000001bff151219 */ /* 0x020fe20000011600 */
[----:B------:R-:W-:Y:S02]  /*18300*/  IMAD R27, R10, R26, R11 ;  /* 0x0000001a0a1b7224 */ /* 0x000fe400078e020b */
[-C--:B--2---:R-:W-:Y:S02]  /*18310*/  IMAD R25, R9, R14.reuse, RZ ;  /* 0x0000000e09197224 */ /* 0x084fe400078e02ff */
[----:B------:R-:W-:Y:S01]  /*18320*/  IMAD.WIDE.U32 R8, R8, R14, RZ ;  /* 0x0000000e08087225 */ /* 0x000fe200078e00ff */
[----:B---3--:R-:W-:-:S03]  /*18330*/  SEL R11, R30, RZ, P0 ;  /* 0x000000ff1e0b7207 */ /* 0x008fc60000000000 */
[----:B------:R-:W-:-:S04]  /*18340*/  IMAD.WIDE.U32 R14, R10, R29, RZ ;  /* 0x0000001d0a0e7225 */ /* 0x000fc800078e00ff */
[----:B------:R-:W-:Y:S01]  /*18350*/  IMAD.IADD R25, R9, 0x1, R25 ;  /* 0x0000000109197824 */ /* 0x000fe200078e0219 */
[----:B------:R-:W-:Y:S01]  /*18360*/  IADD3 R0, P1, P3, R14, R8, R7 ;  /* 0x000000080e007210 */ /* 0x000fe20007b3e007 */
[----:B------:R-:W-:Y:S02]  /*18370*/  IMAD.MOV R10, RZ, RZ, -R21 ;  /* 0x000000ffff0a7224 */ /* 0x000fe400078e0a15 */
[----:B------:R-:W-:Y:S02]  /*18380*/  IMAD.IADD R27, R15, 0x1, R27 ;  /* 0x000000010f1b7824 */ /* 0x000fe400078e021b */
[----:B------:R-:W-:-:S04]  /*18390*/  IMAD.WIDE.U32 R8, R12, R11, RZ ;  /* 0x0000000b0c087225 */ /* 0x000fc800078e00ff */
[----:B------:R-:W-:Y:S02]  /*183a0*/  IMAD R13, R13, R11, RZ ;  /* 0x0000000b0d0d7224 */ /* 0x000fe400078e02ff */
[----:B------:R-:W-:Y:S01]  /*183b0*/  IMAD R11, R33, R10, R31 ;  /* 0x0000000a210b7224 */ /* 0x000fe200078e021f */
[----:B------:R-:W-:Y:S01]  /*183c0*/  IADD3.X R10, R27, R25, R24, P1, P3 ;  /* 0x000000191b0a7210 */ /* 0x000fe20000fe6418 */
[----:B------:R-:W-:Y:S01]  /*183d0*/  IMAD.IADD R13, R9, 0x1, R13 ;  /* 0x00000001090d7824 */ /* 0x000fe200078e020d */
[----:B------:R-:W-:Y:S01]  /*183e0*/  IADD3 R8, P0, P1, R21, R0, R8 ;  /* 0x0000000015087210 */ /* 0x000fe2000791e008 */
[----:B------:R-:W-:Y:S01]  /*183f0*/  IMAD R0, R5, R11, RZ ;  /* 0x0000000b05007224 */ /* 0x000fe200078e02ff */
[----:B------:R-:W-:-:S04]  /*18400*/  SHF.R.S32.HI R21, RZ, 0x1f, R21 ;  /* 0x0000001fff157819 */ /* 0x000fc80000011415 */
[----:B------:R-:W-:Y:S02]  /*18410*/  IADD3.X R9, R21, R10, R13, P0, P1 ;  /* 0x0000000a15097210 */ /* 0x000fe400007e240d */
[----:B------:R-:W-:-:S05]  /*18420*/  SHF.R.S32.HI R13, RZ, 0x1f, R11 ;  /* 0x0000001fff0d7819 */ /* 0x000fca000001140b */
[C---:B------:R-:W-:Y:S02]  /*18430*/  IMAD R13, R4.reuse, R13, R0 ;  /* 0x0000000d040d7224 */ /* 0x040fe400078e0200 */
[----:B------:R-:W-:-:S04]  /*18440*/  IMAD.WIDE.U32 R4, R4, R11, R8 ;  /* 0x0000000b04047225 */ /* 0x000fc800078e0008 */
[----:B------:R-:W-:Y:S01]  /*18450*/  IMAD.IADD R0, R5, 0x1, R13 ;  /* 0x0000000105007824 */ /* 0x000fe200078e020d */
[----:B0-----:R-:W-:Y:S01]  /*18460*/  LEA R2, P0, R4, R2, 0x2 ;  /* 0x0000000204027211 */ /* 0x001fe200078010ff */
[----:B------:R-:W-:-:S03]  /*18470*/  IMAD.MOV.U32 R5, RZ, RZ, -0x800000 ;  /* 0xff800000ff057424 */ /* 0x000fc600078e00ff */
[----:B-1----:R-:W-:-:S05]  /*18480*/  LEA.HI.X R3, R4, R3, R0, 0x2, P0 ;  /* 0x0000000304037211 */ /* 0x002fca00000f1400 */
[----:B------:R0:W-:Y:S04]  /*18490*/  STG.E desc[UR60][R2.64], R5 ;  /* 0x0000000502007986 */ /* 0x0001e8000c10193c */
.L_x_551:
[----:B------:R-:W-:Y:S05]  /*184a0*/  BSYNC B1 ;  /* 0x0000000000017941 */ /* 0x000fea0003800000 */
.L_x_550:
[----:B------:R-:W-:Y:S05]  /*184b0*/  @P2 BRA `(.L_x_544) ;  /* 0x0000000400782947 */ /* 0x000fea0003800000 */
[----:B------:R-:W2:Y:S01]  /*184c0*/  LDL.LU R12, [R1+0x90] ;  /* 0x00009000010c7983 */ /* 0x000ea20000300800 */
[----:B------:R-:W3:Y:S01]  /*184d0*/  LDC R21, c[0x0][0xbe8] ;  /* 0x0002fa00ff157b82 */ /* 0x000ee20000000800 */
[----:B0-----:R-:W-:Y:S01]  /*184e0*/  SHF.R.S32.HI R3, RZ, 0x1f, R28 ;  /* 0x0000001fff037819 */ /* 0x001fe2000001141c */
[----:B------:R-:W-:Y:S01]  /*184f0*/  ULDC.64 UR4, c[0x0][0xaa0] ;  /* 0x0002a80000047ab9 */ /* 0x000fe20000000a00 */
[----:B------:R-:W4:Y:S01]  /*18500*/  LDL R25, [R1+0xa8] ;  /* 0x0000a80001197983 */ /* 0x000f220000100800 */
[----:B------:R-:W-:Y:S01]  /*18510*/  IMAD R0, R24, UR4, RZ ;  /* 0x0000000418007c24 */ /* 0x000fe2000f8e02ff */
[----:B------:R-:W-:Y:S01]  /*18520*/  LEA.HI R4, R3, R28, RZ, 0x2 ;  /* 0x0000001c03047211 */ /* 0x000fe200078f10ff */
[C---:B------:R-:W-:Y:S01]  /*18530*/  IMAD.WIDE.U32 R2, R7.reuse, UR4, RZ ;  /* 0x0000000407027c25 */ /* 0x040fe2000f8e00ff */
[----:B------:R-:W-:Y:S02]  /*18540*/  ULDC.64 UR6, c[0x0][0xaf0] ;  /* 0x0002bc0000067ab9 */ /* 0x000fe40000000a00 */
[----:B------:R-:W-:Y:S01]  /*18550*/  LOP3.LUT R9, R4, 0xfffffffc, RZ, 0xc0, !PT ;  /* 0xfffffffc04097812 */ /* 0x000fe200078ec0ff */
[----:B------:R-:W-:Y:S01]  /*18560*/  IMAD R5, R7, UR5, R0 ;  /* 0x0000000507057c24 */ /* 0x000fe2000f8e0200 */
[----:B------:R-:W-:Y:S01]  /*18570*/  SHF.R.S32.HI R10, RZ, 0x2, R4 ;  /* 0x00000002ff0a7819 */ /* 0x000fe20000011404 */
[----:B------:R-:W-:Y:S01]  /*18580*/  ULDC.64 UR4, c[0x0][0xae8] ;  /* 0x0002ba0000047ab9 */ /* 0x000fe20000000a00 */
[----:B------:R-:W-:-:S02]  /*18590*/  IMAD R4, R26, UR6, RZ ;  /* 0x000000061a047c24 */ /* 0x000fc4000f8e02ff */
[----:B------:R-:W-:Y:S02]  /*185a0*/  IMAD.IADD R13, R28, 0x1, -R9 ;  /* 0x000000011c0d7824 */ /* 0x000fe400078e0a09 */
[----:B------:R-:W-:Y:S02]  /*185b0*/  IMAD.IADD R3, R3, 0x1, R5 ;  /* 0x0000000103037824 */ /* 0x000fe400078e0205 */
[----:B------:R-:W-:Y:S02]  /*185c0*/  IMAD R0, R13, 0x60, R10 ;  /* 0x000000600d007824 */ /* 0x000fe400078e020a */
[----:B------:R-:W-:Y:S01]  /*185d0*/  IMAD R7, R29, UR7, R4 ;  /* 0x000000071d077c24 */ /* 0x000fe2000f8e0204 */
[----:B---3--:R-:W-:-:S13]  /*185e0*/  ISETP.NE.AND P0, PT, R21, 0x1, PT ;  /* 0x000000011500780c */ /* 0x008fda0003f05270 */
[----:B------:R-:W0:Y:S08]  /*185f0*/  @P0 LDC R8, c[0x0][0xbec] ;  /* 0x0002fb00ff080b82 */ /* 0x000e300000000800 */
[----:B------:R-:W3:Y:S01]  /*18600*/  @P0 LDC R11, c[0x0][0xbf0] ;  /* 0x0002fc00ff0b0b82 */ /* 0x000ee20000000800 */
[----:B--2---:R-:W-:-:S04]  /*18610*/  IMAD.WIDE.U32 R2, R12, UR4, R2 ;  /* 0x000000040c027c25 */ /* 0x004fc8000f8e0002 */
[----:B----4-:R-:W-:Y:S02]  /*18620*/  IMAD R9, R25, 0xc0, R0 ;  /* 0x000000c019097824 */ /* 0x010fe400078e0200 */
[----:B------:R-:W-:Y:S01]  /*18630*/  IMAD R3, R12, UR5, R3 ;  /* 0x000000050c037c24 */ /* 0x000fe2000f8e0203 */
[----:B------:R-:W-:Y:S01]  /*18640*/  ULDC.64 UR4, c[0x0][0xae0] ;  /* 0x0002b80000047ab9 */ /* 0x000fe20000000a00 */
[----:B0-----:R-:W-:-:S04]  /*18650*/  @P0 IMAD.HI.U32 R0, R9, R8, RZ ;  /* 0x0000000809000227 */ /* 0x001fc800078e00ff */
[----:B------:R-:W-:Y:S01]  /*18660*/  IMAD.MOV.U32 R5, RZ, RZ, R9 ;  /* 0x000000ffff057224 */ /* 0x000fe200078e0009 */
[----:B---3--:R-:W-:Y:S01]  /*18670*/  @P0 SHF.R.U32.HI R5, RZ, R11, R0 ;  /* 0x0000000bff050219 */ /* 0x008fe20000011600 */
[----:B------:R-:W-:-:S03]  /*18680*/  IMAD.WIDE.U32 R2, R29, UR6, R2 ;  /* 0x000000061d027c25 */ /* 0x000fc6000f8e0002 */
[----:B------:R-:W-:Y:S01]  /*18690*/  SHF.R.S32.HI R0, RZ, 0x1f, R5 ;  /* 0x0000001fff007819 */ /* 0x000fe20000011405 */
[----:B------:R-:W-:Y:S01]  /*186a0*/  IMAD.IADD R3, R3, 0x1, R7 ;  /* 0x0000000103037824 */ /* 0x000fe200078e0207 */
[----:B------:R-:W-:-:S03]  /*186b0*/  IADD3 R4, -R5, RZ, RZ ;  /* 0x000000ff05047210 */ /* 0x000fc60007ffe1ff */
[----:B------:R-:W-:Y:S02]  /*186c0*/  IMAD R0, R0, UR4, RZ ;  /* 0x0000000400007c24 */ /* 0x000fe4000f8e02ff */
[----:B------:R-:W-:Y:S02]  /*186d0*/  IMAD R7, R21, R4, R9 ;  /* 0x0000000415077224 */ /* 0x000fe400078e0209 */
[C---:B------:R-:W-:Y:S02]  /*186e0*/  IMAD R9, R5.reuse, UR5, R0 ;  /* 0x0000000505097c24 */ /* 0x040fe4000f8e0200 */
[----:B------:R-:W-:Y:S01]  /*186f0*/  IMAD.WIDE.U32 R2, R5, UR4, R2 ;  /* 0x0000000405027c25 */ /* 0x000fe2000f8e0002 */
[----:B------:R-:W-:Y:S01]  /*18700*/  SHF.R.S32.HI R0, RZ, 0x1f, R7 ;  /* 0x0000001fff007819 */ /* 0x000fe20000011407 */
[----:B------:R-:W-:Y:S02]  /*18710*/  ULDC.64 UR4, c[0x0][0xad8] ;  /* 0x0002b60000047ab9 */ /* 0x000fe40000000a00 */
[----:B------:R-:W-:-:S02]  /*18720*/  IMAD.IADD R3, R3, 0x1, R9 ;  /* 0x0000000103037824 */ /* 0x000fc400078e0209 */
[----:B------:R-:W-:Y:S02]  /*18730*/  IMAD R0, R0, UR4, RZ ;  /* 0x0000000400007c24 */ /* 0x000fe4000f8e02ff */
[----:B------:R-:W-:-:S04]  /*18740*/  IMAD.WIDE.U32 R2, R7, UR4, R2 ;  /* 0x0000000407027c25 */ /* 0x000fc8000f8e0002 */
[----:B------:R-:W-:Y:S01]  /*18750*/  IMAD R7, R7, UR5, R0 ;  /* 0x0000000507077c24 */ /* 0x000fe2000f8e0200 */
[----:B------:R-:W-:Y:S01]  /*18760*/  ULDC.64 UR4, c[0x0][0xa80] ;  /* 0x0002a00000047ab9 */ /* 0x000fe20000000a00 */
[----:B------:R-:W-:Y:S01]  /*18770*/  IMAD.SHL.U32 R5, R13, 0x8, RZ ;  /* 0x000000080d057824 */ /* 0x000fe200078e00ff */
[C---:B------:R-:W-:Y:S01]  /*18780*/  LEA R0, P0, R2.reuse, UR4, 0x1 ;  /* 0x0000000402007c11 */ /* 0x040fe2000f8008ff */
[----:B------:R-:W-:Y:S01]  /*18790*/  IMAD.IADD R3, R3, 0x1, R7 ;  /* 0x0000000103037824 */ /* 0x000fe200078e0207 */
[----:B------:R-:W-:Y:S01]  /*187a0*/  UMOV UR4, 0xffffffff ;  /* 0xffffffff00047882 */ /* 0x000fe20000000000 */
[C---:B------:R-:W-:Y:S02]  /*187b0*/  VIADD R9, R5.reuse, 0x40 ;  /* 0x0000004005097836 */ /* 0x040fe40000000000 */
[----:B------:R-:W-:Y:S01]  /*187c0*/  VIADD R8, R5, 0x20 ;  /* 0x0000002005087836 */ /* 0x000fe20000000000 */
[----:B------:R-:W-:Y:S02]  /*187d0*/  LEA.HI.X R2, R2, UR5, R3, 0x1, P0 ;  /* 0x0000000502027c11 */ /* 0x000fe400080f0c03 */
[----:B------:R-:W-:-:S02]  /*187e0*/  SHF.R.S32.HI R20, RZ, 0x1f, R9 ;  /* 0x0000001fff147819 */ /* 0x000fc40000011409 */
[----:B------:R-:W-:Y:S01]  /*187f0*/  SHF.R.S32.HI R7, RZ, 0x1f, R8 ;  /* 0x0000001fff077819 */ /* 0x000fe20000011408 */
[----:B------:R-:W-:Y:S06]  /*18800*/  BRA.DIV UR4, `(.L_x_552) ;  /* 0x0000008e04587947 */ /* 0x000fec000b800000 */
[----:B------:R0:W2:Y:S04]  /*18810*/  SHFL.IDX PT, R3, R2, RZ, 0x1c1f ;  /* 0x001c1fff02037589 */ /* 0x0000a800000e0000 */
[----:B------:R0:W3:Y:S02]  /*18820*/  SHFL.IDX PT, R14, R0, RZ, 0x1c1f ;  /* 0x001c1fff000e7589 */ /* 0x0000e400000e0000 */
.L_x_758:
[----:B------:R-:W-:Y:S01]  /*18830*/  IMAD R21, R6, R21, RZ ;  /* 0x0000001506157224 */ /* 0x000fe200078e02ff */
[----:B------:R-:W-:Y:S01]  /*18840*/  BSSY B1, `(.L_x_553) ;  /* 0x0000011000017945 */ /* 0x000fe20003800000 */
[----:B------:R-:W-:-:S05]  /*18850*/  IMAD R4, R25, 0xc0, R10 ;  /* 0x000000c019047824 */ /* 0x000fca00078e020a */
[----:B------:R-:W-:-:S13]  /*18860*/  ISETP.GE.AND P0, PT, R4, R21, PT ;  /* 0x000000150400720c */ /* 0x000fda0003f06270 */
[----:B------:R-:W-:Y:S05]  /*18870*/  @P0 BRA `(.L_x_554) ;  /* 0x0000000000340947 */ /* 0x000fea0003800000 */
[----:B------:R-:W-:Y:S02]  /*18880*/  ULDC UR4, c[0x0][0xac8] ;  /* 0x0002b20000047ab9 */ /* 0x000fe40000000800 */
[----:B------:R-:W-:Y:S02]  /*18890*/  ISETP.GE.AND P2, PT, R5, UR4, PT ;  /* 0x0000000405007c0c */ /* 0x000fe4000bf46270 */
[----:B------:R-:W-:Y:S02]  /*188a0*/  ISETP.GE.AND P3, PT, R8, UR4, PT ;  /* 0x0000000408007c0c */ /* 0x000fe4000bf66270 */
[----:B------:R-:W-:-:S09]  /*188b0*/  ISETP.GE.AND P4, PT, R9, UR4, PT ;  /* 0x0000000409007c0c */ /* 0x000fd2000bf86270 */
[----:B--2---:R-:W-:Y:S02]  /*188c0*/  @!P2 IMAD.MOV.U32 R15, RZ, RZ, R3 ;  /* 0x000000ffff0fa224 */ /* 0x004fe400078e0003 */
[CC--:B---3--:R-:W-:Y:S02]  /*188d0*/  @!P3 LEA R12, P0, R8.reuse, R14.reuse, 0x1 ;  /* 0x0000000e080cb211 */ /* 0x0c8fe400078008ff */
[----:B------:R-:W-:Y:S01]  /*188e0*/  @!P4 LEA R24, P1, R9, R14, 0x1 ;  /* 0x0000000e0918c211 */ /* 0x000fe200078208ff */
[----:B------:R-:W-:Y:S01]  /*188f0*/  @!P2 IMAD.WIDE R10, R5, 0x2, R14 ;  /* 0x00000002050aa825 */ /* 0x000fe200078e020e */
[-C--:B------:R-:W-:Y:S02]  /*18900*/  @!P3 LEA.HI.X R13, R8, R3.reuse, R7, 0x1, P0 ;  /* 0x00000003080db211 */ /* 0x080fe400000f0c07 */
[----:B------:R-:W-:Y:S02]  /*18910*/  @!P4 LEA.HI.X R25, R9, R3, R20, 0x1, P1 ;  /* 0x000000030919c211 */ /* 0x000fe400008f0c14 */
[----:B------:R4:W-:Y:S04]  /*18920*/  @!P2 ST.E.128 desc[UR60][R10.64], RZ ;  /* 0x000000ff0a00a985 */ /* 0x0009e8000c101d3c */
[----:B------:R4:W-:Y:S04]  /*18930*/  @!P3 ST.E.128 desc[UR60][R12.64], RZ ;  /* 0x000000ff0c00b985 */ /* 0x0009e8000c101d3c */
[----:B------:R4:W-:Y:S02]  /*18940*/  @!P4 ST.E.128 desc[UR60][R24.64], RZ ;  /* 0x000000ff1800c985 */ /* 0x0009e4000c101d3c */
.L_x_554:
[----:B------:R-:W-:Y:S05]  /*18950*/  BSYNC B1 ;  /* 0x0000000000017941 */ /* 0x000fea0003800000 */
.L_x_553:
[----:B------:R-:W-:-:S03]  /*18960*/  UMOV UR4, 0xffffffff ;  /* 0xffffffff00047882 */ /* 0x000fc60000000000 */
[----:B------:R-:W-:Y:S05]  /*18970*/  BRA.DIV UR4, `(.L_x_555) ;  /* 0x0000008e04307947 */ /* 0x000fea000b800000 */
[----:B--2---:R2:W0:Y:S04]  /*18980*/  SHFL.IDX PT, R3, R2, 0x1, 0x1c1f ;  /* 0x003c1f0002037f89 */ /* 0x00442800000e0000 */
[----:B---3--:R2:W3:Y:S02]  /*18990*/  SHFL.IDX PT, R14, R0, 0x1, 0x1c1f ;  /* 0x003c1f00000e7f89 */ /* 0x0084e400000e0000 */
.L_x_762:
[----:B0-2---:R-:W-:-:S05]  /*189a0*/  VIADD R0, R4, 0x60 ;  /* 0x0000006004007836 */ /* 0x005fca0000000000 */
[----:B------:R-:W-:-:S13]  /*189b0*/  ISETP.GE.AND P0, PT, R0, R21, PT ;  /* 0x000000150000720c */ /* 0x000fda0003f06270 */
[----:B------:R-:W-:Y:S05]  /*189c0*/  @P0 BRA `(.L_x_544) ;  /* 0x0000000000340947 */ /* 0x000fea0003800000 */
[----:B------:R-:W-:Y:S02]  /*189d0*/  ULDC UR4, c[0x0][0xac8] ;  /* 0x0002b20000047ab9 */ /* 0x000fe40000000800 */
[----:B------:R-:W-:Y:S02]  /*189e0*/  ISETP.GE.AND P2, PT, R5, UR4, PT ;  /* 0x0000000405007c0c */ /* 0x000fe4000bf46270 */
[----:B------:R-:W-:Y:S02]  /*189f0*/  ISETP.GE.AND P3, PT, R8, UR4, PT ;  /* 0x0000000408007c0c */ /* 0x000fe4000bf66270 */
[----:B------:R-:W-:-:S09]  /*18a00*/  ISETP.GE.AND P4, PT, R9, UR4, PT ;  /* 0x0000000409007c0c */ /* 0x000fd2000bf86270 */
[----:B------:R-:W-:Y:S02]  /*18a10*/  @!P2 IMAD.MOV.U32 R15, RZ, RZ, R3 ;  /* 0x000000ffff0fa224 */ /* 0x000fe400078e0003 */
        /* <DEDUP_REMOVED lines=8> */
.L_x_544:
[----:B------:R-:W-:Y:S05]  /*18aa0*/  BSYNC B0 ;  /* 0x0000000000007941 */ /* 0x000fea0003800000 */
.L_x_536:
[----:B------:R-:W-:Y:S02]  /*18ab0*/  ULDC UR4, c[0x0][0xc3c] ;  /* 0x00030f0000047ab9 */ /* 0x000fe40000000800 */
[----:B-1----:R-:W-:-:S13]  /*18ac0*/  ISETP.GE.AND P0, PT, R111, UR4, PT ;  /* 0x000000046f007c0c */ /* 0x002fda000bf06270 */
[----:B------:R-:W-:Y:S05]  /*18ad0*/  @!P0 BRA `(.L_x_556) ;  /* 0xfffffe8800208947 */ /* 0x000fea000383ffff */
[----:B------:R-:W-:Y:S05]  /*18ae0*/  BRA `(.L_x_410) ;  /* 0x0000007c00c47947 */ /* 0x000fea0003800000 */
.L_x_408:
[----:B------:R-:W-:-:S08]  /*18af0*/  NOP ;  /* 0x0000000000007918 */ /* 0x000fd00000000000 */
[----:B--2---:R-:W0:-:S00]  /*18b00*/  USETMAXREG.DEALLOC.CTAPOOL 0x20 ;  /* 0x00000020000079c8 */ /* 0x004e0000080e0500 */
[----:B0-----:R-:W2:Y:S01]  /*18b10*/  LDL.LU R2, [R1+0x50] ;  /* 0x0000500001027983 */ /* 0x001ea20000300800 */
[----:B------:R-:W-:Y:S01]  /*18b20*/  LOP3.LUT R0, R0, 0x3, RZ, 0xc0, !PT ;  /* 0x0000000300007812 */ /* 0x000fe200078ec0ff */
[----:B------:R-:W-:-:S05]  /*18b30*/  IMAD.MOV.U32 R6, RZ, RZ, RZ ;  /* 0x000000ffff067224 */ /* 0x000fca00078e00ff */
[----:B------:R-:W0:Y:S02]  /*18b40*/  SHFL.IDX PT, R0, R0, RZ, 0x1f ;  /* 0x00001fff00007589 */ /* 0x000e2400000e0000 */
[----:B0-----:R-:W-:Y:S02]  /*18b50*/  ISETP.NE.AND P0, PT, R0, RZ, PT ;  /* 0x000000ff0000720c */ /* 0x001fe40003f05270 */
[----:B--2---:R-:W-:-:S11]  /*18b60*/  LOP3.LUT R2, R2, 0xfffffffd, RZ, 0xc0, !PT ;  /* 0xfffffffd02027812 */ /* 0x004fd600078ec0ff */
[----:B------:R-:W-:-:S05]  /*18b70*/  @P0 LOP3.LUT R2, R2, 0x2, RZ, 0xfc, !PT ;  /* 0x0000000202020812 */ /* 0x000fca00078efcff */
[----:B------:R0:W-:Y:S01]  /*18b80*/  STL [R1+0x50], R2 ;  /* 0x0000500201007387 */ /* 0x0001e20000100800 */
        /* <DEDUP_REMOVED lines=8> */
.L_x_557:
[----:B------:R-:W1:Y:S01]  /*18c10*/  S2R R0, SR_TID.X ;  /* 0x0000000000007919 */ /* 0x000e620000002100 */
[----:B------:R-:W-:Y:S01]  /*18c20*/  ULDC UR4, c[0x0][0xc3c] ;  /* 0x00030f0000047ab9 */ /* 0x000fe20000000800 */
[----:B------:R-:W-:Y:S01]  /*18c30*/  IMAD.MOV.U32 R7, RZ, RZ, RZ ;  /* 0x000000ffff077224 */ /* 0x000fe200078e00ff */
[----:B------:R-:W2:Y:S01]  /*18c40*/  S2UR UR6, SR_CTAID.X ;  /* 0x00000000000679c3 */ /* 0x000ea20000002500 */
[----:B------:R-:W-:Y:S01]  /*18c50*/  ULDC UR5, c[0x0][0xc38] ;  /* 0x00030e0000057ab9 */ /* 0x000fe20000000800 */
[----:B-1----:R-:W-:-:S04]  /*18c60*/  LOP3.LUT R0, R0, 0x1f, RZ, 0xc0, !PT ;  /* 0x0000001f00007812 */ /* 0x002fc800078ec0ff */
[----:B------:R-:W-:-:S04]  /*18c70*/  ISETP.NE.AND P0, PT, R0, 0x1f, PT ;  /* 0x0000001f0000780c */ /* 0x000fc80003f05270 */
[----:B------:R-:W-:-:S13]  /*18c80*/  ISETP.GE.OR P1, PT, R0, UR4, !P0 ;  /* 0x0000000400007c0c */ /* 0x000fda000c726670 */
[----:B------:R-:W1:Y:S08]  /*18c90*/  @!P1 LDC.64 R4, c[0x0][0xc80] ;  /* 0x00032000ff049b82 */ /* 0x000e700000000a00 */
[----:B0-----:R-:W0:Y:S01]  /*18ca0*/  @!P1 LDC.64 R2, c[0x0][0xc78] ;  /* 0x00031e00ff029b82 */ /* 0x001e220000000a00 */
[----:B-1----:R-:W-:-:S05]  /*18cb0*/  @!P1 IMAD.WIDE.U32 R4, R0, 0x4, R4 ;  /* 0x0000000400049825 */ /* 0x002fca00078e0004 */
[----:B------:R-:W3:Y:S01]  /*18cc0*/  @!P1 LDG.E R6, desc[UR60][R4.64] ;  /* 0x0000003c04069981 */ /* 0x000ee2000c1e1900 */
[----:B0-----:R-:W-:-:S05]  /*18cd0*/  @!P1 IMAD.WIDE.U32 R2, R0, 0x4, R2 ;  /* 0x0000000400029825 */ /* 0x001fca00078e0002 */
[----:B------:R-:W3:Y:S01]  /*18ce0*/  @!P1 LDG.E R7, desc[UR60][R2.64] ;  /* 0x0000003c02079981 */ /* 0x000ee2000c1e1900 */
[C---:B------:R-:W-:Y:S02]  /*18cf0*/  ISETP.NE.AND P1, PT, R0.reuse, RZ, PT ;  /* 0x000000ff0000720c */ /* 0x040fe40003f25270 */
[C---:B------:R-:W-:Y:S02]  /*18d00*/  ISETP.GE.U32.AND P2, PT, R0.reuse, 0x2, PT ;  /* 0x000000020000780c */ /* 0x040fe40003f46070 */
[C---:B------:R-:W-:Y:S02]  /*18d10*/  ISETP.GE.U32.AND P3, PT, R0.reuse, 0x4, PT ;  /* 0x000000040000780c */ /* 0x040fe40003f66070 */
[C---:B------:R-:W-:Y:S02]  /*18d20*/  ISETP.GE.U32.AND P4, PT, R0.reuse, 0x8, PT ;  /* 0x000000080000780c */ /* 0x040fe40003f86070 */
[----:B------:R-:W-:Y:S01]  /*18d30*/  ISETP.GE.U32.AND P5, PT, R0, 0x10, PT ;  /* 0x000000100000780c */ /* 0x000fe20003fa6070 */
[----:B------:R-:W-:Y:S01]  /*18d40*/  UMOV UR4, URZ ;  /* 0x0000003f00047c82 */ /* 0x000fe20008000000 */
[----:B---3--:R-:W-:-:S05]  /*18d50*/  IMAD R8, R6, R7, RZ ;  /* 0x0000000706087224 */ /* 0x008fca00078e02ff */
        /* <DEDUP_REMOVED lines=16> */
[----:B0-----:R-:W-:-:S05]  /*18e60*/  IMAD R8, R8, UR5, RZ ;  /* 0x0000000508087c24 */ /* 0x001fca000f8e02ff */
[----:B--2---:R-:W-:Y:S01]  /*18e70*/  ISETP.GT.AND P6, PT, R8, UR6, PT ;  /* 0x0000000608007c0c */ /* 0x004fe2000bfc4270 */
[----:B------:R-:W-:-:S12]  /*18e80*/  IMAD.MOV.U32 R3, RZ, RZ, R8 ;  /* 0x000000ffff037224 */ /* 0x000fd800078e0008 */
[----:B------:R-:W-:Y:S05]  /*18e90*/  @P6 BRA `(.L_x_559) ;  /* 0x00000000009c6947 */ /* 0x000fea0003800000 */
[----:B------:R-:W-:Y:S01]  /*18ea0*/  IMAD.MOV.U32 R8, RZ, RZ, R3 ;  /* 0x000000ffff087224 */ /* 0x000fe200078e0003 */
[----:B------:R-:W-:Y:S01]  /*18eb0*/  UMOV UR4, URZ ;  /* 0x0000003f00047c82 */ /* 0x000fe20008000000 */
[----:B------:R-:W-:-:S05]  /*18ec0*/  ULDC UR5, c[0x0][0xc38] ;  /* 0x00030e0000057ab9 */ /* 0x000fca0000000800 */
.L_x_561:
[----:B------:R-:W0:Y:S01]  /*18ed0*/  LDC R2, c[0x0][0xc3c] ;  /* 0x00030f00ff027b82 */ /* 0x000e220000000800 */
[----:B------:R-:W-:Y:S01]  /*18ee0*/  UIADD3 UR4, UR4, 0x1f, URZ ;  /* 0x0000001f04047890 */ /* 0x000fe2000fffe03f */
[----:B------:R-:W-:Y:S02]  /*18ef0*/  ULDC UR7, c[0x0][0xc3c] ;  /* 0x00030f0000077ab9 */ /* 0x000fe40000000800 */
[----:B------:R-:W-:-:S03]  /*18f00*/  IMAD.U32 R27, RZ, RZ, UR7 ;  /* 0x00000007ff1b7e24 */ /* 0x000fc6000f8e00ff */
[----:B0-----:R-:W-:-:S13]  /*18f10*/  ISETP.LE.AND P6, PT, R2, UR4, PT ;  /* 0x0000000402007c0c */ /* 0x001fda000bfc3270 */
[----:B------:R-:W-:Y:S05]  /*18f20*/  @P6 BRA `(.L_x_560) ;  /* 0x00000004009c6947 */ /* 0x000fea0003800000 */
[----:B------:R-:W-:-:S05]  /*18f30*/  VIADD R7, R0, UR4 ;  /* 0x0000000400077c36 */ /* 0x000fca0008000000 */
        /* <DEDUP_REMOVED lines=19> */
[----:B0-----:R-:W-:-:S04]  /*19070*/  SEL R2, R2, RZ, P4 ;  /* 0x000000ff02027207 */ /* 0x001fc80002000000 */
[----:B------:R-:W-:-:S05]  /*19080*/  IADD3 R2, R11, R2, RZ ;  /* 0x000000020b027210 */ /* 0x000fca0007ffe0ff */
        /* <DEDUP_REMOVED lines=8> */
.L_x_559:
        /* <DEDUP_REMOVED lines=19> */
.L_x_562:
[----:B0-----:R-:W-:Y:S02]  /*19240*/  IMAD.MOV.U32 R5, RZ, RZ, R10 ;  /* 0x000000ffff057224 */ /* 0x001fe400078e000a */
[----:B-1----:R-:W-:Y:S02]  /*19250*/  IMAD R24, R24, UR5, R9 ;  /* 0x0000000518187c24 */ /* 0x002fe4000f8e0209 */
[----:B------:R-:W0:Y:S01]  /*19260*/  I2F.RP R8, R5 ;  /* 0x0000000500087306 */ /* 0x000e220000209400 */
[----:B------:R-:W-:Y:S02]  /*19270*/  IMAD R9, R11, R4, RZ ;  /* 0x000000040b097224 */ /* 0x000fe400078e02ff */
[----:B------:R-:W-:Y:S01]  /*19280*/  IMAD.MOV.U32 R2, RZ, RZ, RZ ;  /* 0x000000ffff027224 */ /* 0x000fe200078e00ff */
[----:B------:R-:W-:Y:S01]  /*19290*/  IADD3 R25, -R24, UR6, RZ ;  /* 0x0000000618197c10 */ /* 0x000fe2000fffe1ff */
[----:B------:R-:W-:Y:S02]  /*192a0*/  VIADD R27, R27, UR4 ;  /* 0x000000041b1b7c36 */ /* 0x000fe40008000000 */
[----:B------:R-:W-:Y:S01]  /*192b0*/  IMAD.HI.U32 R2, R3, R9, R2 ;  /* 0x0000000903027227 */ /* 0x000fe200078e0002 */
[----:B------:R-:W-:-:S02]  /*192c0*/  IABS R3, R6 ;  /* 0x0000000600037213 */ /* 0x000fc40000000000 */
[----:B------:R-:W-:-:S03]  /*192d0*/  IABS R9, R25 ;  /* 0x0000001900097213 */ /* 0x000fc60000000000 */
[----:B------:R-:W-:Y:S02]  /*192e0*/  IMAD.MOV R3, RZ, RZ, -R3 ;  /* 0x000000ffff037224 */ /* 0x000fe400078e0a03 */
[----:B------:R-:W-:Y:S01]  /*192f0*/  IMAD.HI.U32 R2, R2, R9, RZ ;  /* 0x0000000902027227 */ /* 0x000fe200078e00ff */
[----:B0-----:R-:W0:Y:S03]  /*19300*/  MUFU.RCP R8, R8 ;  /* 0x0000000800087308 */ /* 0x001e260000001000 */
[----:B------:R-:W-:-:S05]  /*19310*/  IMAD R9, R2, R3, R9 ;  /* 0x0000000302097224 */ /* 0x000fca00078e0209 */
[----:B------:R-:W-:Y:S01]  /*19320*/  ISETP.GT.U32.AND P1, PT, R4, R9, PT ;  /* 0x000000090400720c */ /* 0x000fe20003f24070 */
[----:B0-----:R-:W-:-:S12]  /*19330*/  VIADD R3, R8, 0xffffffe ;  /* 0x0ffffffe08037836 */ /* 0x001fd80000000000 */
[----:B------:R-:W-:Y:S01]  /*19340*/  @!P1 IMAD.IADD R9, R9, 0x1, -R4 ;  /* 0x0000000109099824 */ /* 0x000fe200078e0a04 */
[----:B------:R-:W0:Y:S01]  /*19350*/  F2I.FTZ.U32.TRUNC.NTZ R3, R3 ;  /* 0x0000000300037305 */ /* 0x000e22000021f000 */
[----:B------:R-:W-:Y:S01]  /*19360*/  @!P1 VIADD R2, R2, 0x1 ;  /* 0x0000000102029836 */ /* 0x000fe20000000000 */
[----:B------:R-:W-:Y:S02]  /*19370*/  ISETP.NE.AND P1, PT, R6, RZ, PT ;  /* 0x000000ff0600720c */ /* 0x000fe40003f25270 */
[----:B------:R-:W-:Y:S02]  /*19380*/  ISETP.GE.U32.AND P0, PT, R9, R4, PT ;  /* 0x000000040900720c */ /* 0x000fe40003f06070 */
[----:B------:R-:W-:-:S04]  /*19390*/  LOP3.LUT R4, R25, R6, RZ, 0x3c, !PT ;  /* 0x0000000619047212 */ /* 0x000fc800078e3cff */
[----:B------:R-:W-:Y:S01]  /*193a0*/  ISETP.GE.AND P2, PT, R4, RZ, PT ;  /* 0x000000ff0400720c */ /* 0x000fe20003f46270 */
[----:B0-----:R-:W-:-:S06]  /*193b0*/  IMAD.MOV R8, RZ, RZ, -R3 ;  /* 0x000000ffff087224 */ /* 0x001fcc00078e0a03 */
[----:B------:R-:W-:-:S04]  /*193c0*/  @P0 VIADD R2, R2, 0x1 ;  /* 0x0000000102020836 */ /* 0x000fc80000000000 */
[----:B------:R-:W-:Y:S02]  /*193d0*/  IMAD.MOV.U32 R4, RZ, RZ, R2 ;  /* 0x000000ffff047224 */ /* 0x000fe400078e0002 */
[----:B------:R-:W-:Y:S01]  /*193e0*/  IMAD.MOV.U32 R2, RZ, RZ, R8 ;  /* 0x000000ffff027224 */ /* 0x000fe200078e0008 */
[----:B------:R-:W-:Y:S01]  /*193f0*/  IABS R8, R7 ;  /* 0x0000000700087213 */ /* 0x000fe20000000000 */
[----:B------:R-:W-:Y:S01]  /*19400*/  @!P2 IMAD.MOV R4, RZ, RZ, -R4 ;  /* 0x000000ffff04a224 */ /* 0x000fe200078e0a04 */
[----:B------:R-:W-:Y:S01]  /*19410*/  @!P1 LOP3.LUT R4, RZ, R6, RZ, 0x33, !PT ;  /* 0x00000006ff049212 */ /* 0x000fe200078e33ff */
[----:B------:R-:W-:Y:S02]  /*19420*/  IMAD R9, R2, R5, RZ ;  /* 0x0000000502097224 */ /* 0x000fe400078e02ff */
[----:B------:R-:W-:Y:S02]  /*19430*/  IMAD.MOV.U32 R2, RZ, RZ, RZ ;  /* 0x000000ffff027224 */ /* 0x000fe400078e00ff */
[----:B------:R-:W-:-:S02]  /*19440*/  IMAD.MOV R8, RZ, RZ, -R8 ;  /* 0x000000ffff087224 */ /* 0x000fc400078e0a08 */
[----:B------:R-:W-:Y:S01]  /*19450*/  IMAD.HI.U32 R2, R3, R9, R2 ;  /* 0x0000000903027227 */ /* 0x000fe200078e0002 */
[----:B------:R-:W-:-:S03]  /*19460*/  IABS R3, R4 ;  /* 0x0000000400037213 */ /* 0x000fc60000000000 */
[----:B------:R-:W-:Y:S02]  /*19470*/  IMAD R6, R6, R4, RZ ;  /* 0x0000000406067224 */ /* 0x000fe400078e02ff */
        /* <DEDUP_REMOVED lines=10> */
[----:B------:R-:W-:-:S05]  /*19520*/  @P0 VIADD R2, R2, 0x1 ;  /* 0x0000000102020836 */ /* 0x000fca0000000000 */
[----:B------:R-:W-:Y:S02]  /*19530*/  @!P2 IADD3 R2, -R2, RZ, RZ ;  /* 0x000000ff0202a210 */ /* 0x000fe40007ffe1ff */
[----:B------:R-:W-:-:S05]  /*19540*/  @!P1 LOP3.LUT R2, RZ, R7, RZ, 0x33, !PT ;  /* 0x00000007ff029212 */ /* 0x000fca00078e33ff */
[----:B------:R-:W-:-:S04]  /*19550*/  IMAD.MOV R3, RZ, RZ, -R2 ;  /* 0x000000ffff037224 */ /* 0x000fc800078e0a02 */
[C---:B------:R-:W-:Y:S02]  /*19560*/  IMAD R4, R7.reuse, R3, R4 ;  /* 0x0000000307047224 */ /* 0x040fe400078e0204 */
[----:B------:R-:W-:-:S04]  /*19570*/  IMAD R7, R7, 0x1000000, R2 ;  /* 0x0100000007077824 */ /* 0x000fc800078e0202 */
[----:B------:R-:W-:Y:S01]  /*19580*/  IMAD R26, R4, 0x10000, R7 ;  /* 0x00010000041a7824 */ /* 0x000fe200078e0207 */
[----:B------:R-:W-:Y:S06]  /*19590*/  BRA `(.L_x_563) ;  /* 0x00000000000c7947 */ /* 0x000fec0003800000 */
.L_x_560:
[----:B------:R-:W-:Y:S02]  /*195a0*/  IMAD.MOV.U32 R25, RZ, RZ, RZ ;  /* 0x000000ffff197224 */ /* 0x000fe400078e00ff */
[----:B------:R-:W-:Y:S02]  /*195b0*/  IMAD.U32 R24, RZ, RZ, UR6 ;  /* 0x00000006ff187e24 */ /* 0x000fe4000f8e00ff */
[----:B------:R-:W-:-:S07]  /*195c0*/  IMAD.MOV.U32 R26, RZ, RZ, RZ ;  /* 0x000000ffff1a7224 */ /* 0x000fce00078e00ff */
.L_x_563:
[----:B------:R-:W-:-:S13]  /*195d0*/  ISETP.NE.AND P0, PT, R0, RZ, PT ;  /* 0x000000ff0000720c */ /* 0x000fda0003f05270 */
[----:B------:R-:W0:Y:S01]  /*195e0*/  @!P0 S2R R3, SR_CgaCtaId ;  /* 0x0000000000038919 */ /* 0x000e220000008800 */
[----:B------:R-:W-:-:S04]  /*195f0*/  @!P0 MOV R0, 0x400 ;  /* 0x0000040000008802 */ /* 0x000fc80000000f00 */
[----:B0-----:R-:W-:-:S05]  /*19600*/  @!P0 LEA R0, R3, R0, 0x18 ;  /* 0x0000000003008211 */ /* 0x001fca00078ec0ff */
[----:B------:R0:W-:Y:S01]  /*19610*/  @!P0 STS.128 [R0+0x31cd0], R24 ;  /* 0x031cd01800008388 */ /* 0x0001e20000000c00 */
[----:B------:R-:W-:Y:S06]  /*19620*/  BAR.ARV 0x5, 0x200 ;  /* 0x0148000000007b1d */ /* 0x000fec0000002000 */
.L_x_558:
[----:B------:R2:W-:Y:S01]  /*19630*/  STL [R1+0x34], RZ ;  /* 0x000034ff01007387 */ /* 0x0005e20000100800 */
[----:B------:R-:W-:Y:S01]  /*19640*/  ULDC UR4, c[0x0][0xc3c] ;  /* 0x00030f0000047ab9 */ /* 0x000fe20000000800 */
[----:B------:R-:W-:Y:S01]  /*19650*/  IMAD.MOV.U32 R28, RZ, RZ, 0x1 ;  /* 0x00000001ff1c7424 */ /* 0x000fe200078e00ff */
[----:B-1----:R-:W-:Y:S01]  /*19660*/  ISETP.GE.AND P0, PT, R27, UR4, PT ;  /* 0x000000041b007c0c */ /* 0x002fe2000bf06270 */
[----:B------:R-:W-:-:S12]  /*19670*/  IMAD.MOV.U32 R18, RZ, RZ, RZ ;  /* 0x000000ffff127224 */ /* 0x000fd800078e00ff */
[----:B--2---:R-:W-:Y:S05]  /*19680*/  @P0 BRA `(.L_x_564) ;  /* 0x0000007000000947 */ /* 0x004fea0003800000 */
[----:B------:R-:W1:Y:S01]  /*19690*/  S2R R6, SR_TID.X ;  /* 0x0000000000067919 */ /* 0x000e620000002100 */
[----:B------:R-:W2:Y:S01]  /*196a0*/  S2UR UR5, SR_CgaCtaId ;  /* 0x00000000000579c3 */ /* 0x000ea20000008800 */
[----:B------:R-:W-:Y:S01]  /*196b0*/  UMOV UR4, 0x400 ;  /* 0x0000040000047882 */ /* 0x000fe20000000000 */
[----:B------:R-:W-:Y:S01]  /*196c0*/  BSSY B8, `(.L_x_564) ;  /* 0x00006fc000087945 */ /* 0x000fe20003800000 */
[----:B------:R-:W-:Y:S01]  /*196d0*/  STL [R1+0x34], RZ ;  /* 0x000034ff01007387 */ /* 0x000fe20000100800 */
[----:B------:R-:W-:Y:S01]  /*196e0*/  IMAD.MOV.U32 R29, RZ, RZ, RZ ;  /* 0x000000ffff1d7224 */ /* 0x000fe200078e00ff */
[----:B------:R-:W-:Y:S01]  /*196f0*/  ULDC.64 UR36, c[0x0][0x198] ;  /* 0x0000660000247ab9 */ /* 0x000fe20000000a00 */
[----:B------:R-:W-:Y:S01]  /*19700*/  IMAD.MOV.U32 R18, RZ, RZ, RZ ;  /* 0x000000ffff127224 */ /* 0x000fe200078e00ff */
[----:B------:R-:W-:Y:S01]  /*19710*/  ULDC UR38, c[0x0][0xc] ;  /* 0x0000030000267ab9 */ /* 0x000fe20000000800 */
[----:B------:R-:W-:Y:S01]  /*19720*/  IMAD.MOV.U32 R28, RZ, RZ, 0x1 ;  /* 0x00000001ff1c7424 */ /* 0x000fe200078e00ff */
[----:B--2---:R-:W-:-:S06]  /*19730*/  ULEA UR4, UR5, UR4, 0x18 ;  /* 0x0000000405047291 */ /* 0x004fcc000f8ec03f */
[----:B------:R-:W-:Y:S01]  /*19740*/  IMAD.U32 R16, RZ, RZ, UR4 ;  /* 0x00000004ff107e24 */ /* 0x000fe2000f8e00ff */
[C---:B-1----:R-:W-:Y:S01]  /*19750*/  LOP3.LUT R5, R6.reuse, 0x7f, RZ, 0xc0, !PT ;  /* 0x0000007f06057812 */ /* 0x042fe200078ec0ff */
[----:B0-----:R-:W-:-:S04]  /*19760*/  IMAD.SHL.U32 R0, R6, 0x8, RZ ;  /* 0x0000000806007824 */ /* 0x001fc800078e00ff */
[----:B------:R-:W-:Y:S01]  /*19770*/  IMAD.SHL.U32 R4, R5, 0x8, RZ ;  /* 0x0000000805047824 */ /* 0x000fe200078e00ff */
[C---:B------:R-:W-:Y:S02]  /*19780*/  LOP3.LUT R3, R0.reuse, 0x20, RZ, 0xc0, !PT ;  /* 0x0000002000037812 */ /* 0x040fe400078ec0ff */
[----:B------:R-:W-:Y:S02]  /*19790*/  LOP3.LUT R2, R0, 0xd8, RZ, 0xc0, !PT ;  /* 0x000000d800027812 */ /* 0x000fe400078ec0ff */
[----:B------:R-:W-:Y:S02]  /*197a0*/  LOP3.LUT R3, R3, 0x300, R4, 0xf8, !PT ;  /* 0x0000030003037812 */ /* 0x000fe400078ef804 */
[----:B------:R-:W-:Y:S02]  /*197b0*/  LOP3.LUT R2, R2, 0x18, R6, 0x78, !PT ;  /* 0x0000001802027812 */ /* 0x000fe400078e7806 */
[----:B------:R-:W-:Y:S01]  /*197c0*/  SHF.R.U32.HI R4, RZ, 0x2, R5 ;  /* 0x00000002ff047819 */ /* 0x000fe20000011605 */
[----:B------:R-:W-:Y:S01]  /*197d0*/  IMAD.MOV.U32 R5, RZ, RZ, 0x1 ;  /* 0x00000001ff057424 */ /* 0x000fe200078e00ff */
[----:B------:R-:W-:Y:S01]  /*197e0*/  LOP3.LUT R3, R3, R2, RZ, 0xfc, !PT ;  /* 0x0000000203037212 */ /* 0x000fe200078efcff */
[----:B------:R-:W-:Y:S01]  /*197f0*/  IMAD.SHL.U32 R2, R6, 0x20, RZ ;  /* 0x0000002006027824 */ /* 0x000fe200078e00ff */
[----:B------:R-:W-:-:S02]  /*19800*/  LOP3.LUT R0, R0, 0x18, RZ, 0xc0, !PT ;  /* 0x0000001800007812 */ /* 0x000fc400078ec0ff */
[----:B------:R-:W-:Y:S02]  /*19810*/  STL [R1], R5 ;  /* 0x0000000501007387 */ /* 0x000fe40000100800 */
[----:B------:R-:W-:Y:S01]  /*19820*/  LOP3.LUT R4, R4, 0x60, R2, 0xf8, !PT ;  /* 0x0000006004047812 */ /* 0x000fe200078ef802 */
[----:B------:R-:W-:-:S05]  /*19830*/  IMAD R2, R3, 0x2, R16 ;  /* 0x0000000203027824 */ /* 0x000fca00078e0210 */
[----:B------:R0:W-:Y:S02]  /*19840*/  STL [R1+0xc], R2 ;  /* 0x00000c0201007387 */ /* 0x0001e40000100800 */
[C---:B0-----:R-:W-:Y:S02]  /*19850*/  LOP3.LUT R2, R0.reuse, 0x20, RZ, 0xfc, !PT ;  /* 0x0000002000027812 */ /* 0x041fe400078efcff */
[----:B------:R-:W-:-:S07]  /*19860*/  LOP3.LUT R0, R0, 0x40, RZ, 0xfc, !PT ;  /* 0x0000004000007812 */ /* 0x000fce00078efcff */
.L_x_710:
[----:B------:R-:W0:Y:S02]  /*19870*/  LDC.64 R2, c[0x0][0xc88] ;  /* 0x00032200ff027b82 */ /* 0x000e240000000a00 */
[----:B0-----:R-:W-:-:S05]  /*19880*/  IMAD.WIDE R2, R27, 0x4, R2 ;  /* 0x000000041b027825 */ /* 0x001fca00078e0202 */
[----:B--2---:R-:W2:Y:S01]  /*19890*/  LDG.E R13, desc[UR60][R2.64] ;  /* 0x0000003c020d7981 */ /* 0x004ea2000c1e1900 */
[----:B------:R-:W-:Y:S05]  /*198a0*/  YIELD ;  /* 0x0000000000007946 */ /* 0x000fea0003800000 */
[----:B------:R-:W-:Y:S01]  /*198b0*/  ULDC.64 UR4, c[0x0][0xa28] ;  /* 0x00028a0000047ab9 */ /* 0x000fe20000000a00 */
[----:B------:R-:W-:Y:S02]  /*198c0*/  CS2R R8, SRZ ;  /* 0x0000000000087805 */ /* 0x000fe4000001ff00 */
[----:B------:R-:W-:Y:S01]  /*198d0*/  ISETP.NE.U32.AND P0, PT, RZ, UR4, PT ;  /* 0x00000004ff007c0c */ /* 0x000fe2000bf05070 */
[----:B------:R-:W-:-:S03]  /*198e0*/  ULDC.64 UR6, c[0x0][0xa00] ;  /* 0x0002800000067ab9 */ /* 0x000fc60000000a00 */
[----:B------:R-:W-:Y:S02]  /*198f0*/  ISETP.NE.AND.EX P0, PT, RZ, UR5, PT, P0 ;  /* 0x00000005ff007c0c */ /* 0x000fe4000bf05300 */
[----:B--2---:R-:W-:Y:S01]  /*19900*/  SHF.R.S32.HI R0, RZ, 0x1f, R13 ;  /* 0x0000001fff007819 */ /* 0x004fe2000001140d */
[----:B------:R-:W-:-:S10]  /*19910*/  IMAD.SHL.U32 R19, R13, 0x4, RZ ;  /* 0x000000040d137824 */ /* 0x000fd400078e00ff */
[C---:B------:R-:W-:Y:S01]  /*19920*/  @P0 LEA R4, P1, R13.reuse, UR4, 0x2 ;  /* 0x000000040d040c11 */ /* 0x040fe2000f8210ff */
[----:B------:R-:W-:Y:S01]  /*19930*/  STL [R1+0x10], R13 ;  /* 0x0000100d01007387 */ /* 0x000fe20000100800 */
[C-C-:B------:R-:W-:Y:S02]  /*19940*/  SHF.L.U64.HI R22, R13.reuse, 0x2, R0.reuse ;  /* 0x000000020d167819 */ /* 0x140fe40000010200 */
[----:B-1-3--:R-:W-:Y:S01]  /*19950*/  @P0 LEA.HI.X R5, R13, UR5, R0, 0x2, P1 ;  /* 0x000000050d050c11 */ /* 0x00afe200088f1400 */
[----:B------:R-:W-:Y:S01]  /*19960*/  ULDC.64 UR4, c[0x0][0xa08] ;  /* 0x0002820000047ab9 */ /* 0x000fe20000000a00 */
[----:B------:R-:W-:Y:S01]  /*19970*/  ISETP.NE.U32.AND P1, PT, RZ, UR6, PT ;  /* 0x00000006ff007c0c */ /* 0x000fe2000bf25070 */
[----:B------:R0:W-:Y:S01]  /*19980*/  STL [R1+0x30], R0 ;  /* 0x0000300001007387 */ /* 0x0001e20000100800 */
[----:B------:R-:W-:-:S03]  /*19990*/  IADD3 R2, P2, R19, UR6, RZ ;  /* 0x0000000613027c10 */ /* 0x000fc6000ff5e0ff */
[----:B------:R1:W5:Y:S01]  /*199a0*/  @P0 LDG.E R9, desc[UR60][R4.64] ;  /* 0x0000003c04090981 */ /* 0x000362000c1e1900 */
[----:B------:R-:W-:Y:S01]  /*199b0*/  ISETP.NE.AND.EX P0, PT, RZ, UR7, PT, P1 ;  /* 0x00000007ff007c0c */ /* 0x000fe2000bf05310 */
[----:B------:R-:W-:Y:S01]  /*199c0*/  IMAD.MOV.U32 R12, RZ, RZ, RZ ;  /* 0x000000ffff0c7224 */ /* 0x000fe200078e00ff */
[C---:B------:R-:W-:Y:S01]  /*199d0*/  IADD3.X R3, R22.reuse, UR7, RZ, P2, !PT ;  /* 0x0000000716037c10 */ /* 0x040fe200097fe4ff */
[----:B------:R-:W-:Y:S01]  /*199e0*/  ULDC.64 UR6, c[0x0][0xa10] ;  /* 0x0002840000067ab9 */ /* 0x000fe20000000a00 */
[----:B------:R-:W-:Y:S01]  /*199f0*/  ISETP.NE.U32.AND P1, PT, RZ, UR4, PT ;  /* 0x00000004ff007c0c */ /* 0x000fe2000bf25070 */
[----:B0-----:R-:W-:Y:S01]  /*19a00*/  IMAD.MOV.U32 R0, RZ, RZ, RZ ;  /* 0x000000ffff007224 */ /* 0x001fe200078e00ff */
[C---:B------:R-:W-:Y:S02]  /*19a10*/  IADD3 R6, P3, R19.reuse, UR4, RZ ;  /* 0x0000000413067c10 */ /* 0x040fe4000ff7e0ff */
[----:B------:R-:W-:Y:S02]  /*19a20*/  ISETP.NE.AND.EX P1, PT, RZ, UR5, PT, P1 ;  /* 0x00000005ff007c0c */ /* 0x000fe4000bf25310 */
[----:B------:R-:W-:Y:S01]  /*19a30*/  IADD3.X R7, R22, UR5, RZ, P3, !PT ;  /* 0x0000000516077c10 */ /* 0x000fe20009ffe4ff */
[----:B------:R-:W-:Y:S01]  /*19a40*/  ULDC.64 UR4, c[0x0][0xa18] ;  /* 0x0002860000047ab9 */ /* 0x000fe20000000a00 */
[----:B-1----:R-:W-:Y:S01]  /*19a50*/  IADD3 R4, P4, R19, UR6, RZ ;  /* 0x0000000613047c10 */ /* 0x002fe2000ff9e0ff */
[----:B------:R-:W2:Y:S01]  /*19a60*/  @P0 LDG.E R8, desc[UR60][R2.64] ;  /* 0x0000003c02080981 */ /* 0x000ea2000c1e1900 */
[----:B------:R-:W-:-:S02]  /*19a70*/  ISETP.NE.U32.AND P3, PT, RZ, UR4, PT ;  /* 0x00000004ff007c0c */ /* 0x000fc4000bf65070 */
[----:B------:R-:W-:Y:S02]  /*19a80*/  IADD3.X R5, R22, UR7, RZ, P4, !PT ;  /* 0x0000000716057c10 */ /* 0x000fe4000a7fe4ff */
[----:B------:R-:W-:Y:S02]  /*19a90*/  ISETP.NE.AND.EX P3, PT, RZ, UR5, PT, P3 ;  /* 0x00000005ff007c0c */ /* 0x000fe4000bf65330 */
[----:B------:R-:W-:Y:S01]  /*19aa0*/  ISETP.NE.U32.AND P2, PT, RZ, UR6, PT ;  /* 0x00000006ff007c0c */ /* 0x000fe2000bf45070 */
[----:B------:R-:W5:Y:S03]  /*19ab0*/  @P1 LDG.E R12, desc[UR60][R6.64] ;  /* 0x0000003c060c1981 */ /* 0x000f66000c1e1900 */
[----:B------:R-:W-:-:S07]  /*19ac0*/  ISETP.NE.AND.EX P2, PT, RZ, UR7, PT, P2 ;  /* 0x00000007ff007c0c */ /* 0x000fce000bf45320 */
[----:B------:R-:W-:Y:S01]  /*19ad0*/  @P3 IADD3 R10, P4, R19, UR4, RZ ;  /* 0x00000004130a3c10 */ /* 0x000fe2000ff9e0ff */
[----:B------:R-:W-:-:S03]  /*19ae0*/  ULDC UR4, c[0x0][0x288] ;  /* 0x0000a20000047ab9 */ /* 0x000fc60000000800 */
[----:B------:R-:W-:Y:S02]  /*19af0*/  @P3 IADD3.X R11, R22, UR5, RZ, P4, !PT ;  /* 0x00000005160b3c10 */ /* 0x000fe4000a7fe4ff */
[----:B------:R-:W5:Y:S04]  /*19b00*/  @P2 LDG.E R0, desc[UR60][R4.64] ;  /* 0x0000003c04002981 */ /* 0x000f68000c1e1900 */
[----:B--2---:R0:W-:Y:S02]  /*19b10*/  STL [R1+0x18], R8 ;  /* 0x0000180801007387 */ /* 0x0041e40000100800 */
[----:B0-----:R-:W-:Y:S01]  /*19b20*/  IMAD.U32 R8, RZ, RZ, UR4 ;  /* 0x00000004ff087e24 */ /* 0x001fe2000f8e00ff */
[----:B------:R-:W-:-:S05]  /*19b30*/  ULDC.64 UR4, c[0x0][0x418] ;  /* 0x0001060000047ab9 */ /* 0x000fca0000000a00 */
[----:B------:R0:W2:Y:S01]  /*19b40*/  @P3 LDG.E R8, desc[UR60][R10.64] ;  /* 0x0000003c0a083981 */ /* 0x0000a2000c1e1900 */
[----:B------:R-:W-:-:S03]  /*19b50*/  UISETP.NE.U32.AND UP0, UPT, UR4, URZ, UPT ;  /* 0x0000003f0400728c */ /* 0x000fc6000bf05070 */
[----:B------:R-:W-:Y:S01]  /*19b60*/  ULDC UR4, c[0x0][0x424] ;  /* 0x0001090000047ab9 */ /* 0x000fe20000000800 */
[----:B------:R-:W-:-:S03]  /*19b70*/  UISETP.NE.AND.EX UP0, UPT, UR5, URZ, UPT, UP0 ;  /* 0x0000003f0500728c */ /* 0x000fc6000bf05300 */
[----:B------:R-:W-:Y:S01]  /*19b80*/  ULDC UR5, c[0x0][0x2f0] ;  /* 0x0000bc0000057ab9 */ /* 0x000fe20000000800 */
[----:B------:R-:W-:-:S04]  /*19b90*/  USEL UR4, UR4, 0x1, UP0 ;  /* 0x0000000104047887 */ /* 0x000fc80008000000 */
[----:B------:R-:W-:-:S03]  /*19ba0*/  UIMAD UR4, UR4, UR5, URZ ;  /* 0x00000005040472a4 */ /* 0x000fc6000f8e023f */
[----:B------:R-:W-:-:S03]  /*19bb0*/  ULDC UR5, c[0x0][0x348] ;  /* 0x0000d20000057ab9 */ /* 0x000fc60000000800 */
[----:B0-----:R-:W-:Y:S01]  /*19bc0*/  IMAD.U32 R10, RZ, RZ, UR4 ;  /* 0x00000004ff0a7e24 */ /* 0x001fe2000f8e00ff */
[----:B--2---:R0:W-:Y:S02]  /*19bd0*/  STL [R1+0x38], R8 ;  /* 0x0000380801007387 */ /* 0x0041e40000100800 */
[----:B0-----:R-:W-:Y:S01]  /*19be0*/  MOV R8, UR5 ;  /* 0x0000000500087c02 */ /* 0x001fe20008000f00 */
[----:B----4-:R-:W-:Y:S06]  /*19bf0*/  @P3 BRA `(.L_x_565) ;  /* 0x0000000000143947 */ /* 0x010fec0003800000 */
[----:B------:R-:W-:Y:S05]  /*19c00*/  @!P0 BRA `(.L_x_565) ;  /* 0x0000000000108947 */ /* 0x000fea0003800000 */
[----:B------:R-:W2:Y:S04]  /*19c10*/  LDG.E R11, desc[UR60][R2.64] ;  /* 0x0000003c020b7981 */ /* 0x000ea8000c1e1900 */
[----:B------:R-:W2:Y:S02]  /*19c20*/  LDG.E R2, desc[UR60][R2.64+0x4] ;  /* 0x0000043c02027981 */ /* 0x000ea4000c1e1900 */
[----:B--2---:R-:W-:-:S05]  /*19c30*/  IMAD.IADD R2, R2, 0x1, -R11 ;  /* 0x0000000102027824 */ /* 0x004fca00078e0a0b */
[----:B------:R0:W-:Y:S02]  /*19c40*/  STL [R1+0x38], R2 ;  /* 0x0000380201007387 */ /* 0x0001e40000100800 */
.L_x_565:
[----:B------:R-:W-:Y:S01]  /*19c50*/  ULDC.64 UR4, c[0x0][0xa20] ;  /* 0x0002880000047ab9 */ /* 0x000fe20000000a00 */
[C---:B------:R-:W-:Y:S01]  /*19c60*/  LOP3.LUT R11, R26.reuse, 0xff000000, RZ, 0xc0, !PT ;  /* 0xff0000001a0b7812 */ /* 0x040fe200078ec0ff */
[----:B------:R-:W-:Y:S01]  /*19c70*/  IMAD.MOV.U32 R23, RZ, RZ, R13 ;  /* 0x000000ffff177224 */ /* 0x000fe200078e000d */
[----:B------:R-:W-:Y:S02]  /*19c80*/  ISETP.NE.U32.AND P0, PT, RZ, UR4, PT ;  /* 0x00000004ff007c0c */ /* 0x000fe4000bf05070 */
[----:B------:R-:W-:Y:S02]  /*19c90*/  SHF.R.U32.HI R11, RZ, 0x8, R11 ;  /* 0x00000008ff0b7819 */ /* 0x000fe4000001160b */
[----:B------:R-:W-:Y:S02]  /*19ca0*/  ISETP.NE.AND.EX P0, PT, RZ, UR5, PT, P0 ;  /* 0x00000005ff007c0c */ /* 0x000fe4000bf05300 */
[C---:B0-----:R-:W-:Y:S02]  /*19cb0*/  LOP3.LUT R2, R26.reuse, 0xff0000, RZ, 0xc0, !PT ;  /* 0x00ff00001a027812 */ /* 0x041fe400078ec0ff */
[----:B------:R-:W-:Y:S01]  /*19cc0*/  LOP3.LUT R17, R26, 0xffff, RZ, 0xc0, !PT ;  /* 0x0000ffff1a117812 */ /* 0x000fe200078ec0ff */
[----:B-----5:R-:W-:Y:S01]  /*19cd0*/  IMAD.IADD R26, R12, 0x1, R9 ;  /* 0x000000010c1a7824 */ /* 0x020fe200078e0209 */
[----:B------:R-:W-:-:S07]  /*19ce0*/  LEA.HI R11, R2, R11, RZ, 0x10 ;  /* 0x0000000b020b7211 */ /* 0x000fce00078f80ff */
[----:B------:R-:W-:Y:S05]  /*19cf0*/  @!P0 BRA `(.L_x_566) ;  /* 0x0000000000108947 */ /* 0x000fea0003800000 */
[----:B------:R-:W-:-:S04]  /*19d00*/  IADD3 R2, P0, R19, UR4, RZ ;  /* 0x0000000413027c10 */ /* 0x000fc8000ff1e0ff */
[----:B------:R-:W-:-:S05]  /*19d10*/  IADD3.X R3, R22, UR5, RZ, P0, !PT ;  /* 0x0000000516037c10 */ /* 0x000fca00087fe4ff */
[----:B------:R0:W5:Y:S01]  /*19d20*/  LDG.E R10, desc[UR60][R2.64] ;  /* 0x0000003c020a7981 */ /* 0x000162000c1e1900 */
[----:B------:R-:W-:Y:S05]  /*19d30*/  BRA `(.L_x_567) ;  /* 0x0000000000107947 */ /* 0x000fea0003800000 */
.L_x_566:
[----:B------:R-:W-:Y:S05]  /*19d40*/  @!P1 BRA `(.L_x_567) ;  /* 0x00000000000c9947 */ /* 0x000fea0003800000 */
[----:B------:R-:W2:Y:S04]  /*19d50*/  LDG.E R10, desc[UR60][R6.64] ;  /* 0x0000003c060a7981 */ /* 0x000ea8000c1e1900 */
[----:B------:R-:W2:Y:S02]  /*19d60*/  LDG.E R6, desc[UR60][R6.64+0x4] ;  /* 0x0000043c06067981 */ /* 0x000ea4000c1e1900 */
[----:B--2---:R-:W-:-:S07]  /*19d70*/  IMAD.IADD R10, R6, 0x1, -R10 ;  /* 0x00000001060a7824 */ /* 0x004fce00078e0a0a */
.L_x_567:
[----:B0-----:R-:W2:Y:S01]  /*19d80*/  @P2 LDG.E R2, desc[UR60][R4.64] ;  /* 0x0000003c04022981 */ /* 0x001ea2000c1e1900 */
[----:B-----5:R-:W-:-:S03]  /*19d90*/  IMAD.IADD R10, R10, 0x1, -R9 ;  /* 0x000000010a0a7824 */ /* 0x020fc600078e0a09 */
[----:B------:R-:W2:Y:S01]  /*19da0*/  @P2 LDG.E R4, desc[UR60][R4.64+0x4] ;  /* 0x0000043c04042981 */ /* 0x000ea2000c1e1900 */
[----:B------:R-:W-:Y:S01]  /*19db0*/  LOP3.LUT R13, R11, 0xff, RZ, 0xc0, !PT ;  /* 0x000000ff0b0d7812 */ /* 0x000fe200078ec0ff */
[----:B------:R-:W-:Y:S01]  /*19dc0*/  BSSY B0, `(.L_x_568) ;  /* 0x000002b000007945 */ /* 0x000fe20003800000 */
[----:B--2---:R-:W-:-:S04]  /*19dd0*/  @P2 IMAD.IADD R8, R4, 0x1, -R2 ;  /* 0x0000000104082824 */ /* 0x004fc800078e0a02 */
[----:B------:R-:W-:-:S04]  /*19de0*/  IMAD.IADD R2, R10, 0x1, R8 ;  /* 0x000000010a027824 */ /* 0x000fc800078e0208 */
[----:B------:R-:W-:-:S04]  /*19df0*/  VIADD R3, R2, 0x8f ;  /* 0x0000008f02037836 */ /* 0x000fc80000000000 */
[----:B------:R-:W-:Y:S01]  /*19e00*/  IMAD.HI R3, R3, 0x38e38e39, RZ ;  /* 0x38e38e3903037827 */ /* 0x000fe200078e02ff */
[----:B------:R-:W-:-:S04]  /*19e10*/  ISETP.GE.AND P1, PT, R2, 0x1, PT ;  /* 0x000000010200780c */ /* 0x000fc80003f26270 */
[----:B------:R-:W-:-:S04]  /*19e20*/  SHF.R.U32.HI R2, RZ, 0x1f, R3 ;  /* 0x0000001fff027819 */ /* 0x000fc80000011603 */
[----:B------:R-:W-:-:S05]  /*19e30*/  LEA.HI.SX32 R12, R3, R2, 0x1b ;  /* 0x00000002030c7211 */ /* 0x000fca00078fdaff */
[----:B------:R0:W-:Y:S04]  /*19e40*/  STL [R1+0x14], R12 ;  /* 0x0000140c01007387 */ /* 0x0001e80000100800 */
[----:B------:R0:W-:Y:S01]  /*19e50*/  STL [R1+0x3c], R13 ;  /* 0x00003c0d01007387 */ /* 0x0001e20000100800 */
[----:B------:R-:W-:Y:S01]  /*19e60*/  SHF.R.U32.HI R4, RZ, 0x10, R11 ;  /* 0x00000010ff047819 */ /* 0x000fe2000001160b */
[----:B------:R-:W-:Y:S01]  /*19e70*/  IMAD.MOV.U32 R3, RZ, RZ, RZ ;  /* 0x000000ffff037224 */ /* 0x000fe200078e00ff */
[----:B------:R-:W-:Y:S06]  /*19e80*/  @!P1 BRA `(.L_x_569) ;  /* 0x0000000000789947 */ /* 0x000fec0003800000 */
[----:B------:R-:W-:Y:S01]  /*19e90*/  ISETP.NE.AND P0, PT, R4, RZ, PT ;  /* 0x000000ff0400720c */ /* 0x000fe20003f05270 */
[----:B------:R-:W-:-:S03]  /*19ea0*/  ULDC UR4, c[0x0][0x9f0] ;  /* 0x00027c0000047ab9 */ /* 0x000fc60000000800 */
[----:B------:R-:W-:-:S04]  /*19eb0*/  SEL R5, R4, UR4, P0 ;  /* 0x0000000404057c07 */ /* 0x000fc80008000000 */
[----:B------:R-:W-:Y:S02]  /*19ec0*/  IABS R6, R5 ;  /* 0x0000000500067213 */ /* 0x000fe40000000000 */
[----:B------:R-:W-:Y:S02]  /*19ed0*/  IADD3 R7, R5, -0x1, R12 ;  /* 0xffffffff05077810 */ /* 0x000fe40007ffe00c */
[----:B------:R-:W1:Y:S08]  /*19ee0*/  I2F.RP R2, R6 ;  /* 0x0000000600027306 */ /* 0x000e700000209400 */
[----:B-1----:R-:W1:Y:S02]  /*19ef0*/  MUFU.RCP R2, R2 ;  /* 0x0000000200027308 */ /* 0x002e640000001000 */
[----:B-1----:R-:W-:-:S06]  /*19f00*/  VIADD R2, R2, 0xffffffe ;  /* 0x0ffffffe02027836 */ /* 0x002fcc0000000000 */
[----:B------:R1:W2:Y:S02]  /*19f10*/  F2I.FTZ.U32.TRUNC.NTZ R3, R2 ;  /* 0x0000000200037305 */ /* 0x0002a4000021f000 */
[----:B-1----:R-:W-:-:S04]  /*19f20*/  LOP3.LUT R2, R7, R5, RZ, 0x3c, !PT ;  /* 0x0000000507027212 */ /* 0x002fc800078e3cff */
[----:B------:R-:W-:Y:S01]  /*19f30*/  ISETP.GE.AND P4, PT, R2, RZ, PT ;  /* 0x000000ff0200720c */ /* 0x000fe20003f86270 */
[----:B--2---:R-:W-:-:S04]  /*19f40*/  IMAD.MOV R2, RZ, RZ, -R3 ;  /* 0x000000ffff027224 */ /* 0x004fc800078e0a03 */
[----:B------:R-:W-:Y:S02]  /*19f50*/  IMAD R9, R2, R6, RZ ;  /* 0x0000000602097224 */ /* 0x000fe400078e02ff */
[----:B------:R-:W-:-:S04]  /*19f60*/  IMAD.MOV.U32 R2, RZ, RZ, RZ ;  /* 0x000000ffff027224 */ /* 0x000fc800078e00ff */
[----:B------:R-:W-:Y:S01]  /*19f70*/  IMAD.HI.U32 R9, R3, R9, R2 ;  /* 0x0000000903097227 */ /* 0x000fe200078e0002 */
[----:B------:R-:W-:Y:S02]  /*19f80*/  IABS R2, R5 ;  /* 0x0000000500027213 */ /* 0x000fe40000000000 */
[----:B------:R-:W-:-:S03]  /*19f90*/  IABS R3, R7 ;  /* 0x0000000700037213 */ /* 0x000fc60000000000 */
[----:B------:R-:W-:-:S04]  /*19fa0*/  IMAD.MOV R2, RZ, RZ, -R2 ;  /* 0x000000ffff027224 */ /* 0x000fc800078e0a02 */
        /* <DEDUP_REMOVED lines=11> */
[----:B------:R-:W-:-:S07]  /*1a060*/  IMAD.MOV.U32 R3, RZ, RZ, R2 ;  /* 0x000000ffff037224 */ /* 0x000fce00078e0002 */
.L_x_569:
[----:B------:R-:W-:Y:S05]  /*1a070*/  BSYNC B0 ;  /* 0x0000000000007941 */ /* 0x000fea0003800000 */
.L_x_568:
[-C--:B------:R-:W-:Y:S01]  /*1a080*/  IMAD R2, R13, R3.reuse, RZ ;  /* 0x000000030d027224 */ /* 0x080fe200078e02ff */
[----:B------:R-:W-:Y:S04]  /*1a090*/  BSSY B0, `(.L_x_570) ;  /* 0x0000157000007945 */ /* 0x000fe80003800000 */
[C---:B------:R-:W-:Y:S01]  /*1a0a0*/  VIADDMNMX R3, R2.reuse, R3, R12, PT ;  /* 0x0000000302037246 */ /* 0x040fe2000380010c */
[----:B------:R-:W-:-:S04]  /*1a0b0*/  IMAD R2, R2, 0x90, -R10 ;  /* 0x0000009002027824 */ /* 0x000fc800078e0a0a */
[----:B------:R-:W-:Y:S01]  /*1a0c0*/  IMAD R3, R3, 0x90, -R10 ;  /* 0x0000009003037824 */ /* 0x000fe200078e0a0a */
[----:B------:R-:W-:-:S04]  /*1a0d0*/  VIMNMX R2, RZ, R2, !PT ;  /* 0x00000002ff027248 */ /* 0x000fc80007fe0100 */
[----:B------:R-:W-:-:S04]  /*1a0e0*/  VIMNMX R3, R3, R8, PT ;  /* 0x0000000803037248 */ /* 0x000fc80003fe0100 */
[----:B------:R-:W-:-:S13]  /*1a0f0*/  ISETP.GT.AND P0, PT, R3, R2, PT ;  /* 0x000000020300720c */ /* 0x000fda0003f04270 */
[----:B------:R-:W-:Y:S02]  /*1a100*/  @P0 VIADD R5, R3, 0x8f ;  /* 0x0000008f03050836 */ /* 0x000fe40000000000 */
[----:B------:R-:W-:-:S04]  /*1a110*/  IMAD.WIDE.U32 R2, R2, 0x38e38e39, RZ ;  /* 0x38e38e3902027825 */ /* 0x000fc800078e00ff */
[----:B------:R-:W-:Y:S01]  /*1a120*/  @P0 IMAD.HI R2, R5, 0x38e38e39, RZ ;  /* 0x38e38e3905020827 */ /* 0x000fe200078e02ff */
[----:B------:R-:W-:-:S04]  /*1a130*/  SHF.R.U32.HI R3, RZ, 0x5, R3 ;  /* 0x00000005ff037819 */ /* 0x000fc80000011603 */
[----:B------:R-:W-:Y:S01]  /*1a140*/  @P0 SHF.R.U32.HI R6, RZ, 0x1f, R2 ;  /* 0x0000001fff060819 */ /* 0x000fe20000011602 */
[----:B------:R-:W-:-:S03]  /*1a150*/  IMAD.MOV.U32 R5, RZ, RZ, R3 ;  /* 0x000000ffff057224 */ /* 0x000fc600078e0003 */
[----:B------:R-:W-:Y:S02]  /*1a160*/  @P0 LEA.HI.SX32 R5, R2, R6, 0x1b ;  /* 0x0000000602050211 */ /* 0x000fe400078fdaff */
[----:B------:R-:W-:Y:S02]  /*1a170*/  PLOP3.LUT P0, PT, PT, PT, PT, 0x80, 0x0 ;  /* 0x000000000000781c */ /* 0x000fe40003f0f070 */
[----:B------:R-:W-:-:S13]  /*1a180*/  ISETP.GT.AND P3, PT, R5, R3, PT ;  /* 0x000000030500720c */ /* 0x000fda0003f64270 */
[----:B------:R-:W-:Y:S05]  /*1a190*/  @!P3 BRA `(.L_x_571) ;  /* 0x000000140018b947 */ /* 0x000fea0003800000 */
[----:B------:R-:W-:Y:S01]  /*1a1a0*/  UMOV UR4, 0xffffffff ;  /* 0xffffffff00047882 */ /* 0x000fe20000000000 */
[----:B------:R-:W-:Y:S02]  /*1a1b0*/  SEL R2, R23, RZ, !P2 ;  /* 0x000000ff17027207 */ /* 0x000fe40005000000 */
[----:B------:R-:W-:Y:S05]  /*1a1c0*/  BRA.DIV UR4, `(.L_x_572) ;  /* 0x0000007604647947 */ /* 0x000fea000b800000 */
[----:B------:R-:W1:Y:S02]  /*1a1d0*/  S2R R6, SR_TID.X ;  /* 0x0000000000067919 */ /* 0x000e640000002100 */
[----:B-1----:R-:W-:-:S04]  /*1a1e0*/  SHF.R.U32.HI R6, RZ, 0x5, R6 ;  /* 0x00000005ff067819 */ /* 0x002fc80000011606 */
[----:B------:R-:W-:-:S05]  /*1a1f0*/  LOP3.LUT R6, R6, 0x3, RZ, 0xc0, !PT ;  /* 0x0000000306067812 */ /* 0x000fca00078ec0ff */
[----:B------:R1:W2:Y:S02]  /*1a200*/  SHFL.IDX PT, R14, R6, RZ, 0x1f ;  /* 0x00001fff060e7589 */ /* 0x0002a400000e0000 */
.L_x_765:
[----:B--2---:R-:W-:Y:S02]  /*1a210*/  ISETP.NE.AND P0, PT, R14, RZ, PT ;  /* 0x000000ff0e00720c */ /* 0x004fe40003f05270 */
[----:B------:R-:W-:-:S11]  /*1a220*/  PLOP3.LUT P6, PT, PT, PT, PT, 0x8, 0x0 ;  /* 0x000000000000781c */ /* 0x000fd60003fce170 */
[----:B------:R-:W-:Y:S05]  /*1a230*/  @P0 BRA `(.L_x_573) ;  /* 0x00000000000c0947 */ /* 0x000fea0003800000 */
[----:B------:R-:W-:-:S03]  /*1a240*/  UMOV UR4, 0xffffffff ;  /* 0xffffffff00047882 */ /* 0x000fc60000000000 */
[----:B------:R-:W-:Y:S05]  /*1a250*/  BRA.DIV UR4, `(.L_x_574) ;  /* 0x0000007604747947 */ /* 0x000fea000b800000 */
[----:B------:R-:W-:-:S13]  /*1a260*/  ELECT P6, URZ, PT ;  /* 0x00000000003f782f */ /* 0x000fda00038c0000 */
.L_x_573:
[----:B-1----:R-:W2:Y:S01]  /*1a270*/  LDL R6, [R1+0x34] ;  /* 0x0000340001067983 */ /* 0x002ea20000100800 */
[----:B------:R-:W-:Y:S01]  /*1a280*/  BSSY B1, `(.L_x_575) ;  /* 0x0000008000017945 */ /* 0x000fe20003800000 */
[----:B--2---:R-:W-:-:S05]  /*1a290*/  VIADD R6, R6, 0x1 ;  /* 0x0000000106067836 */ /* 0x004fca0000000000 */
[----:B------:R-:W-:-:S04]  /*1a2a0*/  LEA.HI R7, R6, R6, RZ, 0x1 ;  /* 0x0000000606077211 */ /* 0x000fc800078f08ff */
[----:B------:R-:W-:-:S04]  /*1a2b0*/  LOP3.LUT R7, R7, 0xfffffffe, RZ, 0xc0, !PT ;  /* 0xfffffffe07077812 */ /* 0x000fc800078ec0ff */
[----:B------:R-:W-:-:S04]  /*1a2c0*/  IADD3 R6, R6, -R7, RZ ;  /* 0x8000000706067210 */ /* 0x000fc80007ffe0ff */
[----:B------:R-:W-:-:S04]  /*1a2d0*/  SHF.L.U32 R6, R6, 0x1f, RZ ;  /* 0x0000001f06067819 */ /* 0x000fc800000006ff */
[----:B------:R-:W1:Y:S02]  /*1a2e0*/  SYNCS.PHASECHK.TRANS64.TRYWAIT P0, [R16+URZ+0x31c20], R6 ;  /* 0x031c2006100075a7 */ /* 0x000e64000800017f */
[----:B-1----:R-:W-:Y:S05]  /*1a2f0*/  @!P0 BRA `(.L_x_576) ;  /* 0x00000074006c8947 */ /* 0x002fea0003800000 */
.L_x_768:
[----:B------:R-:W-:Y:S05]  /*1a300*/  BSYNC B1 ;  /* 0x0000000000017941 */ /* 0x000fea0003800000 */
.L_x_575:
[----:B------:R-:W-:Y:S04]  /*1a310*/  BSSY B1, `(.L_x_577) ;  /* 0x000008c000017945 */ /* 0x000fe80003800000 */
[----:B------:R-:W-:Y:S05]  /*1a320*/  @!P6 BRA `(.L_x_578) ;  /* 0x000000080028e947 */ /* 0x000fea0003800000 */
[----:B------:R-:W2:Y:S01]  /*1a330*/  LDL R8, [R1] ;  /* 0x0000000001087983 */ /* 0x000ea20000100800 */
[----:B------:R-:W-:Y:S01]  /*1a340*/  IMAD R9, R29, 0x8, R16 ;  /* 0x000000081d097824 */ /* 0x000fe200078e0210 */
[----:B------:R-:W3:Y:S01]  /*1a350*/  S2R R7, SR_TID.X ;  /* 0x0000000000077919 */ /* 0x000ee20000002100 */
[----:B------:R-:W-:Y:S01]  /*1a360*/  BSSY B2, `(.L_x_579) ;  /* 0x0000006000027945 */ /* 0x000fe20003800000 */
[----:B---3--:R-:W-:-:S04]  /*1a370*/  LOP3.LUT R7, R7, 0x7f, RZ, 0xc0, !PT ;  /* 0x0000007f07077812 */ /* 0x008fc800078ec0ff */
[----:B------:R-:W-:Y:S02]  /*1a380*/  ISETP.NE.AND P2, PT, R7, RZ, PT ;  /* 0x000000ff0700720c */ /* 0x000fe40003f45270 */
[----:B--2---:R-:W-:-:S04]  /*1a390*/  SHF.L.U32 R11, R8, 0x1f, RZ ;  /* 0x0000001f080b7819 */ /* 0x004fc800000006ff */
[----:B------:R-:W2:Y:S02]  /*1a3a0*/  SYNCS.PHASECHK.TRANS64.TRYWAIT P0, [R9+URZ+0x31ca0], R11 ;  /* 0x031ca00b090075a7 */ /* 0x000ea4000800017f */
[----:B--2---:R-:W-:Y:S05]  /*1a3b0*/  @!P0 BRA `(.L_x_580) ;  /* 0x0000007400508947 */ /* 0x004fea0003800000 */
.L_x_769:
[----:B------:R-:W-:Y:S05]  /*1a3c0*/  BSYNC B2 ;  /* 0x0000000000027941 */ /* 0x000fea0003800000 */
.L_x_579:
[----:B------:R-:W-:Y:S04]  /*1a3d0*/  BSSY B2, `(.L_x_581) ;  /* 0x0000009000027945 */ /* 0x000fe80003800000 */
[----:B------:R-:W-:Y:S05]  /*1a3e0*/  @P2 BRA `(.L_x_582) ;  /* 0x00000000001c2947 */ /* 0x000fea0003800000 */
[----:B-1----:R-:W1:Y:S02]  /*1a3f0*/  S2R R6, SR_TID.X ;  /* 0x0000000000067919 */ /* 0x002e640000002100 */
[----:B-1----:R-:W-:Y:S01]  /*1a400*/  LOP3.LUT R7, R6, 0x1f, RZ, 0xc0, !PT ;  /* 0x0000001f06077812 */ /* 0x002fe200078ec0ff */
[----:B------:R-:W-:-:S03]  /*1a410*/  IMAD.MOV.U32 R6, RZ, RZ, 0x6c00 ;  /* 0x00006c00ff067424 */ /* 0x000fc600078e00ff */
[----:B------:R-:W-:Y:S01]  /*1a420*/  ISETP.NE.AND P0, PT, R7, RZ, PT ;  /* 0x000000ff0700720c */ /* 0x000fe20003f05270 */
[----:B------:R3:W-:-:S12]  /*1a430*/  SYNCS.ARRIVE.TRANS64 RZ, [R9+URZ+0x31c90], R6 ;  /* 0x031c900609ff79a7 */ /* 0x0007d8000800003f */
[----:B---3--:R-:W-:Y:S05]  /*1a440*/  @!P0 BRA `(.L_x_582) ;  /* 0x0000000000048947 */ /* 0x008fea0003800000 */
[----:B------:R-:W-:Y:S01]  /*1a450*/  BPT.TRAP 0x1 ;  /* 0x000000040000795c */ /* 0x000fe20000300000 */
.L_x_582:
[----:B------:R-:W-:Y:S05]  /*1a460*/  BSYNC B2 ;  /* 0x0000000000027941 */ /* 0x000fea0003800000 */
.L_x_581:
[----:B------:R-:W-:Y:S01]  /*1a470*/  IMAD.MOV.U32 R14, RZ, RZ, RZ ;  /* 0x000000ffff0e7224 */ /* 0x000fe200078e00ff */
[----:B------:R-:W-:Y:S01]  /*1a480*/  UIADD3 UR4, UP0, UR36, 0x570, URZ ;  /* 0x0000057024047890 */ /* 0x000fe2000ff1e03f */
[----:B------:R-:W-:Y:S01]  /*1a490*/  IMAD R7, R5, 0x90, R0 ;  /* 0x0000009005077824 */ /* 0x000fe200078e0200 */
[----:B------:R-:W-:Y:S01]  /*1a4a0*/  PLOP3.LUT P0, PT, PT, PT, PT, 0x80, 0x0 ;  /* 0x000000000000781c */ /* 0x000fe20003f0f070 */
[----:B------:R-:W-:Y:S01]  /*1a4b0*/  IMAD R8, R29, 0x6c00, R16 ;  /* 0x00006c001d087824 */ /* 0x000fe200078e0210 */
[----:B------:R-:W-:Y:S01]  /*1a4c0*/  R2UR UR10, R14 ;  /* 0x000000000e0a72ca */ /* 0x000fe200000e0000 */
[----:B------:R-:W-:Y:S01]  /*1a4d0*/  VIADD R7, R7, 0xffffff70 ;  /* 0xffffff7007077836 */ /* 0x000fe20000000000 */
[----:B------:R-:W-:Y:S01]  /*1a4e0*/  UIADD3.X UR5, URZ, UR37, URZ, UP0, !UPT ;  /* 0x000000253f057290 */ /* 0x000fe200087fe43f */
[----:B-1----:R-:W-:Y:S01]  /*1a4f0*/  VIADD R6, R9, 0x31c90 ;  /* 0x00031c9009067836 */ /* 0x002fe20000000000 */
[----:B------:R-:W-:Y:S01]  /*1a500*/  UMOV UR6, 0x0 ;  /* 0x0000000000067882 */ /* 0x000fe20000000000 */
[----:B------:R-:W-:Y:S01]  /*1a510*/  VIADD R10, R8, 0x16a00 ;  /* 0x00016a00080a7836 */ /* 0x000fe20000000000 */
[----:B------:R-:W-:-:S09]  /*1a520*/  UMOV UR7, 0x12f00000 ;  /* 0x12f0000000077882 */ /* 0x000fd20000000000 */
.L_x_583:
        /* <DEDUP_REMOVED lines=10> */
[----:B0-----:R-:W-:Y:S01]  /*1a5d0*/  IMAD.MOV.U32 R13, RZ, RZ, 0x20 ;  /* 0x00000020ff0d7424 */ /* 0x001fe200078e00ff */
[----:B------:R-:W-:Y:S01]  /*1a5e0*/  PLOP3.LUT P0, PT, PT, PT, PT, 0x80, 0x0 ;  /* 0x000000000000781c */ /* 0x000fe20003f0f070 */
[----:B------:R-:W-:Y:S01]  /*1a5f0*/  VIADD R10, R8, 0x18e00 ;  /* 0x00018e00080a7836 */ /* 0x000fe20000000000 */
[----:B------:R-:W-:Y:S01]  /*1a600*/  UMOV UR6, 0x0 ;  /* 0x0000000000067882 */ /* 0x000fe20000000000 */
[----:B------:R-:W-:Y:S01]  /*1a610*/  UMOV UR7, 0x12f00000 ;  /* 0x12f0000000077882 */ /* 0x000fe20000000000 */
[----:B------:R-:W-:-:S15]  /*1a620*/  R2UR UR10, R13 ;  /* 0x000000000d0a72ca */ /* 0x000fde00000e0000 */
.L_x_584:
        /* <DEDUP_REMOVED lines=16> */
.L_x_585:
        /* <DEDUP_REMOVED lines=10> */
[----:B------:R-:W0:Y:S01]  /*1a7d0*/  SYNCS.PHASECHK.TRANS64.TRYWAIT P0, [R9+URZ+0x31cc0], R11 ;  /* 0x031cc00b090075a7 */ /* 0x000e22000800017f */
[----:B------:R-:W-:Y:S04]  /*1a7e0*/  BSSY B2, `(.L_x_586) ;  /* 0x0000002000027945 */ /* 0x000fe80003800000 */
[----:B0-----:R-:W-:Y:S05]  /*1a7f0*/  @!P0 BRA `(.L_x_587) ;  /* 0x0000007000548947 */ /* 0x001fea0003800000 */
.L_x_770:
[----:B------:R-:W-:Y:S05]  /*1a800*/  BSYNC B2 ;  /* 0x0000000000027941 */ /* 0x000fea0003800000 */
.L_x_586:
[----:B------:R-:W-:Y:S01]  /*1a810*/  BSSY B2, `(.L_x_588) ;  /* 0x000000b000027945 */ /* 0x000fe20003800000 */
[----:B------:R-:W-:Y:S02]  /*1a820*/  IMAD.MOV.U32 R10, RZ, RZ, 0x0 ;  /* 0x00000000ff0a7424 */ /* 0x000fe400078e00ff */
[----:B0-2---:R-:W-:Y:S01]  /*1a830*/  IMAD.MOV.U32 R11, RZ, RZ, 0x12f00000 ;  /* 0x12f00000ff0b7424 */ /* 0x005fe200078e00ff */
        /* <DEDUP_REMOVED lines=8> */
.L_x_589:
[----:B------:R-:W-:Y:S05]  /*1a8c0*/  BSYNC B2 ;  /* 0x0000000000027941 */ /* 0x000fea0003800000 */
.L_x_588:
[----:B------:R-:W-:Y:S01]  /*1a8d0*/  R2UR UR10, R14 ;  /* 0x000000000e0a72ca */ /* 0x000fe200000e0000 */
[----:B------:R-:W-:Y:S01]  /*1a8e0*/  UIADD3 UR4, UP0, UR36, 0x670, URZ ;  /* 0x0000067024047890 */ /* 0x000fe2000ff1e03f */
[----:B------:R-:W-:Y:S01]  /*1a8f0*/  R2UR UR6, R10 ;  /* 0x000000000a0672ca */ /* 0x000fe200000e0000 */
[----:B------:R-:W-:Y:S01]  /*1a900*/  VIADD R9, R9, 0x31cb0 ;  /* 0x00031cb009097836 */ /* 0x000fe20000000000 */
[----:B------:R-:W-:Y:S01]  /*1a910*/  R2UR UR7, R11 ;  /* 0x000000000b0772ca */ /* 0x000fe200000e0000 */
[----:B------:R-:W-:Y:S01]  /*1a920*/  VIADD R6, R8, 0x200 ;  /* 0x0000020008067836 */ /* 0x000fe20000000000 */
[----:B------:R-:W-:Y:S01]  /*1a930*/  PLOP3.LUT P0, PT, PT, PT, PT, 0x80, 0x0 ;  /* 0x000000000000781c */ /* 0x000fe20003f0f070 */
[----:B------:R-:W-:-:S12]  /*1a940*/  UIADD3.X UR5, URZ, UR37, URZ, UP0, !UPT ;  /* 0x000000253f057290 */ /* 0x000fd800087fe43f */
.L_x_590:
        /* <DEDUP_REMOVED lines=15> */
.L_x_591:
        /* <DEDUP_REMOVED lines=15> */
.L_x_592:
        /* <DEDUP_REMOVED lines=9> */
[----:B--2---:R-:W-:Y:S05]  /*1abc0*/  @P0 BRA.U.ANY `(.L_x_592) ;  /* 0xfffffffd00d80947 */ /* 0x004fea000393ffff */
.L_x_578:
[----:B------:R-:W-:Y:S05]  /*1abd0*/  BSYNC B1 ;  /* 0x0000000000017941 */ /* 0x000fea0003800000 */
.L_x_577:
[----:B-1----:R-:W2:Y:S01]  /*1abe0*/  LDL.LU R6, [R1] ;  /* 0x0000000001067983 */ /* 0x002ea20000300800 */
[----:B------:R-:W-:Y:S01]  /*1abf0*/  VIADD R29, R29, 0x1 ;  /* 0x000000011d1d7836 */ /* 0x000fe20000000000 */
[----:B------:R-:W-:Y:S01]  /*1ac00*/  PLOP3.LUT P0, PT, PT, PT, PT, 0x8, 0x0 ;  /* 0x000000000000781c */ /* 0x000fe20003f0e170 */
[----:B------:R-:W-:-:S03]  /*1ac10*/  VIADD R10, R5, 0xfffffffe ;  /* 0xfffffffe050a7836 */ /* 0x000fc60000000000 */
[C---:B------:R-:W-:Y:S02]  /*1ac20*/  ISETP.NE.AND P2, PT, R29.reuse, 0x2, PT ;  /* 0x000000021d00780c */ /* 0x040fe40003f45270 */
[----:B------:R-:W-:Y:S02]  /*1ac30*/  ISETP.GE.AND P3, PT, R10, R3, PT ;  /* 0x000000030a00720c */ /* 0x000fe40003f66270 */
[----:B------:R-:W-:Y:S02]  /*1ac40*/  SEL R5, RZ, 0x1, P2 ;  /* 0x00000001ff057807 */ /* 0x000fe40001000000 */
[----:B------:R-:W-:Y:S02]  /*1ac50*/  SEL R29, R29, RZ, P2 ;  /* 0x000000ff1d1d7207 */ /* 0x000fe40001000000 */
[----:B--2---:R-:W-:-:S05]  /*1ac60*/  LOP3.LUT R6, R6, R5, RZ, 0x3c, !PT ;  /* 0x0000000506067212 */ /* 0x004fca00078e3cff */
[----:B------:R1:W-:Y:S02]  /*1ac70*/  STL [R1], R6 ;  /* 0x0000000601007387 */ /* 0x0003e40000100800 */
[----:B------:R-:W-:Y:S05]  /*1ac80*/  @!P3 BRA `(.L_x_571) ;  /* 0x00000008005cb947 */ /* 0x000fea0003800000 */
.L_x_609:
[----:B------:R-:W-:Y:S05]  /*1ac90*/  YIELD ;  /* 0x0000000000007946 */ /* 0x000fea0003800000 */
[----:B------:R-:W-:Y:S04]  /*1aca0*/  BSSY B1, `(.L_x_593) ;  /* 0x000008b000017945 */ /* 0x000fe80003800000 */
[----:B--2---:R-:W-:Y:S05]  /*1acb0*/  @!P6 BRA `(.L_x_594) ;  /* 0x000000080024e947 */ /* 0x004fea0003800000 */
[----:B-1----:R-:W2:Y:S01]  /*1acc0*/  LDL R6, [R1] ;  /* 0x0000000001067983 */ /* 0x002ea20000100800 */
[----:B------:R-:W-:Y:S01]  /*1acd0*/  IMAD R9, R29, 0x8, R16 ;  /* 0x000000081d097824 */ /* 0x000fe200078e0210 */
[----:B------:R-:W1:Y:S01]  /*1ace0*/  S2R R5, SR_TID.X ;  /* 0x0000000000057919 */ /* 0x000e620000002100 */
[----:B------:R-:W-:Y:S01]  /*1acf0*/  BSSY B2, `(.L_x_595) ;  /* 0x0000006000027945 */ /* 0x000fe20003800000 */
[----:B-1----:R-:W-:-:S04]  /*1ad00*/  LOP3.LUT R5, R5, 0x7f, RZ, 0xc0, !PT ;  /* 0x0000007f05057812 */ /* 0x002fc800078ec0ff */
[----:B------:R-:W-:Y:S02]  /*1ad10*/  ISETP.NE.AND P3, PT, R5, RZ, PT ;  /* 0x000000ff0500720c */ /* 0x000fe40003f65270 */
[----:B--2---:R-:W-:-:S04]  /*1ad20*/  SHF.L.U32 R8, R6, 0x1f, RZ ;  /* 0x0000001f06087819 */ /* 0x004fc800000006ff */
[----:B------:R-:W1:Y:S02]  /*1ad30*/  SYNCS.PHASECHK.TRANS64.TRYWAIT P2, [R9+URZ+0x31ca0], R8 ;  /* 0x031ca008090075a7 */ /* 0x000e64000804017f */
[----:B-1----:R-:W-:Y:S05]  /*1ad40*/  @!P2 BRA `(.L_x_596) ;  /* 0x0000006c0014a947 */ /* 0x002fea0003800000 */
.L_x_771:
[----:B------:R-:W-:Y:S05]  /*1ad50*/  BSYNC B2 ;  /* 0x0000000000027941 */ /* 0x000fea0003800000 */
.L_x_595:
[----:B------:R-:W-:Y:S04]  /*1ad60*/  BSSY B2, `(.L_x_597) ;  /* 0x0000009000027945 */ /* 0x000fe80003800000 */
[----:B------:R-:W-:Y:S05]  /*1ad70*/  @P3 BRA `(.L_x_598) ;  /* 0x00000000001c3947 */ /* 0x000fea0003800000 */
[----:B------:R-:W2:Y:S02]  /*1ad80*/  S2R R5, SR_TID.X ;  /* 0x0000000000057919 */ /* 0x000ea40000002100 */
[----:B--2---:R-:W-:Y:S01]  /*1ad90*/  LOP3.LUT R6, R5, 0x1f, RZ, 0xc0, !PT ;  /* 0x0000001f05067812 */ /* 0x004fe200078ec0ff */
[----:B------:R-:W-:-:S03]  /*1ada0*/  IMAD.MOV.U32 R5, RZ, RZ, 0x6c00 ;  /* 0x00006c00ff057424 */ /* 0x000fc600078e00ff */
[----:B------:R-:W-:Y:S01]  /*1adb0*/  ISETP.NE.AND P2, PT, R6, RZ, PT ;  /* 0x000000ff0600720c */ /* 0x000fe20003f45270 */
[----:B------:R2:W-:-:S12]  /*1adc0*/  SYNCS.ARRIVE.TRANS64 RZ, [R9+URZ+0x31c90], R5 ;  /* 0x031c900509ff79a7 */ /* 0x0005d8000800003f */
[----:B--2---:R-:W-:Y:S05]  /*1add0*/  @!P2 BRA `(.L_x_598) ;  /* 0x000000000004a947 */ /* 0x004fea0003800000 */
[----:B------:R-:W-:Y:S01]  /*1ade0*/  BPT.TRAP 0x1 ;  /* 0x000000040000795c */ /* 0x000fe20000300000 */
.L_x_598:
[----:B------:R-:W-:Y:S05]  /*1adf0*/  BSYNC B2 ;  /* 0x0000000000027941 */ /* 0x000fea0003800000 */
.L_x_597:
[----:B------:R-:W-:Y:S01]  /*1ae00*/  IMAD.MOV.U32 R14, RZ, RZ, RZ ;  /* 0x000000ffff0e7224 */ /* 0x000fe200078e00ff */
[----:B------:R-:W-:Y:S01]  /*1ae10*/  UIADD3 UR4, UP0, UR36, 0x570, URZ ;  /* 0x0000057024047890 */ /* 0x000fe2000ff1e03f */
[----:B------:R-:W-:Y:S01]  /*1ae20*/  IMAD R7, R29, 0x6c00, R16 ;  /* 0x00006c001d077824 */ /* 0x000fe200078e0210 */
[----:B------:R-:W-:Y:S01]  /*1ae30*/  PLOP3.LUT P2, PT, PT, PT, PT, 0x80, 0x0 ;  /* 0x000000000000781c */ /* 0x000fe20003f4f070 */
[----:B------:R-:W-:Y:S01]  /*1ae40*/  IMAD R6, R10, 0x90, R0 ;  /* 0x000000900a067824 */ /* 0x000fe200078e0200 */
[----:B------:R-:W-:Y:S01]  /*1ae50*/  R2UR UR10, R14 ;  /* 0x000000000e0a72ca */ /* 0x000fe200000e0000 */
[----:B------:R-:W-:Y:S01]  /*1ae60*/  VIADD R5, R9, 0x31c90 ;  /* 0x00031c9009057836 */ /* 0x000fe20000000000 */
[----:B------:R-:W-:Y:S01]  /*1ae70*/  IADD3 R11, R7, 0x16a00, RZ ;  /* 0x00016a00070b7810 */ /* 0x000fe20007ffe0ff */
[----:B------:R-:W-:Y:S01]  /*1ae80*/  UIADD3.X UR5, URZ, UR37, URZ, UP0, !UPT ;  /* 0x000000253f057290 */ /* 0x000fe200087fe43f */
[----:B------:R-:W-:Y:S01]  /*1ae90*/  UMOV UR6, 0x0 ;  /* 0x0000000000067882 */ /* 0x000fe20000000000 */
[----:B------:R-:W-:-:S10]  /*1aea0*/  UMOV UR7, 0x12f00000 ;  /* 0x12f0000000077882 */ /* 0x000fd40000000000 */
.L_x_599:
        /* <DEDUP_REMOVED lines=10> */
[----:B------:R-:W-:Y:S01]  /*1af50*/  IMAD.MOV.U32 R20, RZ, RZ, 0x20 ;  /* 0x00000020ff147424 */ /* 0x000fe200078e00ff */
[----:B------:R-:W-:Y:S01]  /*1af60*/  PLOP3.LUT P2, PT, PT, PT, PT, 0x80, 0x0 ;  /* 0x000000000000781c */ /* 0x000fe20003f4f070 */
[----:B------:R-:W-:Y:S01]  /*1af70*/  VIADD R11, R7, 0x18e00 ;  /* 0x00018e00070b7836 */ /* 0x000fe20000000000 */
[----:B------:R-:W-:Y:S01]  /*1af80*/  UMOV UR6, 0x0 ;  /* 0x0000000000067882 */ /* 0x000fe20000000000 */
[----:B------:R-:W-:Y:S01]  /*1af90*/  UMOV UR7, 0x12f00000 ;  /* 0x12f0000000077882 */ /* 0x000fe20000000000 */
[----:B------:R-:W-:-:S15]  /*1afa0*/  R2UR UR10, R20 ;  /* 0x00000000140a72ca */ /* 0x000fde00000e0000 */
.L_x_600:
        /* <DEDUP_REMOVED lines=16> */
.L_x_601:
        /* <DEDUP_REMOVED lines=10> */
[----:B------:R-:W2:Y:S01]  /*1b150*/  SYNCS.PHASECHK.TRANS64.TRYWAIT P2, [R9+URZ+0x31cc0], R8 ;  /* 0x031cc008090075a7 */ /* 0x000ea2000804017f */
[----:B------:R-:W-:Y:S04]  /*1b160*/  BSSY B2, `(.L_x_602) ;  /* 0x0000002000027945 */ /* 0x000fe80003800000 */
[----:B--2---:R-:W-:Y:S05]  /*1b170*/  @!P2 BRA `(.L_x_603) ;  /* 0x00000068001ca947 */ /* 0x004fea0003800000 */
.L_x_772:
[----:B------:R-:W-:Y:S05]  /*1b180*/  BSYNC B2 ;  /* 0x0000000000027941 */ /* 0x000fea0003800000 */
.L_x_602:
        /* <DEDUP_REMOVED lines=11> */
.L_x_605:
[----:B------:R-:W-:Y:S05]  /*1b240*/  BSYNC B2 ;  /* 0x0000000000027941 */ /* 0x000fea0003800000 */
.L_x_604:
[----:B------:R-:W-:Y:S01]  /*1b250*/  R2UR UR10, R14 ;  /* 0x000000000e0a72ca */ /* 0x000fe200000e0000 */
[----:B------:R-:W-:Y:S01]  /*1b260*/  UIADD3 UR4, UP0, UR36, 0x670, URZ ;  /* 0x0000067024047890 */ /* 0x000fe2000ff1e03f */
[----:B------:R-:W-:Y:S01]  /*1b270*/  R2UR UR6, R12 ;  /* 0x000000000c0672ca */ /* 0x000fe200000e0000 */
[----:B-12---:R-:W-:Y:S01]  /*1b280*/  VIADD R9, R9, 0x31cb0 ;  /* 0x00031cb009097836 */ /* 0x006fe20000000000 */
[----:B------:R-:W-:Y:S01]  /*1b290*/  R2UR UR7, R13 ;  /* 0x000000000d0772ca */ /* 0x000fe200000e0000 */
[----:B------:R-:W-:Y:S01]  /*1b2a0*/  VIADD R5, R7, 0x200 ;  /* 0x0000020007057836 */ /* 0x000fe20000000000 */
[----:B------:R-:W-:Y:S01]  /*1b2b0*/  PLOP3.LUT P2, PT, PT, PT, PT, 0x80, 0x0 ;  /* 0x000000000000781c */ /* 0x000fe20003f4f070 */
[----:B------:R-:W-:-:S12]  /*1b2c0*/  UIADD3.X UR5, URZ, UR37, URZ, UP0, !UPT ;  /* 0x000000253f057290 */ /* 0x000fd800087fe43f */
.L_x_606:
        /* <DEDUP_REMOVED lines=15> */
.L_x_607:
        /* <DEDUP_REMOVED lines=15> */
.L_x_608:
        /* <DEDUP_REMOVED lines=10> */
.L_x_594:
[----:B------:R-:W-:Y:S05]  /*1b550*/  BSYNC B1 ;  /* 0x0000000000017941 */ /* 0x000fea0003800000 */
.L_x_593:
[----:B------:R-:W2:Y:S01]  /*1b560*/  LDL.LU R8, [R1] ;  /* 0x0000000001087983 */ /* 0x000ea20000300800 */
[----:B------:R-:W-:Y:S01]  /*1b570*/  VIADD R29, R29, 0x1 ;  /* 0x000000011d1d7836 */ /* 0x000fe20000000000 */
[C---:B------:R-:W-:Y:S01]  /*1b580*/  ISETP.GT.AND P3, PT, R10.reuse, R3, PT ;  /* 0x000000030a00720c */ /* 0x040fe20003f64270 */
[----:B------:R-:W-:-:S03]  /*1b590*/  VIADD R10, R10, 0xffffffff ;  /* 0xffffffff0a0a7836 */ /* 0x000fc60000000000 */
[----:B------:R-:W-:-:S04]  /*1b5a0*/  ISETP.NE.AND P2, PT, R29, 0x2, PT ;  /* 0x000000021d00780c */ /* 0x000fc80003f45270 */
[----:B------:R-:W-:Y:S02]  /*1b5b0*/  SEL R5, RZ, 0x1, P2 ;  /* 0x00000001ff057807 */ /* 0x000fe40001000000 */
[----:B------:R-:W-:Y:S02]  /*1b5c0*/  SEL R29, R29, RZ, P2 ;  /* 0x000000ff1d1d7207 */ /* 0x000fe40001000000 */
[----:B--2---:R-:W-:-:S05]  /*1b5d0*/  LOP3.LUT R8, R8, R5, RZ, 0x3c, !PT ;  /* 0x0000000508087212 */ /* 0x004fca00078e3cff */
[----:B------:R2:W-:Y:S01]  /*1b5e0*/  STL [R1], R8 ;  /* 0x0000000801007387 */ /* 0x0005e20000100800 */
[----:B------:R-:W-:Y:S05]  /*1b5f0*/  @P3 BRA `(.L_x_609) ;  /* 0xfffffff400a43947 */ /* 0x000fea000383ffff */
.L_x_571:
[----:B------:R-:W-:Y:S05]  /*1b600*/  BSYNC B0 ;  /* 0x0000000000007941 */ /* 0x000fea0003800000 */
.L_x_570:
[----:B------:R3:W5:Y:S01]  /*1b610*/  LDL R7, [R1+0x14] ;  /* 0x0000140001077983 */ /* 0x0007620000100800 */
[----:B------:R-:W-:Y:S05]  /*1b620*/  @!P0 WARPSYNC.ALL ;  /* 0x0000000000008948 */ /* 0x000fea0003800000 */
[----:B------:R3:W-:Y:S01]  /*1b630*/  STL [R1+0x20], RZ ;  /* 0x000020ff01007387 */ /* 0x0007e20000100800 */
[----:B------:R-:W-:Y:S01]  /*1b640*/  BSSY B0, `(.L_x_610) ;  /* 0x000001f000007945 */ /* 0x000fe20003800000 */
[----:B------:R-:W-:Y:S06]  /*1b650*/  @!P0 BAR.SYNC.DEFER_BLOCKING 0xc, 0x200 ;  /* 0x0308000000008b1d */ /* 0x000fec0000010000 */
[----:B---3--:R-:W-:Y:S05]  /*1b660*/  @!P1 BRA `(.L_x_611) ;  /* 0x0000000000709947 */ /* 0x008fea0003800000 */
[----:B------:R-:W-:-:S13]  /*1b670*/  ISETP.NE.AND P0, PT, R4, RZ, PT ;  /* 0x000000ff0400720c */ /* 0x000fda0003f05270 */
[----:B------:R-:W3:Y:S02]  /*1b680*/  @!P0 LDC R4, c[0x0][0x9f0] ;  /* 0x00027c00ff048b82 */ /* 0x000ee40000000800 */
[-C--:B---3--:R-:W-:Y:S02]  /*1b690*/  IABS R0, R4.reuse ;  /* 0x0000000400007213 */ /* 0x088fe40000000000 */
[----:B-1----:R-:W-:Y:S02]  /*1b6a0*/  IABS R6, R4 ;  /* 0x0000000400067213 */ /* 0x002fe40000000000 */
[----:B------:R-:W1:Y:S03]  /*1b6b0*/  I2F.RP R2, R0 ;  /* 0x0000000000027306 */ /* 0x000e660000209400 */
[----:B------:R-:W-:-:S05]  /*1b6c0*/  IMAD.MOV R6, RZ, RZ, -R6 ;  /* 0x000000ffff067224 */ /* 0x000fca00078e0a06 */
[----:B-1----:R-:W1:Y:S02]  /*1b6d0*/  MUFU.RCP R2, R2 ;  /* 0x0000000200027308 */ /* 0x002e640000001000 */
[----:B-1----:R-:W-:-:S06]  /*1b6e0*/  VIADD R2, R2, 0xffffffe ;  /* 0x0ffffffe02027836 */ /* 0x002fcc0000000000 */
[----:B------:R-:W1:Y:S02]  /*1b6f0*/  F2I.FTZ.U32.TRUNC.NTZ R3, R2 ;  /* 0x0000000200037305 */ /* 0x000e64000021f000 */
[----:B-1----:R-:W-:-:S04]  /*1b700*/  IMAD.MOV R2, RZ, RZ, -R3 ;  /* 0x000000ffff027224 */ /* 0x002fc800078e0a03 */
[----:B------:R-:W-:Y:S02]  /*1b710*/  IMAD R5, R2, R0, RZ ;  /* 0x0000000002057224 */ /* 0x000fe400078e02ff */
[----:B------:R-:W-:-:S04]  /*1b720*/  IMAD.MOV.U32 R2, RZ, RZ, RZ ;  /* 0x000000ffff027224 */ /* 0x000fc800078e00ff */
[----:B------:R-:W-:Y:S01]  /*1b730*/  IMAD.HI.U32 R5, R3, R5, R2 ;  /* 0x0000000503057227 */ /* 0x000fe200078e0002 */
[----:B-----5:R-:W-:-:S04]  /*1b740*/  IADD3 R3, R7, -0x1, R4 ;  /* 0xffffffff07037810 */ /* 0x020fc80007ffe004 */
        /* <DEDUP_REMOVED lines=13> */
[----:B------:R3:W-:Y:S02]  /*1b820*/  STL [R1+0x20], R5 ;  /* 0x0000200501007387 */ /* 0x0007e40000100800 */
.L_x_611:
[----:B------:R-:W-:Y:S05]  /*1b830*/  BSYNC B0 ;  /* 0x0000000000007941 */ /* 0x000fea0003800000 */
.L_x_610:
[----:B------:R-:W4:Y:S04]  /*1b840*/  LDL R0, [R1+0x20] ;  /* 0x0000200001007983 */ /* 0x000f280000100800 */
[----:B------:R-:W4:Y:S01]  /*1b850*/  LDL R2, [R1+0x3c] ;  /* 0x00003c0001027983 */ /* 0x000f220000100800 */
[----:B------:R-:W-:Y:S01]  /*1b860*/  BSSY B7, `(.L_x_612) ;  /* 0x000041e000077945 */ /* 0x000fe20003800000 */
[----:B----4-:R-:W-:-:S05]  /*1b870*/  IMAD R2, R2, R0, RZ ;  /* 0x0000000002027224 */ /* 0x010fca00078e02ff */
[----:B-----5:R-:W-:Y:S01]  /*1b880*/  VIADDMNMX R0, R2, R0, R7, PT ;  /* 0x0000000002007246 */ /* 0x020fe20003800107 */
[----:B------:R4:W-:Y:S03]  /*1b890*/  STL [R1+0x8], R2 ;  /* 0x0000080201007387 */ /* 0x0009e60000100800 */
[----:B------:R-:W-:Y:S01]  /*1b8a0*/  ISETP.GT.AND P0, PT, R0, R2, PT ;  /* 0x000000020000720c */ /* 0x000fe20003f04270 */
[----:B------:R4:W-:-:S12]  /*1b8b0*/  STL [R1+0x1c], R0 ;  /* 0x00001c0001007387 */ /* 0x0009d80000100800 */
[----:B----4-:R-:W-:Y:S05]  /*1b8c0*/  @P0 BRA `(.L_x_613) ;  /* 0x0000000000440947 */ /* 0x010fea0003800000 */
[----:B------:R-:W4:Y:S02]  /*1b8d0*/  S2R R0, SR_TID.X ;  /* 0x0000000000007919 */ /* 0x000f240000002100 */
[----:B----4-:R-:W-:-:S04]  /*1b8e0*/  LOP3.LUT R0, R0, 0x7f, RZ, 0xc0, !PT ;  /* 0x0000007f00007812 */ /* 0x010fc800078ec0ff */
[----:B------:R-:W-:-:S13]  /*1b8f0*/  ISETP.NE.AND P0, PT, R0, RZ, PT ;  /* 0x000000ff0000720c */ /* 0x000fda0003f05270 */
[----:B------:R-:W-:Y:S05]  /*1b900*/  @P0 BRA `(.L_x_614) ;  /* 0x00000040004c0947 */ /* 0x000fea0003800000 */
[----:B---3--:R-:W3:Y:S01]  /*1b910*/  S2R R5, SR_LANEID ;  /* 0x0000000000057919 */ /* 0x008ee20000000000 */
[----:B------:R-:W-:Y:S01]  /*1b920*/  VOTEU.ANY UR4, UPT, PT ;  /* 0x0000000000047886 */ /* 0x000fe200038e0100 */
[----:B------:R-:W4:Y:S01]  /*1b930*/  LDC.64 R2, c[0x0][0xc60] ;  /* 0x00031800ff027b82 */ /* 0x000f220000000a00 */
[----:B------:R-:W3:Y:S02]  /*1b940*/  FLO.U32 R0, UR4 ;  /* 0x0000000400007d00 */ /* 0x000ee400080e0000 */
[----:B---3--:R-:W-:-:S06]  /*1b950*/  ISETP.EQ.U32.AND P0, PT, R0, R5, PT ;  /* 0x000000050000720c */ /* 0x008fcc0003f02070 */
[----:B------:R-:W4:Y:S07]  /*1b960*/  POPC R5, UR4 ;  /* 0x0000000400057d09 */ /* 0x000f2e0008000000 */
[----:B----4-:R-:W3:Y:S01]  /*1b970*/  @P0 ATOMG.E.ADD.STRONG.GPU PT, R3, desc[UR60][R2.64], R5 ;  /* 0x00000005020309a8 */ /* 0x010ee200081ee1fc */
[----:B------:R-:W4:Y:S02]  /*1b980*/  S2R R4, SR_LTMASK ;  /* 0x0000000000047919 */ /* 0x000f240000003900 */
[----:B----4-:R-:W-:-:S04]  /*1b990*/  LOP3.LUT R4, R4, UR4, RZ, 0xc0, !PT ;  /* 0x0000000404047c12 */ /* 0x010fc8000f8ec0ff */
[----:B------:R-:W4:Y:S01]  /*1b9a0*/  POPC R7, R4 ;  /* 0x0000000400077309 */ /* 0x000f220000000000 */
[----:B---3--:R-:W4:Y:S02]  /*1b9b0*/  SHFL.IDX PT, R0, R3, R0, 0x1f ;  /* 0x00001f0003007589 */ /* 0x008f2400000e0000 */
[----:B----4-:R-:W-:Y:S01]  /*1b9c0*/  IADD3 R24, R0, UR38, R7 ;  /* 0x0000002600187c10 */ /* 0x010fe2000fffe007 */
[----:B------:R-:W-:Y:S06]  /*1b9d0*/  BRA `(.L_x_614) ;  /* 0x0000004000187947 */ /* 0x000fec0003800000 */
.L_x_613:
        /* <DEDUP_REMOVED lines=8> */
[----:B------:R-:W-:Y:S01]  /*1ba60*/  IMAD.U32 R4, RZ, RZ, UR6 ;  /* 0x00000006ff047e24 */ /* 0x000fe2000f8e00ff */
[----:B---3--:R-:W-:Y:S01]  /*1ba70*/  MOV R5, UR7 ;  /* 0x0000000700057c02 */ /* 0x008fe20008000f00 */
[----:B------:R-:W3:Y:S01]  /*1ba80*/  LDC.64 R2, c[0x4][R2] ;  /* 0x0100000002027b82 */ /* 0x000ee20000000a00 */
[----:B-1----:R-:W-:Y:S02]  /*1ba90*/  IMAD.U32 R6, RZ, RZ, UR8 ;  /* 0x00000008ff067e24 */ /* 0x002fe4000f8e00ff */
[----:B------:R-:W-:Y:S02]  /*1baa0*/  IMAD.U32 R7, RZ, RZ, UR9 ;  /* 0x00000009ff077e24 */ /* 0x000fe4000f8e00ff */
[----:B------:R-:W-:-:S02]  /*1bab0*/  IMAD.U32 R10, RZ, RZ, UR4 ;  /* 0x00000004ff0a7e24 */ /* 0x000fc4000f8e00ff */
[----:B------:R-:W-:Y:S02]  /*1bac0*/  IMAD.U32 R11, RZ, RZ, UR5 ;  /* 0x00000005ff0b7e24 */ /* 0x000fe4000f8e00ff */
[----:B--2---:R-:W-:Y:S02]  /*1bad0*/  IMAD.MOV.U32 R8, RZ, RZ, 0x70 ;  /* 0x00000070ff087424 */ /* 0x004fe400078e00ff */
[----:B0-----:R-:W-:Y:S02]  /*1bae0*/  IMAD.MOV.U32 R12, RZ, RZ, 0x1 ;  /* 0x00000001ff0c7424 */ /* 0x001fe400078e00ff */
[----:B------:R-:W-:-:S07]  /*1baf0*/  IMAD.MOV.U32 R13, RZ, RZ, RZ ;  /* 0x000000ffff0d7224 */ /* 0x000fce00078e00ff */
[----:B------:R-:W-:-:S07]  /*1bb00*/  LEPC R20, `(.L_x_616) ;  /* 0x000000001014794e */ /* 0x000fce0000000000 */
[----:B---3--:R-:W-:Y:S05]  /*1bb10*/  CALL.ABS.NOINC R2 ;  /* 0x0000000002007343 */ /* 0x008fea0003c00000 */
.L_x_616:
[----:B------:R-:W-:Y:S05]  /*1bb20*/  BSYNC B6 ;  /* 0x0000000000067941 */ /* 0x000fea0003800000 */
.L_x_615:
        /* <DEDUP_REMOVED lines=8> */
[----:B------:R4:W4:Y:S01]  /*1bbb0*/  LDC.64 R2, c[0x4][R0] ;  /* 0x0100000000027b82 */ /* 0x0009220000000a00 */
[----:B------:R-:W-:Y:S02]  /*1bbc0*/  IMAD.U32 R4, RZ, RZ, UR6 ;  /* 0x00000006ff047e24 */ /* 0x000fe4000f8e00ff */
[----:B---3--:R-:W-:Y:S02]  /*1bbd0*/  IMAD.U32 R5, RZ, RZ, UR7 ;  /* 0x00000007ff057e24 */ /* 0x008fe4000f8e00ff */
[----:B-1----:R-:W-:Y:S02]  /*1bbe0*/  IMAD.U32 R6, RZ, RZ, UR8 ;  /* 0x00000008ff067e24 */ /* 0x002fe4000f8e00ff */
[----:B------:R-:W-:-:S02]  /*1bbf0*/  IMAD.U32 R7, RZ, RZ, UR9 ;  /* 0x00000009ff077e24 */ /* 0x000fc4000f8e00ff */
[----:B------:R-:W-:Y:S02]  /*1bc00*/  IMAD.U32 R10, RZ, RZ, UR4 ;  /* 0x00000004ff0a7e24 */ /* 0x000fe4000f8e00ff */
[----:B------:R-:W-:Y:S02]  /*1bc10*/  IMAD.U32 R11, RZ, RZ, UR5 ;  /* 0x00000005ff0b7e24 */ /* 0x000fe4000f8e00ff */
[----:B--2---:R-:W-:Y:S02]  /*1bc20*/  IMAD.MOV.U32 R8, RZ, RZ, 0x70 ;  /* 0x00000070ff087424 */ /* 0x004fe400078e00ff */
[----:B0-----:R-:W-:Y:S02]  /*1bc30*/  IMAD.MOV.U32 R12, RZ, RZ, 0x1 ;  /* 0x00000001ff0c7424 */ /* 0x001fe400078e00ff */
[----:B------:R-:W-:-:S07]  /*1bc40*/  IMAD.MOV.U32 R13, RZ, RZ, RZ ;  /* 0x000000ffff0d7224 */ /* 0x000fce00078e00ff */
[----:B------:R-:W-:-:S07]  /*1bc50*/  LEPC R20, `(.L_x_619) ;  /* 0x000000001014794e */ /* 0x000fce0000000000 */
[----:B----4-:R-:W-:Y:S05]  /*1bc60*/  CALL.ABS.NOINC R2 ;  /* 0x0000000002007343 */ /* 0x010fea0003c00000 */
.L_x_619:
[----:B------:R-:W-:Y:S01]  /*1bc70*/  MOV R2, 0x0 ;  /* 0x0000000000027802 */ /* 0x000fe20000000f00 */
[----:B------:R-:W-:Y:S01]  /*1bc80*/  ULDC.64 UR4, c[0x4][0xa8] ;  /* 0x01002a0000047ab9 */ /* 0x000fe20000000a00 */
[----:B------:R-:W-:Y:S01]  /*1bc90*/  ULDC.64 UR6, c[0x4][0xb0] ;  /* 0x01002c0000067ab9 */ /* 0x000fe20000000a00 */
[----:B------:R-:W-:Y:S01]  /*1bca0*/  ULDC.64 UR8, c[0x4][0x18] ;  /* 0x0100060000087ab9 */ /* 0x000fe20000000a00 */
[----:B------:R-:W-:Y:S01]  /*1bcb0*/  IMAD.U32 R4, RZ, RZ, UR4 ;  /* 0x00000004ff047e24 */ /* 0x000fe2000f8e00ff */
[----:B------:R-:W-:Y:S01]  /*1bcc0*/  MOV R8, 0x70 ;  /* 0x0000007000087802 */ /* 0x000fe20000000f00 */
[----:B------:R-:W0:Y:S01]  /*1bcd0*/  LDC.64 R2, c[0x4][R2] ;  /* 0x0100000002027b82 */ /* 0x000e220000000a00 */
[----:B------:R-:W-:Y:S02]  /*1bce0*/  IMAD.U32 R5, RZ, RZ, UR5 ;  /* 0x00000005ff057e24 */ /* 0x000fe4000f8e00ff */
[----:B------:R-:W-:Y:S02]  /*1bcf0*/  IMAD.U32 R6, RZ, RZ, UR6 ;  /* 0x00000006ff067e24 */ /* 0x000fe4000f8e00ff */
[----:B------:R-:W-:-:S02]  /*1bd00*/  IMAD.U32 R7, RZ, RZ, UR7 ;  /* 0x00000007ff077e24 */ /* 0x000fc4000f8e00ff */
[----:B------:R-:W-:Y:S02]  /*1bd10*/  IMAD.U32 R10, RZ, RZ, UR8 ;  /* 0x00000008ff0a7e24 */ /* 0x000fe4000f8e00ff */
[----:B------:R-:W-:Y:S02]  /*1bd20*/  IMAD.U32 R11, RZ, RZ, UR9 ;  /* 0x00000009ff0b7e24 */ /* 0x000fe4000f8e00ff */
[----:B------:R-:W-:Y:S02]  /*1bd30*/  IMAD.MOV.U32 R12, RZ, RZ, 0x1 ;  /* 0x00000001ff0c7424 */ /* 0x000fe400078e00ff */
[----:B------:R-:W-:-:S07]  /*1bd40*/  IMAD.MOV.U32 R13, RZ, RZ, RZ ;  /* 0x000000ffff0d7224 */ /* 0x000fce00078e00ff */
[----:B------:R-:W-:-:S07]  /*1bd50*/  LEPC R20, `(.L_x_618) ;  /* 0x000000001014794e */ /* 0x000fce0000000000 */
[----:B0-----:R-:W-:Y:S05]  /*1bd60*/  CALL.ABS.NOINC R2 ;  /* 0x0000000002007343 */ /* 0x001fea0003c00000 */
.L_x_618:
[----:B------:R-:W-:Y:S05]  /*1bd70*/  BSYNC B6 ;  /* 0x0000000000067941 */ /* 0x000fea0003800000 */
.L_x_617:
[----:B------:R-:W-:Y:S01]  /*1bd80*/  ULDC.64 UR4, c[0x0][0x9f8] ;  /* 0x00027e0000047ab9 */ /* 0x000fe20000000a00 */
[----:B------:R-:W4:Y:S01]  /*1bd90*/  LDL R20, [R1+0x1c] ;  /* 0x00001c0001147983 */ /* 0x000f220000100800 */
[----:B------:R-:W-:-:S04]  /*1bda0*/  ISETP.NE.U32.AND P0, PT, RZ, UR4, PT ;  /* 0x00000004ff007c0c */ /* 0x000fc8000bf05070 */
[----:B------:R-:W-:-:S13]  /*1bdb0*/  ISETP.NE.AND.EX P0, PT, RZ, UR5, PT, P0 ;  /* 0x00000005ff007c0c */ /* 0x000fda000bf05300 */
[----:B------:R-:W-:-:S04]  /*1bdc0*/  @P0 IADD3 R2, P1, R19, UR4, RZ ;  /* 0x0000000413020c10 */ /* 0x000fc8000ff3e0ff */
[----:B------:R-:W-:Y:S01]  /*1bdd0*/  @P0 IADD3.X R3, R22, UR5, RZ, P1, !PT ;  /* 0x0000000516030c10 */ /* 0x000fe20008ffe4ff */
[----:B------:R-:W-:-:S04]  /*1bde0*/  ULDC.64 UR4, c[0x0][0xa08] ;  /* 0x0002820000047ab9 */ /* 0x000fc80000000a00 */
[----:B------:R5:W2:Y:S02]  /*1bdf0*/  @P0 LDG.E R23, desc[UR60][R2.64] ;  /* 0x0000003c02170981 */ /* 0x000aa4000c1e1900 */
[----:B-----5:R-:W5:Y:S02]  /*1be00*/  LDC.64 R2, c[0x0][0x418] ;  /* 0x00010600ff027b82 */ /* 0x020f640000000a00 */
[----:B-----5:R-:W-:Y:S01]  /*1be10*/  LOP3.LUT P0, RZ, R2, UR4, RZ, 0xfc, !PT ;  /* 0x0000000402ff7c12 */ /* 0x020fe2000f80fcff */
[----:B------:R-:W-:-:S03]  /*1be20*/  UMOV UR4, 0xffffffff ;  /* 0xffffffff00047882 */ /* 0x000fc60000000000 */
[----:B------:R-:W-:Y:S01]  /*1be30*/  LOP3.LUT P0, RZ, R3, UR5, RZ, 0xfc, P0 ;  /* 0x0000000503ff7c12 */ /* 0x000fe2000800fcff */
[----:B----4-:R-:W-:Y:S01]  /*1be40*/  VIADD R22, R20, 0xffffffff ;  /* 0xffffffff14167836 */ /* 0x010fe20000000000 */
[----:B--2---:R-:W-:Y:S02]  /*1be50*/  SHF.R.S32.HI R7, RZ, 0x1f, R23 ;  /* 0x0000001fff077819 */ /* 0x004fe40000011417 */
[----:B------:R-:W-:-:S03]  /*1be60*/  SEL R19, R23, RZ, !P0 ;  /* 0x000000ff17137207 */ /* 0x000fc60004000000 */
[----:B------:R2:W-:Y:S01]  /*1be70*/  STL [R1+0x4], R7 ;  /* 0x0000040701007387 */ /* 0x0005e20000100800 */
[----:B------:R-:W-:Y:S05]  /*1be80*/  BRA.DIV UR4, `(.L_x_620) ;  /* 0x0000005a04ec7947 */ /* 0x000fea000b800000 */
[----:B------:R-:W4:Y:S02]  /*1be90*/  S2R R0, SR_TID.X ;  /* 0x0000000000007919 */ /* 0x000f240000002100 */
[----:B----4-:R-:W-:-:S04]  /*1bea0*/  SHF.R.U32.HI R0, RZ, 0x5, R0 ;  /* 0x00000005ff007819 */ /* 0x010fc80000011600 */
[----:B------:R-:W-:-:S05]  /*1beb0*/  LOP3.LUT R0, R0, 0x3, RZ, 0xc0, !PT ;  /* 0x0000000300007812 */ /* 0x000fca00078ec0ff */
[----:B------:R4:W0:Y:S02]  /*1bec0*/  SHFL.IDX PT, R14, R0, RZ, 0x1f ;  /* 0x00001fff000e7589 */ /* 0x00082400000e0000 */
.L_x_775:
[----:B----4-:R-:W4:Y:S01]  /*1bed0*/  LDL.LU R0, [R1+0x50] ;  /* 0x0000500001007983 */ /* 0x010f220000300800 */
[----:B------:R-:W-:Y:S02]  /*1bee0*/  PLOP3.LUT P1, PT, PT, PT, PT, 0x8, 0x0 ;  /* 0x000000000000781c */ /* 0x000fe40003f2e170 */
[----:B0-----:R-:W-:Y:S02]  /*1bef0*/  ISETP.NE.AND P0, PT, R14, RZ, PT ;  /* 0x000000ff0e00720c */ /* 0x001fe40003f05270 */
[----:B----4-:R-:W-:-:S09]  /*1bf00*/  LOP3.LUT R0, R0, 0xfffffffe, RZ, 0xc0, !PT ;  /* 0xfffffffe00007812 */ /* 0x010fd200078ec0ff */
[----:B------:R-:W-:-:S05]  /*1bf10*/  @P1 LOP3.LUT R0, R0, 0x1, RZ, 0xfc, !PT ;  /* 0x0000000100001812 */ /* 0x000fca00078efcff */
[----:B------:R0:W-:Y:S01]  /*1bf20*/  STL [R1+0x50], R0 ;  /* 0x0000500001007387 */ /* 0x0001e20000100800 */
[----:B------:R-:W-:Y:S05]  /*1bf30*/  @P0 BRA `(.L_x_621) ;  /* 0x0000000400240947 */ /* 0x000fea0003800000 */
[----:B------:R-:W-:-:S03]  /*1bf40*/  UMOV UR4, 0xffffffff ;  /* 0xffffffff00047882 */ /* 0x000fc60000000000 */
[----:B------:R-:W-:Y:S05]  /*1bf50*/  BRA.DIV UR4, `(.L_x_622) ;  /* 0x0000005a04ec7947 */ /* 0x000fea000b800000 */
[----:B------:R-:W-:-:S13]  /*1bf60*/  ELECT P6, URZ, PT ;  /* 0x00000000003f782f */ /* 0x000fda00038c0000 */
.L_x_778:
[----:B------:R-:W-:Y:S05]  /*1bf70*/  @!P6 BRA `(.L_x_621) ;  /* 0x000000040014e947 */ /* 0x000fea0003800000 */
[----:B------:R-:W-:-:S04]  /*1bf80*/  ISETP.NE.U32.AND P0, PT, R2, RZ, PT ;  /* 0x000000ff0200720c */ /* 0x000fc80003f05070 */
[----:B------:R-:W-:-:S13]  /*1bf90*/  ISETP.NE.AND.EX P0, PT, R3, RZ, PT, P0 ;  /* 0x000000ff0300720c */ /* 0x000fda0003f05300 */
[----:B------:R-:W-:Y:S05]  /*1bfa0*/  @!P0 BRA `(.L_x_623) ;  /* 0x0000000000488947 */ /* 0x000fea0003800000 */
[----:B-1----:R-:W1:Y:S01]  /*1bfb0*/  LDC R6, c[0x0][0x43c] ;  /* 0x00010f00ff067b82 */ /* 0x002e620000000800 */
[----:B0-----:R-:W-:Y:S01]  /*1bfc0*/  IMAD.MOV.U32 R0, RZ, RZ, R22 ;  /* 0x000000ffff007224 */ /* 0x001fe200078e0016 */
[----:B------:R-:W-:Y:S01]  /*1bfd0*/  ULDC.64 UR4, c[0x0][0x428] ;  /* 0x00010a0000047ab9 */ /* 0x000fe20000000a00 */
[----:B-1----:R-:W-:-:S13]  /*1bfe0*/  ISETP.NE.AND P0, PT, R6, 0x1, PT ;  /* 0x000000010600780c */ /* 0x002fda0003f05270 */
[----:B---3--:R-:W0:Y:S02]  /*1bff0*/  @P0 LDC.64 R4, c[0x0][0x440] ;  /* 0x00011000ff040b82 */ /* 0x008e240000000a00 */
[----:B0-----:R-:W-:-:S05]  /*1c000*/  @P0 IMAD.HI.U32 R4, R22, R4, RZ ;  /* 0x0000000416040227 */ /* 0x001fca00078e00ff */
[----:B------:R-:W-:-:S04]  /*1c010*/  @P0 SHF.R.U32.HI R0, RZ, R5, R4 ;  /* 0x00000005ff000219 */ /* 0x000fc80000011604 */
[--C-:B------:R-:W-:Y:S01]  /*1c020*/  SHF.R.S32.HI R5, RZ, 0x1f, R0.reuse ;  /* 0x0000001fff057819 */ /* 0x100fe20000011400 */
[----:B------:R-:W-:-:S04]  /*1c030*/  IMAD.MOV R4, RZ, RZ, -R0 ;  /* 0x000000ffff047224 */ /* 0x000fc800078e0a00 */
[----:B------:R-:W-:Y:S02]  /*1c040*/  IMAD R22, R6, R4, R22 ;  /* 0x0000000406167224 */ /* 0x000fe400078e0216 */
[----:B------:R-:W-:Y:S02]  /*1c050*/  IMAD R6, R7, UR4, RZ ;  /* 0x0000000407067c24 */ /* 0x000fe4000f8e02ff */
[----:B------:R-:W-:Y:S02]  /*1c060*/  IMAD.MOV.U32 R4, RZ, RZ, R0 ;  /* 0x000000ffff047224 */ /* 0x000fe400078e0000 */
[C---:B------:R-:W-:Y:S02]  /*1c070*/  IMAD R0, R23.reuse, UR5, R6 ;  /* 0x0000000517007c24 */ /* 0x040fe4000f8e0206 */
[----:B------:R-:W-:-:S04]  /*1c080*/  IMAD.WIDE.U32 R4, R23, UR4, R4 ;  /* 0x0000000417047c25 */ /* 0x000fc8000f8e0004 */
[----:B------:R-:W-:Y:S01]  /*1c090*/  IMAD.IADD R0, R5, 0x1, R0 ;  /* 0x0000000105007824 */ /* 0x000fe200078e0200 */
[----:B------:R-:W-:-:S04]  /*1c0a0*/  LEA R2, P0, R4, R2, 0x2 ;  /* 0x0000000204027211 */ /* 0x000fc800078010ff */
[----:B------:R-:W-:-:S05]  /*1c0b0*/  LEA.HI.X R3, R4, R3, R0, 0x2, P0 ;  /* 0x0000000304037211 */ /* 0x000fca00000f1400 */
[----:B------:R4:W5:Y:S04]  /*1c0c0*/  LDG.E R19, desc[UR60][R2.64] ;  /* 0x0000003c02137981 */ /* 0x000968000c1e1900 */
.L_x_623:
[----:B0-----:R-:W-:Y:S01]  /*1c0d0*/  IMAD R0, R18, 0x8, R16 ;  /* 0x0000000812007824 */ /* 0x001fe200078e0210 */
[----:B----4-:R-:W-:-:S04]  /*1c0e0*/  SHF.L.U32 R2, R28, 0x1f, RZ ;  /* 0x0000001f1c027819 */ /* 0x010fc800000006ff */
[----:B------:R-:W0:Y:S02]  /*1c0f0*/  SYNCS.PHASECHK.TRANS64.TRYWAIT P0, [R0+URZ+0x31c40], R2 ;  /* 0x031c4002000075a7 */ /* 0x000e24000800017f */
[----:B0-----:R-:W-:Y:S05]  /*1c100*/  @!P0 BRA `(.L_x_624) ;  /* 0x0000005800a08947 */ /* 0x001fea0003800000 */
.L_x_779:
[----:B------:R-:W4:Y:S02]  /*1c110*/  S2R R3, SR_TID.X ;  /* 0x0000000000037919 */ /* 0x000f240000002100 */
[----:B----4-:R-:W-:-:S04]  /*1c120*/  LOP3.LUT R3, R3, 0x7f, RZ, 0xc0, !PT ;  /* 0x0000007f03037812 */ /* 0x010fc800078ec0ff */
[----:B------:R-:W-:-:S13]  /*1c130*/  ISETP.NE.AND P0, PT, R3, RZ, PT ;  /* 0x000000ff0300720c */ /* 0x000fda0003f05270 */
[----:B------:R-:W-:Y:S05]  /*1c140*/  @P0 BRA `(.L_x_625) ;  /* 0x00000000001c0947 */ /* 0x000fea0003800000 */
[----:B------:R-:W4:Y:S01]  /*1c150*/  S2R R3, SR_TID.X ;  /* 0x0000000000037919 */ /* 0x000f220000002100 */
[----:B0-----:R-:W-:-:S04]  /*1c160*/  IMAD.MOV.U32 R2, RZ, RZ, 0x6c00 ;  /* 0x00006c00ff027424 */ /* 0x001fc800078e00ff */
[----:B------:R0:W-:Y:S01]  /*1c170*/  SYNCS.ARRIVE.TRANS64 RZ, [R0+URZ+0x31c30], R2 ;  /* 0x031c300200ff79a7 */ /* 0x0001e2000800003f */
[----:B----4-:R-:W-:-:S04]  /*1c180*/  LOP3.LUT R3, R3, 0x1f, RZ, 0xc0, !PT ;  /* 0x0000001f03037812 */ /* 0x010fc800078ec0ff */
[----:B------:R-:W-:-:S13]  /*1c190*/  ISETP.NE.AND P0, PT, R3, RZ, PT ;  /* 0x000000ff0300720c */ /* 0x000fda0003f05270 */
[----:B0-----:R-:W-:Y:S05]  /*1c1a0*/  @!P0 BRA `(.L_x_625) ;  /* 0x0000000000048947 */ /* 0x001fea0003800000 */
[----:B------:R-:W-:Y:S01]  /*1c1b0*/  BPT.TRAP 0x1 ;  /* 0x000000040000795c */ /* 0x000fe20000300000 */
.L_x_625:
[----:B0-----:R-:W4:Y:S01]  /*1c1c0*/  LDL.LU R2, [R1+0x50] ;  /* 0x0000500001027983 */ /* 0x001f220000300800 */
[----:B------:R-:W-:Y:S01]  /*1c1d0*/  R2UR UR9, R0 ;  /* 0x00000000000972ca */ /* 0x000fe200000e0000 */
[----:B------:R-:W-:Y:S01]  /*1c1e0*/  IMAD R0, R18, 0x6c00, R16 ;  /* 0x00006c0012007824 */ /* 0x000fe200078e0210 */
        /* <DEDUP_REMOVED lines=11> */
[----:B------:R-:W-:-:S04]  /*1c2a0*/  UIADD3 UR9, UR9, 0x31c30, URZ ;  /* 0x00031c3009097890 */ /* 0x000fc8000fffe03f */
[----:B------:R-:W-:Y:S02]  /*1c2b0*/  UIMAD UR11, UR11, 0x90, UR5 ;  /* 0x000000900b0b78a4 */ /* 0x000fe4000f8e0205 */
[----:B------:R-:W-:Y:S02]  /*1c2c0*/  UIADD3 UR14, UR8, 0x16a00, URZ ;  /* 0x00016a00080e7890 */ /* 0x000fe4000fffe03f */
[----:B------:R-:W-:Y:S02]  /*1c2d0*/  UIADD3.X UR5, URZ, UR37, URZ, UP0, !UPT ;  /* 0x000000253f057290 */ /* 0x000fe400087fe43f */
[----:B------:R-:W-:Y:S02]  /*1c2e0*/  UIADD3 UR15, UR8, 0x18e00, URZ ;  /* 0x00018e00080f7890 */ /* 0x000fe4000fffe03f */
[----:B------:R-:W-:-:S03]  /*1c2f0*/  UIADD3 UR16, UR8, 0x1b200, URZ ;  /* 0x0001b20008107890 */ /* 0x000fc6000fffe03f */
[----:B------:R-:W-:Y:S01]  /*1c300*/  UMOV UR8, UR14 ;  /* 0x0000000e00087c82 */ /* 0x000fe20008000000 */
[----:B------:R-:W-:Y:S01]  /*1c310*/  UMOV UR14, 0x40 ;  /* 0x00000040000e7882 */ /* 0x000fe20000000000 */
[----:B------:R0:W-:Y:S02]  /*1c320*/  UTMALDG.4D [UR8], [UR4], desc[UR6] ;  /* 0x00000608040075b4 */ /* 0x0001e40008019000 */
[----:B0-----:R-:W-:Y:S01]  /*1c330*/  UMOV UR8, UR15 ;  /* 0x0000000f00087c82 */ /* 0x001fe20008000000 */
[----:B------:R-:W-:Y:S02]  /*1c340*/  UMOV UR10, UR17 ;  /* 0x00000011000a7c82 */ /* 0x000fe40008000000 */
[----:B------:R0:W-:Y:S02]  /*1c350*/  UTMALDG.4D [UR8], [UR4], desc[UR6] ;  /* 0x00000608040075b4 */ /* 0x0001e40008019000 */
[----:B0-----:R-:W-:Y:S01]  /*1c360*/  UMOV UR8, UR16 ;  /* 0x0000001000087c82 */ /* 0x001fe20008000000 */
[----:B------:R-:W-:-:S02]  /*1c370*/  UMOV UR10, UR14 ;  /* 0x0000000e000a7c82 */ /* 0x000fc40008000000 */
[----:B------:R0:W-:Y:S01]  /*1c380*/  UTMALDG.4D [UR8], [UR4], desc[UR6] ;  /* 0x00000608040075b4 */ /* 0x0001e20008019000 */
[----:B----4-:R-:W-:-:S04]  /*1c390*/  LOP3.LUT R2, R2, 0xfffffffe, RZ, 0xc0, !PT ;  /* 0xfffffffe02027812 */ /* 0x010fc800078ec0ff */
[----:B------:R-:W-:-:S05]  /*1c3a0*/  @P0 LOP3.LUT R2, R2, 0x1, RZ, 0xfc, !PT ;  /* 0x0000000102020812 */ /* 0x000fca00078efcff */
[----:B------:R0:W-:Y:S01]  /*1c3b0*/  STL [R1+0x50], R2 ;  /* 0x0000500201007387 */ /* 0x0001e20000100800 */
[----:B------:R-:W-:Y:S01]  /*1c3c0*/  NOP ;  /* 0x0000000000007918 */ /* 0x000fe20000000000 */
.L_x_621:
[----:B------:R-:W4:Y:S04]  /*1c3d0*/  LDL.LU R4, [R1+0x18] ;  /* 0x0000180001047983 */ /* 0x000f280000300800 */
[----:B-1----:R-:W5:Y:S04]  /*1c3e0*/  LDL.LU R6, [R1+0x10] ;  /* 0x0000100001067983 */ /* 0x002f680000300800 */
[----:B------:R-:W2:Y:S01]  /*1c3f0*/  LDL.LU R3, [R1+0x30] ;  /* 0x0000300001037983 */ /* 0x000ea20000300800 */
[----:B------:R-:W-:Y:S05]  /*1c400*/  WARPSYNC.ALL ;  /* 0x0000000000007948 */ /* 0x000fea0003800000 */
[----:B0-----:R-:W-:Y:S01]  /*1c410*/  ULDC.64 UR6, c[0x0][0xa00] ;  /* 0x0002800000067ab9 */ /* 0x001fe20000000a00 */
[----:B------:R-:W-:Y:S01]  /*1c420*/  ULDC.64 UR4, c[0x0][0x298] ;  /* 0x0000a60000047ab9 */ /* 0x000fe20000000a00 */
[----:B------:R-:W-:Y:S01]  /*1c430*/  VIADD R0, R16, 0xda00 ;  /* 0x0000da0010007836 */ /* 0x000fe20000000000 */
[----:B------:R-:W-:Y:S01]  /*1c440*/  BAR.SYNC.DEFER_BLOCKING 0x8, 0x200 ;  /* 0x0208000000007b1d */ /* 0x000fe20000010000 */
[----:B------:R-:W-:-:S03]  /*1c450*/  ISETP.NE.U32.AND P0, PT, RZ, UR6, PT ;  /* 0x00000006ff007c0c */ /* 0x000fc6000bf05070 */
[----:B------:R-:W-:Y:S02]  /*1c460*/  LOP3.LUT P1, RZ, R0, 0x1bf, RZ, 0xc0, !PT ;  /* 0x000001bf00ff7812 */ /* 0x000fe4000782c0ff */
[----:B------:R-:W-:Y:S01]  /*1c470*/  ISETP.NE.AND.EX P0, PT, RZ, UR7, PT, P0 ;  /* 0x00000007ff007c0c */ /* 0x000fe2000bf05300 */
[----:B------:R-:W-:Y:S01]  /*1c480*/  BSSY B6, `(.L_x_626) ;  /* 0x000001d000067945 */ /* 0x000fe20003800000 */
[----:B----4-:R-:W-:Y:S02]  /*1c490*/  SHF.R.S32.HI R2, RZ, 0x1f, R4 ;  /* 0x0000001fff027819 */ /* 0x010fe40000011404 */
[----:B-----5:R-:W-:-:S03]  /*1c4a0*/  SEL R6, R6, RZ, !P0 ;  /* 0x000000ff06067207 */ /* 0x020fc60004000000 */
[----:B------:R-:W-:-:S04]  /*1c4b0*/  IMAD R2, R2, UR4, RZ ;  /* 0x0000000402027c24 */ /* 0x000fc8000f8e02ff */
[C---:B------:R-:W-:Y:S01]  /*1c4c0*/  IMAD R0, R4.reuse, UR5, R2 ;  /* 0x0000000504007c24 */ /* 0x040fe2000f8e0202 */
[----:B--2---:R-:W-:Y:S01]  /*1c4d0*/  SEL R2, R3, RZ, !P0 ;  /* 0x000000ff03027207 */ /* 0x004fe20004000000 */
[----:B---3--:R-:W-:-:S04]  /*1c4e0*/  IMAD.WIDE.U32 R4, R4, UR4, RZ ;  /* 0x0000000404047c25 */ /* 0x008fc8000f8e00ff */
[----:B------:R-:W-:Y:S01]  /*1c4f0*/  IMAD.IADD R0, R5, 0x1, R0 ;  /* 0x0000000105007824 */ /* 0x000fe200078e0200 */
[----:B------:R0:W-:Y:S04]  /*1c500*/  STL.64 [R1+0x28], R4 ;  /* 0x0000280401007387 */ /* 0x0001e80000100a00 */
[----:B------:R0:W-:Y:S04]  /*1c510*/  STL [R1+0x10], R6 ;  /* 0x0000100601007387 */ /* 0x0001e80000100800 */
[----:B------:R0:W-:Y:S04]  /*1c520*/  STL [R1+0x30], R2 ;  /* 0x0000300201007387 */ /* 0x0001e80000100800 */
[----:B------:R0:W-:Y:S01]  /*1c530*/  STL [R1+0x18], R0 ;  /* 0x0000180001007387 */ /* 0x0001e20000100800 */
[----:B------:R-:W-:Y:S05]  /*1c540*/  @!P1 BRA `(.L_x_627) ;  /* 0x0000000000409947 */ /* 0x000fea0003800000 */
[----:B0-----:R-:W-:Y:S01]  /*1c550*/  MOV R2, 0x0 ;  /* 0x0000000000027802 */ /* 0x001fe20000000f00 */
[----:B------:R-:W-:Y:S01]  /*1c560*/  ULDC.64 UR4, c[0x4][0xa8] ;  /* 0x01002a0000047ab9 */ /* 0x000fe20000000a00 */
[----:B------:R-:W-:Y:S01]  /*1c570*/  ULDC.64 UR6, c[0x4][0xb0] ;  /* 0x01002c0000067ab9 */ /* 0x000fe20000000a00 */
[----:B------:R-:W-:Y:S01]  /*1c580*/  ULDC.64 UR8, c[0x4][0x20] ;  /* 0x0100080000087ab9 */ /* 0x000fe20000000a00 */
[----:B------:R-:W-:Y:S02]  /*1c590*/  IMAD.U32 R4, RZ, RZ, UR4 ;  /* 0x00000004ff047e24 */ /* 0x000fe4000f8e00ff */
[----:B------:R-:W0:Y:S01]  /*1c5a0*/  LDC.64 R2, c[0x4][R2] ;  /* 0x0100000002027b82 */ /* 0x000e220000000a00 */
[----:B------:R-:W-:Y:S02]  /*1c5b0*/  IMAD.U32 R5, RZ, RZ, UR5 ;  /* 0x00000005ff057e24 */ /* 0x000fe4000f8e00ff */
[----:B------:R-:W-:Y:S02]  /*1c5c0*/  IMAD.U32 R6, RZ, RZ, UR6 ;  /* 0x00000006ff067e24 */ /* 0x000fe4000f8e00ff */
[----:B------:R-:W-:-:S02]  /*1c5d0*/  IMAD.U32 R7, RZ, RZ, UR7 ;  /* 0x00000007ff077e24 */ /* 0x000fc4000f8e00ff */
[----:B------:R-:W-:Y:S02]  /*1c5e0*/  IMAD.U32 R10, RZ, RZ, UR8 ;  /* 0x00000008ff0a7e24 */ /* 0x000fe4000f8e00ff */
[----:B------:R-:W-:Y:S02]  /*1c5f0*/  IMAD.U32 R11, RZ, RZ, UR9 ;  /* 0x00000009ff0b7e24 */ /* 0x000fe4000f8e00ff */
[----:B------:R-:W-:Y:S02]  /*1c600*/  IMAD.MOV.U32 R8, RZ, RZ, 0x70 ;  /* 0x00000070ff087424 */ /* 0x000fe400078e00ff */
[----:B------:R-:W-:Y:S02]  /*1c610*/  IMAD.MOV.U32 R12, RZ, RZ, 0x1 ;  /* 0x00000001ff0c7424 */ /* 0x000fe400078e00ff */
[----:B------:R-:W-:-:S07]  /*1c620*/  IMAD.MOV.U32 R13, RZ, RZ, RZ ;  /* 0x000000ffff0d7224 */ /* 0x000fce00078e00ff */
[----:B------:R-:W-:-:S07]  /*1c630*/  LEPC R20, `(.L_x_627) ;  /* 0x000000001014794e */ /* 0x000fce0000000000 */
[----:B0-----:R-:W-:Y:S05]  /*1c640*/  CALL.ABS.NOINC R2 ;  /* 0x0000000002007343 */ /* 0x001fea0003c00000 */
.L_x_627:
[----:B------:R-:W-:Y:S05]  /*1c650*/  BSYNC B6 ;  /* 0x0000000000067941 */ /* 0x000fea0003800000 */
.L_x_626:
[----:B------:R-:W2:Y:S01]  /*1c660*/  LDL.LU R20, [R1+0x18] ;  /* 0x0000180001147983 */ /* 0x000ea20000300800 */
[----:B------:R-:W1:Y:S01]  /*1c670*/  LDC R10, c[0x0][0x448] ;  /* 0x00011200ff0a7b82 */ /* 0x000e620000000800 */
[----:B------:R-:W-:Y:S01]  /*1c680*/  ULDC.64 UR4, c[0x0][0x2d8] ;  /* 0x0000b60000047ab9 */ /* 0x000fe20000000a00 */
[----:B------:R-:W-:Y:S01]  /*1c690*/  ULDC.64 UR6, c[0x0][0x2e0] ;  /* 0x0000b80000067ab9 */ /* 0x000fe20000000a00 */
[----:B0-----:R-:W2:Y:S01]  /*1c6a0*/  LDL.LU.64 R2, [R1+0x28] ;  /* 0x0000280001027983 */ /* 0x001ea20000300a00 */
[----:B------:R-:W-:-:S03]  /*1c6b0*/  ULDC.64 UR8, c[0x0][0x280] ;  /* 0x0000a00000087ab9 */ /* 0x000fc60000000a00 */
[----:B------:R-:W3:Y:S04]  /*1c6c0*/  LDL.LU R21, [R1+0x30] ;  /* 0x0000300001157983 */ /* 0x000ee80000300800 */
[----:B------:R-:W4:Y:S01]  /*1c6d0*/  LDL.LU R4, [R1+0x10] ;  /* 0x0000100001047983 */ /* 0x000f220000300800 */
[----:B------:R-:W0:Y:S01]  /*1c6e0*/  S2R R12, SR_TID.X ;  /* 0x00000000000c7919 */ /* 0x000e220000002100 */
[----:B------:R-:W0:Y:S01]  /*1c6f0*/  S2R R11, SR_TID.X ;  /* 0x00000000000b7919 */ /* 0x000e220000002100 */
[----:B-1----:R-:W-:-:S13]  /*1c700*/  ISETP.NE.AND P0, PT, R10, 0x1, PT ;  /* 0x000000010a00780c */ /* 0x002fda0003f05270 */
[----:B------:R-:W1:Y:S01]  /*1c710*/  @P0 LDC R5, c[0x0][0x450] ;  /* 0x00011400ff050b82 */ /* 0x000e620000000800 */
[----:B--2---:R-:W-:Y:S02]  /*1c720*/  IMAD.MOV.U32 R3, RZ, RZ, R20 ;  /* 0x000000ffff037224 */ /* 0x004fe400078e0014 */
[----:B------:R-:W2:Y:S01]  /*1c730*/  S2R R20, SR_TID.X ;  /* 0x0000000000147919 */ /* 0x000ea20000002100 */
[----:B------:R-:W-:-:S04]  /*1c740*/  IMAD.WIDE.U32 R2, R17, UR4, R2 ;  /* 0x0000000411027c25 */ /* 0x000fc8000f8e0002 */
[----:B------:R-:W-:Y:S01]  /*1c750*/  IMAD R3, R17, UR5, R3 ;  /* 0x0000000511037c24 */ /* 0x000fe2000f8e0203 */
[----:B------:R-:W-:Y:S01]  /*1c760*/  ULDC.64 UR4, c[0x0][0x2d0] ;  /* 0x0000b40000047ab9 */ /* 0x000fe20000000a00 */
[----:B---3--:R-:W-:Y:S02]  /*1c770*/  IMAD R0, R21, UR6, RZ ;  /* 0x0000000615007c24 */ /* 0x008fe4000f8e02ff */
[----:B----4-:R-:W-:-:S04]  /*1c780*/  IMAD.WIDE.U32 R2, R4, UR6, R2 ;  /* 0x0000000604027c25 */ /* 0x010fc8000f8e0002 */
[----:B------:R-:W-:Y:S01]  /*1c790*/  IMAD R0, R4, UR7, R0 ;  /* 0x0000000704007c24 */ /* 0x000fe2000f8e0200 */
[----:B------:R-:W-:Y:S01]  /*1c7a0*/  ULDC.64 UR6, c[0x0][0x2c8] ;  /* 0x0000b20000067ab9 */ /* 0x000fe20000000a00 */
[----:B------:R-:W3:Y:S02]  /*1c7b0*/  @P0 LDC R4, c[0x0][0x44c] ;  /* 0x00011300ff040b82 */ /* 0x000ee40000000800 */
[----:B------:R-:W-:Y:S01]  /*1c7c0*/  IMAD.IADD R3, R3, 0x1, R0 ;  /* 0x0000000103037824 */ /* 0x000fe200078e0200 */
[C---:B--2---:R-:W-:Y:S01]  /*1c7d0*/  LOP3.LUT R21, R20.reuse, 0x7f, RZ, 0xc0, !PT ;  /* 0x0000007f14157812 */ /* 0x044fe200078ec0ff */
[----:B------:R-:W-:-:S03]  /*1c7e0*/  IMAD.SHL.U32 R20, R20, 0x20, RZ ;  /* 0x0000002014147824 */ /* 0x000fc600078e00ff */
[----:B------:R-:W-:-:S04]  /*1c7f0*/  SHF.R.U32.HI R21, RZ, 0x2, R21 ;  /* 0x00000002ff157819 */ /* 0x000fc80000011615 */
[----:B------:R-:W-:Y:S01]  /*1c800*/  LOP3.LUT R20, R21, 0x60, R20, 0xf8, !PT ;  /* 0x0000006015147812 */ /* 0x000fe200078ef814 */
[----:B0-----:R-:W-:-:S04]  /*1c810*/  IMAD.SHL.U32 R21, R12, 0x8, RZ ;  /* 0x000000080c157824 */ /* 0x001fc800078e00ff */
[----:B------:R-:W-:Y:S01]  /*1c820*/  IMAD R8, R25, 0xc0, R20 ;  /* 0x000000c019087824 */ /* 0x000fe200078e0214 */
[----:B------:R-:W-:Y:S01]  /*1c830*/  LOP3.LUT R21, R21, 0x18, RZ, 0xc0, !PT ;  /* 0x0000001815157812 */ /* 0x000fe200078ec0ff */
[----:B------:R-:W-:Y:S02]  /*1c840*/  IMAD.SHL.U32 R20, R11, 0x8, RZ ;  /* 0x000000080b147824 */ /* 0x000fe400078e00ff */
[----:B---3--:R-:W-:Y:S01]  /*1c850*/  @P0 IMAD.HI.U32 R0, R8, R4, RZ ;  /* 0x0000000408000227 */ /* 0x008fe200078e00ff */
[----:B------:R-:W-:Y:S02]  /*1c860*/  MOV R4, R8 ;  /* 0x0000000800047202 */ /* 0x000fe40000000f00 */
[----:B------:R-:W-:Y:S02]  /*1c870*/  LOP3.LUT R20, R20, 0x18, RZ, 0xc0, !PT ;  /* 0x0000001814147812 */ /* 0x000fe400078ec0ff */
[----:B-1----:R-:W-:Y:S02]  /*1c880*/  @P0 SHF.R.U32.HI R4, RZ, R5, R0 ;  /* 0x00000005ff040219 */ /* 0x002fe40000011600 */
[----:B------:R-:W-:-:S02]  /*1c890*/  LOP3.LUT R13, R21, 0x20, RZ, 0xfc, !PT ;  /* 0x00000020150d7812 */ /* 0x000fc400078efcff */
[--C-:B------:R-:W-:Y:S01]  /*1c8a0*/  SHF.R.S32.HI R0, RZ, 0x1f, R4.reuse ;  /* 0x0000001fff007819 */ /* 0x100fe20000011404 */
[----:B------:R-:W-:Y:S01]  /*1c8b0*/  IMAD.MOV R6, RZ, RZ, -R4 ;  /* 0x000000ffff067224 */ /* 0x000fe200078e0a04 */
[----:B------:R-:W-:-:S03]  /*1c8c0*/  LOP3.LUT R12, R21, 0x40, RZ, 0xfc, !PT ;  /* 0x00000040150c7812 */ /* 0x000fc600078efcff */
[----:B------:R-:W-:-:S04]  /*1c8d0*/  IMAD R0, R0, UR4, RZ ;  /* 0x0000000400007c24 */ /* 0x000fc8000f8e02ff */
[C---:B------:R-:W-:Y:S02]  /*1c8e0*/  IMAD R0, R4.reuse, UR5, R0 ;  /* 0x0000000504007c24 */ /* 0x040fe4000f8e0200 */
[----:B------:R-:W-:-:S04]  /*1c8f0*/  IMAD.WIDE.U32 R4, R4, UR4, R2 ;  /* 0x0000000404047c25 */ /* 0x000fc8000f8e0002 */
[----:B------:R-:W-:Y:S02]  /*1c900*/  IMAD.IADD R5, R5, 0x1, R0 ;  /* 0x0000000105057824 */ /* 0x000fe400078e0200 */
[----:B------:R-:W-:Y:S02]  /*1c910*/  IMAD R0, R10, R6, R8 ;  /* 0x000000060a007224 */ /* 0x000fe400078e0208 */
[----:B------:R-:W-:-:S03]  /*1c920*/  VIADD R8, R8, 0x80 ;  /* 0x0000008008087836 */ /* 0x000fc60000000000 */
[----:B------:R-:W-:-:S05]  /*1c930*/  SHF.R.S32.HI R6, RZ, 0x1f, R0 ;  /* 0x0000001fff067819 */ /* 0x000fca0000011400 */
[----:B------:R-:W-:Y:S02]  /*1c940*/  IMAD R9, R6, UR6, RZ ;  /* 0x0000000606097c24 */ /* 0x000fe4000f8e02ff */
[C---:B------:R-:W-:Y:S02]  /*1c950*/  IMAD.WIDE.U32 R6, R0.reuse, UR6, R4 ;  /* 0x0000000600067c25 */ /* 0x040fe4000f8e0004 */
[----:B------:R-:W0:Y:S02]  /*1c960*/  @P0 LDC R5, c[0x0][0x44c] ;  /* 0x00011300ff050b82 */ /* 0x000e240000000800 */
[----:B------:R-:W-:Y:S01]  /*1c970*/  IMAD R0, R0, UR7, R9 ;  /* 0x0000000700007c24 */ /* 0x000fe2000f8e0209 */
[----:B------:R-:W-:Y:S01]  /*1c980*/  LEA R4, P1, R6, UR8, 0x1 ;  /* 0x0000000806047c11 */ /* 0x000fe2000f8208ff */
[----:B------:R1:W5:Y:S02]  /*1c990*/  LDL R9, [R1+0xc] ;  /* 0x00000c0001097983 */ /* 0x0003640000100800 */
[----:B------:R-:W-:-:S02]  /*1c9a0*/  IMAD.IADD R0, R7, 0x1, R0 ;  /* 0x0000000107007824 */ /* 0x000fc400078e0200 */
[----:B------:R-:W2:Y:S03]  /*1c9b0*/  @P0 LDC R7, c[0x0][0x450] ;  /* 0x00011400ff070b82 */ /* 0x000ea60000000800 */
[----:B------:R-:W-:Y:S01]  /*1c9c0*/  LEA.HI.X R0, R6, UR9, R0, 0x1, P1 ;  /* 0x0000000906007c11 */ /* 0x000fe200088f0c00 */
[----:B------:R-:W-:Y:S02]  /*1c9d0*/  IMAD.MOV.U32 R6, RZ, RZ, R8 ;  /* 0x000000ffff067224 */ /* 0x000fe400078e0008 */
[----:B0-----:R-:W-:-:S05]  /*1c9e0*/  @P0 IMAD.HI.U32 R5, R8, R5, RZ ;  /* 0x0000000508050227 */ /* 0x001fca00078e00ff */
[----:B--2---:R-:W-:-:S04]  /*1c9f0*/  @P0 SHF.R.U32.HI R6, RZ, R7, R5 ;  /* 0x00000007ff060219 */ /* 0x004fc80000011605 */
[--C-:B------:R-:W-:Y:S01]  /*1ca00*/  SHF.R.S32.HI R7, RZ, 0x1f, R6.reuse ;  /* 0x0000001fff077819 */ /* 0x100fe20000011406 */
[----:B------:R-:W-:Y:S02]  /*1ca10*/  IMAD.MOV R5, RZ, RZ, -R6 ;  /* 0x000000ffff057224 */ /* 0x000fe400078e0a06 */
[----:B------:R-:W-:-:S04]  /*1ca20*/  IMAD.WIDE.U32 R2, R6, UR4, R2 ;  /* 0x0000000406027c25 */ /* 0x000fc8000f8e0002 */
[----:B------:R-:W-:Y:S02]  /*1ca30*/  IMAD R5, R10, R5, R8 ;  /* 0x000000050a057224 */ /* 0x000fe400078e0208 */
[----:B------:R-:W-:Y:S01]  /*1ca40*/  IMAD R7, R7, UR4, RZ ;  /* 0x0000000407077c24 */ /* 0x000fe2000f8e02ff */
[----:B------:R-:W-:Y:S02]  /*1ca50*/  ULDC UR4, c[0x0][0x2b8] ;  /* 0x0000ae0000047ab9 */ /* 0x000fe40000000800 */
[----:B------:R-:W-:Y:S01]  /*1ca60*/  ISETP.GE.AND P2, PT, R20, UR4, PT ;  /* 0x0000000414007c0c */ /* 0x000fe2000bf46270 */
[----:B------:R-:W-:Y:S01]  /*1ca70*/  IMAD R7, R6, UR5, R7 ;  /* 0x0000000506077c24 */ /* 0x000fe2000f8e0207 */
[----:B------:R-:W-:Y:S02]  /*1ca80*/  SHF.R.S32.HI R6, RZ, 0x1f, R5 ;  /* 0x0000001fff067819 */ /* 0x000fe40000011405 */
[----:B------:R-:W-:Y:S01]  /*1ca90*/  ISETP.GE.AND P1, PT, R13, UR4, PT ;  /* 0x000000040d007c0c */ /* 0x000fe2000bf26270 */
[----:B------:R-:W-:Y:S01]  /*1caa0*/  IMAD.IADD R3, R3, 0x1, R7 ;  /* 0x0000000103037824 */ /* 0x000fe200078e0207 */
[----:B------:R-:W-:Y:S01]  /*1cab0*/  ISETP.GE.AND P0, PT, R12, UR4, PT ;  /* 0x000000040c007c0c */ /* 0x000fe2000bf06270 */
[----:B------:R-:W-:-:S02]  /*1cac0*/  IMAD R6, R6, UR6, RZ ;  /* 0x0000000606067c24 */ /* 0x000fc4000f8e02ff */
        /* <DEDUP_REMOVED lines=8> */
[----:B-1----:R-:W-:Y:S06]  /*1cb50*/  BRA.DIV UR4, `(.L_x_628) ;  /* 0x0000005204207947 */ /* 0x002fec000b800000 */
[----:B------:R-:W2:Y:S01]  /*1cb60*/  LDL.LU R3, [R1+0x38] ;  /* 0x0000380001037983 */ /* 0x000ea20000300800 */
[----:B------:R-:W-:-:S03]  /*1cb70*/  IMAD R25, R25, 0xc0, R21 ;  /* 0x000000c019197824 */ /* 0x000fc600078e0215 */
[----:B------:R-:W0:Y:S01]  /*1cb80*/  SHFL.IDX PT, R2, R4, RZ, 0x1c1f ;  /* 0x001c1fff04027589 */ /* 0x000e2200000e0000 */
[----:B--2---:R-:W-:-:S03]  /*1cb90*/  IMAD R5, R3, R10, RZ ;  /* 0x0000000a03057224 */ /* 0x004fc600078e02ff */
[----:B------:R-:W1:Y:S02]  /*1cba0*/  SHFL.IDX PT, R3, R0, RZ, 0x1c1f ;  /* 0x001c1fff00037589 */ /* 0x000e6400000e0000 */
[----:B------:R-:W-:-:S13]  /*1cbb0*/  ISETP.GE.AND P4, PT, R25, R5, PT ;  /* 0x000000051900720c */ /* 0x000fda0003f86270 */
[----:B0-----:R-:W-:-:S05]  /*1cbc0*/  @!P4 LEA R2, P3, R20, R2, 0x1 ;  /* 0x000000021402c211 */ /* 0x001fca00078608ff */
[----:B-1----:R-:W-:-:S05]  /*1cbd0*/  @!P4 IMAD.X R3, RZ, RZ, R3, P3 ;  /* 0x000000ffff03c224 */ /* 0x002fca00018e0603 */
        /* <DEDUP_REMOVED lines=29> */
[----:B0-----:R-:W0:Y:S01]  /*1cdb0*/  SHFL.IDX PT, R2, R4, 0x3, 0x1c1f ;  /* 0x007c1f0004027f89 */ /* 0x001e2200000e0000 */
[----:B------:R-:W-:-:S03]  /*1cdc0*/  VIADD R3, R25, 0x80 ;  /* 0x0000008019037836 */ /* 0x000fc60000000000 */
[----:B------:R-:W-:Y:S02]  /*1cdd0*/  SHFL.IDX PT, R4, R6, RZ, 0x1c1f ;  /* 0x001c1fff06047589 */ /* 0x000fe400000e0000 */
[-C--:B------:R-:W-:Y:S01]  /*1cde0*/  ISETP.GE.AND P3, PT, R3, R5.reuse, PT ;  /* 0x000000050300720c */ /* 0x080fe20003f66270 */
[----:B------:R-:W-:Y:S01]  /*1cdf0*/  VIADD R3, R25, 0x60 ;  /* 0x0000006019037836 */ /* 0x000fe20000000000 */
[----:B------:R-:W-:Y:S04]  /*1ce00*/  SHFL.IDX PT, R6, R6, 0x1, 0x1c1f ;  /* 0x003c1f0006067f89 */ /* 0x000fe800000e0000 */
[----:B------:R-:W-:-:S13]  /*1ce10*/  ISETP.GE.AND P4, PT, R3, R5, PT ;  /* 0x000000050300720c */ /* 0x000fda0003f86270 */
[----:B0-----:R-:W-:-:S05]  /*1ce20*/  @!P4 LEA R2, P5, R20, R2, 0x1 ;  /* 0x000000021402c211 */ /* 0x001fca00078a08ff */
        /* <DEDUP_REMOVED lines=13> */
.L_x_792:
[----:B------:R-:W-:Y:S01]  /*1cf00*/  VIADD R25, R25, 0xa0 ;  /* 0x000000a019197836 */ /* 0x000fe20000000000 */
[----:B------:R-:W-:-:S04]  /*1cf10*/  IADD3 R8, R16, 0x31c00, RZ ;  /* 0x00031c0010087810 */ /* 0x000fc80007ffe0ff */
        /* <DEDUP_REMOVED lines=11> */
.L_x_629:
        /* <DEDUP_REMOVED lines=18> */
.L_x_793:
[----:B------:R-:W-:Y:S05]  /*1d0f0*/  BSYNC B0 ;  /* 0x0000000000007941 */ /* 0x000fea0003800000 */
.L_x_630:
        /* <DEDUP_REMOVED lines=9> */
[----:B------:R-:W-:Y:S01]  /*1d190*/  LOP3.LUT R9, RZ, R3, RZ, 0x33, !PT ;  /* 0x00000003ff097212 */ /* 0x000fe200078e33ff */
        /* <DEDUP_REMOVED lines=10> */
[----:B------:R-:W2:Y:S01]  /*1d240*/  LDL R3, [R1+0x50] ;  /* 0x0000500001037983 */ /* 0x000ea20000100800 */
[----:B------:R-:W-:Y:S01]  /*1d250*/  VIADD R5, R18, 0x1 ;  /* 0x0000000112057836 */ /* 0x000fe20000000000 */
[----:B------:R-:W-:Y:S04]  /*1d260*/  BSSY B1, `(.L_x_636) ;  /* 0x00000ae000017945 */ /* 0x000fe80003800000 */
[----:B------:R-:W-:-:S04]  /*1d270*/  ISETP.NE.AND P0, PT, R5, 0x2, PT ;  /* 0x000000020500780c */ /* 0x000fc80003f05270 */
[----:B------:R-:W-:Y:S02]  /*1d280*/  SEL R10, RZ, 0x1, P0 ;  /* 0x00000001ff0a7807 */ /* 0x000fe40000000000 */
[----:B------:R-:W-:Y:S02]  /*1d290*/  SEL R5, R5, RZ, P0 ;  /* 0x000000ff05057207 */ /* 0x000fe40000000000 */
[----:B------:R-:W-:Y:S02]  /*1d2a0*/  LOP3.LUT R10, R28, R10, RZ, 0x3c, !PT ;  /* 0x0000000a1c0a7212 */ /* 0x000fe400078e3cff */
[----:B--2---:R-:W-:-:S13]  /*1d2b0*/  LOP3.LUT P1, RZ, R3, 0x1, RZ, 0xc0, !PT ;  /* 0x0000000103ff7812 */ /* 0x004fda000782c0ff */
[----:B------:R-:W-:Y:S05]  /*1d2c0*/  @!P1 BRA `(.L_x_637) ;  /* 0x00000008009c9947 */ /* 0x000fea0003800000 */
[----:B------:R-:W-:Y:S01]  /*1d2d0*/  ULDC.64 UR4, c[0x0][0x418] ;  /* 0x0001060000047ab9 */ /* 0x000fe20000000a00 */
[----:B0-----:R-:W-:Y:S01]  /*1d2e0*/  IMAD.MOV.U32 R7, RZ, RZ, R19 ;  /* 0x000000ffff077224 */ /* 0x001fe200078e0013 */
[----:B------:R-:W-:-:S04]  /*1d2f0*/  ISETP.NE.U32.AND P0, PT, RZ, UR4, PT ;  /* 0x00000004ff007c0c */ /* 0x000fc8000bf05070 */
[----:B------:R-:W-:-:S13]  /*1d300*/  ISETP.NE.AND.EX P0, PT, RZ, UR5, PT, P0 ;  /* 0x00000005ff007c0c */ /* 0x000fda000bf05300 */
[----:B------:R-:W-:Y:S05]  /*1d310*/  @!P0 BRA `(.L_x_638) ;  /* 0x0000000000488947 */ /* 0x000fea0003800000 */
[----:B------:R-:W2:Y:S01]  /*1d320*/  LDL R11, [R1+0x4] ;  /* 0x00000400010b7983 */ /* 0x000ea20000100800 */
[----:B------:R-:W0:Y:S01]  /*1d330*/  LDC R7, c[0x0][0x43c] ;  /* 0x00010f00ff077b82 */ /* 0x000e220000000800 */
[----:B------:R-:W-:Y:S01]  /*1d340*/  ULDC.64 UR6, c[0x0][0x428] ;  /* 0x00010a0000067ab9 */ /* 0x000fe20000000a00 */
[----:B0-----:R-:W-:-:S13]  /*1d350*/  ISETP.NE.AND P0, PT, R7, 0x1, PT ;  /* 0x000000010700780c */ /* 0x001fda0003f05270 */
[----:B------:R-:W0:Y:S02]  /*1d360*/  @P0 LDC.64 R2, c[0x0][0x440] ;  /* 0x00011000ff020b82 */ /* 0x000e240000000a00 */
[----:B0-----:R-:W-:-:S04]  /*1d370*/  @P0 IMAD.HI.U32 R6, R0, R2, RZ ;  /* 0x0000000200060227 */ /* 0x001fc800078e00ff */
[----:B------:R-:W-:Y:S01]  /*1d380*/  IMAD.MOV.U32 R2, RZ, RZ, R0 ;  /* 0x000000ffff027224 */ /* 0x000fe200078e0000 */
[----:B------:R-:W-:-:S05]  /*1d390*/  @P0 SHF.R.U32.HI R2, RZ, R3, R6 ;  /* 0x00000003ff020219 */ /* 0x000fca0000011606 */
[----:B------:R-:W-:-:S04]  /*1d3a0*/  IMAD.MOV R3, RZ, RZ, -R2 ;  /* 0x000000ffff037224 */ /* 0x000fc800078e0a02 */
[----:B------:R-:W-:Y:S01]  /*1d3b0*/  IMAD R0, R7, R3, R0 ;  /* 0x0000000307007224 */ /* 0x000fe200078e0200 */
[----:B------:R-:W-:-:S03]  /*1d3c0*/  SHF.R.S32.HI R3, RZ, 0x1f, R2 ;  /* 0x0000001fff037819 */ /* 0x000fc60000011402 */
[----:B------:R-:W-:-:S04]  /*1d3d0*/  IMAD.WIDE.U32 R2, R23, UR6, R2 ;  /* 0x0000000617027c25 */ /* 0x000fc8000f8e0002 */
[----:B--2---:R-:W-:-:S04]  /*1d3e0*/  IMAD R6, R11, UR6, RZ ;  /* 0x000000060b067c24 */ /* 0x004fc8000f8e02ff */
[----:B------:R-:W-:-:S04]  /*1d3f0*/  IMAD R6, R23, UR7, R6 ;  /* 0x0000000717067c24 */ /* 0x000fc8000f8e0206 */
[----:B------:R-:W-:Y:S01]  /*1d400*/  IMAD.IADD R3, R6, 0x1, R3 ;  /* 0x0000000106037824 */ /* 0x000fe200078e0203 */
[----:B------:R-:W-:-:S04]  /*1d410*/  LEA R6, P0, R2, UR4, 0x2 ;  /* 0x0000000402067c11 */ /* 0x000fc8000f8010ff */
[----:B------:R-:W-:-:S06]  /*1d420*/  LEA.HI.X R7, R2, UR5, R3, 0x2, P0 ;  /* 0x0000000502077c11 */ /* 0x000fcc00080f1403 */
[----:B------:R0:W5:Y:S03]  /*1d430*/  LDG.E R7, desc[UR60][R6.64] ;  /* 0x0000003c06077981 */ /* 0x000166000c1e1900 */
.L_x_638:
[----:B------:R-:W-:Y:S01]  /*1d440*/  IMAD R3, R5, 0x8, R16 ;  /* 0x0000000805037824 */ /* 0x000fe200078e0210 */
[----:B------:R-:W-:Y:S01]  /*1d450*/  SHF.L.U32 R2, R10, 0x1f, RZ ;  /* 0x0000001f0a027819 */ /* 0x000fe200000006ff */
[----:B------:R-:W-:Y:S03]  /*1d460*/  BSSY B3, `(.L_x_639) ;  /* 0x0000003000037945 */ /* 0x000fe60003800000 */
[----:B------:R-:W1:Y:S02]  /*1d470*/  SYNCS.PHASECHK.TRANS64.TRYWAIT P0, [R3+URZ+0x31c40], R2 ;  /* 0x031c4002030075a7 */ /* 0x000e64000800017f */
[----:B-1----:R-:W-:Y:S05]  /*1d480*/  @!P0 BRA `(.L_x_640) ;  /* 0x0000004c00ec8947 */ /* 0x002fea0003800000 */
.L_x_794:
[----:B------:R-:W-:Y:S05]  /*1d490*/  BSYNC B3 ;  /* 0x0000000000037941 */ /* 0x000fea0003800000 */
.L_x_639:
        /* <DEDUP_REMOVED lines=12> */
.L_x_642:
[----:B------:R-:W-:Y:S05]  /*1d560*/  BSYNC B3 ;  /* 0x0000000000037941 */ /* 0x000fea0003800000 */
.L_x_641:
        /* <DEDUP_REMOVED lines=11> */
.L_x_643:
        /* <DEDUP_REMOVED lines=16> */
.L_x_644:
        /* <DEDUP_REMOVED lines=16> */
.L_x_645:
        /* <DEDUP_REMOVED lines=15> */
.L_x_795:
[----:B------:R-:W-:Y:S05]  /*1d910*/  BSYNC B3 ;  /* 0x0000000000037941 */ /* 0x000fea0003800000 */
.L_x_646:
[----:B------:R-:W-:Y:S01]  /*1d920*/  BSSY B3, `(.L_x_648) ;  /* 0x000000c000037945 */ /* 0x000fe20003800000 */
[----:B------:R-:W-:Y:S02]  /*1d930*/  IMAD.MOV.U32 R12, RZ, RZ, 0x0 ;  /* 0x00000000ff0c7424 */ /* 0x000fe400078e00ff */
[----:B------:R-:W-:Y:S01]  /*1d940*/  IMAD.MOV.U32 R13, RZ, RZ, 0x14f00000 ;  /* 0x14f00000ff0d7424 */ /* 0x000fe200078e00ff */
[----:B------:R-:W-:Y:S06]  /*1d950*/  @P1 BRA `(.L_x_649) ;  /* 0x0000000000201947 */ /* 0x000fec0003800000 */
[----:B------:R-:W1:Y:S01]  /*1d960*/  S2R R6, SR_TID.X ;  /* 0x0000000000067919 */ /* 0x000e620000002100 */
[----:B0-----:R-:W-:Y:S01]  /*1d970*/  LEA R2, R18, R16, 0x3 ;  /* 0x0000001012027211 */ /* 0x001fe200078e18ff */
[----:B------:R-:W-:-:S04]  /*1d980*/  IMAD.MOV.U32 R3, RZ, RZ, 0x6c00 ;  /* 0x00006c00ff037424 */ /* 0x000fc800078e00ff */
[----:B------:R2:W-:Y:S01]  /*1d990*/  SYNCS.ARRIVE.TRANS64 RZ, [R2+URZ+0x31c50], R3 ;  /* 0x031c500302ff79a7 */ /* 0x0005e2000800003f */
[----:B-1----:R-:W-:-:S04]  /*1d9a0*/  LOP3.LUT R6, R6, 0x1f, RZ, 0xc0, !PT ;  /* 0x0000001f06067812 */ /* 0x002fc800078ec0ff */
[----:B------:R-:W-:-:S13]  /*1d9b0*/  ISETP.NE.AND P0, PT, R6, RZ, PT ;  /* 0x000000ff0600720c */ /* 0x000fda0003f05270 */
[----:B--2---:R-:W-:Y:S05]  /*1d9c0*/  @!P0 BRA `(.L_x_649) ;  /* 0x0000000000048947 */ /* 0x004fea0003800000 */
[----:B------:R-:W-:Y:S01]  /*1d9d0*/  BPT.TRAP 0x1 ;  /* 0x000000040000795c */ /* 0x000fe20000300000 */
.L_x_649:
[----:B------:R-:W-:Y:S05]  /*1d9e0*/  BSYNC B3 ;  /* 0x0000000000037941 */ /* 0x000fea0003800000 */
.L_x_648:
        /* <DEDUP_REMOVED lines=11> */
.L_x_650:
        /* <DEDUP_REMOVED lines=15> */
.L_x_651:
        /* <DEDUP_REMOVED lines=15> */
.L_x_652:
        /* <DEDUP_REMOVED lines=12> */
.L_x_637:
[----:B------:R-:W-:Y:S05]  /*1dd40*/  BSYNC B1 ;  /* 0x0000000000017941 */ /* 0x000fea0003800000 */
.L_x_636:
[----:B------:R-:W2:Y:S01]  /*1dd50*/  LDL.LU R0, [R1+0x1c] ;  /* 0x00001c0001007983 */ /* 0x000ea20000300800 */
[----:B------:R-:W-:Y:S02]  /*1dd60*/  IMAD.MOV.U32 R18, RZ, RZ, R5 ;  /* 0x000000ffff127224 */ /* 0x000fe400078e0005 */
[----:B------:R-:W-:Y:S02]  /*1dd70*/  IMAD.MOV.U32 R28, RZ, RZ, R10 ;  /* 0x000000ffff1c7224 */ /* 0x000fe400078e000a */
[----:B--2---:R-:W-:-:S07]  /*1dd80*/  VIADD R0, R0, 0xfffffffd ;  /* 0xfffffffd00007836 */ /* 0x004fce0000000000 */
.L_x_635:
[----:B------:R-:W-:Y:S05]  /*1dd90*/  BSYNC B2 ;  /* 0x0000000000027941 */ /* 0x000fea0003800000 */
.L_x_634:
[----:B------:R-:W-:Y:S01]  /*1dda0*/  VIADD R9, R9, 0xfffffffe ;  /* 0xfffffffe09097836 */ /* 0x000fe20000000000 */
[----:B------:R-:W-:-:S04]  /*1ddb0*/  LOP3.LUT R4, RZ, R4, RZ, 0x33, !PT ;  /* 0x00000004ff047212 */ /* 0x000fc800078e33ff */
[----:B------:R-:W-:-:S13]  /*1ddc0*/  ISETP.NE.AND P0, PT, R9, R4, PT ;  /* 0x000000040900720c */ /* 0x000fda0003f05270 */
[----:B------:R-:W-:Y:S05]  /*1ddd0*/  @!P0 BRA `(.L_x_633) ;  /* 0x0000001400988947 */ /* 0x000fea0003800000 */
[----:B------:R-:W-:-:S07]  /*1dde0*/  IMAD.MOV.U32 R4, RZ, RZ, R19 ;  /* 0x000000ffff047224 */ /* 0x000fce00078e0013 */
.L_x_687:
[----:B------:R-:W2:Y:S01]  /*1ddf0*/  LDL R2, [R1+0x50] ;  /* 0x0000500001027983 */ /* 0x000ea20000100800 */
[----:B------:R-:W-:Y:S01]  /*1de00*/  VIADD R6, R18, 0x1 ;  /* 0x0000000112067836 */ /* 0x000fe20000000000 */
[----:B------:R-:W-:Y:S05]  /*1de10*/  YIELD ;  /* 0x0000000000007946 */ /* 0x000fea0003800000 */
[----:B------:R-:W-:Y:S01]  /*1de20*/  ISETP.NE.AND P0, PT, R6, 0x2, PT ;  /* 0x000000020600780c */ /* 0x000fe20003f05270 */
[----:B------:R-:W-:Y:S03]  /*1de30*/  BSSY B1, `(.L_x_653) ;  /* 0x00000ab000017945 */ /* 0x000fe60003800000 */
[----:B0-----:R-:W-:-:S02]  /*1de40*/  SEL R7, RZ, 0x1, P0 ;  /* 0x00000001ff077807 */ /* 0x001fc40000000000 */
[----:B------:R-:W-:Y:S02]  /*1de50*/  SEL R6, R6, RZ, P0 ;  /* 0x000000ff06067207 */ /* 0x000fe40000000000 */
[----:B------:R-:W-:Y:S02]  /*1de60*/  LOP3.LUT R7, R28, R7, RZ, 0x3c, !PT ;  /* 0x000000071c077212 */ /* 0x000fe400078e3cff */
[----:B--2---:R-:W-:-:S13]  /*1de70*/  LOP3.LUT P1, RZ, R2, 0x1, RZ, 0xc0, !PT ;  /* 0x0000000102ff7812 */ /* 0x004fda000782c0ff */
[----:B------:R-:W-:Y:S05]  /*1de80*/  @!P1 BRA `(.L_x_654) ;  /* 0x0000000800949947 */ /* 0x000fea0003800000 */
[----:B------:R-:W-:Y:S01]  /*1de90*/  ULDC.64 UR4, c[0x0][0x418] ;  /* 0x0001060000047ab9 */ /* 0x000fe20000000a00 */
[----:B------:R-:W-:Y:S01]  /*1dea0*/  IMAD.MOV.U32 R9, RZ, RZ, R0 ;  /* 0x000000ffff097224 */ /* 0x000fe200078e0000 */
        /* <DEDUP_REMOVED lines=19> */
[----:B------:R-:W-:-:S05]  /*1dfe0*/  LEA.HI.X R5, R2, UR5, R3, 0x2, P0 ;  /* 0x0000000502057c11 */ /* 0x000fca00080f1403 */
[----:B------:R0:W5:Y:S04]  /*1dff0*/  LDG.E R4, desc[UR60][R4.64] ;  /* 0x0000003c04047981 */ /* 0x000168000c1e1900 */
.L_x_655:
[----:B------:R-:W-:Y:S01]  /*1e000*/  IMAD R3, R6, 0x8, R16 ;  /* 0x0000000806037824 */ /* 0x000fe200078e0210 */
[----:B------:R-:W-:Y:S01]  /*1e010*/  SHF.L.U32 R2, R7, 0x1f, RZ ;  /* 0x0000001f07027819 */ /* 0x000fe200000006ff */
[----:B------:R-:W-:Y:S03]  /*1e020*/  BSSY B2, `(.L_x_656) ;  /* 0x0000003000027945 */ /* 0x000fe60003800000 */
[----:B------:R-:W1:Y:S02]  /*1e030*/  SYNCS.PHASECHK.TRANS64.TRYWAIT P0, [R3+URZ+0x31c40], R2 ;  /* 0x031c4002030075a7 */ /* 0x000e64000800017f */
[----:B-1----:R-:W-:Y:S05]  /*1e040*/  @!P0 BRA `(.L_x_657) ;  /* 0x0000004400248947 */ /* 0x002fea0003800000 */
.L_x_796:
[----:B------:R-:W-:Y:S05]  /*1e050*/  BSYNC B2 ;  /* 0x0000000000027941 */ /* 0x000fea0003800000 */
.L_x_656:
        /* <DEDUP_REMOVED lines=12> */
.L_x_659:
[----:B------:R-:W-:Y:S05]  /*1e120*/  BSYNC B2 ;  /* 0x0000000000027941 */ /* 0x000fea0003800000 */
.L_x_658:
        /* <DEDUP_REMOVED lines=11> */
.L_x_660:
        /* <DEDUP_REMOVED lines=10> */
[----:B------:R-:W-:Y:S01]  /*1e280*/  MOV R5, 0x20 ;  /* 0x0000002000057802 */ /* 0x000fe20000000f00 */
[----:B------:R-:W-:Y:S01]  /*1e290*/  VIADD R10, R11, 0x18e00 ;  /* 0x00018e000b0a7836 */ /* 0x000fe20000000000 */
[----:B------:R-:W-:Y:S01]  /*1e2a0*/  PLOP3.LUT P0, PT, PT, PT, PT, 0x80, 0x0 ;  /* 0x000000000000781c */ /* 0x000fe20003f0f070 */
[----:B------:R-:W-:Y:S01]  /*1e2b0*/  UMOV UR6, 0x0 ;  /* 0x0000000000067882 */ /* 0x000fe20000000000 */
[----:B------:R-:W-:Y:S01]  /*1e2c0*/  R2UR UR10, R5 ;  /* 0x00000000050a72ca */ /* 0x000fe200000e0000 */
[----:B------:R-:W-:-:S14]  /*1e2d0*/  UMOV UR7, 0x14f00000 ;  /* 0x14f0000000077882 */ /* 0x000fdc0000000000 */
.L_x_661:
        /* <DEDUP_REMOVED lines=16> */
.L_x_662:
        /* <DEDUP_REMOVED lines=15> */
.L_x_797:
[----:B------:R-:W-:Y:S05]  /*1e4d0*/  BSYNC B2 ;  /* 0x0000000000027941 */ /* 0x000fea0003800000 */
.L_x_663:
        /* <DEDUP_REMOVED lines=11> */
.L_x_666:
[----:B------:R-:W-:Y:S05]  /*1e590*/  BSYNC B2 ;  /* 0x0000000000027941 */ /* 0x000fea0003800000 */
.L_x_665:
        /* <DEDUP_REMOVED lines=10> */
.L_x_667:
        /* <DEDUP_REMOVED lines=15> */
.L_x_668:
        /* <DEDUP_REMOVED lines=15> */
.L_x_669:
        /* <DEDUP_REMOVED lines=12> */
.L_x_654:
[----:B------:R-:W-:Y:S05]  /*1e8e0*/  BSYNC B1 ;  /* 0x0000000000017941 */ /* 0x000fea0003800000 */
.L_x_653:
[----:B------:R-:W2:Y:S01]  /*1e8f0*/  LDL R2, [R1+0x50] ;  /* 0x0000500001027983 */ /* 0x000ea20000100800 */
[----:B------:R-:W-:Y:S01]  /*1e900*/  VIADD R18, R6, 0x1 ;  /* 0x0000000106127836 */ /* 0x000fe20000000000 */
[----:B------:R-:W-:Y:S01]  /*1e910*/  BSSY B1, `(.L_x_670) ;  /* 0x00000ae000017945 */ /* 0x000fe20003800000 */
[----:B------:R-:W-:-:S03]  /*1e920*/  VIADD R9, R0, 0xffffffff ;  /* 0xffffffff00097836 */ /* 0x000fc60000000000 */
[----:B------:R-:W-:-:S04]  /*1e930*/  ISETP.NE.AND P0, PT, R18, 0x2, PT ;  /* 0x000000021200780c */ /* 0x000fc80003f05270 */
[----:B------:R-:W-:Y:S02]  /*1e940*/  SEL R28, RZ, 0x1, P0 ;  /* 0x00000001ff1c7807 */ /* 0x000fe40000000000 */
        /* <DEDUP_REMOVED lines=27> */
.L_x_672:
[----:B------:R-:W-:Y:S01]  /*1eb00*/  IMAD R2, R18, 0x8, R16 ;  /* 0x0000000812027824 */ /* 0x000fe200078e0210 */
[----:B------:R-:W-:Y:S01]  /*1eb10*/  SHF.L.U32 R3, R28, 0x1f, RZ ;  /* 0x0000001f1c037819 */ /* 0x000fe200000006ff */
[----:B------:R-:W-:Y:S03]  /*1eb20*/  BSSY B2, `(.L_x_673) ;  /* 0x0000003000027945 */ /* 0x000fe60003800000 */
[----:B------:R-:W1:Y:S02]  /*1eb30*/  SYNCS.PHASECHK.TRANS64.TRYWAIT P0, [R2+URZ+0x31c40], R3 ;  /* 0x031c4003020075a7 */ /* 0x000e64000800017f */
[----:B-1----:R-:W-:Y:S05]  /*1eb40*/  @!P0 BRA `(.L_x_674) ;  /* 0x00000038008c8947 */ /* 0x002fea0003800000 */
.L_x_798:
[----:B------:R-:W-:Y:S05]  /*1eb50*/  BSYNC B2 ;  /* 0x0000000000027941 */ /* 0x000fea0003800000 */
.L_x_673:
        /* <DEDUP_REMOVED lines=12> */
.L_x_676:
[----:B------:R-:W-:Y:S05]  /*1ec20*/  BSYNC B2 ;  /* 0x0000000000027941 */ /* 0x000fea0003800000 */
.L_x_675:
[----:B------:R-:W-:Y:S01]  /*1ec30*/  IMAD.MOV.U32 R12, RZ, RZ, RZ ;  /* 0x000000ffff0c7224 */ /* 0x000fe200078e00ff */
[----:B------:R-:W-:Y:S01]  /*1ec40*/  UIADD3 UR4, UP0, UR36, 0x370, URZ ;  /* 0x0000037024047890 */ /* 0x000fe2000ff1e03f */
[C---:B-1----:R-:W-:Y:S01]  /*1ec50*/  IMAD R3, R18.reuse, 0x8, R8 ;  /* 0x0000000812037824 */ /* 0x042fe200078e0208 */
[----:B------:R-:W-:Y:S01]  /*1ec60*/  PLOP3.LUT P0, PT, PT, PT, PT, 0x80, 0x0 ;  /* 0x000000000000781c */ /* 0x000fe20003f0f070 */
[----:B------:R-:W-:Y:S01]  /*1ec70*/  IMAD R11, R18, 0x6c00, R16 ;  /* 0x00006c00120b7824 */ /* 0x000fe200078e0210 */
[----:B------:R-:W-:Y:S01]  /*1ec80*/  R2UR UR10, R12 ;  /* 0x000000000c0a72ca */ /* 0x000fe200000e0000 */
[----:B------:R-:W-:Y:S01]  /*1ec90*/  IMAD R2, R10, 0x90, R26 ;  /* 0x000000900a027824 */ /* 0x000fe200078e021a */
[----:B------:R-:W-:Y:S01]  /*1eca0*/  IADD3 R3, R3, 0x30, RZ ;  /* 0x0000003003037810 */ /* 0x000fe20007ffe0ff */
[----:B------:R-:W-:Y:S01]  /*1ecb0*/  VIADD R5, R11, 0x16a00 ;  /* 0x00016a000b057836 */ /* 0x000fe20000000000 */
[----:B------:R-:W-:Y:S01]  /*1ecc0*/  UIADD3.X UR5, URZ, UR37, URZ, UP0, !UPT ;  /* 0x000000253f057290 */ /* 0x000fe200087fe43f */
[----:B------:R-:W-:Y:S01]  /*1ecd0*/  UMOV UR6, 0x0 ;  /* 0x0000000000067882 */ /* 0x000fe20000000000 */
[----:B------:R-:W-:-:S10]  /*1ece0*/  UMOV UR7, 0x14f00000 ;  /* 0x14f0000000077882 */ /* 0x000fd40000000000 */
.L_x_677:
        /* <DEDUP_REMOVED lines=16> */
.L_x_678:
        /* <DEDUP_REMOVED lines=16> */
.L_x_679:
        /* <DEDUP_REMOVED lines=15> */
.L_x_799:
[----:B------:R-:W-:Y:S05]  /*1efe0*/  BSYNC B2 ;  /* 0x0000000000027941 */ /* 0x000fea0003800000 */
.L_x_680:
        /* <DEDUP_REMOVED lines=11> */
.L_x_683:
[----:B------:R-:W-:Y:S05]  /*1f0a0*/  BSYNC B2 ;  /* 0x0000000000027941 */ /* 0x000fea0003800000 */
.L_x_682:
        /* <DEDUP_REMOVED lines=10> */
.L_x_684:
        /* <DEDUP_REMOVED lines=15> */
.L_x_685:
        /* <DEDUP_REMOVED lines=15> */
.L_x_686:
        /* <DEDUP_REMOVED lines=12> */
.L_x_671:
[----:B------:R-:W-:Y:S05]  /*1f3f0*/  BSYNC B1 ;  /* 0x0000000000017941 */ /* 0x000fea0003800000 */
.L_x_670:
[----:B------:R-:W2:Y:S01]  /*1f400*/  LDL R2, [R1+0x8] ;  /* 0x0000080001027983 */ /* 0x000ea20000100800 */
[----:B------:R-:W-:Y:S01]  /*1f410*/  VIADD R0, R0, 0xfffffffe ;  /* 0xfffffffe00007836 */ /* 0x000fe20000000000 */
[----:B--2---:R-:W-:-:S13]  /*1f420*/  ISETP.GT.AND P0, PT, R9, R2, PT ;  /* 0x000000020900720c */ /* 0x004fda0003f04270 */
[----:B------:R-:W-:Y:S05]  /*1f430*/  @P0 BRA `(.L_x_687) ;  /* 0xffffffe8006c0947 */ /* 0x000fea000383ffff */
.L_x_633:
[----:B------:R-:W-:Y:S05]  /*1f440*/  BSYNC B0 ;  /* 0x0000000000007941 */ /* 0x000fea0003800000 */
.L_x_632:
        /* <DEDUP_REMOVED lines=8> */
[----:B------:R-:W1:Y:S02]  /*1f4d0*/  FLO.U32 R0, UR4 ;  /* 0x0000000400007d00 */ /* 0x000e6400080e0000 */
        /* <DEDUP_REMOVED lines=8> */
.L_x_689:
[----:B------:R-:W-:Y:S05]  /*1f560*/  BSYNC B0 ;  /* 0x0000000000007941 */ /* 0x000fea0003800000 */
.L_x_688:
[----:B------:R-:W2:Y:S01]  /*1f570*/  LDL R0, [R1+0x50] ;  /* 0x0000500001007983 */ /* 0x000ea20000100800 */
[----:B------:R-:W-:Y:S01]  /*1f580*/  BSSY B0, `(.L_x_690) ;  /* 0x0000046000007945 */ /* 0x000fe20003800000 */
[----:B--2---:R-:W-:-:S13]  /*1f590*/  LOP3.LUT P0, RZ, R0, 0x1, RZ, 0xc0, !PT ;  /* 0x0000000100ff7812 */ /* 0x004fda000780c0ff */
[----:B------:R-:W-:Y:S05]  /*1f5a0*/  @!P0 BRA `(.L_x_691) ;  /* 0x00000004000c8947 */ /* 0x000fea0003800000 */
[----:B------:R-:W-:Y:S01]  /*1f5b0*/  IMAD R3, R18, 0x8, R16 ;  /* 0x0000000812037824 */ /* 0x000fe200078e0210 */
[----:B------:R-:W-:Y:S01]  /*1f5c0*/  SHF.L.U32 R0, R28, 0x1f, RZ ;  /* 0x0000001f1c007819 */ /* 0x000fe200000006ff */
[----:B------:R-:W-:Y:S01]  /*1f5d0*/  BSSY B1, `(.L_x_692) ;  /* 0x0000004000017945 */ /* 0x000fe20003800000 */
[----:B------:R-:W-:Y:S02]  /*1f5e0*/  ISETP.NE.AND P1, PT, R6, RZ, PT ;  /* 0x000000ff0600720c */ /* 0x000fe40003f25270 */
[----:B------:R-:W1:Y:S02]  /*1f5f0*/  SYNCS.PHASECHK.TRANS64.TRYWAIT P0, [R3+URZ+0x31c60], R0 ;  /* 0x031c6000030075a7 */ /* 0x000e64000800017f */
[----:B-1----:R-:W-:Y:S09]  /*1f600*/  @!P0 BRA `(.L_x_693) ;  /* 0x0000003000048947 */ /* 0x002ff20003800000 */
.L_x_800:
[----:B------:R-:W-:Y:S05]  /*1f610*/  BSYNC B1 ;  /* 0x0000000000017941 */ /* 0x000fea0003800000 */
.L_x_692:
        /* <DEDUP_REMOVED lines=9> */
.L_x_695:
[----:B------:R-:W-:Y:S05]  /*1f6b0*/  BSYNC B1 ;  /* 0x0000000000017941 */ /* 0x000fea0003800000 */
.L_x_694:
        /* <DEDUP_REMOVED lines=10> */
.L_x_696:
        /* <DEDUP_REMOVED lines=15> */
.L_x_697:
        /* <DEDUP_REMOVED lines=15> */
.L_x_698:
        /* <DEDUP_REMOVED lines=10> */
.L_x_691:
[----:B------:R-:W-:Y:S05]  /*1f9e0*/  BSYNC B0 ;  /* 0x0000000000007941 */ /* 0x000fea0003800000 */
.L_x_690:
[----:B------:R-:W-:-:S05]  /*1f9f0*/  VIADD R18, R18, 0x1 ;  /* 0x0000000112127836 */ /* 0x000fca0000000000 */
[----:B------:R-:W-:-:S04]  /*1fa00*/  ISETP.NE.AND P0, PT, R18, 0x2, PT ;  /* 0x000000021200780c */ /* 0x000fc80003f05270 */
[----:B------:R-:W-:Y:S02]  /*1fa10*/  SEL R3, RZ, 0x1, P0 ;  /* 0x00000001ff037807 */ /* 0x000fe40000000000 */
[----:B------:R-:W-:Y:S02]  /*1fa20*/  SEL R18, R18, RZ, P0 ;  /* 0x000000ff12127207 */ /* 0x000fe40000000000 */
[----:B------:R-:W-:-:S07]  /*1fa30*/  LOP3.LUT R28, R28, R3, RZ, 0x3c, !PT ;  /* 0x000000031c1c7212 */ /* 0x000fce00078e3cff */
.L_x_614:
[----:B------:R-:W-:Y:S05]  /*1fa40*/  BSYNC B7 ;  /* 0x0000000000077941 */ /* 0x000fea0003800000 */
.L_x_612:
[----:B------:R-:W4:Y:S02]  /*1fa50*/  LDL R0, [R1+0x50] ;  /* 0x0000500001007983 */ /* 0x000f240000100800 */
[----:B----4-:R-:W-:-:S13]  /*1fa60*/  LOP3.LUT P0, RZ, R0, 0x2, RZ, 0xc0, !PT ;  /* 0x0000000200ff7812 */ /* 0x010fda000780c0ff */
[----:B------:R-:W-:Y:S05]  /*1fa70*/  @!P0 BRA `(.L_x_699) ;  /* 0x0000000000248947 */ /* 0x000fea0003800000 */
[----:B------:R-:W-:Y:S05]  /*1fa80*/  WARPSYNC.ALL ;  /* 0x0000000000007948 */ /* 0x000fea0003800000 */
[----:B------:R-:W4:Y:S08]  /*1fa90*/  S2UR UR5, SR_CgaCtaId ;  /* 0x00000000000579c3 */ /* 0x000f300000008800 */
[----:B------:R-:W-:Y:S06]  /*1faa0*/  BAR.SYNC.DEFER_BLOCKING 0x5, 0x200 ;  /* 0x0148000000007b1d */ /* 0x000fec0000010000 */
[----:B------:R-:W-:-:S02]  /*1fab0*/  UMOV UR4, 0x400 ;  /* 0x0000040000047882 */ /* 0x000fc40000000000 */
[----:B----4-:R-:W-:-:S06]  /*1fac0*/  ULEA UR4, UR5, UR4, 0x18 ;  /* 0x0000000405047291 */ /* 0x010fcc000f8ec03f */
[----:B------:R-:W-:-:S05]  /*1fad0*/  MOV R16, UR4 ;  /* 0x0000000400107c02 */ /* 0x000fca0008000f00 */
[----:B------:R4:W0:Y:S01]  /*1fae0*/  LDS.128 R24, [R16+0x31cd0] ;  /* 0x031cd00010187984 */ /* 0x0008220000000c00 */
[----:B------:R-:W-:Y:S06]  /*1faf0*/  BAR.ARV 0x4, 0x200 ;  /* 0x0108000000007b1d */ /* 0x000fec0000002000 */
[----:B------:R-:W-:Y:S05]  /*1fb00*/  BRA `(.L_x_700) ;  /* 0x0000000800d07947 */ /* 0x000fea0003800000 */
.L_x_699:
[----:B------:R-:W4:Y:S01]  /*1fb10*/  S2R R0, SR_TID.X ;  /* 0x0000000000007919 */ /* 0x000f220000002100 */
[----:B------:R-:W-:Y:S01]  /*1fb20*/  UMOV UR4, 0xffffffff ;  /* 0xffffffff00047882 */ /* 0x000fe20000000000 */
[----:B----4-:R-:W-:-:S04]  /*1fb30*/  LOP3.LUT R9, R0, 0x1f, RZ, 0xc0, !PT ;  /* 0x0000001f00097812 */ /* 0x010fc800078ec0ff */
[----:B------:R-:W-:Y:S01]  /*1fb40*/  ISETP.NE.AND P0, PT, R9, 0x1f, PT ;  /* 0x0000001f0900780c */ /* 0x000fe20003f05270 */
[----:B------:R-:W-:-:S12]  /*1fb50*/  BRA.DIV UR4, `(.L_x_701) ;  /* 0x0000002a04c47947 */ /* 0x000fd8000b800000 */
[----:B0-----:R-:W-:Y:S01]  /*1fb60*/  IMAD.IADD R7, R27, 0x1, R9 ;  /* 0x000000011b077824 */ /* 0x001fe200078e0209 */
[----:B------:R-:W-:-:S04]  /*1fb70*/  ULDC UR4, c[0x0][0xc3c] ;  /* 0x00030f0000047ab9 */ /* 0x000fc80000000800 */
[----:B------:R-:W-:-:S13]  /*1fb80*/  ISETP.GE.OR P1, PT, R7, UR4, !P0 ;  /* 0x0000000407007c0c */ /* 0x000fda000c726670 */
[----:B------:R-:W0:Y:S08]  /*1fb90*/  @!P1 LDC.64 R2, c[0x0][0xc80] ;  /* 0x00032000ff029b82 */ /* 0x000e300000000a00 */
[----:B---3--:R-:W3:Y:S01]  /*1fba0*/  @!P1 LDC.64 R4, c[0x0][0xc78] ;  /* 0x00031e00ff049b82 */ /* 0x008ee20000000a00 */
[----:B0-----:R-:W-:-:S05]  /*1fbb0*/  @!P1 IMAD.WIDE R2, R7, 0x4, R2 ;  /* 0x0000000407029825 */ /* 0x001fca00078e0202 */
[----:B--2---:R3:W2:Y:S02]  /*1fbc0*/  @!P1 LDG.E R8, desc[UR60][R2.64] ;  /* 0x0000003c02089981 */ /* 0x0046a4000c1e1900 */
[----:B---3--:R-:W-:-:S05]  /*1fbd0*/  @!P1 IMAD.WIDE R2, R7, 0x4, R4 ;  /* 0x0000000407029825 */ /* 0x008fca00078e0204 */
        /* <DEDUP_REMOVED lines=8> */
[----:B-1----:R0:W-:Y:S02]  /*1fc60*/  SHFL.IDX PT, R6, R24, 0x1, 0x1f ;  /* 0x00201f0018067f89 */ /* 0x0021e400000e0000 */
        /* <DEDUP_REMOVED lines=21> */
.L_x_810:
[----:B------:R-:W-:Y:S02]  /*1fdc0*/  ULDC UR4, c[0x0][0xc38] ;  /* 0x00030e0000047ab9 */ /* 0x000fe40000000800 */
[----:B------:R-:W-:-:S04]  /*1fdd0*/  IMAD.U32 R2, RZ, RZ, UR4 ;  /* 0x00000004ff027e24 */ /* 0x000fc8000f8e00ff */
[----:B-1----:R-:W-:-:S04]  /*1fde0*/  IMAD R5, R14, R2, RZ ;  /* 0x000000020e057224 */ /* 0x002fc800078e02ff */
[----:B------:R-:W-:-:S05]  /*1fdf0*/  IMAD.IADD R6, R6, 0x1, R5 ;  /* 0x0000000106067824 */ /* 0x000fca00078e0205 */
[----:B------:R-:W-:-:S13]  /*1fe00*/  ISETP.GT.AND P6, PT, R6, R0, PT ;  /* 0x000000000600720c */ /* 0x000fda0003fc4270 */
[----:B------:R-:W-:Y:S05]  /*1fe10*/  @P6 BRA `(.L_x_702) ;  /* 0x0000000000a46947 */ /* 0x000fea0003800000 */
.L_x_705:
[----:B------:R-:W1:Y:S01]  /*1fe20*/  LDC R2, c[0x0][0xc3c] ;  /* 0x00030f00ff027b82 */ /* 0x000e620000000800 */
[----:B------:R-:W-:-:S05]  /*1fe30*/  VIADD R27, R27, 0x1f ;  /* 0x0000001f1b1b7836 */ /* 0x000fca0000000000 */
[----:B-1----:R-:W-:-:S13]  /*1fe40*/  ISETP.GE.AND P6, PT, R27, R2, PT ;  /* 0x000000021b00720c */ /* 0x002fda0003fc6270 */
[----:B------:R-:W-:Y:S05]  /*1fe50*/  @P6 BRA `(.L_x_703) ;  /* 0x0000000400b86947 */ /* 0x000fea0003800000 */
[----:B0-----:R-:W0:Y:S01]  /*1fe60*/  S2R R3, SR_TID.X ;  /* 0x0000000000037919 */ /* 0x001e220000002100 */
[----:B------:R-:W-:Y:S01]  /*1fe70*/  IMAD.MOV.U32 R7, RZ, RZ, RZ ;  /* 0x000000ffff077224 */ /* 0x000fe200078e00ff */
        /* <DEDUP_REMOVED lines=29> */
.L_x_818:
[----:B------:R-:W-:Y:S02]  /*20050*/  ULDC UR4, c[0x0][0xc38] ;  /* 0x00030e0000047ab9 */ /* 0x000fe40000000800 */
[----:B------:R-:W-:-:S04]  /*20060*/  IMAD.U32 R2, RZ, RZ, UR4 ;  /* 0x00000004ff027e24 */ /* 0x000fc8000f8e00ff */
[----:B-1----:R-:W-:-:S05]  /*20070*/  IMAD R5, R14, R2, RZ ;  /* 0x000000020e057224 */ /* 0x002fca00078e02ff */
[----:B------:R-:W-:-:S04]  /*20080*/  IADD3 R6, R5, R6, RZ ;  /* 0x0000000605067210 */ /* 0x000fc80007ffe0ff */
[----:B------:R-:W-:-:S13]  /*20090*/  ISETP.GT.AND P6, PT, R6, R0, PT ;  /* 0x000000000600720c */ /* 0x000fda0003fc4270 */
[----:B------:R-:W-:Y:S05]  /*200a0*/  @!P6 BRA `(.L_x_705) ;  /* 0xfffffffc005ce947 */ /* 0x000fea000383ffff */
.L_x_702:
        /* <DEDUP_REMOVED lines=9> */
.L_x_823:
[----:B------:R-:W-:-:S13]  /*20140*/  ISETP.NE.AND P0, PT, R8, RZ, PT ;  /* 0x000000ff0800720c */ /* 0x000fda0003f05270 */
[----:B------:R-:W-:Y:S05]  /*20150*/  @!P0 BRA `(.L_x_707) ;  /* 0x0000000000108947 */ /* 0x000fea0003800000 */
[----:B------:R-:W-:Y:S01]  /*20160*/  UMOV UR4, 0xffffffff ;  /* 0xffffffff00047882 */ /* 0x000fe20000000000 */
[----:B------:R-:W-:Y:S02]  /*20170*/  VIADD R12, R5, 0xffffffff ;  /* 0xffffffff050c7836 */ /* 0x000fe40000000000 */
[----:B------:R-:W-:Y:S05]  /*20180*/  BRA.DIV UR4, `(.L_x_708) ;  /* 0x0000002e04887947 */ /* 0x000fea000b800000 */
[----:B------:R4:W0:Y:S02]  /*20190*/  SHFL.IDX PT, R24, R3, R12, 0x1f ;  /* 0x00001f0c03187589 */ /* 0x00082400000e0000 */
.L_x_707:
[-C--:B--2---:R-:W-:Y:S01]  /*201a0*/  IABS R8, R7.reuse ;  /* 0x0000000700087213 */ /* 0x084fe20000000000 */
[----:B0-----:R-:W-:Y:S01]  /*201b0*/  IMAD R24, R24, R2, R6 ;  /* 0x0000000218187224 */ /* 0x001fe200078e0206 */
[----:B------:R-:W-:Y:S01]  /*201c0*/  IABS R6, R7 ;  /* 0x0000000700067213 */ /* 0x000fe20000000000 */
[----:B------:R-:W-:Y:S01]  /*201d0*/  IMAD.MOV.U32 R2, RZ, RZ, RZ ;  /* 0x000000ffff027224 */ /* 0x000fe200078e00ff */
[----:B------:R-:W0:Y:S01]  /*201e0*/  I2F.RP R9, R8 ;  /* 0x0000000800097306 */ /* 0x000e220000209400 */
[----:B------:R-:W-:Y:S02]  /*201f0*/  IMAD.IADD R0, R0, 0x1, -R24 ;  /* 0x0000000100007824 */ /* 0x000fe400078e0a18 */
[----:B------:R-:W-:Y:S02]  /*20200*/  IMAD.MOV R6, RZ, RZ, -R6 ;  /* 0x000000ffff067224 */ /* 0x000fe400078e0a06 */
[----:B------:R-:W-:-:S03]  /*20210*/  IMAD.IADD R27, R5, 0x1, R27 ;  /* 0x00000001051b7824 */ /* 0x000fc600078e021b */
[----:B0-----:R-:W4:Y:S02]  /*20220*/  MUFU.RCP R9, R9 ;  /* 0x0000000900097308 */ /* 0x001f240000001000 */
[----:B----4-:R-:W-:-:S06]  /*20230*/  VIADD R3, R9, 0xffffffe ;  /* 0x0ffffffe09037836 */ /* 0x010fcc0000000000 */
[----:B------:R-:W0:Y:S02]  /*20240*/  F2I.FTZ.U32.TRUNC.NTZ R3, R3 ;  /* 0x0000000300037305 */ /* 0x000e24000021f000 */
[----:B0-----:R-:W-:-:S04]  /*20250*/  IMAD.MOV R11, RZ, RZ, -R3 ;  /* 0x000000ffff0b7224 */ /* 0x001fc800078e0a03 */
[----:B------:R-:W-:-:S04]  /*20260*/  IMAD R11, R11, R8, RZ ;  /* 0x000000080b0b7224 */ /* 0x000fc800078e02ff */
[----:B------:R-:W-:Y:S01]  /*20270*/  IMAD.HI.U32 R2, R3, R11, R2 ;  /* 0x0000000b03027227 */ /* 0x000fe200078e0002 */
[----:B------:R-:W-:-:S05]  /*20280*/  IABS R3, R0 ;  /* 0x0000000000037213 */ /* 0x000fca0000000000 */
[----:B------:R-:W-:-:S04]  /*20290*/  IMAD.HI.U32 R9, R2, R3, RZ ;  /* 0x0000000302097227 */ /* 0x000fc800078e00ff */
[----:B------:R-:W-:Y:S01]  /*202a0*/  IMAD R3, R9, R6, R3 ;  /* 0x0000000609037224 */ /* 0x000fe200078e0203 */
[----:B---3--:R-:W-:Y:S01]  /*202b0*/  IABS R6, R4 ;  /* 0x0000000400067213 */ /* 0x008fe20000000000 */
[----:B------:R-:W-:-:S03]  /*202c0*/  IMAD.MOV.U32 R2, RZ, RZ, RZ ;  /* 0x000000ffff027224 */ /* 0x000fc600078e00ff */
[----:B------:R-:W-:-:S13]  /*202d0*/  ISETP.GT.U32.AND P1, PT, R8, R3, PT ;  /* 0x000000030800720c */ /* 0x000fda0003f24070 */
[----:B------:R-:W-:Y:S02]  /*202e0*/  @!P1 IMAD.IADD R3, R3, 0x1, -R8 ;  /* 0x0000000103039824 */ /* 0x000fe400078e0a08 */
[----:B------:R-:W-:Y:S01]  /*202f0*/  @!P1 VIADD R9, R9, 0x1 ;  /* 0x0000000109099836 */ /* 0x000fe20000000000 */
[----:B------:R-:W-:Y:S02]  /*20300*/  ISETP.NE.AND P1, PT, R7, RZ, PT ;  /* 0x000000ff0700720c */ /* 0x000fe40003f25270 */
[----:B------:R-:W-:Y:S02]  /*20310*/  ISETP.GE.U32.AND P0, PT, R3, R8, PT ;  /* 0x000000080300720c */ /* 0x000fe40003f06070 */
[----:B------:R-:W0:Y:S11]  /*20320*/  I2F.RP R8, R6 ;  /* 0x0000000600087306 */ /* 0x000e360000209400 */
[----:B------:R-:W-:Y:S01]  /*20330*/  @P0 VIADD R9, R9, 0x1 ;  /* 0x0000000109090836 */ /* 0x000fe20000000000 */
[----:B0-----:R-:W0:Y:S02]  /*20340*/  MUFU.RCP R8, R8 ;  /* 0x0000000800087308 */ /* 0x001e240000001000 */
[----:B0-----:R-:W-:Y:S01]  /*20350*/  VIADD R10, R8, 0xffffffe ;  /* 0x0ffffffe080a7836 */ /* 0x001fe20000000000 */
[----:B------:R-:W-:-:S05]  /*20360*/  IABS R8, R4 ;  /* 0x0000000400087213 */ /* 0x000fca0000000000 */
[----:B------:R-:W0:Y:S01]  /*20370*/  F2I.FTZ.U32.TRUNC.NTZ R3, R10 ;  /* 0x0000000a00037305 */ /* 0x000e22000021f000 */
[----:B------:R-:W-:Y:S02]  /*20380*/  IMAD.MOV R8, RZ, RZ, -R8 ;  /* 0x000000ffff087224 */ /* 0x000fe400078e0a08 */
[----:B0-----:R-:W-:-:S04]  /*20390*/  IMAD.MOV R11, RZ, RZ, -R3 ;  /* 0x000000ffff0b7224 */ /* 0x001fc800078e0a03 */
[----:B------:R-:W-:-:S04]  /*203a0*/  IMAD R11, R11, R6, RZ ;  /* 0x000000060b0b7224 */ /* 0x000fc800078e02ff */
[----:B------:R-:W-:Y:S01]  /*203b0*/  IMAD.HI.U32 R2, R3, R11, R2 ;  /* 0x0000000b03027227 */ /* 0x000fe200078e0002 */
[----:B------:R-:W-:-:S04]  /*203c0*/  LOP3.LUT R3, R0, R7, RZ, 0x3c, !PT ;  /* 0x0000000700037212 */ /* 0x000fc800078e3cff */
        /* <DEDUP_REMOVED lines=20> */
[----:B------:R-:W-:-:S05]  /*20510*/  IMAD R9, R4, R3, R9 ;  /* 0x0000000304097224 */ /* 0x000fca00078e0209 */
[----:B------:R-:W-:Y:S01]  /*20520*/  LEA R26, R9, R2, 0x10 ;  /* 0x00000002091a7211 */ /* 0x000fe200078e80ff */
[----:B------:R-:W-:Y:S06]  /*20530*/  BRA `(.L_x_709) ;  /* 0x00000000001c7947 */ /* 0x000fec0003800000 */
.L_x_703:
[----:B------:R-:W-:Y:S01]  /*20540*/  UMOV UR4, URZ ;  /* 0x0000003f00047c82 */ /* 0x000fe20008000000 */
[----:B------:R-:W-:Y:S01]  /*20550*/  UMOV UR5, URZ ;  /* 0x0000003f00057c82 */ /* 0x000fe20008000000 */
[----:B------:R-:W-:Y:S01]  /*20560*/  ULDC UR6, c[0x0][0xc3c] ;  /* 0x00030f0000067ab9 */ /* 0x000fe20000000800 */
[----:B------:R-:W-:Y:S02]  /*20570*/  IMAD.MOV.U32 R24, RZ, RZ, R0 ;  /* 0x000000ffff187224 */ /* 0x000fe400078e0000 */
[----:B------:R-:W-:Y:S02]  /*20580*/  IMAD.U32 R25, RZ, RZ, UR4 ;  /* 0x00000004ff197e24 */ /* 0x000fe4000f8e00ff */
[----:B------:R-:W-:Y:S02]  /*20590*/  IMAD.U32 R26, RZ, RZ, UR5 ;  /* 0x00000005ff1a7e24 */ /* 0x000fe4000f8e00ff */
[----:B------:R-:W-:-:S07]  /*205a0*/  IMAD.U32 R27, RZ, RZ, UR6 ;  /* 0x00000006ff1b7e24 */ /* 0x000fce000f8e00ff */
.L_x_709:
        /* <DEDUP_REMOVED lines=10> */
.L_x_700:
[----:B------:R-:W-:Y:S02]  /*20650*/  ULDC UR4, c[0x0][0xc3c] ;  /* 0x00030f0000047ab9 */ /* 0x000fe40000000800 */
[----:B0-----:R-:W-:-:S13]  /*20660*/  ISETP.GE.AND P0, PT, R27, UR4, PT ;  /* 0x000000041b007c0c */ /* 0x001fda000bf06270 */
[----:B------:R-:W-:Y:S05]  /*20670*/  @!P0 BRA `(.L_x_710) ;  /* 0xffffff90007c8947 */ /* 0x000fea000383ffff */
[----:B------:R-:W-:Y:S05]  /*20680*/  BSYNC B8 ;  /* 0x0000000000087941 */ /* 0x000fea0003800000 */
.L_x_564:
[----:B0-----:R-:W5:Y:S01]  /*20690*/  LDL.LU R0, [R1+0x34] ;  /* 0x0000340001007983 */ /* 0x001f620000300800 */
[----:B------:R-:W-:Y:S01]  /*206a0*/  BSSY B0, `(.L_x_711) ;  /* 0x000000b000007945 */ /* 0x000fe20003800000 */
[----:B-1-3--:R-:W0:Y:S01]  /*206b0*/  S2R R5, SR_CgaCtaId ;  /* 0x0000000000057919 */ /* 0x00ae220000008800 */
[----:B-----5:R-:W-:-:S05]  /*206c0*/  VIADD R0, R0, 0x1 ;  /* 0x0000000100007836 */ /* 0x020fca0000000000 */
        /* <DEDUP_REMOVED lines=8> */
.L_x_826:
[----:B------:R-:W-:Y:S05]  /*20750*/  BSYNC B0 ;  /* 0x0000000000007941 */ /* 0x000fea0003800000 */
.L_x_711:
[----:B------:R-:W-:-:S03]  /*20760*/  UMOV UR4, 0xffffffff ;  /* 0xffffffff00047882 */ /* 0x000fc60000000000 */
[----:B------:R-:W-:Y:S05]  /*20770*/  BRA.DIV UR4, `(.L_x_713) ;  /* 0x0000002a04487947 */ /* 0x000fea000b800000 */
[----:B0-----:R-:W0:Y:S02]  /*20780*/  S2R R0, SR_TID.X ;  /* 0x0000000000007919 */ /* 0x001e240000002100 */
[----:B0-----:R-:W-:-:S04]  /*20790*/  SHF.R.U32.HI R0, RZ, 0x5, R0 ;  /* 0x00000005ff007819 */ /* 0x001fc80000011600 */
[----:B------:R-:W-:-:S05]  /*207a0*/  LOP3.LUT R0, R0, 0x3, RZ, 0xc0, !PT ;  /* 0x0000000300007812 */ /* 0x000fca00078ec0ff */
[----:B------:R0:W1:Y:S02]  /*207b0*/  SHFL.IDX PT, R14, R0, RZ, 0x1f ;  /* 0x00001fff000e7589 */ /* 0x00006400000e0000 */
.L_x_829:
[----:B-1----:R-:W-:-:S13]  /*207c0*/  ISETP.NE.AND P0, PT, R14, RZ, PT ;  /* 0x000000ff0e00720c */ /* 0x002fda0003f05270 */
[----:B------:R-:W-:Y:S05]  /*207d0*/  @P0 BRA `(.L_x_410) ;  /* 0x0000000000880947 */ /* 0x000fea0003800000 */
[----:B------:R-:W-:-:S03]  /*207e0*/  UMOV UR4, 0xffffffff ;  /* 0xffffffff00047882 */ /* 0x000fc60000000000 */
[----:B------:R-:W-:Y:S05]  /*207f0*/  BRA.DIV UR4, `(.L_x_714) ;  /* 0x0000002a045c7947 */ /* 0x000fea000b800000 */
[----:B------:R-:W-:-:S13]  /*20800*/  ELECT P6, URZ, PT ;  /* 0x00000000003f782f */ /* 0x000fda00038c0000 */
.L_x_832:
[----:B------:R-:W-:Y:S05]  /*20810*/  @!P6 BRA `(.L_x_410) ;  /* 0x000000000078e947 */ /* 0x000fea0003800000 */
[----:B0-----:R-:W3:Y:S02]  /*20820*/  LDL.LU R0, [R1+0x58] ;  /* 0x0000580001007983 */ /* 0x001ee40000300800 */
[----:B---3--:R-:W-:-:S04]  /*20830*/  LOP3.LUT R0, R0, 0x2, RZ, 0xfc, !PT ;  /* 0x0000000200007812 */ /* 0x008fc800078efcff */
[----:B------:R-:W-:-:S13]  /*20840*/  ISETP.NE.AND P2, PT, R0, 0x3, PT ;  /* 0x000000030000780c */ /* 0x000fda0003f45270 */
[----:B------:R-:W-:Y:S05]  /*20850*/  @!P2 BRA `(.L_x_715) ;  /* 0x000000000004a947 */ /* 0x000fea0003800000 */
[----:B------:R-:W-:Y:S01]  /*20860*/  BPT.TRAP 0x1 ;  /* 0x000000040000795c */ /* 0x000fe20000300000 */
.L_x_715:
        /* <DEDUP_REMOVED lines=12> */
.L_x_833:
[----:B------:R-:W1:Y:S02]  /*20930*/  SYNCS.PHASECHK.TRANS64.TRYWAIT P0, [R3+URZ], R0 ;  /* 0x00000000030075a7 */ /* 0x000e64000800017f */
[----:B-1----:R-:W-:Y:S05]  /*20940*/  @!P0 BRA `(.L_x_717) ;  /* 0x00000028003c8947 */ /* 0x002fea0003800000 */
.L_x_834:
[----:B------:R-:W-:Y:S05]  /*20950*/  @!P2 BRA `(.L_x_718) ;  /* 0x000000000004a947 */ /* 0x000fea0003800000 */
[----:B------:R-:W-:Y:S01]  /*20960*/  BPT.TRAP 0x1 ;  /* 0x000000040000795c */ /* 0x000fe20000300000 */
.L_x_718:
[----:B-1----:R-:W-:-:S04]  /*20970*/  VIADD R3, R9, 0x31c60 ;  /* 0x00031c6009037836 */ /* 0x002fc80000000000 */
[----:B------:R-:W-:-:S04]  /*20980*/  IMAD R5, R18, 0x8, R3 ;  /* 0x0000000812057824 */ /* 0x000fc800078e0203 */
[----:B------:R-:W1:Y:S02]  /*20990*/  SYNCS.PHASECHK.TRANS64.TRYWAIT P0, [R5+URZ], R2 ;  /* 0x00000002050075a7 */ /* 0x000e64000800017f */
[----:B-1----:R-:W-:Y:S05]  /*209a0*/  @!P0 BRA `(.L_x_719) ;  /* 0x0000002800388947 */ /* 0x002fea0003800000 */
.L_x_835:
[----:B------:R-:W-:-:S07]  /*209b0*/  IMAD R3, R4, 0x8, R3 ;  /* 0x0000000804037824 */ /* 0x000fce00078e0203 */
.L_x_720:
[----:B---3--:R3:W0:Y:S02]  /*209c0*/  SYNCS.PHASECHK.TRANS64.TRYWAIT P0, [R3+URZ], R0 ;  /* 0x00000000030075a7 */ /* 0x008624000800017f */
[----:B0-----:R-:W-:Y:S05]  /*209d0*/  @!P0 NANOSLEEP.SYNCS 0x989680 ;  /* 0x009896800000895d */ /* 0x001fea0003900000 */
[----:B------:R-:W0:Y:S02]  /*209e0*/  @!P0 SYNCS.PHASECHK.TRANS64 P0, [R3+URZ], R0 ;  /* 0x00000000030085a7 */ /* 0x000e24000800007f */
[----:B0-----:R-:W-:Y:S05]  /*209f0*/  @!P0 BRA `(.L_x_720) ;  /* 0xfffffffc00f08947 */ /* 0x001fea000383ffff */
.L_x_410:
[----:B------:R-:W-:Y:S05]  /*20a00*/  BSYNC B9 ;  /* 0x0000000000097941 */ /* 0x000fea0003800000 */
.L_x_407:
[----:B------:R-:W-:Y:S05]  /*20a10*/  EXIT ;  /* 0x000000000000794d */ /* 0x000fea0003800000 */
.L_x_428:
[----:B0-----:R0:W1:Y:S02]  /*20a20*/  SYNCS.PHASECHK.TRANS64.TRYWAIT P5, [R21+URZ+0x31c90], R91 ;  /* 0x031c905b150075a7 */ /* 0x00106400080a017f */
[----:B-1----:R-:W-:Y:S05]  /*20a30*/  @!P5 NANOSLEEP.SYNCS 0x989680 ;  /* 0x009896800000d95d */ /* 0x002fea0003900000 */
[----:B------:R-:W1:Y:S02]  /*20a40*/  @!P5 SYNCS.PHASECHK.TRANS64 P5, [R21+URZ+0x31c90], R91 ;  /* 0x031c905b1500d5a7 */ /* 0x000e6400080a007f */
[----:B-1----:R-:W-:Y:S05]  /*20a50*/  @!P5 BRA `(.L_x_428) ;  /* 0xfffffffc00f0d947 */ /* 0x002fea000383ffff */
[----:B------:R-:W-:Y:S05]  /*20a60*/  BRA `(.L_x_721) ;  /* 0xfffffe2800587947 */ /* 0x000fea000383ffff */
.L_x_456:
[----:B0-----:R0:W1:Y:S02]  /*20a70*/  SYNCS.PHASECHK.TRANS64.TRYWAIT P5, [R21+URZ+0x31c90], R91 ;  /* 0x031c905b150075a7 */ /* 0x00106400080a017f */
[----:B-1----:R-:W-:Y:S05]  /*20a80*/  @!P5 NANOSLEEP.SYNCS 0x989680 ;  /* 0x009896800000d95d */ /* 0x002fea0003900000 */
[----:B------:R-:W1:Y:S02]  /*20a90*/  @!P5 SYNCS.PHASECHK.TRANS64 P5, [R21+URZ+0x31c90], R91 ;  /* 0x031c905b1500d5a7 */ /* 0x000e6400080a007f */
[----:B-1----:R-:W-:Y:S05]  /*20aa0*/  @!P5 BRA `(.L_x_456) ;  /* 0xfffffffc00f0d947 */ /* 0x002fea000383ffff */
[----:B------:R-:W-:Y:S05]  /*20ab0*/  BRA `(.L_x_722) ;  /* 0xfffffe4000cc7947 */ /* 0x000fea000383ffff */
.L_x_469:
[----:B0-----:R0:W1:Y:S02]  /*20ac0*/  SYNCS.PHASECHK.TRANS64.TRYWAIT P4, [R21+URZ+0x31c90], R91 ;  /* 0x031c905b150075a7 */ /* 0x001064000808017f */
[----:B-1----:R-:W-:Y:S05]  /*20ad0*/  @!P4 NANOSLEEP.SYNCS 0x989680 ;  /* 0x009896800000c95d */ /* 0x002fea0003900000 */
[----:B------:R-:W1:Y:S02]  /*20ae0*/  @!P4 SYNCS.PHASECHK.TRANS64 P4, [R21+URZ+0x31c90], R91 ;  /* 0x031c905b1500c5a7 */ /* 0x000e64000808007f */
[----:B-1----:R-:W-:Y:S05]  /*20af0*/  @!P4 BRA `(.L_x_469) ;  /* 0xfffffffc00f0c947 */ /* 0x002fea000383ffff */
[----:B------:R-:W-:Y:S05]  /*20b00*/  BRA `(.L_x_723) ;  /* 0xfffffe5c00447947 */ /* 0x000fea000383ffff */
.L_x_473:
[----:B--2---:R2:W3:Y:S02]  /*20b10*/  SYNCS.PHASECHK.TRANS64.TRYWAIT P3, [R21+URZ+0x31cb0], R91 ;  /* 0x031cb05b150075a7 */ /* 0x0044e4000806017f */
[----:B---3--:R-:W-:Y:S05]  /*20b20*/  @!P3 NANOSLEEP.SYNCS 0x989680 ;  /* 0x009896800000b95d */ /* 0x008fea0003900000 */
[----:B------:R-:W3:Y:S02]  /*20b30*/  @!P3 SYNCS.PHASECHK.TRANS64 P3, [R21+URZ+0x31cb0], R91 ;  /* 0x031cb05b1500b5a7 */ /* 0x000ee4000806007f */
[----:B---3--:R-:W-:Y:S05]  /*20b40*/  @!P3 BRA `(.L_x_473) ;  /* 0xfffffffc00f0b947 */ /* 0x008fea000383ffff */
[----:B------:R-:W-:Y:S05]  /*20b50*/  BRA `(.L_x_724) ;  /* 0xfffffe5c00dc7947 */ /* 0x000fea000383ffff */
.L_x_481:
[----:B------:R-:W-:Y:S01]  /*20b60*/  BSSY B0, `(.L_x_725) ;  /* 0x0000007000007945 */ /* 0x000fe20003800000 */
[----:B------:R-:W-:Y:S02]  /*20b70*/  IMAD.MOV.U32 R12, RZ, RZ, RZ ;  /* 0x000000ffff0c7224 */ /* 0x000fe400078e00ff */
[----:B------:R-:W-:Y:S02]  /*20b80*/  IMAD.MOV.U32 R11, RZ, RZ, 0x1f ;  /* 0x0000001fff0b7424 */ /* 0x000fe400078e00ff */
[----:B------:R-:W-:-:S07]  /*20b90*/  IMAD.MOV.U32 R15, RZ, RZ, -0x1 ;  /* 0xffffffffff0f7424 */ /* 0x000fce00078e00ff */
[----:B-----5:R-:W-:Y:S05]  /*20ba0*/  WARPSYNC.COLLECTIVE R15, `(.L_x_726) ;  /* 0x000000000f087348 */ /* 0x020fea0003c00000 */
[----:B------:R0:W1:Y:S02]  /*20bb0*/  SHFL.IDX P6, R14, R13, R12, R11 ;  /* 0x0000000c0d0e7389 */ /* 0x00006400000c000b */
[----:B01---5:R-:W-:Y:S01]  /*20bc0*/  ENDCOLLECTIVE ;  /* 0x000000000000791b */ /* 0x023fe20003800000 */
.L_x_726:
[----:B------:R-:W-:Y:S05]  /*20bd0*/  BSYNC B0 ;  /* 0x0000000000007941 */ /* 0x000fea0003800000 */
.L_x_725:
[----:B------:R0:W-:Y:S01]  /*20be0*/  STL [R1+0x7c], R14 ;  /* 0x00007c0e01007387 */ /* 0x0001e20000100800 */
[----:B------:R-:W-:Y:S05]  /*20bf0*/  BRA `(.L_x_727) ;  /* 0xfffffe6400e07947 */ /* 0x000fea000383ffff */
.L_x_492:
[----:B------:R-:W-:Y:S01]  /*20c00*/  BSSY B1, `(.L_x_728) ;  /* 0x0000008000017945 */ /* 0x000fe20003800000 */
[----:B------:R-:W-:Y:S02]  /*20c10*/  IMAD.MOV.U32 R13, RZ, RZ, R25 ;  /* 0x000000ffff0d7224 */ /* 0x000fe400078e0019 */
[----:B------:R-:W-:Y:S02]  /*20c20*/  IMAD.MOV.U32 R12, RZ, RZ, RZ ;  /* 0x000000ffff0c7224 */ /* 0x000fe400078e00ff */
[----:B------:R-:W-:Y:S02]  /*20c30*/  IMAD.MOV.U32 R11, RZ, RZ, 0x1e1f ;  /* 0x00001e1fff0b7424 */ /* 0x000fe400078e00ff */
[----:B------:R-:W-:-:S07]  /*20c40*/  IMAD.MOV.U32 R15, RZ, RZ, -0x1 ;  /* 0xffffffffff0f7424 */ /* 0x000fce00078e00ff */
[----:B0-----:R-:W-:Y:S05]  /*20c50*/  WARPSYNC.COLLECTIVE R15, `(.L_x_729) ;  /* 0x000000000f087348 */ /* 0x001fea0003c00000 */
[----:B0-----:R0:W1:Y:S02]  /*20c60*/  SHFL.IDX P6, R14, R13, R12, R11 ;  /* 0x0000000c0d0e7389 */ /* 0x00106400000c000b */
[----:B01----:R-:W-:Y:S01]  /*20c70*/  ENDCOLLECTIVE ;  /* 0x000000000000791b */ /* 0x003fe20003800000 */
.L_x_729:
[----:B------:R-:W-:Y:S05]  /*20c80*/  BSYNC B1 ;  /* 0x0000000000017941 */ /* 0x000fea0003800000 */
.L_x_728:
[----:B------:R-:W-:Y:S01]  /*20c90*/  IMAD.MOV.U32 R13, RZ, RZ, R24 ;  /* 0x000000ffff0d7224 */ /* 0x000fe200078e0018 */
[----:B------:R-:W-:Y:S01]  /*20ca0*/  MOV R11, 0x1e1f ;  /* 0x00001e1f000b7802 */ /* 0x000fe20000000f00 */
[----:B------:R-:W-:Y:S02]  /*20cb0*/  IMAD.MOV.U32 R12, RZ, RZ, RZ ;  /* 0x000000ffff0c7224 */ /* 0x000fe400078e00ff */
[----:B------:R-:W-:Y:S02]  /*20cc0*/  IMAD.MOV.U32 R15, RZ, RZ, -0x1 ;  /* 0xffffffffff0f7424 */ /* 0x000fe400078e00ff */
[----:B------:R-:W-:-:S07]  /*20cd0*/  IMAD.MOV.U32 R3, RZ, RZ, R14 ;  /* 0x000000ffff037224 */ /* 0x000fce00078e000e */
[----:B------:R-:W-:Y:S05]  /*20ce0*/  WARPSYNC.COLLECTIVE R15, `(.L_x_730) ;  /* 0x000000000f087348 */ /* 0x000fea0003c00000 */
[----:B------:R0:W1:Y:S02]  /*20cf0*/  SHFL.IDX P6, R14, R13, R12, R11 ;  /* 0x0000000c0d0e7389 */ /* 0x00006400000c000b */
[----:B01----:R-:W-:Y:S01]  /*20d00*/  ENDCOLLECTIVE ;  /* 0x000000000000791b */ /* 0x003fe20003800000 */
.L_x_730:
[----:B------:R-:W-:Y:S02]  /*20d10*/  IMAD.MOV.U32 R13, RZ, RZ, R27 ;  /* 0x000000ffff0d7224 */ /* 0x000fe400078e001b */
[----:B------:R-:W-:-:S07]  /*20d20*/  IMAD.MOV.U32 R0, RZ, RZ, R14 ;  /* 0x000000ffff007224 */ /* 0x000fce00078e000e */
[----:B------:R-:W-:Y:S05]  /*20d30*/  WARPSYNC.COLLECTIVE R15, `(.L_x_731) ;  /* 0x000000000f087348 */ /* 0x000fea0003c00000 */
[----:B------:R0:W1:Y:S02]  /*20d40*/  SHFL.IDX P6, R14, R13, R12, R11 ;  /* 0x0000000c0d0e7389 */ /* 0x00006400000c000b */
[----:B01----:R-:W-:Y:S01]  /*20d50*/  ENDCOLLECTIVE ;  /* 0x000000000000791b */ /* 0x003fe20003800000 */
.L_x_731:
[----:B------:R-:W-:Y:S02]  /*20d60*/  IMAD.MOV.U32 R13, RZ, RZ, R26 ;  /* 0x000000ffff0d7224 */ /* 0x000fe400078e001a */
[----:B------:R-:W-:-:S07]  /*20d70*/  IMAD.MOV.U32 R5, RZ, RZ, R14 ;  /* 0x000000ffff057224 */ /* 0x000fce00078e000e */
[----:B------:R-:W-:Y:S05]  /*20d80*/  WARPSYNC.COLLECTIVE R15, `(.L_x_732) ;  /* 0x000000000f087348 */ /* 0x000fea0003c00000 */
[----:B------:R0:W1:Y:S02]  /*20d90*/  SHFL.IDX P6, R14, R13, R12, R11 ;  /* 0x0000000c0d0e7389 */ /* 0x00006400000c000b */
[----:B01----:R-:W-:Y:S01]  /*20da0*/  ENDCOLLECTIVE ;  /* 0x000000000000791b */ /* 0x003fe20003800000 */
.L_x_732:
[----:B------:R-:W-:Y:S01]  /*20db0*/  IMAD.MOV.U32 R4, RZ, RZ, R14 ;  /* 0x000000ffff047224 */ /* 0x000fe200078e000e */
[----:B------:R-:W-:Y:S06]  /*20dc0*/  BRA `(.L_x_733) ;  /* 0xfffffe6800e87947 */ /* 0x000fec000383ffff */
.L_x_496:
[----:B0-----:R0:W1:Y:S02]  /*20dd0*/  SYNCS.PHASECHK.TRANS64.TRYWAIT P1, [R16+URZ+0x31c00], R3 ;  /* 0x031c0003100075a7 */ /* 0x001064000802017f */
[----:B-1----:R-:W-:Y:S05]  /*20de0*/  @!P1 NANOSLEEP.SYNCS 0x989680 ;  /* 0x009896800000995d */ /* 0x002fea0003900000 */
[----:B------:R-:W1:Y:S02]  /*20df0*/  @!P1 SYNCS.PHASECHK.TRANS64 P1, [R16+URZ+0x31c00], R3 ;  /* 0x031c0003100095a7 */ /* 0x000e64000802007f */
[----:B-1----:R-:W-:Y:S05]  /*20e00*/  @!P1 BRA `(.L_x_496) ;  /* 0xfffffffc00f09947 */ /* 0x002fea000383ffff */
[----:B------:R-:W-:Y:S05]  /*20e10*/  BRA `(.L_x_734) ;  /* 0xfffffe7400187947 */ /* 0x000fea000383ffff */
.L_x_508:
        /* <DEDUP_REMOVED lines=8> */
.L_x_736:
[----:B------:R-:W-:Y:S05]  /*20ea0*/  BSYNC B1 ;  /* 0x0000000000017941 */ /* 0x000fea0003800000 */
.L_x_735:
[----:B------:R-:W-:Y:S02]  /*20eb0*/  IMAD.MOV.U32 R13, RZ, RZ, R24 ;  /* 0x000000ffff0d7224 */ /* 0x000fe400078e0018 */
[----:B------:R-:W-:Y:S02]  /*20ec0*/  IMAD.MOV.U32 R12, RZ, RZ, RZ ;  /* 0x000000ffff0c7224 */ /* 0x000fe400078e00ff */
[----:B------:R-:W-:Y:S02]  /*20ed0*/  IMAD.MOV.U32 R11, RZ, RZ, 0x1e1f ;  /* 0x00001e1fff0b7424 */ /* 0x000fe400078e00ff */
[----:B------:R-:W-:Y:S02]  /*20ee0*/  IMAD.MOV.U32 R15, RZ, RZ, -0x1 ;  /* 0xffffffffff0f7424 */ /* 0x000fe400078e00ff */
[----:B------:R-:W-:-:S07]  /*20ef0*/  IMAD.MOV.U32 R3, RZ, RZ, R14 ;  /* 0x000000ffff037224 */ /* 0x000fce00078e000e */
[----:B------:R-:W-:Y:S05]  /*20f00*/  WARPSYNC.COLLECTIVE R15, `(.L_x_737) ;  /* 0x000000000f087348 */ /* 0x000fea0003c00000 */
[----:B------:R0:W1:Y:S02]  /*20f10*/  SHFL.IDX P6, R14, R13, R12, R11 ;  /* 0x0000000c0d0e7389 */ /* 0x00006400000c000b */
[----:B01----:R-:W-:Y:S01]  /*20f20*/  ENDCOLLECTIVE ;  /* 0x000000000000791b */ /* 0x003fe20003800000 */
.L_x_737:
[----:B------:R-:W-:Y:S02]  /*20f30*/  IMAD.MOV.U32 R21, RZ, RZ, R3 ;  /* 0x000000ffff157224 */ /* 0x000fe400078e0003 */
[----:B------:R-:W-:Y:S02]  /*20f40*/  IMAD.MOV.U32 R13, RZ, RZ, R27 ;  /* 0x000000ffff0d7224 */ /* 0x000fe400078e001b */
[----:B------:R-:W-:-:S07]  /*20f50*/  IMAD.MOV.U32 R0, RZ, RZ, R14 ;  /* 0x000000ffff007224 */ /* 0x000fce00078e000e */
[----:B------:R-:W-:Y:S05]  /*20f60*/  WARPSYNC.COLLECTIVE R15, `(.L_x_738) ;  /* 0x000000000f087348 */ /* 0x000fea0003c00000 */
[----:B------:R0:W1:Y:S02]  /*20f70*/  SHFL.IDX P6, R14, R13, R12, R11 ;  /* 0x0000000c0d0e7389 */ /* 0x00006400000c000b */
[----:B01----:R-:W-:Y:S01]  /*20f80*/  ENDCOLLECTIVE ;  /* 0x000000000000791b */ /* 0x003fe20003800000 */
.L_x_738:
[----:B------:R-:W-:Y:S02]  /*20f90*/  IMAD.MOV.U32 R20, RZ, RZ, R0 ;  /* 0x000000ffff147224 */ /* 0x000fe400078e0000 */
[----:B------:R-:W-:Y:S02]  /*20fa0*/  IMAD.MOV.U32 R13, RZ, RZ, R26 ;  /* 0x000000ffff0d7224 */ /* 0x000fe400078e001a */
[----:B------:R-:W-:-:S07]  /*20fb0*/  IMAD.MOV.U32 R5, RZ, RZ, R14 ;  /* 0x000000ffff057224 */ /* 0x000fce00078e000e */
[----:B------:R-:W-:Y:S05]  /*20fc0*/  WARPSYNC.COLLECTIVE R15, `(.L_x_739) ;  /* 0x000000000f087348 */ /* 0x000fea0003c00000 */
[----:B------:R0:W1:Y:S02]  /*20fd0*/  SHFL.IDX P6, R14, R13, R12, R11 ;  /* 0x0000000c0d0e7389 */ /* 0x00006400000c000b */
[----:B01----:R-:W-:Y:S01]  /*20fe0*/  ENDCOLLECTIVE ;  /* 0x000000000000791b */ /* 0x003fe20003800000 */
.L_x_739:
[----:B------:R-:W-:Y:S05]  /*20ff0*/  BRA `(.L_x_740) ;  /* 0xfffffe8400607947 */ /* 0x000fea000383ffff */
.L_x_512:
[----:B0-----:R0:W1:Y:S02]  /*21000*/  SYNCS.PHASECHK.TRANS64.TRYWAIT P1, [R16+URZ+0x31c00], R3 ;  /* 0x031c0003100075a7 */ /* 0x001064000802017f */
[----:B-1----:R-:W-:Y:S05]  /*21010*/  @!P1 NANOSLEEP.SYNCS 0x989680 ;  /* 0x009896800000995d */ /* 0x002fea0003900000 */
[----:B------:R-:W1:Y:S02]  /*21020*/  @!P1 SYNCS.PHASECHK.TRANS64 P1, [R16+URZ+0x31c00], R3 ;  /* 0x031c0003100095a7 */ /* 0x000e64000802007f */
[----:B-1----:R-:W-:Y:S05]  /*21030*/  @!P1 BRA `(.L_x_512) ;  /* 0xfffffffc00f09947 */ /* 0x002fea000383ffff */
[----:B------:R-:W-:Y:S05]  /*21040*/  BRA `(.L_x_741) ;  /* 0xfffffe8c00207947 */ /* 0x000fea000383ffff */
.L_x_520:
[----:B-1----:R1:W3:Y:S02]  /*21050*/  SYNCS.PHASECHK.TRANS64.TRYWAIT P1, [R0+URZ+0x31c30], R5 ;  /* 0x031c3005000075a7 */ /* 0x0022e4000802017f */
[----:B---3--:R-:W-:Y:S05]  /*21060*/  @!P1 NANOSLEEP.SYNCS 0x989680 ;  /* 0x009896800000995d */ /* 0x008fea0003900000 */
[----:B------:R-:W3:Y:S02]  /*21070*/  @!P1 SYNCS.PHASECHK.TRANS64 P1, [R0+URZ+0x31c30], R5 ;  /* 0x031c3005000095a7 */ /* 0x000ee4000802007f */
[----:B---3--:R-:W-:Y:S05]  /*21080*/  @!P1 BRA `(.L_x_520) ;  /* 0xfffffffc00f09947 */ /* 0x008fea000383ffff */
[----:B------:R-:W-:Y:S05]  /*21090*/  BRA `(.L_x_519) ;  /* 0xfffffea000c47947 */ /* 0x000fea000383ffff */
.L_x_526:
[----:B-1----:R1:W2:Y:S02]  /*210a0*/  SYNCS.PHASECHK.TRANS64.TRYWAIT P3, [R14+URZ+0x31c30], R15 ;  /* 0x031c300f0e0075a7 */ /* 0x0022a4000806017f */
[----:B--2---:R-:W-:Y:S05]  /*210b0*/  @!P3 NANOSLEEP.SYNCS 0x989680 ;  /* 0x009896800000b95d */ /* 0x004fea0003900000 */
[----:B------:R-:W2:Y:S02]  /*210c0*/  @!P3 SYNCS.PHASECHK.TRANS64 P3, [R14+URZ+0x31c30], R15 ;  /* 0x031c300f0e00b5a7 */ /* 0x000ea4000806007f */
[----:B--2---:R-:W-:Y:S05]  /*210d0*/  @!P3 BRA `(.L_x_526) ;  /* 0xfffffffc00f0b947 */ /* 0x004fea000383ffff */
[----:B------:R-:W-:Y:S05]  /*210e0*/  BRA `(.L_x_525) ;  /* 0xfffffeec00a87947 */ /* 0x000fea000383ffff */
.L_x_530:
[----:B-1----:R1:W2:Y:S02]  /*210f0*/  SYNCS.PHASECHK.TRANS64.TRYWAIT P2, [R15+URZ+0x31c50], R14 ;  /* 0x031c500e0f0075a7 */ /* 0x0022a4000804017f */
[----:B--2---:R-:W-:Y:S05]  /*21100*/  @!P2 NANOSLEEP.SYNCS 0x989680 ;  /* 0x009896800000a95d */ /* 0x004fea0003900000 */
[----:B------:R-:W2:Y:S02]  /*21110*/  @!P2 SYNCS.PHASECHK.TRANS64 P2, [R15+URZ+0x31c50], R14 ;  /* 0x031c500e0f00a5a7 */ /* 0x000ea4000804007f */
[----:B--2---:R-:W-:Y:S05]  /*21120*/  @!P2 BRA `(.L_x_530) ;  /* 0xfffffffc00f0a947 */ /* 0x004fea000383ffff */
[----:B------:R-:W-:Y:S05]  /*21130*/  BRA `(.L_x_527) ;  /* 0xffffff1400247947 */ /* 0x000fea000383ffff */
.L_x_535:
[----:B--2---:R2:W3:Y:S02]  /*21140*/  SYNCS.PHASECHK.TRANS64.TRYWAIT P0, [R0+URZ+0x31c50], R3 ;  /* 0x031c5003000075a7 */ /* 0x0044e4000800017f */
[----:B---3--:R-:W-:Y:S05]  /*21150*/  @!P0 NANOSLEEP.SYNCS 0x989680 ;  /* 0x009896800000895d */ /* 0x008fea0003900000 */
[----:B------:R-:W3:Y:S02]  /*21160*/  @!P0 SYNCS.PHASECHK.TRANS64 P0, [R0+URZ+0x31c50], R3 ;  /* 0x031c5003000085a7 */ /* 0x000ee4000800007f */
[----:B---3--:R-:W-:Y:S05]  /*21170*/  @!P0 BRA `(.L_x_535) ;  /* 0xfffffffc00f08947 */ /* 0x008fea000383ffff */
[----:B------:R-:W-:Y:S05]  /*21180*/  BRA `(.L_x_534) ;  /* 0xffffff4000607947 */ /* 0x000fea000383ffff */
.L_x_540:
[----:B------:R-:W-:Y:S01]  /*21190*/  IMAD.MOV.U32 R13, RZ, RZ, R2 ;  /* 0x000000ffff0d7224 */ /* 0x000fe200078e0002 */
[----:B------:R-:W-:Y:S01]  /*211a0*/  MOV R11, 0x1c1f ;  /* 0x00001c1f000b7802 */ /* 0x000fe20000000f00 */
[----:B------:R-:W-:Y:S02]  /*211b0*/  IMAD.MOV.U32 R12, RZ, RZ, RZ ;  /* 0x000000ffff0c7224 */ /* 0x000fe400078e00ff */
[----:B------:R-:W-:-:S07]  /*211c0*/  IMAD.MOV.U32 R15, RZ, RZ, -0x1 ;  /* 0xffffffffff0f7424 */ /* 0x000fce00078e00ff */
[----:B-----5:R-:W-:Y:S05]  /*211d0*/  WARPSYNC.COLLECTIVE R15, `(.L_x_742) ;  /* 0x000000000f087348 */ /* 0x020fea0003c00000 */
[----:B------:R0:W1:Y:S02]  /*211e0*/  SHFL.IDX P6, R14, R13, R12, R11 ;  /* 0x0000000c0d0e7389 */ /* 0x00006400000c000b */
[----:B01---5:R-:W-:Y:S01]  /*211f0*/  ENDCOLLECTIVE ;  /* 0x000000000000791b */ /* 0x023fe20003800000 */
.L_x_742:
[----:B------:R-:W-:Y:S02]  /*21200*/  IMAD.MOV.U32 R13, RZ, RZ, R0 ;  /* 0x000000ffff0d7224 */ /* 0x000fe400078e0000 */
[----:B------:R-:W-:-:S07]  /*21210*/  IMAD.MOV.U32 R3, RZ, RZ, R14 ;  /* 0x000000ffff037224 */ /* 0x000fce00078e000e */
[----:B------:R-:W-:Y:S05]  /*21220*/  WARPSYNC.COLLECTIVE R15, `(.L_x_743) ;  /* 0x000000000f087348 */ /* 0x000fea0003c00000 */
[----:B------:R0:W1:Y:S02]  /*21230*/  SHFL.IDX P6, R14, R13, R12, R11 ;  /* 0x0000000c0d0e7389 */ /* 0x00006400000c000b */
[----:B01----:R-:W-:Y:S01]  /*21240*/  ENDCOLLECTIVE ;  /* 0x000000000000791b */ /* 0x003fe20003800000 */
.L_x_743:
[----:B------:R-:W-:Y:S05]  /*21250*/  BRA `(.L_x_744) ;  /* 0xffffff5c00647947 */ /* 0x000fea000383ffff */
.L_x_543:
[----:B------:R-:W-:Y:S01]  /*21260*/  BSSY B1, `(.L_x_745) ;  /* 0x0000008000017945 */ /* 0x000fe20003800000 */
[----:B---3--:R-:W-:Y:S02]  /*21270*/  IMAD.MOV.U32 R13, RZ, RZ, R2 ;  /* 0x000000ffff0d7224 */ /* 0x008fe400078e0002 */
[----:B------:R-:W-:Y:S02]  /*21280*/  IMAD.MOV.U32 R12, RZ, RZ, 0x1 ;  /* 0x00000001ff0c7424 */ /* 0x000fe400078e00ff */
[----:B------:R-:W-:Y:S02]  /*21290*/  IMAD.MOV.U32 R11, RZ, RZ, 0x1c1f ;  /* 0x00001c1fff0b7424 */ /* 0x000fe400078e00ff */
[----:B------:R-:W-:-:S07]  /*212a0*/  IMAD.MOV.U32 R15, RZ, RZ, -0x1 ;  /* 0xffffffffff0f7424 */ /* 0x000fce00078e00ff */
[----:B012--5:R-:W-:Y:S05]  /*212b0*/  WARPSYNC.COLLECTIVE R15, `(.L_x_746) ;  /* 0x000000000f087348 */ /* 0x027fea0003c00000 */
[----:B--2---:R2:W3:Y:S02]  /*212c0*/  SHFL.IDX P6, R14, R13, R12, R11 ;  /* 0x0000000c0d0e7389 */ /* 0x0044e400000c000b */
[----:B0123-5:R-:W-:Y:S01]  /*212d0*/  ENDCOLLECTIVE ;  /* 0x000000000000791b */ /* 0x02ffe20003800000 */
.L_x_746:
[----:B------:R-:W-:Y:S05]  /*212e0*/  BSYNC B1 ;  /* 0x0000000000017941 */ /* 0x000fea0003800000 */
.L_x_745:
[----:B------:R-:W-:Y:S02]  /*212f0*/  IMAD.MOV.U32 R13, RZ, RZ, R0 ;  /* 0x000000ffff0d7224 */ /* 0x000fe400078e0000 */
[----:B------:R-:W-:Y:S02]  /*21300*/  IMAD.MOV.U32 R12, RZ, RZ, 0x1 ;  /* 0x00000001ff0c7424 */ /* 0x000fe400078e00ff */
[----:B------:R-:W-:Y:S02]  /*21310*/  IMAD.MOV.U32 R11, RZ, RZ, 0x1c1f ;  /* 0x00001c1fff0b7424 */ /* 0x000fe400078e00ff */
[----:B------:R-:W-:Y:S02]  /*21320*/  IMAD.MOV.U32 R15, RZ, RZ, -0x1 ;  /* 0xffffffffff0f7424 */ /* 0x000fe400078e00ff */
[----:B------:R-:W-:-:S07]  /*21330*/  IMAD.MOV.U32 R3, RZ, RZ, R14 ;  /* 0x000000ffff037224 */ /* 0x000fce00078e000e */
[----:B------:R-:W-:Y:S05]  /*21340*/  WARPSYNC.COLLECTIVE R15, `(.L_x_747) ;  /* 0x000000000f087348 */ /* 0x000fea0003c00000 */
[----:B------:R0:W1:Y:S02]  /*21350*/  SHFL.IDX P6, R14, R13, R12, R11 ;  /* 0x0000000c0d0e7389 */ /* 0x00006400000c000b */
[----:B01----:R-:W-:Y:S01]  /*21360*/  ENDCOLLECTIVE ;  /* 0x000000000000791b */ /* 0x003fe20003800000 */
.L_x_747:
[----:B------:R-:W-:Y:S05]  /*21370*/  BRA `(.L_x_748) ;  /* 0xffffff5c00747947 */ /* 0x000fea000383ffff */
.L_x_545:
[----:B------:R-:W-:Y:S02]  /*21380*/  IMAD.MOV.U32 R13, RZ, RZ, R2 ;  /* 0x000000ffff0d7224 */ /* 0x000fe400078e0002 */
[----:B------:R-:W-:Y:S02]  /*21390*/  IMAD.MOV.U32 R12, RZ, RZ, RZ ;  /* 0x000000ffff0c7224 */ /* 0x000fe400078e00ff */
[----:B------:R-:W-:Y:S02]  /*213a0*/  IMAD.MOV.U32 R11, RZ, RZ, 0x1c1f ;  /* 0x00001c1fff0b7424 */ /* 0x000fe400078e00ff */
[----:B------:R-:W-:-:S07]  /*213b0*/  IMAD.MOV.U32 R15, RZ, RZ, -0x1 ;  /* 0xffffffffff0f7424 */ /* 0x000fce00078e00ff */
[----:B------:R-:W-:Y:S05]  /*213c0*/  WARPSYNC.COLLECTIVE R15, `(.L_x_749) ;  /* 0x000000000f087348 */ /* 0x000fea0003c00000 */
[----:B------:R0:W1:Y:S02]  /*213d0*/  SHFL.IDX P6, R14, R13, R12, R11 ;  /* 0x0000000c0d0e7389 */ /* 0x00006400000c000b */
[----:B01----:R-:W-:Y:S01]  /*213e0*/  ENDCOLLECTIVE ;  /* 0x000000000000791b */ /* 0x003fe20003800000 */
.L_x_749:
[----:B------:R-:W-:Y:S02]  /*213f0*/  IMAD.MOV.U32 R13, RZ, RZ, R0 ;  /* 0x000000ffff0d7224 */ /* 0x000fe400078e0000 */
[----:B------:R-:W-:-:S07]  /*21400*/  IMAD.MOV.U32 R3, RZ, RZ, R14 ;  /* 0x000000ffff037224 */ /* 0x000fce00078e000e */
[----:B------:R-:W-:Y:S05]  /*21410*/  WARPSYNC.COLLECTIVE R15, `(.L_x_750) ;  /* 0x000000000f087348 */ /* 0x000fea0003c00000 */
[----:B------:R0:W1:Y:S02]  /*21420*/  SHFL.IDX P6, R14, R13, R12, R11 ;  /* 0x0000000c0d0e7389 */ /* 0x00006400000c000b */
[----:B01----:R-:W-:Y:S01]  /*21430*/  ENDCOLLECTIVE ;  /* 0x000000000000791b */ /* 0x003fe20003800000 */
.L_x_750:
[----:B------:R-:W-:Y:S05]  /*21440*/  BRA `(.L_x_751) ;  /* 0xffffff6000407947 */ /* 0x000fea000383ffff */
.L_x_548:
[----:B------:R-:W-:Y:S01]  /*21450*/  BSSY B1, `(.L_x_752) ;  /* 0x0000008000017945 */ /* 0x000fe20003800000 */
[----:B----4-:R-:W-:Y:S02]  /*21460*/  IMAD.MOV.U32 R13, RZ, RZ, R2 ;  /* 0x000000ffff0d7224 */ /* 0x010fe400078e0002 */
[----:B------:R-:W-:Y:S02]  /*21470*/  IMAD.MOV.U32 R12, RZ, RZ, 0x1 ;  /* 0x00000001ff0c7424 */ /* 0x000fe400078e00ff */
[----:B------:R-:W-:Y:S02]  /*21480*/  IMAD.MOV.U32 R11, RZ, RZ, 0x1c1f ;  /* 0x00001c1fff0b7424 */ /* 0x000fe400078e00ff */
[----:B------:R-:W-:-:S07]  /*21490*/  IMAD.MOV.U32 R15, RZ, RZ, -0x1 ;  /* 0xffffffffff0f7424 */ /* 0x000fce00078e00ff */
[----:B012---:R-:W-:Y:S05]  /*214a0*/  WARPSYNC.COLLECTIVE R15, `(.L_x_753) ;  /* 0x000000000f087348 */ /* 0x007fea0003c00000 */
[----:B--2---:R2:W3:Y:S02]  /*214b0*/  SHFL.IDX P6, R14, R13, R12, R11 ;  /* 0x0000000c0d0e7389 */ /* 0x0044e400000c000b */
[----:B0123--:R-:W-:Y:S01]  /*214c0*/  ENDCOLLECTIVE ;  /* 0x000000000000791b */ /* 0x00ffe20003800000 */
.L_x_753:
[----:B------:R-:W-:Y:S05]  /*214d0*/  BSYNC B1 ;  /* 0x0000000000017941 */ /* 0x000fea0003800000 */
.L_x_752:
[----:B------:R-:W-:Y:S01]  /*214e0*/  MOV R13, R0 ;  /* 0x00000000000d7202 */ /* 0x000fe20000000f00 */
[----:B------:R-:W-:Y:S02]  /*214f0*/  IMAD.MOV.U32 R12, RZ, RZ, 0x1 ;  /* 0x00000001ff0c7424 */ /* 0x000fe400078e00ff */
[----:B------:R-:W-:Y:S02]  /*21500*/  IMAD.MOV.U32 R11, RZ, RZ, 0x1c1f ;  /* 0x00001c1fff0b7424 */ /* 0x000fe400078e00ff */
[----:B------:R-:W-:Y:S02]  /*21510*/  IMAD.MOV.U32 R15, RZ, RZ, -0x1 ;  /* 0xffffffffff0f7424 */ /* 0x000fe400078e00ff */
[----:B------:R-:W-:-:S07]  /*21520*/  IMAD.MOV.U32 R3, RZ, RZ, R14 ;  /* 0x000000ffff037224 */ /* 0x000fce00078e000e */
[----:B------:R-:W-:Y:S05]  /*21530*/  WARPSYNC.COLLECTIVE R15, `(.L_x_754) ;  /* 0x000000000f087348 */ /* 0x000fea0003c00000 */
[----:B------:R0:W1:Y:S02]  /*21540*/  SHFL.IDX P6, R14, R13, R12, R11 ;  /* 0x0000000c0d0e7389 */ /* 0x00006400000c000b */
[----:B01----:R-:W-:Y:S01]  /*21550*/  ENDCOLLECTIVE ;  /* 0x000000000000791b */ /* 0x003fe20003800000 */
.L_x_754:
[----:B------:R-:W-:Y:S05]  /*21560*/  BRA `(.L_x_755) ;  /* 0xffffff6400387947 */ /* 0x000fea000383ffff */
.L_x_552:
[----:B------:R-:W-:Y:S02]  /*21570*/  IMAD.MOV.U32 R13, RZ, RZ, R2 ;  /* 0x000000ffff0d7224 */ /* 0x000fe400078e0002 */
[----:B------:R-:W-:Y:S02]  /*21580*/  IMAD.MOV.U32 R12, RZ, RZ, RZ ;  /* 0x000000ffff0c7224 */ /* 0x000fe400078e00ff */
[----:B------:R-:W-:Y:S02]  /*21590*/  IMAD.MOV.U32 R11, RZ, RZ, 0x1c1f ;  /* 0x00001c1fff0b7424 */ /* 0x000fe400078e00ff */
[----:B------:R-:W-:-:S07]  /*215a0*/  IMAD.MOV.U32 R15, RZ, RZ, -0x1 ;  /* 0xffffffffff0f7424 */ /* 0x000fce00078e00ff */
[----:B-1----:R-:W-:Y:S05]  /*215b0*/  WARPSYNC.COLLECTIVE R15, `(.L_x_756) ;  /* 0x000000000f087348 */ /* 0x002fea0003c00000 */
[----:B------:R0:W2:Y:S02]  /*215c0*/  SHFL.IDX P6, R14, R13, R12, R11 ;  /* 0x0000000c0d0e7389 */ /* 0x0000a400000c000b */
[----:B012---:R-:W-:Y:S01]  /*215d0*/  ENDCOLLECTIVE ;  /* 0x000000000000791b */ /* 0x007fe20003800000 */
.L_x_756:
[----:B------:R-:W-:Y:S02]  /*215e0*/  IMAD.MOV.U32 R13, RZ, RZ, R0 ;  /* 0x000000ffff0d7224 */ /* 0x000fe400078e0000 */
[----:B------:R-:W-:-:S07]  /*215f0*/  IMAD.MOV.U32 R3, RZ, RZ, R14 ;  /* 0x000000ffff037224 */ /* 0x000fce00078e000e */
[----:B------:R-:W-:Y:S05]  /*21600*/  WARPSYNC.COLLECTIVE R15, `(.L_x_757) ;  /* 0x000000000f087348 */ /* 0x000fea0003c00000 */
[----:B------:R0:W1:Y:S02]  /*21610*/  SHFL.IDX P6, R14, R13, R12, R11 ;  /* 0x0000000c0d0e7389 */ /* 0x00006400000c000b */
[----:B01----:R-:W-:Y:S01]  /*21620*/  ENDCOLLECTIVE ;  /* 0x000000000000791b */ /* 0x003fe20003800000 */
.L_x_757:
[----:B------:R-:W-:Y:S05]  /*21630*/  BRA `(.L_x_758) ;  /* 0xffffff70007c7947 */ /* 0x000fea000383ffff */
.L_x_555:
[----:B------:R-:W-:Y:S01]  /*21640*/  BSSY B1, `(.L_x_759) ;  /* 0x0000008000017945 */ /* 0x000fe20003800000 */
[----:B----4-:R-:W-:Y:S02]  /*21650*/  IMAD.MOV.U32 R13, RZ, RZ, R2 ;  /* 0x000000ffff0d7224 */ /* 0x010fe400078e0002 */
[----:B------:R-:W-:Y:S02]  /*21660*/  IMAD.MOV.U32 R12, RZ, RZ, 0x1 ;  /* 0x00000001ff0c7424 */ /* 0x000fe400078e00ff */
[----:B------:R-:W-:Y:S02]  /*21670*/  IMAD.MOV.U32 R11, RZ, RZ, 0x1c1f ;  /* 0x00001c1fff0b7424 */ /* 0x000fe400078e00ff */
[----:B------:R-:W-:-:S07]  /*21680*/  IMAD.MOV.U32 R15, RZ, RZ, -0x1 ;  /* 0xffffffffff0f7424 */ /* 0x000fce00078e00ff */
[----:B0123--:R-:W-:Y:S05]  /*21690*/  WARPSYNC.COLLECTIVE R15, `(.L_x_760) ;  /* 0x000000000f087348 */ /* 0x00ffea0003c00000 */
[----:B---3--:R3:W4:Y:S02]  /*216a0*/  SHFL.IDX P6, R14, R13, R12, R11 ;  /* 0x0000000c0d0e7389 */ /* 0x00872400000c000b */
[----:B01234-:R-:W-:Y:S01]  /*216b0*/  ENDCOLLECTIVE ;  /* 0x000000000000791b */ /* 0x01ffe20003800000 */
.L_x_760:
[----:B------:R-:W-:Y:S05]  /*216c0*/  BSYNC B1 ;  /* 0x0000000000017941 */ /* 0x000fea0003800000 */
.L_x_759:
        /* <DEDUP_REMOVED lines=8> */
.L_x_761:
[----:B------:R-:W-:Y:S05]  /*21750*/  BRA `(.L_x_762) ;  /* 0xffffff7000907947 */ /* 0x000fea000383ffff */
.L_x_572:
[----:B------:R-:W1:Y:S01]  /*21760*/  S2R R7, SR_TID.X ;  /* 0x0000000000077919 */ /* 0x000e620000002100 */
[----:B------:R-:W-:Y:S01]  /*21770*/  BSSY B1, `(.L_x_763) ;  /* 0x000000a000017945 */ /* 0x000fe20003800000 */
[----:B0-----:R-:W-:Y:S02]  /*21780*/  IMAD.MOV.U32 R12, RZ, RZ, RZ ;  /* 0x000000ffff0c7224 */ /* 0x001fe400078e00ff */
[----:B------:R-:W-:Y:S02]  /*21790*/  IMAD.MOV.U32 R11, RZ, RZ, 0x1f ;  /* 0x0000001fff0b7424 */ /* 0x000fe400078e00ff */
[----:B------:R-:W-:Y:S01]  /*217a0*/  IMAD.MOV.U32 R15, RZ, RZ, -0x1 ;  /* 0xffffffffff0f7424 */ /* 0x000fe200078e00ff */
[----:B-1----:R-:W-:-:S04]  /*217b0*/  SHF.R.U32.HI R7, RZ, 0x5, R7 ;  /* 0x00000005ff077819 */ /* 0x002fc80000011607 */
[----:B------:R-:W-:-:S05]  /*217c0*/  LOP3.LUT R7, R7, 0x3, RZ, 0xc0, !PT ;  /* 0x0000000307077812 */ /* 0x000fca00078ec0ff */
[----:B------:R-:W-:-:S07]  /*217d0*/  IMAD.MOV.U32 R13, RZ, RZ, R7 ;  /* 0x000000ffff0d7224 */ /* 0x000fce00078e0007 */
[----:B------:R-:W-:Y:S05]  /*217e0*/  WARPSYNC.COLLECTIVE R15, `(.L_x_764) ;  /* 0x000000000f087348 */ /* 0x000fea0003c00000 */
[----:B------:R0:W1:Y:S02]  /*217f0*/  SHFL.IDX P6, R14, R13, R12, R11 ;  /* 0x0000000c0d0e7389 */ /* 0x00006400000c000b */
[----:B01----:R-:W-:Y:S01]  /*21800*/  ENDCOLLECTIVE ;  /* 0x000000000000791b */ /* 0x003fe20003800000 */
.L_x_764:
[----:B------:R-:W-:Y:S05]  /*21810*/  BSYNC B1 ;  /* 0x0000000000017941 */ /* 0x000fea0003800000 */
.L_x_763:
[----:B------:R-:W-:Y:S05]  /*21820*/  BRA `(.L_x_765) ;  /* 0xffffff8800787947 */ /* 0x000fea000383ffff */
.L_x_574:
[----:B------:R-:W-:Y:S01]  /*21830*/  BSSY B1, `(.L_x_766) ;  /* 0x0000006000017945 */ /* 0x000fe20003800000 */
[----:B------:R-:W-:-:S07]  /*21840*/  IMAD.MOV.U32 R15, RZ, RZ, -0x1 ;  /* 0xffffffffff0f7424 */ /* 0x000fce00078e00ff */
[----:B01----:R-:W-:Y:S05]  /*21850*/  WARPSYNC.COLLECTIVE R15, `(.L_x_767) ;  /* 0x000000000f0c7348 */ /* 0x003fea0003c00000 */
[----:B------:R-:W-:Y:S02]  /*21860*/  ELECT P6, UR62, PT ;  /* 0x00000000003e782f */ /* 0x000fe400038c0000 */
[----:B------:R-:W-:Y:S01]  /*21870*/  MOV R14, UR62 ;  /* 0x0000003e000e7c02 */ /* 0x000fe20008000f00 */
[----:B01----:R-:W-:Y:S10]  /*21880*/  ENDCOLLECTIVE ;  /* 0x000000000000791b */ /* 0x003ff40003800000 */
.L_x_767:
[----:B------:R-:W-:Y:S05]  /*21890*/  BSYNC B1 ;  /* 0x0000000000017941 */ /* 0x000fea0003800000 */
.L_x_766:
[----:B------:R-:W-:Y:S05]  /*218a0*/  BRA `(.L_x_573) ;  /* 0xffffff8800707947 */ /* 0x000fea000383ffff */
.L_x_576:
[----:B-1----:R1:W2:Y:S02]  /*218b0*/  SYNCS.PHASECHK.TRANS64.TRYWAIT P0, [R16+URZ+0x31c20], R6 ;  /* 0x031c2006100075a7 */ /* 0x0022a4000800017f */
[----:B--2---:R-:W-:Y:S05]  /*218c0*/  @!P0 NANOSLEEP.SYNCS 0x989680 ;  /* 0x009896800000895d */ /* 0x004fea0003900000 */
[----:B------:R-:W2:Y:S02]  /*218d0*/  @!P0 SYNCS.PHASECHK.TRANS64 P0, [R16+URZ+0x31c20], R6 ;  /* 0x031c2006100085a7 */ /* 0x000ea4000800007f */
[----:B--2---:R-:W-:Y:S05]  /*218e0*/  @!P0 BRA `(.L_x_576) ;  /* 0xfffffffc00f08947 */ /* 0x004fea000383ffff */
[----:B------:R-:W-:Y:S05]  /*218f0*/  BRA `(.L_x_768) ;  /* 0xffffff8800807947 */ /* 0x000fea000383ffff */
.L_x_580:
[----:B--2---:R2:W3:Y:S02]  /*21900*/  SYNCS.PHASECHK.TRANS64.TRYWAIT P0, [R9+URZ+0x31ca0], R11 ;  /* 0x031ca00b090075a7 */ /* 0x0044e4000800017f */
[----:B---3--:R-:W-:Y:S05]  /*21910*/  @!P0 NANOSLEEP.SYNCS 0x989680 ;  /* 0x009896800000895d */ /* 0x008fea0003900000 */
[----:B------:R-:W3:Y:S02]  /*21920*/  @!P0 SYNCS.PHASECHK.TRANS64 P0, [R9+URZ+0x31ca0], R11 ;  /* 0x031ca00b090085a7 */ /* 0x000ee4000800007f */
[----:B---3--:R-:W-:Y:S05]  /*21930*/  @!P0 BRA `(.L_x_580) ;  /* 0xfffffffc00f08947 */ /* 0x008fea000383ffff */
[----:B------:R-:W-:Y:S05]  /*21940*/  BRA `(.L_x_769) ;  /* 0xffffff88009c7947 */ /* 0x000fea000383ffff */
.L_x_587:
[----:B0-----:R0:W1:Y:S02]  /*21950*/  SYNCS.PHASECHK.TRANS64.TRYWAIT P0, [R9+URZ+0x31cc0], R11 ;  /* 0x031cc00b090075a7 */ /* 0x001064000800017f */
[----:B-1----:R-:W-:Y:S05]  /*21960*/  @!P0 NANOSLEEP.SYNCS 0x989680 ;  /* 0x009896800000895d */ /* 0x002fea0003900000 */
[----:B------:R-:W1:Y:S02]  /*21970*/  @!P0 SYNCS.PHASECHK.TRANS64 P0, [R9+URZ+0x31cc0], R11 ;  /* 0x031cc00b090085a7 */ /* 0x000e64000800007f */
[----:B-1----:R-:W-:Y:S05]  /*21980*/  @!P0 BRA `(.L_x_587) ;  /* 0xfffffffc00f08947 */ /* 0x002fea000383ffff */
[----:B------:R-:W-:Y:S05]  /*21990*/  BRA `(.L_x_770) ;  /* 0xffffff8c00987947 */ /* 0x000fea000383ffff */
.L_x_596:
[----:B-1----:R1:W2:Y:S02]  /*219a0*/  SYNCS.PHASECHK.TRANS64.TRYWAIT P2, [R9+URZ+0x31ca0], R8 ;  /* 0x031ca008090075a7 */ /* 0x0022a4000804017f */
[----:B--2---:R-:W-:Y:S05]  /*219b0*/  @!P2 NANOSLEEP.SYNCS 0x989680 ;  /* 0x009896800000a95d */ /* 0x004fea0003900000 */
[----:B------:R-:W2:Y:S02]  /*219c0*/  @!P2 SYNCS.PHASECHK.TRANS64 P2, [R9+URZ+0x31ca0], R8 ;  /* 0x031ca0080900a5a7 */ /* 0x000ea4000804007f */
[----:B--2---:R-:W-:Y:S05]  /*219d0*/  @!P2 BRA `(.L_x_596) ;  /* 0xfffffffc00f0a947 */ /* 0x004fea000383ffff */
[----:B------:R-:W-:Y:S05]  /*219e0*/  BRA `(.L_x_771) ;  /* 0xffffff9000d87947 */ /* 0x000fea000383ffff */
.L_x_603:
[----:B--2---:R2:W3:Y:S02]  /*219f0*/  SYNCS.PHASECHK.TRANS64.TRYWAIT P2, [R9+URZ+0x31cc0], R8 ;  /* 0x031cc008090075a7 */ /* 0x0044e4000804017f */
[----:B---3--:R-:W-:Y:S05]  /*21a00*/  @!P2 NANOSLEEP.SYNCS 0x989680 ;  /* 0x009896800000a95d */ /* 0x008fea0003900000 */
[----:B------:R-:W3:Y:S02]  /*21a10*/  @!P2 SYNCS.PHASECHK.TRANS64 P2, [R9+URZ+0x31cc0], R8 ;  /* 0x031cc0080900a5a7 */ /* 0x000ee4000804007f */
[----:B---3--:R-:W-:Y:S05]  /*21a20*/  @!P2 BRA `(.L_x_603) ;  /* 0xfffffffc00f0a947 */ /* 0x008fea000383ffff */
[----:B------:R-:W-:Y:S05]  /*21a30*/  BRA `(.L_x_772) ;  /* 0xffffff9400d07947 */ /* 0x000fea000383ffff */
.L_x_620:
[----:B------:R-:W4:Y:S01]  /*21a40*/  S2R R20, SR_TID.X ;  /* 0x0000000000147919 */ /* 0x000f220000002100 */
[----:B------:R-:W-:Y:S01]  /*21a50*/  BSSY B0, `(.L_x_773) ;  /* 0x000000a000007945 */ /* 0x000fe20003800000 */
[----:B0-----:R-:W-:Y:S02]  /*21a60*/  IMAD.MOV.U32 R12, RZ, RZ, RZ ;  /* 0x000000ffff0c7224 */ /* 0x001fe400078e00ff */
[----:B------:R-:W-:Y:S02]  /*21a70*/  IMAD.MOV.U32 R11, RZ, RZ, 0x1f ;  /* 0x0000001fff0b7424 */ /* 0x000fe400078e00ff */
[----:B------:R-:W-:Y:S01]  /*21a80*/  IMAD.MOV.U32 R15, RZ, RZ, -0x1 ;  /* 0xffffffffff0f7424 */ /* 0x000fe200078e00ff */
[----:B----4-:R-:W-:-:S04]  /*21a90*/  SHF.R.U32.HI R20, RZ, 0x5, R20 ;  /* 0x00000005ff147819 */ /* 0x010fc80000011614 */
[----:B------:R-:W-:-:S04]  /*21aa0*/  LOP3.LUT R20, R20, 0x3, RZ, 0xc0, !PT ;  /* 0x0000000314147812 */ /* 0x000fc800078ec0ff */
[----:B------:R-:W-:-:S07]  /*21ab0*/  MOV R13, R20 ;  /* 0x00000014000d7202 */ /* 0x000fce0000000f00 */
[----:B-123--:R-:W-:Y:S05]  /*21ac0*/  WARPSYNC.COLLECTIVE R15, `(.L_x_774) ;  /* 0x000000000f087348 */ /* 0x00efea0003c00000 */
[----:B------:R0:W4:Y:S02]  /*21ad0*/  SHFL.IDX P6, R14, R13, R12, R11 ;  /* 0x0000000c0d0e7389 */ /* 0x00012400000c000b */
[----:B01234-:R-:W-:Y:S01]  /*21ae0*/  ENDCOLLECTIVE ;  /* 0x000000000000791b */ /* 0x01ffe20003800000 */
.L_x_774:
[----:B------:R-:W-:Y:S05]  /*21af0*/  BSYNC B0 ;  /* 0x0000000000007941 */ /* 0x000fea0003800000 */
.L_x_773:
[----:B------:R-:W-:Y:S05]  /*21b00*/  BRA `(.L_x_775) ;  /* 0xffffffa000f07947 */ /* 0x000fea000383ffff */
.L_x_622:
[----:B------:R-:W-:Y:S01]  /*21b10*/  BSSY B0, `(.L_x_776) ;  /* 0x0000006000007945 */ /* 0x000fe20003800000 */
[----:B------:R-:W-:-:S07]  /*21b20*/  IMAD.MOV.U32 R15, RZ, RZ, -0x1 ;  /* 0xffffffffff0f7424 */ /* 0x000fce00078e00ff */
[----:B0123--:R-:W-:Y:S05]  /*21b30*/  WARPSYNC.COLLECTIVE R15, `(.L_x_777) ;  /* 0x000000000f0c7348 */ /* 0x00ffea0003c00000 */
[----:B------:R-:W-:Y:S02]  /*21b40*/  ELECT P6, UR62, PT ;  /* 0x00000000003e782f */ /* 0x000fe400038c0000 */
[----:B------:R-:W-:Y:S01]  /*21b50*/  MOV R14, UR62 ;  /* 0x0000003e000e7c02 */ /* 0x000fe20008000f00 */
[----:B0123--:R-:W-:Y:S10]  /*21b60*/  ENDCOLLECTIVE ;  /* 0x000000000000791b */ /* 0x00fff40003800000 */
.L_x_777:
[----:B------:R-:W-:Y:S05]  /*21b70*/  BSYNC B0 ;  /* 0x0000000000007941 */ /* 0x000fea0003800000 */
.L_x_776:
[----:B------:R-:W-:Y:S05]  /*21b80*/  BRA `(.L_x_778) ;  /* 0xffffffa000f87947 */ /* 0x000fea000383ffff */
.L_x_624:
[----:B0-----:R0:W4:Y:S02]  /*21b90*/  SYNCS.PHASECHK.TRANS64.TRYWAIT P0, [R0+URZ+0x31c40], R2 ;  /* 0x031c4002000075a7 */ /* 0x001124000800017f */
[----:B----4-:R-:W-:Y:S05]  /*21ba0*/  @!P0 NANOSLEEP.SYNCS 0x989680 ;  /* 0x009896800000895d */ /* 0x010fea0003900000 */
[----:B------:R-:W4:Y:S02]  /*21bb0*/  @!P0 SYNCS.PHASECHK.TRANS64 P0, [R0+URZ+0x31c40], R2 ;  /* 0x031c4002000085a7 */ /* 0x000f24000800007f */
[----:B----4-:R-:W-:Y:S05]  /*21bc0*/  @!P0 BRA `(.L_x_624) ;  /* 0xfffffffc00f08947 */ /* 0x010fea000383ffff */
[----:B------:R-:W-:Y:S05]  /*21bd0*/  BRA `(.L_x_779) ;  /* 0xffffffa4004c7947 */ /* 0x000fea000383ffff */
.L_x_628:
        /* <DEDUP_REMOVED lines=12> */
.L_x_780:
[----:B------:R-:W-:Y:S02]  /*21ca0*/  IMAD.MOV.U32 R13, RZ, RZ, R4 ;  /* 0x000000ffff0d7224 */ /* 0x000fe400078e0004 */
[----:B------:R-:W-:-:S07]  /*21cb0*/  IMAD.MOV.U32 R3, RZ, RZ, R14 ;  /* 0x000000ffff037224 */ /* 0x000fce00078e000e */
[----:B------:R-:W-:Y:S05]  /*21cc0*/  WARPSYNC.COLLECTIVE R15, `(.L_x_781) ;  /* 0x000000000f087348 */ /* 0x000fea0003c00000 */
[----:B------:R0:W1:Y:S02]  /*21cd0*/  SHFL.IDX P6, R14, R13, R12, R11 ;  /* 0x0000000c0d0e7389 */ /* 0x00006400000c000b */
[----:B01----:R-:W-:Y:S01]  /*21ce0*/  ENDCOLLECTIVE ;  /* 0x000000000000791b */ /* 0x003fe20003800000 */
.L_x_781:
[----:B------:R-:W-:Y:S02]  /*21cf0*/  IMAD.MOV.U32 R13, RZ, RZ, R0 ;  /* 0x000000ffff0d7224 */ /* 0x000fe400078e0000 */
[----:B------:R-:W-:Y:S02]  /*21d00*/  IMAD.MOV.U32 R12, RZ, RZ, 0x1 ;  /* 0x00000001ff0c7424 */ /* 0x000fe400078e00ff */
[----:B------:R-:W-:-:S07]  /*21d10*/  IMAD.MOV.U32 R2, RZ, RZ, R14 ;  /* 0x000000ffff027224 */ /* 0x000fce00078e000e */
[----:B------:R-:W-:Y:S05]  /*21d20*/  WARPSYNC.COLLECTIVE R15, `(.L_x_782) ;  /* 0x000000000f087348 */ /* 0x000fea0003c00000 */
[----:B------:R0:W1:Y:S02]  /*21d30*/  SHFL.IDX P6, R14, R13, R12, R11 ;  /* 0x0000000c0d0e7389 */ /* 0x00006400000c000b */
[----:B01----:R-:W-:Y:S01]  /*21d40*/  ENDCOLLECTIVE ;  /* 0x000000000000791b */ /* 0x003fe20003800000 */
.L_x_782:
[----:B------:R-:W-:-:S05]  /*21d50*/  @!P4 LEA R2, P3, R20, R2, 0x1 ;  /* 0x000000021402c211 */ /* 0x000fca00078608ff */
[----:B------:R-:W-:Y:S01]  /*21d60*/  @!P4 IMAD.X R3, RZ, RZ, R3, P3 ;  /* 0x000000ffff03c224 */ /* 0x000fe200018e0603 */
[----:B------:R-:W-:-:S04]  /*21d70*/  ISETP.GE.AND P3, PT, R8, R5, PT ;  /* 0x000000050800720c */ /* 0x000fc80003f66270 */
[----:B------:R-:W-:Y:S01]  /*21d80*/  @!PT LDS RZ, [RZ] ;  /* 0x00000000fffff984 */ /* 0x000fe20000000800 */
[----:B------:R-:W-:Y:S01]  /*21d90*/  @!PT LDS RZ, [RZ] ;  /* 0x00000000fffff984 */ /* 0x000fe20000000800 */
[----:B------:R-:W-:Y:S01]  /*21da0*/  @!PT LDS RZ, [RZ] ;  /* 0x00000000fffff984 */ /* 0x000fe20000000800 */
[----:B------:R-:W-:Y:S01]  /*21db0*/  @!P4 LDGSTS.E.BYPASS.LTC128B.128 [R9+0xda00], desc[UR60][R2.64], !P2 ;  /* 0x0da000000209cfae */ /* 0x000fe2000d101d7c */
[----:B------:R-:W-:-:S03]  /*21dc0*/  IMAD.MOV.U32 R13, RZ, RZ, R4 ;  /* 0x000000ffff0d7224 */ /* 0x000fc600078e0004 */
[----:B------:R-:W-:Y:S04]  /*21dd0*/  @!P4 LDGSTS.E.BYPASS.LTC128B.128 [R9+0x10a00], desc[UR60][R2.64+0x40], !P1 ;  /* 0x10a000400209cfae */ /* 0x000fe8000c901d7c */
[----:B------:R0:W-:Y:S02]  /*21de0*/  @!P4 LDGSTS.E.BYPASS.LTC128B.128 [R9+0x13a00], desc[UR60][R2.64+0x80], !P0 ;  /* 0x13a000800209cfae */ /* 0x0001e4000c101d7c */
[----:B0-----:R-:W-:-:S07]  /*21df0*/  IMAD.MOV.U32 R2, RZ, RZ, R14 ;  /* 0x000000ffff027224 */ /* 0x001fce00078e000e */
[----:B------:R-:W-:Y:S05]  /*21e00*/  WARPSYNC.COLLECTIVE R15, `(.L_x_783) ;  /* 0x000000000f087348 */ /* 0x000fea0003c00000 */
[----:B------:R0:W1:Y:S02]  /*21e10*/  SHFL.IDX P6, R14, R13, R12, R11 ;  /* 0x0000000c0d0e7389 */ /* 0x00006400000c000b */
[----:B01----:R-:W-:Y:S01]  /*21e20*/  ENDCOLLECTIVE ;  /* 0x000000000000791b */ /* 0x003fe20003800000 */
.L_x_783:
[----:B------:R-:W-:Y:S02]  /*21e30*/  IMAD.MOV.U32 R13, RZ, RZ, R0 ;  /* 0x000000ffff0d7224 */ /* 0x000fe400078e0000 */
[----:B------:R-:W-:Y:S02]  /*21e40*/  IMAD.MOV.U32 R12, RZ, RZ, 0x2 ;  /* 0x00000002ff0c7424 */ /* 0x000fe400078e00ff */
[----:B------:R-:W-:-:S07]  /*21e50*/  IMAD.MOV.U32 R3, RZ, RZ, R14 ;  /* 0x000000ffff037224 */ /* 0x000fce00078e000e */
[----:B------:R-:W-:Y:S05]  /*21e60*/  WARPSYNC.COLLECTIVE R15, `(.L_x_784) ;  /* 0x000000000f087348 */ /* 0x000fea0003c00000 */
[----:B------:R0:W1:Y:S02]  /*21e70*/  SHFL.IDX P6, R14, R13, R12, R11 ;  /* 0x0000000c0d0e7389 */ /* 0x00006400000c000b */
[----:B01----:R-:W-:Y:S01]  /*21e80*/  ENDCOLLECTIVE ;  /* 0x000000000000791b */ /* 0x003fe20003800000 */
.L_x_784:
[----:B------:R-:W-:-:S05]  /*21e90*/  @!P3 LEA R3, P4, R20, R3, 0x1 ;  /* 0x000000031403b211 */ /* 0x000fca00078808ff */
[----:B------:R-:W-:-:S05]  /*21ea0*/  @!P3 IMAD.X R2, RZ, RZ, R2, P4 ;  /* 0x000000ffff02b224 */ /* 0x000fca00020e0602 */
[----:B------:R-:W-:Y:S02]  /*21eb0*/  @!P3 LOP3.LUT R3, R3, R2, RZ, 0x3c, !PT ;  /* 0x000000020303b212 */ /* 0x000fe400078e3cff */
[----:B------:R-:W-:Y:S02]  /*21ec0*/  MOV R13, R4 ;  /* 0x00000004000d7202 */ /* 0x000fe40000000f00 */
[----:B------:R-:W-:-:S04]  /*21ed0*/  @!P3 LOP3.LUT R2, R3, R2, RZ, 0x3c, !PT ;  /* 0x000000020302b212 */ /* 0x000fc800078e3cff */
[----:B------:R-:W-:-:S05]  /*21ee0*/  @!P3 LOP3.LUT R3, R3, R2, RZ, 0x3c, !PT ;  /* 0x000000020303b212 */ /* 0x000fca00078e3cff */
[----:B------:R-:W-:Y:S01]  /*21ef0*/  @!PT LDS RZ, [RZ] ;  /* 0x00000000fffff984 */ /* 0x000fe20000000800 */
[----:B------:R-:W-:Y:S01]  /*21f00*/  @!PT LDS RZ, [RZ] ;  /* 0x00000000fffff984 */ /* 0x000fe20000000800 */
[----:B------:R-:W-:Y:S01]  /*21f10*/  @!PT LDS RZ, [RZ] ;  /* 0x00000000fffff984 */ /* 0x000fe20000000800 */
[----:B------:R-:W-:Y:S04]  /*21f20*/  @!P3 LDGSTS.E.BYPASS.LTC128B.128 [R9+0xe200], desc[UR60][R2.64], !P2 ;  /* 0x0e2000000209bfae */ /* 0x000fe8000d101d7c */
[----:B------:R-:W-:Y:S04]  /*21f30*/  @!P3 LDGSTS.E.BYPASS.LTC128B.128 [R9+0x11200], desc[UR60][R2.64+0x40], !P1 ;  /* 0x112000400209bfae */ /* 0x000fe8000c901d7c */
[----:B------:R0:W-:Y:S02]  /*21f40*/  @!P3 LDGSTS.E.BYPASS.LTC128B.128 [R9+0x14200], desc[UR60][R2.64+0x80], !P0 ;  /* 0x142000800209bfae */ /* 0x0001e4000c101d7c */
[----:B0-----:R-:W-:-:S05]  /*21f50*/  VIADD R2, R25, 0x40 ;  /* 0x0000004019027836 */ /* 0x001fca0000000000 */
[----:B------:R-:W-:Y:S01]  /*21f60*/  ISETP.GE.AND P3, PT, R2, R5, PT ;  /* 0x000000050200720c */ /* 0x000fe20003f66270 */
[----:B------:R-:W-:-:S12]  /*21f70*/  IMAD.MOV.U32 R2, RZ, RZ, R14 ;  /* 0x000000ffff027224 */ /* 0x000fd800078e000e */
[----:B------:R-:W-:Y:S05]  /*21f80*/  WARPSYNC.COLLECTIVE R15, `(.L_x_785) ;  /* 0x000000000f087348 */ /* 0x000fea0003c00000 */
[----:B------:R0:W1:Y:S02]  /*21f90*/  SHFL.IDX P6, R14, R13, R12, R11 ;  /* 0x0000000c0d0e7389 */ /* 0x00006400000c000b */
[----:B01----:R-:W-:Y:S01]  /*21fa0*/  ENDCOLLECTIVE ;  /* 0x000000000000791b */ /* 0x003fe20003800000 */
.L_x_785:
[----:B------:R-:W-:Y:S02]  /*21fb0*/  IMAD.MOV.U32 R13, RZ, RZ, R0 ;  /* 0x000000ffff0d7224 */ /* 0x000fe400078e0000 */
[----:B------:R-:W-:Y:S02]  /*21fc0*/  IMAD.MOV.U32 R12, RZ, RZ, 0x3 ;  /* 0x00000003ff0c7424 */ /* 0x000fe400078e00ff */
[----:B------:R-:W-:-:S07]  /*21fd0*/  IMAD.MOV.U32 R3, RZ, RZ, R14 ;  /* 0x000000ffff037224 */ /* 0x000fce00078e000e */
[----:B------:R-:W-:Y:S05]  /*21fe0*/  WARPSYNC.COLLECTIVE R15, `(.L_x_786) ;  /* 0x000000000f087348 */ /* 0x000fea0003c00000 */
[----:B------:R0:W1:Y:S02]  /*21ff0*/  SHFL.IDX P6, R14, R13, R12, R11 ;  /* 0x0000000c0d0e7389 */ /* 0x00006400000c000b */
[----:B01----:R-:W-:Y:S01]  /*22000*/  ENDCOLLECTIVE ;  /* 0x000000000000791b */ /* 0x003fe20003800000 */
.L_x_786:
[----:B------:R-:W-:-:S05]  /*22010*/  @!P3 LEA R3, P4, R20, R3, 0x1 ;  /* 0x000000031403b211 */ /* 0x000fca00078808ff */
[----:B------:R-:W-:-:S05]  /*22020*/  @!P3 IMAD.X R2, RZ, RZ, R2, P4 ;  /* 0x000000ffff02b224 */ /* 0x000fca00020e0602 */
[----:B------:R-:W-:Y:S01]  /*22030*/  @!P3 LOP3.LUT R3, R3, R2, RZ, 0x3c, !PT ;  /* 0x000000020303b212 */ /* 0x000fe200078e3cff */
[----:B------:R-:W-:-:S03]  /*22040*/  IMAD.MOV.U32 R13, RZ, RZ, R4 ;  /* 0x000000ffff0d7224 */ /* 0x000fc600078e0004 */
[----:B------:R-:W-:-:S04]  /*22050*/  @!P3 LOP3.LUT R2, R3, R2, RZ, 0x3c, !PT ;  /* 0x000000020302b212 */ /* 0x000fc800078e3cff */
[----:B------:R-:W-:Y:S01]  /*22060*/  @!P3 LOP3.LUT R3, R3, R2, RZ, 0x3c, !PT ;  /* 0x000000020303b212 */ /* 0x000fe200078e3cff */
[----:B------:R-:W-:-:S07]  /*22070*/  IMAD.MOV.U32 R0, RZ, RZ, R14 ;  /* 0x000000ffff007224 */ /* 0x000fce00078e000e */
[----:B------:R-:W-:Y:S05]  /*22080*/  WARPSYNC.COLLECTIVE R15, `(.L_x_787) ;  /* 0x000000000f087348 */ /* 0x000fea0003c00000 */
[----:B------:R0:W1:Y:S02]  /*22090*/  SHFL.IDX P6, R14, R13, R12, R11 ;  /* 0x0000000c0d0e7389 */ /* 0x00006400000c000b */
[----:B01----:R-:W-:Y:S01]  /*220a0*/  ENDCOLLECTIVE ;  /* 0x000000000000791b */ /* 0x003fe20003800000 */
.L_x_787:
[----:B------:R-:W-:Y:S01]  /*220b0*/  @!PT LDS RZ, [RZ] ;  /* 0x00000000fffff984 */ /* 0x000fe20000000800 */
[----:B------:R-:W-:Y:S01]  /*220c0*/  @!PT LDS RZ, [RZ] ;  /* 0x00000000fffff984 */ /* 0x000fe20000000800 */
[----:B------:R-:W-:Y:S01]  /*220d0*/  @!PT LDS RZ, [RZ] ;  /* 0x00000000fffff984 */ /* 0x000fe20000000800 */
[----:B------:R-:W-:Y:S04]  /*220e0*/  @!P3 LDGSTS.E.BYPASS.LTC128B.128 [R9+0xea00], desc[UR60][R2.64], !P2 ;  /* 0x0ea000000209bfae */ /* 0x000fe8000d101d7c */
[----:B------:R-:W-:Y:S04]  /*220f0*/  @!P3 LDGSTS.E.BYPASS.LTC128B.128 [R9+0x11a00], desc[UR60][R2.64+0x40], !P1 ;  /* 0x11a000400209bfae */ /* 0x000fe8000c901d7c */
[----:B------:R0:W-:Y:S01]  /*22100*/  @!P3 LDGSTS.E.BYPASS.LTC128B.128 [R9+0x14a00], desc[UR60][R2.64+0x80], !P0 ;  /* 0x14a000800209bfae */ /* 0x0001e2000c101d7c */
[----:B------:R-:W-:Y:S02]  /*22110*/  IMAD.MOV.U32 R13, RZ, RZ, R6 ;  /* 0x000000ffff0d7224 */ /* 0x000fe400078e0006 */
[----:B------:R-:W-:-:S02]  /*22120*/  IMAD.MOV.U32 R12, RZ, RZ, RZ ;  /* 0x000000ffff0c7224 */ /* 0x000fc400078e00ff */
[----:B0-----:R-:W-:-:S07]  /*22130*/  IMAD.MOV.U32 R2, RZ, RZ, R14 ;  /* 0x000000ffff027224 */ /* 0x001fce00078e000e */
[----:B------:R-:W-:Y:S05]  /*22140*/  WARPSYNC.COLLECTIVE R15, `(.L_x_788) ;  /* 0x000000000f087348 */ /* 0x000fea0003c00000 */
[----:B------:R0:W1:Y:S02]  /*22150*/  SHFL.IDX P6, R14, R13, R12, R11 ;  /* 0x0000000c0d0e7389 */ /* 0x00006400000c000b */
[----:B01----:R-:W-:Y:S01]  /*22160*/  ENDCOLLECTIVE ;  /* 0x000000000000791b */ /* 0x003fe20003800000 */
.L_x_788:
[----:B------:R-:W-:-:S05]  /*22170*/  VIADD R3, R25, 0x60 ;  /* 0x0000006019037836 */ /* 0x000fca0000000000 */
[----:B------:R-:W-:Y:S01]  /*22180*/  ISETP.GE.AND P3, PT, R3, R5, PT ;  /* 0x000000050300720c */ /* 0x000fe20003f66270 */
[----:B------:R-:W-:-:S12]  /*22190*/  IMAD.MOV.U32 R13, RZ, RZ, R7 ;  /* 0x000000ffff0d7224 */ /* 0x000fd800078e0007 */
[----:B------:R-:W-:Y:S01]  /*221a0*/  @!P3 LEA R2, P5, R20, R2, 0x1 ;  /* 0x000000021402b211 */ /* 0x000fe200078a08ff */
[----:B------:R-:W-:-:S12]  /*221b0*/  IMAD.MOV.U32 R4, RZ, RZ, R14 ;  /* 0x000000ffff047224 */ /* 0x000fd800078e000e */
[----:B------:R-:W-:Y:S05]  /*221c0*/  WARPSYNC.COLLECTIVE R15, `(.L_x_789) ;  /* 0x000000000f087348 */ /* 0x000fea0003c00000 */
[----:B------:R0:W1:Y:S02]  /*221d0*/  SHFL.IDX P6, R14, R13, R12, R11 ;  /* 0x0000000c0d0e7389 */ /* 0x00006400000c000b */
[----:B01----:R-:W-:Y:S01]  /*221e0*/  ENDCOLLECTIVE ;  /* 0x000000000000791b */ /* 0x003fe20003800000 */
.L_x_789:
[----:B------:R-:W-:-:S05]  /*221f0*/  @!P3 IMAD.X R3, RZ, RZ, R0, P5 ;  /* 0x000000ffff03b224 */ /* 0x000fca00028e0600 */
[----:B------:R-:W-:Y:S01]  /*22200*/  @!PT LDS RZ, [RZ] ;  /* 0x00000000fffff984 */ /* 0x000fe20000000800 */
[----:B------:R-:W-:Y:S01]  /*22210*/  @!PT LDS RZ, [RZ] ;  /* 0x00000000fffff984 */ /* 0x000fe20000000800 */
[----:B------:R-:W-:Y:S01]  /*22220*/  @!PT LDS RZ, [RZ] ;  /* 0x00000000fffff984 */ /* 0x000fe20000000800 */
[----:B------:R0:W-:Y:S04]  /*22230*/  @!P3 LDGSTS.E.BYPASS.LTC128B.128 [R9+0xf200], desc[UR60][R2.64], !P2 ;  /* 0x0f2000000209bfae */ /* 0x0001e8000d101d7c */
[----:B------:R0:W-:Y:S01]  /*22240*/  @!P3 LDGSTS.E.BYPASS.LTC128B.128 [R9+0x12200], desc[UR60][R2.64+0x40], !P1 ;  /* 0x122000400209bfae */ /* 0x0001e2000c901d7c */
[----:B------:R-:W-:-:S03]  /*22250*/  IMAD.MOV.U32 R13, RZ, RZ, R6 ;  /* 0x000000ffff0d7224 */ /* 0x000fc600078e0006 */
[----:B------:R0:W-:Y:S01]  /*22260*/  @!P3 LDGSTS.E.BYPASS.LTC128B.128 [R9+0x15200], desc[UR60][R2.64+0x80], !P0 ;  /* 0x152000800209bfae */ /* 0x0001e2000c101d7c */
[----:B------:R-:W-:Y:S02]  /*22270*/  IMAD.MOV.U32 R12, RZ, RZ, 0x1 ;  /* 0x00000001ff0c7424 */ /* 0x000fe400078e00ff */
[----:B------:R-:W-:-:S07]  /*22280*/  IMAD.MOV.U32 R0, RZ, RZ, R14 ;  /* 0x000000ffff007224 */ /* 0x000fce00078e000e */
[----:B0-----:R-:W-:Y:S05]  /*22290*/  WARPSYNC.COLLECTIVE R15, `(.L_x_790) ;  /* 0x000000000f087348 */ /* 0x001fea0003c00000 */
[----:B------:R1:W2:Y:S02]  /*222a0*/  SHFL.IDX P6, R14, R13, R12, R11 ;  /* 0x0000000c0d0e7389 */ /* 0x0002a400000c000b */
[----:B012---:R-:W-:Y:S01]  /*222b0*/  ENDCOLLECTIVE ;  /* 0x000000000000791b */ /* 0x007fe20003800000 */
.L_x_790:
        /* <DEDUP_REMOVED lines=8> */
.L_x_791:
[----:B------:R-:W-:Y:S02]  /*22340*/  @!P3 IMAD.X R4, RZ, RZ, R4, P5 ;  /* 0x000000ffff04b224 */ /* 0x000fe400028e0604 */
[----:B------:R-:W-:Y:S02]  /*22350*/  @!P3 IMAD.MOV.U32 R2, RZ, RZ, R0 ;  /* 0x000000ffff02b224 */ /* 0x000fe400078e0000 */
[----:B------:R-:W-:-:S05]  /*22360*/  @!P3 IMAD.MOV.U32 R3, RZ, RZ, R4 ;  /* 0x000000ffff03b224 */ /* 0x000fca00078e0004 */
[----:B------:R-:W-:Y:S01]  /*22370*/  @!PT LDS RZ, [RZ] ;  /* 0x00000000fffff984 */ /* 0x000fe20000000800 */
[----:B------:R-:W-:Y:S01]  /*22380*/  @!PT LDS RZ, [RZ] ;  /* 0x00000000fffff984 */ /* 0x000fe20000000800 */
[----:B------:R-:W-:Y:S01]  /*22390*/  @!PT LDS RZ, [RZ] ;  /* 0x00000000fffff984 */ /* 0x000fe20000000800 */
[----:B------:R-:W-:Y:S04]  /*223a0*/  @!P3 LDGSTS.E.BYPASS.LTC128B.128 [R9+0xfa00], desc[UR60][R2.64], !P2 ;  /* 0x0fa000000209bfae */ /* 0x000fe8000d101d7c */
[----:B------:R-:W-:Y:S04]  /*223b0*/  @!P3 LDGSTS.E.BYPASS.LTC128B.128 [R9+0x12a00], desc[UR60][R2.64+0x40], !P1 ;  /* 0x12a000400209bfae */ /* 0x000fe8000c901d7c */
[----:B------:R0:W-:Y:S02]  /*223c0*/  @!P3 LDGSTS.E.BYPASS.LTC128B.128 [R9+0x15a00], desc[UR60][R2.64+0x80], !P0 ;  /* 0x15a000800209bfae */ /* 0x0001e4000c101d7c */
[----:B0-----:R-:W-:Y:S01]  /*223d0*/  IMAD.MOV.U32 R2, RZ, RZ, R14 ;  /* 0x000000ffff027224 */ /* 0x001fe200078e000e */
[----:B------:R-:W-:Y:S06]  /*223e0*/  BRA `(.L_x_792) ;  /* 0xffffffa800c47947 */ /* 0x000fec000383ffff */
.L_x_631:
[----:B-1----:R1:W2:Y:S02]  /*223f0*/  SYNCS.PHASECHK.TRANS64.TRYWAIT P0, [R16+URZ+0x31c20], R0 ;  /* 0x031c2000100075a7 */ /* 0x0022a4000800017f */
[----:B--2---:R-:W-:Y:S05]  /*22400*/  @!P0 NANOSLEEP.SYNCS 0x989680 ;  /* 0x009896800000895d */ /* 0x004fea0003900000 */
[----:B------:R-:W2:Y:S02]  /*22410*/  @!P0 SYNCS.PHASECHK.TRANS64 P0, [R16+URZ+0x31c20], R0 ;  /* 0x031c2000100085a7 */ /* 0x000ea4000800007f */
[----:B--2---:R-:W-:Y:S05]  /*22420*/  @!P0 BRA `(.L_x_631) ;  /* 0xfffffffc00f08947 */ /* 0x004fea000383ffff */
[----:B------:R-:W-:Y:S05]  /*22430*/  BRA `(.L_x_793) ;  /* 0xffffffac002c7947 */ /* 0x000fea000383ffff */
.L_x_640:
[----:B-1----:R1:W2:Y:S02]  /*22440*/  SYNCS.PHASECHK.TRANS64.TRYWAIT P0, [R3+URZ+0x31c40], R2 ;  /* 0x031c4002030075a7 */ /* 0x0022a4000800017f */
[----:B--2---:R-:W-:Y:S05]  /*22450*/  @!P0 NANOSLEEP.SYNCS 0x989680 ;  /* 0x009896800000895d */ /* 0x004fea0003900000 */
[----:B------:R-:W2:Y:S02]  /*22460*/  @!P0 SYNCS.PHASECHK.TRANS64 P0, [R3+URZ+0x31c40], R2 ;  /* 0x031c4002030085a7 */ /* 0x000ea4000800007f */
[----:B--2---:R-:W-:Y:S05]  /*22470*/  @!P0 BRA `(.L_x_640) ;  /* 0xfffffffc00f08947 */ /* 0x004fea000383ffff */
[----:B------:R-:W-:Y:S05]  /*22480*/  BRA `(.L_x_794) ;  /* 0xffffffb000007947 */ /* 0x000fea000383ffff */
.L_x_647:
[----:B0-----:R0:W1:Y:S02]  /*22490*/  SYNCS.PHASECHK.TRANS64.TRYWAIT P0, [R3+URZ+0x60], R2 ;  /* 0x00006002030075a7 */ /* 0x001064000800017f */
[----:B-1----:R-:W-:Y:S05]  /*224a0*/  @!P0 NANOSLEEP.SYNCS 0x989680 ;  /* 0x009896800000895d */ /* 0x002fea0003900000 */
[----:B------:R-:W1:Y:S02]  /*224b0*/  @!P0 SYNCS.PHASECHK.TRANS64 P0, [R3+URZ+0x60], R2 ;  /* 0x00006002030085a7 */ /* 0x000e64000800007f */
[----:B-1----:R-:W-:Y:S05]  /*224c0*/  @!P0 BRA `(.L_x_647) ;  /* 0xfffffffc00f08947 */ /* 0x002fea000383ffff */
[----:B------:R-:W-:Y:S05]  /*224d0*/  BRA `(.L_x_795) ;  /* 0xffffffb4000c7947 */ /* 0x000fea000383ffff */
.L_x_657:
[----:B-1----:R1:W2:Y:S02]  /*224e0*/  SYNCS.PHASECHK.TRANS64.TRYWAIT P0, [R3+URZ+0x31c40], R2 ;  /* 0x031c4002030075a7 */ /* 0x0022a4000800017f */
[----:B--2---:R-:W-:Y:S05]  /*224f0*/  @!P0 NANOSLEEP.SYNCS 0x989680 ;  /* 0x009896800000895d */ /* 0x004fea0003900000 */
[----:B------:R-:W2:Y:S02]  /*22500*/  @!P0 SYNCS.PHASECHK.TRANS64 P0, [R3+URZ+0x31c40], R2 ;  /* 0x031c4002030085a7 */ /* 0x000ea4000800007f */
[----:B--2---:R-:W-:Y:S05]  /*22510*/  @!P0 BRA `(.L_x_657) ;  /* 0xfffffffc00f08947 */ /* 0x004fea000383ffff */
[----:B------:R-:W-:Y:S05]  /*22520*/  BRA `(.L_x_796) ;  /* 0xffffffb800c87947 */ /* 0x000fea000383ffff */
.L_x_664:
[----:B0-----:R0:W1:Y:S02]  /*22530*/  SYNCS.PHASECHK.TRANS64.TRYWAIT P0, [R11+URZ+0x60], R28 ;  /* 0x0000601c0b0075a7 */ /* 0x001064000800017f */
[----:B-1----:R-:W-:Y:S05]  /*22540*/  @!P0 NANOSLEEP.SYNCS 0x989680 ;  /* 0x009896800000895d */ /* 0x002fea0003900000 */
[----:B------:R-:W1:Y:S02]  /*22550*/  @!P0 SYNCS.PHASECHK.TRANS64 P0, [R11+URZ+0x60], R28 ;  /* 0x0000601c0b0085a7 */ /* 0x000e64000800007f */
[----:B-1----:R-:W-:Y:S05]  /*22560*/  @!P0 BRA `(.L_x_664) ;  /* 0xfffffffc00f08947 */ /* 0x002fea000383ffff */
[----:B------:R-:W-:Y:S05]  /*22570*/  BRA `(.L_x_797) ;  /* 0xffffffbc00d47947 */ /* 0x000fea000383ffff */
.L_x_674:
[----:B-1----:R1:W2:Y:S02]  /*22580*/  SYNCS.PHASECHK.TRANS64.TRYWAIT P0, [R2+URZ+0x31c40], R3 ;  /* 0x031c4003020075a7 */ /* 0x0022a4000800017f */
[----:B--2---:R-:W-:Y:S05]  /*22590*/  @!P0 NANOSLEEP.SYNCS 0x989680 ;  /* 0x009896800000895d */ /* 0x004fea0003900000 */
[----:B------:R-:W2:Y:S02]  /*225a0*/  @!P0 SYNCS.PHASECHK.TRANS64 P0, [R2+URZ+0x31c40], R3 ;  /* 0x031c4003020085a7 */ /* 0x000ea4000800007f */
[----:B--2---:R-:W-:Y:S05]  /*225b0*/  @!P0 BRA `(.L_x_674) ;  /* 0xfffffffc00f08947 */ /* 0x004fea000383ffff */
[----:B------:R-:W-:Y:S05]  /*225c0*/  BRA `(.L_x_798) ;  /* 0xffffffc400607947 */ /* 0x000fea000383ffff */
.L_x_681:
[----:B0-----:R0:W1:Y:S02]  /*225d0*/  SYNCS.PHASECHK.TRANS64.TRYWAIT P0, [R7+URZ+0x60], R2 ;  /* 0x00006002070075a7 */ /* 0x001064000800017f */
[----:B-1----:R-:W-:Y:S05]  /*225e0*/  @!P0 NANOSLEEP.SYNCS 0x989680 ;  /* 0x009896800000895d */ /* 0x002fea0003900000 */
[----:B------:R-:W1:Y:S02]  /*225f0*/  @!P0 SYNCS.PHASECHK.TRANS64 P0, [R7+URZ+0x60], R2 ;  /* 0x00006002070085a7 */ /* 0x000e64000800007f */
[----:B-1----:R-:W-:Y:S05]  /*22600*/  @!P0 BRA `(.L_x_681) ;  /* 0xfffffffc00f08947 */ /* 0x002fea000383ffff */
[----:B------:R-:W-:Y:S05]  /*22610*/  BRA `(.L_x_799) ;  /* 0xffffffc800707947 */ /* 0x000fea000383ffff */
.L_x_693:
[----:B-1----:R1:W2:Y:S02]  /*22620*/  SYNCS.PHASECHK.TRANS64.TRYWAIT P0, [R3+URZ+0x31c60], R0 ;  /* 0x031c6000030075a7 */ /* 0x0022a4000800017f */
[----:B--2---:R-:W-:Y:S05]  /*22630*/  @!P0 NANOSLEEP.SYNCS 0x989680 ;  /* 0x009896800000895d */ /* 0x004fea0003900000 */
[----:B------:R-:W2:Y:S02]  /*22640*/  @!P0 SYNCS.PHASECHK.TRANS64 P0, [R3+URZ+0x31c60], R0 ;  /* 0x031c6000030085a7 */ /* 0x000ea4000800007f */
[----:B--2---:R-:W-:Y:S05]  /*22650*/  @!P0 BRA `(.L_x_693) ;  /* 0xfffffffc00f08947 */ /* 0x004fea000383ffff */
[----:B------:R-:W-:Y:S05]  /*22660*/  BRA `(.L_x_800) ;  /* 0xffffffcc00e87947 */ /* 0x000fea000383ffff */
.L_x_701:
[----:B------:R-:W-:Y:S01]  /*22670*/  BSSY B0, `(.L_x_801) ;  /* 0x0000008000007945 */ /* 0x000fe20003800000 */
[----:B0-----:R-:W-:Y:S01]  /*22680*/  MOV R13, R24 ;  /* 0x00000018000d7202 */ /* 0x001fe20000000f00 */
[----:B------:R-:W-:Y:S02]  /*22690*/  IMAD.MOV.U32 R12, RZ, RZ, RZ ;  /* 0x000000ffff0c7224 */ /* 0x000fe400078e00ff */
[----:B------:R-:W-:Y:S02]  /*226a0*/  IMAD.MOV.U32 R11, RZ, RZ, 0x1f ;  /* 0x0000001fff0b7424 */ /* 0x000fe400078e00ff */
[----:B------:R-:W-:-:S07]  /*226b0*/  IMAD.MOV.U32 R15, RZ, RZ, -0x1 ;  /* 0xffffffffff0f7424 */ /* 0x000fce00078e00ff */
[----:B-123--:R-:W-:Y:S05]  /*226c0*/  WARPSYNC.COLLECTIVE R15, `(.L_x_802) ;  /* 0x000000000f087348 */ /* 0x00efea0003c00000 */
[----:B------:R0:W4:Y:S02]  /*226d0*/  SHFL.IDX P6, R14, R13, R12, R11 ;  /* 0x0000000c0d0e7389 */ /* 0x00012400000c000b */
[----:B01234-:R-:W-:Y:S01]  /*226e0*/  ENDCOLLECTIVE ;  /* 0x000000000000791b */ /* 0x01ffe20003800000 */
.L_x_802:
[----:B------:R-:W-:Y:S05]  /*226f0*/  BSYNC B0 ;  /* 0x0000000000007941 */ /* 0x000fea0003800000 */
.L_x_801:
        /* <DEDUP_REMOVED lines=9> */
.L_x_803:
[----:B------:R-:W-:Y:S02]  /*22790*/  ULDC UR4, c[0x0][0xc3c] ;  /* 0x00030f0000047ab9 */ /* 0x000fe40000000800 */
        /* <DEDUP_REMOVED lines=23> */
.L_x_804:
[----:B------:R-:W-:Y:S01]  /*22910*/  IMAD.MOV.U32 R12, RZ, RZ, 0x2 ;  /* 0x00000002ff0c7424 */ /* 0x000fe200078e00ff */
[----:B------:R-:W-:-:S05]  /*22920*/  SEL R14, R14, RZ, P1 ;  /* 0x000000ff0e0e7207 */ /* 0x000fca0000800000 */
[----:B------:R-:W-:-:S04]  /*22930*/  IMAD.IADD R5, R13, 0x1, R14 ;  /* 0x000000010d057824 */ /* 0x000fc800078e020e */
[----:B------:R-:W-:-:S07]  /*22940*/  IMAD.MOV.U32 R13, RZ, RZ, R5 ;  /* 0x000000ffff0d7224 */ /* 0x000fce00078e0005 */
[----:B------:R-:W-:Y:S05]  /*22950*/  WARPSYNC.COLLECTIVE R15, `(.L_x_805) ;  /* 0x000000000f087348 */ /* 0x000fea0003c00000 */
[----:B------:R0:W1:Y:S02]  /*22960*/  SHFL.UP P6, R14, R13, R12, R11 ;  /* 0x0400000c0d0e7389 */ /* 0x00006400000c000b */
[----:B01----:R-:W-:Y:S01]  /*22970*/  ENDCOLLECTIVE ;  /* 0x000000000000791b */ /* 0x003fe20003800000 */
.L_x_805:
[----:B------:R-:W-:Y:S01]  /*22980*/  IMAD.MOV.U32 R12, RZ, RZ, 0x4 ;  /* 0x00000004ff0c7424 */ /* 0x000fe200078e00ff */
[----:B------:R-:W-:-:S05]  /*22990*/  SEL R2, R14, RZ, P2 ;  /* 0x000000ff0e027207 */ /* 0x000fca0001000000 */
[----:B------:R-:W-:-:S04]  /*229a0*/  IMAD.IADD R2, R5, 0x1, R2 ;  /* 0x0000000105027824 */ /* 0x000fc800078e0202 */
[----:B------:R-:W-:-:S07]  /*229b0*/  IMAD.MOV.U32 R13, RZ, RZ, R2 ;  /* 0x000000ffff0d7224 */ /* 0x000fce00078e0002 */
[----:B------:R-:W-:Y:S05]  /*229c0*/  WARPSYNC.COLLECTIVE R15, `(.L_x_806) ;  /* 0x000000000f087348 */ /* 0x000fea0003c00000 */
[----:B------:R0:W1:Y:S02]  /*229d0*/  SHFL.UP P6, R14, R13, R12, R11 ;  /* 0x0400000c0d0e7389 */ /* 0x00006400000c000b */
[----:B01----:R-:W-:Y:S01]  /*229e0*/  ENDCOLLECTIVE ;  /* 0x000000000000791b */ /* 0x003fe20003800000 */
.L_x_806:
[----:B------:R-:W-:Y:S02]  /*229f0*/  MOV R12, 0x8 ;  /* 0x00000008000c7802 */ /* 0x000fe40000000f00 */
[----:B------:R-:W-:-:S05]  /*22a00*/  SEL R3, R14, RZ, P3 ;  /* 0x000000ff0e037207 */ /* 0x000fca0001800000 */
[----:B------:R-:W-:-:S04]  /*22a10*/  IMAD.IADD R8, R2, 0x1, R3 ;  /* 0x0000000102087824 */ /* 0x000fc800078e0203 */
[----:B------:R-:W-:-:S07]  /*22a20*/  IMAD.MOV.U32 R13, RZ, RZ, R8 ;  /* 0x000000ffff0d7224 */ /* 0x000fce00078e0008 */
[----:B------:R-:W-:Y:S05]  /*22a30*/  WARPSYNC.COLLECTIVE R15, `(.L_x_807) ;  /* 0x000000000f087348 */ /* 0x000fea0003c00000 */
[----:B------:R0:W1:Y:S02]  /*22a40*/  SHFL.UP P6, R14, R13, R12, R11 ;  /* 0x0400000c0d0e7389 */ /* 0x00006400000c000b */
[----:B01----:R-:W-:Y:S01]  /*22a50*/  ENDCOLLECTIVE ;  /* 0x000000000000791b */ /* 0x003fe20003800000 */
.L_x_807:
[----:B------:R-:W-:Y:S01]  /*22a60*/  IMAD.MOV.U32 R12, RZ, RZ, 0x10 ;  /* 0x00000010ff0c7424 */ /* 0x000fe200078e00ff */
[----:B------:R-:W-:-:S05]  /*22a70*/  SEL R5, R14, RZ, P4 ;  /* 0x000000ff0e057207 */ /* 0x000fca0002000000 */
[----:B------:R-:W-:-:S04]  /*22a80*/  IMAD.IADD R5, R8, 0x1, R5 ;  /* 0x0000000108057824 */ /* 0x000fc800078e0205 */
[----:B------:R-:W-:-:S07]  /*22a90*/  IMAD.MOV.U32 R13, RZ, RZ, R5 ;  /* 0x000000ffff0d7224 */ /* 0x000fce00078e0005 */
[----:B------:R-:W-:Y:S05]  /*22aa0*/  WARPSYNC.COLLECTIVE R15, `(.L_x_808) ;  /* 0x000000000f087348 */ /* 0x000fea0003c00000 */
[----:B------:R0:W1:Y:S02]  /*22ab0*/  SHFL.UP P6, R14, R13, R12, R11 ;  /* 0x0400000c0d0e7389 */ /* 0x00006400000c000b */
[----:B01----:R-:W-:Y:S01]  /*22ac0*/  ENDCOLLECTIVE ;  /* 0x000000000000791b */ /* 0x003fe20003800000 */
.L_x_808:
        /* <DEDUP_REMOVED lines=8> */
.L_x_809:
[----:B------:R-:W-:Y:S05]  /*22b50*/  BRA `(.L_x_810) ;  /* 0xffffffd000987947 */ /* 0x000fea000383ffff */
.L_x_704:
[----:B------:R-:W-:Y:S01]  /*22b60*/  BSSY B0, `(.L_x_811) ;  /* 0x0000007000007945 */ /* 0x000fe20003800000 */
[----:B------:R-:W-:Y:S02]  /*22b70*/  IMAD.MOV.U32 R12, RZ, RZ, 0x1 ;  /* 0x00000001ff0c7424 */ /* 0x000fe400078e00ff */
[----:B------:R-:W-:Y:S02]  /*22b80*/  IMAD.MOV.U32 R11, RZ, RZ, RZ ;  /* 0x000000ffff0b7224 */ /* 0x000fe400078e00ff */
[----:B------:R-:W-:-:S07]  /*22b90*/  IMAD.MOV.U32 R15, RZ, RZ, -0x1 ;  /* 0xffffffffff0f7424 */ /* 0x000fce00078e00ff */
[----:B------:R-:W-:Y:S05]  /*22ba0*/  WARPSYNC.COLLECTIVE R15, `(.L_x_812) ;  /* 0x000000000f087348 */ /* 0x000fea0003c00000 */
[----:B------:R0:W1:Y:S02]  /*22bb0*/  SHFL.UP P6, R14, R13, R12, R11 ;  /* 0x0400000c0d0e7389 */ /* 0x00006400000c000b */
[----:B01----:R-:W-:Y:S01]  /*22bc0*/  ENDCOLLECTIVE ;  /* 0x000000000000791b */ /* 0x003fe20003800000 */
.L_x_812:
[----:B------:R-:W-:Y:S05]  /*22bd0*/  BSYNC B0 ;  /* 0x0000000000007941 */ /* 0x000fea0003800000 */
.L_x_811:
        /* <DEDUP_REMOVED lines=8> */
.L_x_813:
[----:B------:R-:W-:Y:S01]  /*22c60*/  IMAD.MOV.U32 R12, RZ, RZ, 0x4 ;  /* 0x00000004ff0c7424 */ /* 0x000fe200078e00ff */
[----:B------:R-:W-:-:S05]  /*22c70*/  SEL R2, R14, RZ, P2 ;  /* 0x000000ff0e027207 */ /* 0x000fca0001000000 */
[----:B------:R-:W-:-:S04]  /*22c80*/  IMAD.IADD R2, R13, 0x1, R2 ;  /* 0x000000010d027824 */ /* 0x000fc800078e0202 */
[----:B------:R-:W-:-:S07]  /*22c90*/  IMAD.MOV.U32 R13, RZ, RZ, R2 ;  /* 0x000000ffff0d7224 */ /* 0x000fce00078e0002 */
[----:B------:R-:W-:Y:S05]  /*22ca0*/  WARPSYNC.COLLECTIVE R15, `(.L_x_814) ;  /* 0x000000000f087348 */ /* 0x000fea0003c00000 */
[----:B------:R0:W1:Y:S02]  /*22cb0*/  SHFL.UP P6, R14, R13, R12, R11 ;  /* 0x0400000c0d0e7389 */ /* 0x00006400000c000b */
[----:B01----:R-:W-:Y:S01]  /*22cc0*/  ENDCOLLECTIVE ;  /* 0x000000000000791b */ /* 0x003fe20003800000 */
.L_x_814:
[----:B------:R-:W-:Y:S01]  /*22cd0*/  IMAD.MOV.U32 R12, RZ, RZ, 0x8 ;  /* 0x00000008ff0c7424 */ /* 0x000fe200078e00ff */
[----:B------:R-:W-:-:S05]  /*22ce0*/  SEL R5, R14, RZ, P3 ;  /* 0x000000ff0e057207 */ /* 0x000fca0001800000 */
[----:B------:R-:W-:-:S04]  /*22cf0*/  IMAD.IADD R5, R2, 0x1, R5 ;  /* 0x0000000102057824 */ /* 0x000fc800078e0205 */
[----:B------:R-:W-:-:S07]  /*22d00*/  IMAD.MOV.U32 R13, RZ, RZ, R5 ;  /* 0x000000ffff0d7224 */ /* 0x000fce00078e0005 */
[----:B------:R-:W-:Y:S05]  /*22d10*/  WARPSYNC.COLLECTIVE R15, `(.L_x_815) ;  /* 0x000000000f087348 */ /* 0x000fea0003c00000 */
[----:B------:R0:W1:Y:S02]  /*22d20*/  SHFL.UP P6, R14, R13, R12, R11 ;  /* 0x0400000c0d0e7389 */ /* 0x00006400000c000b */
[----:B01----:R-:W-:Y:S01]  /*22d30*/  ENDCOLLECTIVE ;  /* 0x000000000000791b */ /* 0x003fe20003800000 */
.L_x_815:
[----:B------:R-:W-:Y:S02]  /*22d40*/  MOV R12, 0x10 ;  /* 0x00000010000c7802 */ /* 0x000fe40000000f00 */
[----:B------:R-:W-:-:S05]  /*22d50*/  SEL R8, R14, RZ, P4 ;  /* 0x000000ff0e087207 */ /* 0x000fca0002000000 */
[----:B------:R-:W-:-:S04]  /*22d60*/  IMAD.IADD R8, R5, 0x1, R8 ;  /* 0x0000000105087824 */ /* 0x000fc800078e0208 */
[----:B------:R-:W-:-:S07]  /*22d70*/  IMAD.MOV.U32 R13, RZ, RZ, R8 ;  /* 0x000000ffff0d7224 */ /* 0x000fce00078e0008 */
[----:B------:R-:W-:Y:S05]  /*22d80*/  WARPSYNC.COLLECTIVE R15, `(.L_x_816) ;  /* 0x000000000f087348 */ /* 0x000fea0003c00000 */
[----:B------:R0:W1:Y:S02]  /*22d90*/  SHFL.UP P6, R14, R13, R12, R11 ;  /* 0x0400000c0d0e7389 */ /* 0x00006400000c000b */
[----:B01----:R-:W-:Y:S01]  /*22da0*/  ENDCOLLECTIVE ;  /* 0x000000000000791b */ /* 0x003fe20003800000 */
.L_x_816:
        /* <DEDUP_REMOVED lines=8> */
.L_x_817:
[----:B------:R-:W-:Y:S05]  /*22e30*/  BRA `(.L_x_818) ;  /* 0xffffffd000847947 */ /* 0x000fea000383ffff */
.L_x_706:
[----:B------:R-:W-:Y:S01]  /*22e40*/  BSSY B0, `(.L_x_819) ;  /* 0x0000006000007945 */ /* 0x000fe20003800000 */
[----:B------:R-:W-:Y:S01]  /*22e50*/  PLOP3.LUT P6, PT, P6, PT, PT, 0x8, 0x0 ;  /* 0x000000000000781c */ /* 0x000fe200037ce170 */
[----:B------:R-:W-:-:S12]  /*22e60*/  IMAD.MOV.U32 R15, RZ, RZ, -0x1 ;  /* 0xffffffffff0f7424 */ /* 0x000fd800078e00ff */
[----:B0-----:R-:W-:Y:S05]  /*22e70*/  WARPSYNC.COLLECTIVE R15, `(.L_x_820) ;  /* 0x000000000f087348 */ /* 0x001fea0003c00000 */
[----:B------:R-:W-:Y:S01]  /*22e80*/  VOTE.ANY R14, PT, P6 ;  /* 0x00000000000e7806 */ /* 0x000fe200030e0100 */
[----:B0-----:R-:W-:Y:S06]  /*22e90*/  ENDCOLLECTIVE ;  /* 0x000000000000791b */ /* 0x001fec0003800000 */
.L_x_820:
[----:B------:R-:W-:Y:S05]  /*22ea0*/  BSYNC B0 ;  /* 0x0000000000007941 */ /* 0x000fea0003800000 */
.L_x_819:
        /* <DEDUP_REMOVED lines=9> */
.L_x_821:
[----:B------:R-:W-:Y:S02]  /*22f40*/  IMAD.MOV.U32 R13, RZ, RZ, R4 ;  /* 0x000000ffff0d7224 */ /* 0x000fe400078e0004 */
[----:B------:R-:W-:-:S07]  /*22f50*/  IMAD.MOV.U32 R7, RZ, RZ, R14 ;  /* 0x000000ffff077224 */ /* 0x000fce00078e000e */
[----:B------:R-:W-:Y:S05]  /*22f60*/  WARPSYNC.COLLECTIVE R15, `(.L_x_822) ;  /* 0x000000000f087348 */ /* 0x000fea0003c00000 */
[----:B------:R0:W1:Y:S02]  /*22f70*/  SHFL.IDX P6, R14, R13, R12, R11 ;  /* 0x0000000c0d0e7389 */ /* 0x00006400000c000b */
[----:B01----:R-:W-:Y:S01]  /*22f80*/  ENDCOLLECTIVE ;  /* 0x000000000000791b */ /* 0x003fe20003800000 */
.L_x_822:
[----:B------:R-:W-:Y:S01]  /*22f90*/  IMAD.MOV.U32 R4, RZ, RZ, R14 ;  /* 0x000000ffff047224 */ /* 0x000fe200078e000e */
[----:B------:R-:W-:Y:S06]  /*22fa0*/  BRA `(.L_x_823) ;  /* 0xffffffd000647947 */ /* 0x000fec000383ffff */
.L_x_708:
[----:B------:R-:W-:Y:S01]  /*22fb0*/  BSSY B0, `(.L_x_824) ;  /* 0x0000007000007945 */ /* 0x000fe20003800000 */
[----:B------:R-:W-:Y:S02]  /*22fc0*/  IMAD.MOV.U32 R13, RZ, RZ, R3 ;  /* 0x000000ffff0d7224 */ /* 0x000fe400078e0003 */
[----:B------:R-:W-:Y:S02]  /*22fd0*/  IMAD.MOV.U32 R11, RZ, RZ, 0x1f ;  /* 0x0000001fff0b7424 */ /* 0x000fe400078e00ff */
[----:B------:R-:W-:-:S07]  /*22fe0*/  IMAD.MOV.U32 R15, RZ, RZ, -0x1 ;  /* 0xffffffffff0f7424 */ /* 0x000fce00078e00ff */
[----:B0123--:R-:W-:Y:S05]  /*22ff0*/  WARPSYNC.COLLECTIVE R15, `(.L_x_825) ;  /* 0x000000000f087348 */ /* 0x00ffea0003c00000 */
[----:B------:R4:W0:Y:S02]  /*23000*/  SHFL.IDX P6, R14, R13, R12, R11 ;  /* 0x0000000c0d0e7389 */ /* 0x00082400000c000b */
[----:B01234-:R-:W-:Y:S01]  /*23010*/  ENDCOLLECTIVE ;  /* 0x000000000000791b */ /* 0x01ffe20003800000 */
.L_x_825:
[----:B------:R-:W-:Y:S05]  /*23020*/  BSYNC B0 ;  /* 0x0000000000007941 */ /* 0x000fea0003800000 */
.L_x_824:
[----:B------:R-:W-:Y:S01]  /*23030*/  IMAD.MOV.U32 R24, RZ, RZ, R14 ;  /* 0x000000ffff187224 */ /* 0x000fe200078e000e */
[----:B------:R-:W-:Y:S06]  /*23040*/  BRA `(.L_x_707) ;  /* 0xffffffd000547947 */ /* 0x000fec000383ffff */
.L_x_712:
[----:B0-----:R0:W1:Y:S02]  /*23050*/  SYNCS.PHASECHK.TRANS64.TRYWAIT P0, [R9+URZ+0x31c20], R0 ;  /* 0x031c2000090075a7 */ /* 0x001064000800017f */
[----:B-1----:R-:W-:Y:S05]  /*23060*/  @!P0 NANOSLEEP.SYNCS 0x989680 ;  /* 0x009896800000895d */ /* 0x002fea0003900000 */
[----:B------:R-:W1:Y:S02]  /*23070*/  @!P0 SYNCS.PHASECHK.TRANS64 P0, [R9+URZ+0x31c20], R0 ;  /* 0x031c2000090085a7 */ /* 0x000e64000800007f */
[----:B-1----:R-:W-:Y:S05]  /*23080*/  @!P0 BRA `(.L_x_712) ;  /* 0xfffffffc00f08947 */ /* 0x002fea000383ffff */
[----:B------:R-:W-:Y:S05]  /*23090*/  BRA `(.L_x_826) ;  /* 0xffffffd400ac7947 */ /* 0x000fea000383ffff */
.L_x_713:
        /* <DEDUP_REMOVED lines=8> */
[----:B0-2-4-:R-:W-:Y:S05]  /*23120*/  WARPSYNC.COLLECTIVE R15, `(.L_x_828) ;  /* 0x000000000f087348 */ /* 0x015fea0003c00000 */
[----:B------:R1:W3:Y:S02]  /*23130*/  SHFL.IDX P6, R14, R13, R12, R11 ;  /* 0x0000000c0d0e7389 */ /* 0x0002e400000c000b */
[----:B01234-:R-:W-:Y:S01]  /*23140*/  ENDCOLLECTIVE ;  /* 0x000000000000791b */ /* 0x01ffe20003800000 */
.L_x_828:
[----:B------:R-:W-:Y:S05]  /*23150*/  BSYNC B0 ;  /* 0x0000000000007941 */ /* 0x000fea0003800000 */
.L_x_827:
[----:B------:R-:W-:Y:S05]  /*23160*/  BRA `(.L_x_829) ;  /* 0xffffffd400947947 */ /* 0x000fea000383ffff */
.L_x_714:
[----:B------:R-:W-:Y:S01]  /*23170*/  BSSY B0, `(.L_x_830) ;  /* 0x0000006000007945 */ /* 0x000fe20003800000 */
[----:B------:R-:W-:-:S07]  /*23180*/  IMAD.MOV.U32 R15, RZ, RZ, -0x1 ;  /* 0xffffffffff0f7424 */ /* 0x000fce00078e00ff */
[----:B0-2-4-:R-:W-:Y:S05]  /*23190*/  WARPSYNC.COLLECTIVE R15, `(.L_x_831) ;  /* 0x000000000f0c7348 */ /* 0x015fea0003c00000 */
[----:B------:R-:W-:Y:S02]  /*231a0*/  ELECT P6, UR62, PT ;  /* 0x00000000003e782f */ /* 0x000fe400038c0000 */
[----:B------:R-:W-:Y:S01]  /*231b0*/  MOV R14, UR62 ;  /* 0x0000003e000e7c02 */ /* 0x000fe20008000f00 */
[----:B0-2-4-:R-:W-:Y:S10]  /*231c0*/  ENDCOLLECTIVE ;  /* 0x000000000000791b */ /* 0x015ff40003800000 */
.L_x_831:
[----:B------:R-:W-:Y:S05]  /*231d0*/  BSYNC B0 ;  /* 0x0000000000007941 */ /* 0x000fea0003800000 */
.L_x_830:
[----:B------:R-:W-:Y:S05]  /*231e0*/  BRA `(.L_x_832) ;  /* 0xffffffd400887947 */ /* 0x000fea000383ffff */
.L_x_716:
[----:B0-----:R0:W1:Y:S02]  /*231f0*/  SYNCS.PHASECHK.TRANS64.TRYWAIT P0, [R7+URZ], R2 ;  /* 0x00000002070075a7 */ /* 0x001064000800017f */
[----:B-1----:R-:W-:Y:S05]  /*23200*/  @!P0 NANOSLEEP.SYNCS 0x989680 ;  /* 0x009896800000895d */ /* 0x002fea0003900000 */
[----:B------:R-:W1:Y:S02]  /*23210*/  @!P0 SYNCS.PHASECHK.TRANS64 P0, [R7+URZ], R2 ;  /* 0x00000002070085a7 */ /* 0x000e64000800007f */
[----:B-1----:R-:W-:Y:S05]  /*23220*/  @!P0 BRA `(.L_x_716) ;  /* 0xfffffffc00f08947 */ /* 0x002fea000383ffff */
[----:B------:R-:W-:Y:S05]  /*23230*/  BRA `(.L_x_833) ;  /* 0xffffffd400bc7947 */ /* 0x000fea000383ffff */
.L_x_717:
[----:B-1----:R1:W3:Y:S02]  /*23240*/  SYNCS.PHASECHK.TRANS64.TRYWAIT P0, [R3+URZ], R0 ;  /* 0x00000000030075a7 */ /* 0x0022e4000800017f */
[----:B---3--:R-:W-:Y:S05]  /*23250*/  @!P0 NANOSLEEP.SYNCS 0x989680 ;  /* 0x009896800000895d */ /* 0x008fea0003900000 */
[----:B------:R-:W3:Y:S02]  /*23260*/  @!P0 SYNCS.PHASECHK.TRANS64 P0, [R3+URZ], R0 ;  /* 0x00000000030085a7 */ /* 0x000ee4000800007f */
[----:B---3--:R-:W-:Y:S05]  /*23270*/  @!P0 BRA `(.L_x_717) ;  /* 0xfffffffc00f08947 */ /* 0x008fea000383ffff */
[----:B------:R-:W-:Y:S05]  /*23280*/  BRA `(.L_x_834) ;  /* 0xffffffd400b07947 */ /* 0x000fea000383ffff */
.L_x_719:
[----:B-1----:R1:W3:Y:S02]  /*23290*/  SYNCS.PHASECHK.TRANS64.TRYWAIT P0, [R5+URZ], R2 ;  /* 0x00000002050075a7 */ /* 0x0022e4000800017f */
[----:B---3--:R-:W-:Y:S05]  /*232a0*/  @!P0 NANOSLEEP.SYNCS 0x989680 ;  /* 0x009896800000895d */ /* 0x008fea0003900000 */
[----:B------:R-:W3:Y:S02]  /*232b0*/  @!P0 SYNCS.PHASECHK.TRANS64 P0, [R5+URZ], R2 ;  /* 0x00000002050085a7 */ /* 0x000ee4000800007f */
[----:B---3--:R-:W-:Y:S05]  /*232c0*/  @!P0 BRA `(.L_x_719) ;  /* 0xfffffffc00f08947 */ /* 0x008fea000383ffff */
[----:B------:R-:W-:Y:S05]  /*232d0*/  BRA `(.L_x_835) ;  /* 0xffffffd400b47947 */ /* 0x000fea000383ffff */
.L_x_836:
        /* <DEDUP_REMOVED lines=10> */
.L_x_2778:


//--------------------- .text._ZN7cutlass13device_kernelIN5flash11enable_sm90INS1_16FlashAttnFwdSm90INS1_25CollectiveMainloopFwdSm90ILi2EN4cute5tupleIJNS5_1CILi1EEES8_S8_EEENS6_IJNS7_ILi192EEENS7_ILi128EEENS7_ILi96EEEEEELi96ENS_6half_tEfNS_4arch4Sm90ELb0ELb1ELb1ELb0ELb0ELb0ELb0ELb0ELb1ELb1ELb1ELb0EEENS1_21CollectiveEpilogueFwdINS6_IJSA_SC_SB_EEES9_SE_SG_Li384ELb0ELb1ELb1ELb0EEENS1_19SingleTileSchedulerILb0ELb1ELb1ELi192EEEEEEEEEvNT_6ParamsE --------------------------
	.section	.text._ZN7cutlass13device_kernelIN5flash11enable_sm90INS1_16FlashAttnFwdSm90INS1_25CollectiveMainloopFwdSm90ILi2EN4cute5tupleIJNS5_1CILi1EEES8_S8_EEENS6_IJNS7_ILi192EEENS7_ILi128EEENS7_ILi96EEEEEELi96ENS_6half_tEfNS_4arch4Sm90ELb0ELb1ELb1ELb0ELb0ELb0ELb0ELb0ELb1ELb1ELb1ELb0EEENS1_21CollectiveEpilogueFwdINS6_IJSA_SC_SB_EEES9_SE_SG_Li384ELb0ELb1ELb1ELb0EEENS1_19SingleTileSchedulerILb0ELb1ELb1ELi192EEEEEEEEEvNT_6ParamsE,"ax",@progbits
	.align	128
.text._ZN7cutlass13device_kernelIN5flash11enable_sm90INS1_16FlashAttnFwdSm90INS1_25CollectiveMainloopFwdSm90ILi2EN4cute5tupleIJNS5_1CILi1EEES8_S8_EEENS6_IJNS7_ILi192EEENS7_ILi128EEENS7_ILi96EEEEEELi96ENS_6half_tEfNS_4arch4Sm90ELb0ELb1ELb1ELb0ELb0ELb0ELb0ELb0ELb1ELb1ELb1ELb0EEENS1_21CollectiveEpilogueFwdINS6_IJSA_SC_SB_EEES9_SE_SG_Li384ELb0ELb1ELb1ELb0EEENS1_19SingleTileSchedulerILb0ELb1ELb1ELi192EEEEEEEEEvNT_6ParamsE:
        .type           _ZN7cutlass13device_kernelIN5flash11enable_sm90INS1_16FlashAttnFwdSm90INS1_25CollectiveMainloopFwdSm90ILi2EN4cute5tupleIJNS5_1CILi1EEES8_S8_EEENS6_IJNS7_ILi192EEENS7_ILi128EEENS7_ILi96EEEEEELi96ENS_6half_tEfNS_4arch4Sm90ELb0ELb1ELb1ELb0ELb0ELb0ELb0ELb0ELb1ELb1ELb1ELb0EEENS1_21CollectiveEpilogueFwdINS6_IJSA_SC_SB_EEES9_SE_SG_Li384ELb0ELb1ELb1ELb0EEENS1_19SingleTileSchedulerILb0ELb1ELb1ELi192EEEEEEEEEvNT_6ParamsE,@function
        .size           _ZN7cutlass13device_kernelIN5flash11enable_sm90INS1_16FlashAttnFwdSm90INS1_25CollectiveMainloopFwdSm90ILi2EN4cute5tupleIJNS5_1CILi1EEES8_S8_EEENS6_IJNS7_ILi192EEENS7_ILi128EEENS7_ILi96EEEEEELi96ENS_6half_tEfNS_4arch4Sm90ELb0ELb1ELb1ELb0ELb0ELb0ELb0ELb0ELb1ELb1ELb1ELb0EEENS1_21CollectiveEpilogueFwdINS6_IJSA_SC_SB_EEES9_SE_SG_Li384ELb0ELb1ELb1ELb0EEENS1_19SingleTileSchedulerILb0ELb1ELb1ELi192EEEEEEEEEvNT_6ParamsE,(.L_x_2779 - _ZN7cutlass13device_kernelIN5flash11enable_sm90INS1_16FlashAttnFwdSm90INS1_25CollectiveMainloopFwdSm90ILi2EN4cute5tupleIJNS5_1CILi1EEES8_S8_EEENS6_IJNS7_ILi192EEENS7_ILi128EEENS7_ILi96EEEEEELi96ENS_6half_tEfNS_4arch4Sm90ELb0ELb1ELb1ELb0ELb0ELb0ELb0ELb0ELb1ELb1ELb1ELb0EEENS1_21CollectiveEpilogueFwdINS6_IJSA_SC_SB_EEES9_SE_SG_Li384ELb0ELb1ELb1ELb0EEENS1_19SingleTileSchedulerILb0ELb1ELb1ELi192EEEEEEEEEvNT_6ParamsE)
        .other          _ZN7cutlass13device_kernelIN5flash11enable_sm90INS1_16FlashAttnFwdSm90INS1_25CollectiveMainloopFwdSm90ILi2EN4cute5tupleIJNS5_1CILi1EEES8_S8_EEENS6_IJNS7_ILi192EEENS7_ILi128EEENS7_ILi96EEEEEELi96ENS_6half_tEfNS_4arch4Sm90ELb0ELb1ELb1ELb0ELb0ELb0ELb0ELb0ELb1ELb1ELb1ELb0EEENS1_21CollectiveEpilogueFwdINS6_IJSA_SC_SB_EEES9_SE_SG_Li384ELb0ELb1ELb1ELb0EEENS1_19SingleTileSchedulerILb0ELb1ELb1ELi192EEEEEEEEEvNT_6ParamsE,@"STO_CUDA_ENTRY STV_DEFAULT"
_ZN7cutlass13device_kernelIN5flash11enable_sm90INS1_16FlashAttnFwdSm90INS1_25CollectiveMainloopFwdSm90ILi2EN4cute5tupleIJNS5_1CILi1EEES8_S8_EEENS6_IJNS7_ILi192EEENS7_ILi128EEENS7_ILi96EEEEEELi96ENS_6half_tEfNS_4arch4Sm90ELb0ELb1ELb1ELb0ELb0ELb0ELb0ELb0ELb1ELb1ELb1ELb0EEENS1_21CollectiveEpilogueFwdINS6_IJSA_SC_SB_EEES9_SE_SG_Li384ELb0ELb1ELb1ELb0EEENS1_19SingleTileSchedulerILb0ELb1ELb1ELi192EEEEEEEEEvNT_6ParamsE:
[----:B------:R-:W0:Y:S01]  /*0000*/  LDC R1, c[0x0][0x28] ;  /* 0x00000a00ff017b82 */ /* 0x000e220000000800 */
[----:B------:R-:W1:Y:S01]  /*0010*/  S2R R2, SR_TID.X ;  /* 0x0000000000027919 */ /* 0x000e620000002100 */
[----:B------:R-:W-:Y:S01]  /*0020*/  ELECT P0, URZ, PT ;  /* 0x00000000003f782f */ /* 0x000fe20003800000 */
[----:B------:R-:W-:Y:S01]  /*0030*/  BSSY B0, `(.L_x_837) ;  /* 0x000000e000007945 */ /* 0x000fe20003800000 */
[--C-:B-1----:R-:W-:Y:S02]  /*0040*/  SHF.R.U32.HI R26, RZ, 0x5, R2.reuse ;  /* 0x00000005ff1a7819 */ /* 0x102fe40000011602 */
[----:B------:R-:W-:-:S03]  /*0050*/  SHF.R.U32.HI R22, RZ, 0x7, R2 ;  /* 0x00000007ff167819 */ /* 0x000fc60000011602 */
        /* <DEDUP_REMOVED lines=11> */
.L_x_838:
[----:B------:R-:W-:Y:S05]  /*0110*/  BSYNC B0 ;  /* 0x0000000000007941 */ /* 0x000fea0003800000 */
.L_x_837:
        /* <DEDUP_REMOVED lines=41> */
.L_x_839:
        /* <DEDUP_REMOVED lines=22> */
.L_x_840:
        /* <DEDUP_REMOVED lines=18> */
.L_x_841:
        /* <DEDUP_REMOVED lines=22> */
.L_x_842:
        /* <DEDUP_REMOVED lines=22> */
.L_x_843:
[----:B------:R-:W-:Y:S01]  /*08f0*/  PLOP3.LUT P0, PT, PT, PT, UP0, 0x80, 0x0 ;  /* 0x000000000000781c */ /* 0x000fe20003f0f008 */
[----:B0-----:R-:W-:Y:S01]  /*0900*/  UMOV UR4, 0x1 ;  /* 0x0000000100047882 */ /* 0x001fe20000000000 */
[----:B------:R-:W-:Y:S01]  /*0910*/  NOP ;  /* 0x0000000000007918 */ /* 0x000fe20000000000 */
[----:B------:R-:W-:Y:S01]  /*0920*/  USEL UR4, UR4, 0x2, !UP0 ;  /* 0x0000000204047887 */ /* 0x000fe2000c000000 */
[----:B------:R-:W-:Y:S01]  /*0930*/  BSSY B6, `(.L_x_844) ;  /* 0x000151b000067945 */ /* 0x000fe20003800000 */
[----:B------:R-:W-:-:S04]  /*0940*/  LOP3.LUT R24, R2, 0x7f, RZ, 0xc0, !PT ;  /* 0x0000007f02187812 */ /* 0x000fc800078ec0ff */
[----:B------:R-:W-:Y:S01]  /*0950*/  IMAD.U32 R16, RZ, RZ, UR4 ;  /* 0x00000004ff107e24 */ /* 0x000fe2000f8e00ff */
[----:B-12-4-:R-:W-:Y:S06]  /*0960*/  BAR.SYNC.DEFER_BLOCKING 0x0 ;  /* 0x0000000000007b1d */ /* 0x016fec0000010000 */
[----:B------:R-:W-:Y:S05]  /*0970*/  @!P0 BRA `(.L_x_845) ;  /* 0x0000010c00248947 */ /* 0x000fea0003800000 */
.L_x_846:
[----:B------:R-:W-:-:S08]  /*0980*/  NOP ;  /* 0x0000000000007918 */ /* 0x000fd00000000000 */
[----:B------:R-:W0:Y:S02]  /*0990*/  USETMAXREG.TRY_ALLOC.CTAPOOL UP0, 0xa0 ;  /* 0x000000a0000079c8 */ /* 0x000e240008000600 */
[----:B0-----:R-:W-:-:S13]  /*09a0*/  PLOP3.LUT P0, PT, PT, PT, UP0, 0x80, 0x0 ;  /* 0x000000000000781c */ /* 0x001fda0003f0f008 */
[----:B------:R-:W-:Y:S05]  /*09b0*/  @!P0 BRA `(.L_x_846) ;  /* 0xfffffffc00f08947 */ /* 0x000fea000383ffff */
[----:B------:R-:W0:Y:S01]  /*09c0*/  S2UR UR6, SR_CTAID.Y ;  /* 0x00000000000679c3 */ /* 0x000e220000002600 */
[----:B------:R-:W-:Y:S01]  /*09d0*/  LOP3.LUT R0, R2, 0xffffff80, RZ, 0xc0, !PT ;  /* 0xffffff8002007812 */ /* 0x000fe200078ec0ff */
[----:B------:R-:W-:Y:S02]  /*09e0*/  ULDC UR7, c[0x0][0xc50] ;  /* 0x0003140000077ab9 */ /* 0x000fe40000000800 */
[----:B------:R-:W-:-:S04]  /*09f0*/  UISETP.NE.AND UP0, UPT, UR7, 0x1, UPT ;  /* 0x000000010700788c */ /* 0x000fc8000bf05270 */
[----:B------:R-:W-:Y:S08]  /*0a00*/  BAR.ARV 0x8, 0x200 ;  /* 0x0208000000007b1d */ /* 0x000ff00000002000 */
[----:B------:R-:W1:Y:S01]  /*0a10*/  S2UR UR8, SR_CTAID.Z ;  /* 0x00000000000879c3 */ /* 0x000e620000002700 */
[----:B------:R-:W-:Y:S01]  /*0a20*/  ISETP.NE.AND P0, PT, R0, 0x80, PT ;  /* 0x000000800000780c */ /* 0x000fe20003f05270 */
[----:B------:R-:W-:Y:S01]  /*0a30*/  @UP0 ULDC UR4, c[0x0][0xc54] ;  /* 0x0003150000040ab9 */ /* 0x000fe20000000800 */
[----:B------:R-:W-:Y:S01]  /*0a40*/  @UP0 ULDC UR9, c[0x0][0xc58] ;  /* 0x0003160000090ab9 */ /* 0x000fe20000000800 */
[----:B0-----:R-:W-:-:S10]  /*0a50*/  UIMAD.WIDE.U32 UR4, UR6, UR4, URZ ;  /* 0x00000004060472a5 */ /* 0x001fd4000f8e003f */
[----:B------:R-:W-:Y:S06]  /*0a60*/  @!P0 BAR.ARV 0x9, 0x100 ;  /* 0x0244000000008b1d */ /* 0x000fec0000002000 */
[----:B------:R-:W-:Y:S01]  /*0a70*/  UMOV UR10, UR6 ;  /* 0x00000006000a7c82 */ /* 0x000fe20008000000 */
[----:B------:R-:W-:Y:S01]  /*0a80*/  @UP0 USHF.R.U32.HI UR10, URZ, UR9, UR5 ;  /* 0x000000093f0a0299 */ /* 0x000fe20008011605 */
[----:B-1----:R-:W-:-:S03]  /*0a90*/  ISETP.LE.AND P0, PT, RZ, UR8, PT ;  /* 0x00000008ff007c0c */ /* 0x002fc6000bf03270 */
[----:B------:R-:W-:Y:S02]  /*0aa0*/  UIADD3 UR4, -UR10, URZ, URZ ;  /* 0x0000003f0a047290 */ /* 0x000fe4000fffe13f */
[----:B------:R-:W-:Y:S02]  /*0ab0*/  IMAD.U32 R17, RZ, RZ, UR10 ;  /* 0x0000000aff117e24 */ /* 0x000fe4000f8e00ff */
[----:B------:R-:W-:-:S06]  /*0ac0*/  UIMAD UR6, UR7, UR4, UR6 ;  /* 0x00000004070672a4 */ /* 0x000fcc000f8e0206 */
[----:B------:R-:W-:Y:S06]  /*0ad0*/  @!P0 BRA `(.L_x_847) ;  /* 0x0000015000008947 */ /* 0x000fec0003800000 */
[----:B------:R-:W0:Y:S01]  /*0ae0*/  LDC.64 R6, c[0x0][0x418] ;  /* 0x00010600ff067b82 */ /* 0x000e220000000a00 */
[----:B------:R-:W-:Y:S01]  /*0af0*/  ULDC UR4, c[0x0][0x448] ;  /* 0x0001120000047ab9 */ /* 0x000fe20000000800 */
[----:B------:R-:W-:Y:S01]  /*0b00*/  VIADD R23, R2, 0xffffff80 ;  /* 0xffffff8002177836 */ /* 0x000fe20000000000 */
[----:B------:R-:W-:-:S03]  /*0b10*/  UISETP.NE.AND UP0, UPT, UR4, 0x1, UPT ;  /* 0x000000010400788c */ /* 0x000fc6000bf05270 */
[----:B------:R-:W-:Y:S02]  /*0b20*/  ULDC.64 UR4, c[0x0][0x9e0] ;  /* 0x0002780000047ab9 */ /* 0x000fe40000000a00 */
[----:B------:R-:W1:Y:S01]  /*0b30*/  LDC R89, c[0x0][0x288] ;  /* 0x0000a200ff597b82 */ /* 0x000e620000000800 */
[----:B------:R-:W-:-:S05]  /*0b40*/  UISETP.GE.AND UP1, UPT, UR5, 0x1, UPT ;  /* 0x000000010500788c */ /* 0x000fca000bf26270 */
[----:B------:R-:W-:Y:S01]  /*0b50*/  @UP0 ULDC UR9, c[0x0][0x44c] ;  /* 0x0001130000090ab9 */ /* 0x000fe20000000800 */
[----:B------:R-:W-:Y:S01]  /*0b60*/  @UP0 ULDC UR11, c[0x0][0x450] ;  /* 0x00011400000b0ab9 */ /* 0x000fe20000000800 */
[----:B------:R-:W2:Y:S01]  /*0b70*/  LDC R18, c[0x0][0x424] ;  /* 0x00010900ff127b82 */ /* 0x000ea20000000800 */
[----:B------:R-:W-:-:S07]  /*0b80*/  PLOP3.LUT P1, PT, PT, PT, UP1, 0x80, 0x0 ;  /* 0x000000000000781c */ /* 0x000fce0003f2f018 */
[----:B------:R-:W3:Y:S01]  /*0b90*/  LDC R5, c[0x0][0x2f0] ;  /* 0x0000bc00ff057b82 */ /* 0x000ee20000000800 */
[----:B0-----:R-:W-:-:S04]  /*0ba0*/  ISETP.NE.U32.AND P0, PT, R6, RZ, PT ;  /* 0x000000ff0600720c */ /* 0x001fc80003f05070 */
[----:B------:R-:W-:-:S03]  /*0bb0*/  ISETP.NE.AND.EX P0, PT, R7, RZ, PT, P0 ;  /* 0x000000ff0700720c */ /* 0x000fc60003f05300 */
[----:B------:R-:W0:Y:S01]  /*0bc0*/  S2UR UR39, SR_CTAID.X ;  /* 0x00000000002779c3 */ /* 0x000e220000002500 */
[----:B-1----:R-:W-:Y:S02]  /*0bd0*/  IADD3 R3, -R89, 0x1, RZ ;  /* 0x0000000159037810 */ /* 0x002fe40007ffe1ff */
[----:B--2---:R-:W-:-:S05]  /*0be0*/  SEL R18, R18, 0x1, P0 ;  /* 0x0000000112127807 */ /* 0x004fca0000000000 */
[----:B---3--:R-:W-:-:S05]  /*0bf0*/  IMAD R3, R18, R5, R3 ;  /* 0x0000000512037224 */ /* 0x008fca00078e0203 */
[----:B------:R-:W-:Y:S01]  /*0c00*/  R2UR UR10, R3 ;  /* 0x00000000030a72ca */ /* 0x000fe200000e0000 */
[----:B0-----:R-:W-:-:S04]  /*0c10*/  UIMAD UR39, UR39, 0xc0, URZ ;  /* 0x000000c0272778a4 */ /* 0x001fc8000f8e023f */
[----:B------:R-:W-:Y:S02]  /*0c20*/  @UP0 UIADD3 UR8, UR39, 0xbf, URZ ;  /* 0x000000bf27080890 */ /* 0x000fe4000fffe03f */
[----:B------:R-:W-:Y:S02]  /*0c30*/  UIADD3 UR7, UR39, 0xbf, URZ ;  /* 0x000000bf27077890 */ /* 0x000fe4000fffe03f */
[----:B------:R-:W-:-:S04]  /*0c40*/  UIMAD.WIDE.U32 UR8, UR8, UR9, URZ ;  /* 0x00000009080872a5 */ /* 0x000fc8000f8e003f */
[----:B------:R-:W-:-:S04]  /*0c50*/  @UP0 USHF.R.U32.HI UR7, URZ, UR11, UR9 ;  /* 0x0000000b3f070299 */ /* 0x000fc80008011609 */
[----:B------:R-:W-:-:S04]  /*0c60*/  UIADD3 UR7, UR10, UR7, URZ ;  /* 0x000000070a077290 */ /* 0x000fc8000fffe03f */
[----:B------:R-:W-:-:S06]  /*0c70*/  UIADD3 UR4, UR7, UR4, URZ ;  /* 0x0000000407047290 */ /* 0x000fcc000fffe03f */
[----:B------:R-:W-:Y:S01]  /*0c80*/  IMAD.U32 R0, RZ, RZ, UR4 ;  /* 0x00000004ff007e24 */ /* 0x000fe2000f8e00ff */
[----:B------:R-:W-:Y:S06]  /*0c90*/  @!P1 BRA `(.L_x_848) ;  /* 0x0000000000409947 */ /* 0x000fec0003800000 */
[----:B------:R-:W-:Y:S01]  /*0ca0*/  ISETP.LT.AND P0, PT, RZ, UR7, PT ;  /* 0x00000007ff007c0c */ /* 0x000fe2000bf01270 */
[----:B------:R-:W-:-:S12]  /*0cb0*/  UIADD3 UR4, UR7, -0x1, URZ ;  /* 0xffffffff07047890 */ /* 0x000fd8000fffe03f */
[----:B------:R-:W-:Y:S05]  /*0cc0*/  @P0 BRA `(.L_x_849) ;  /* 0x00000000001c0947 */ /* 0x000fea0003800000 */
[----:B------:R-:W-:Y:S02]  /*0cd0*/  UISETP.NE.AND UP1, UPT, UR5, 0x1, UPT ;  /* 0x000000010500788c */ /* 0x000fe4000bf25270 */
[----:B------:R-:W-:-:S09]  /*0ce0*/  UIADD3 UR4, -UR7, URZ, URZ ;  /* 0x0000003f07047290 */ /* 0x000fd2000fffe13f */
[----:B------:R-:W-:Y:S02]  /*0cf0*/  @UP1 ULDC.64 UR10, c[0x0][0x9e8] ;  /* 0x00027a00000a1ab9 */ /* 0x000fe40000000a00 */
[----:B------:R-:W-:-:S04]  /*0d00*/  UIMAD.WIDE.U32 UR8, UR4, UR10, URZ ;  /* 0x0000000a040872a5 */ /* 0x000fc8000f8e003f */
[----:B------:R-:W-:-:S04]  /*0d10*/  @UP1 USHF.R.U32.HI UR4, URZ, UR11, UR9 ;  /* 0x0000000b3f041299 */ /* 0x000fc80008011609 */
[----:B------:R-:W-:Y:S01]  /*0d20*/  ULOP3.LUT UR4, URZ, UR4, URZ, 0x33, !UPT ;  /* 0x000000043f047292 */ /* 0x000fe2000f8e333f */
[----:B------:R-:W-:Y:S11]  /*0d30*/  BRA `(.L_x_850) ;  /* 0x0000000000107947 */ /* 0x000ff60003800000 */
.L_x_849:
[----:B------:R-:W-:-:S11]  /*0d40*/  UISETP.NE.AND UP1, UPT, UR5, 0x1, UPT ;  /* 0x000000010500788c */ /* 0x000fd6000bf25270 */
[----:B------:R-:W-:Y:S02]  /*0d50*/  @UP1 ULDC.64 UR10, c[0x0][0x9e8] ;  /* 0x00027a00000a1ab9 */ /* 0x000fe40000000a00 */
[----:B------:R-:W-:-:S04]  /*0d60*/  UIMAD.WIDE.U32 UR8, UR4, UR10, URZ ;  /* 0x0000000a040872a5 */ /* 0x000fc8000f8e003f */
[----:B------:R-:W-:-:S12]  /*0d70*/  @UP1 USHF.R.U32.HI UR4, URZ, UR11, UR9 ;  /* 0x0000000b3f041299 */ /* 0x000fd80008011609 */
.L_x_850:
[----:B------:R-:W-:-:S06]  /*0d80*/  UIMAD UR4, UR4, UR5, UR5 ;  /* 0x00000005040472a4 */ /* 0x000fcc000f8e0205 */
[----:B------:R-:W-:-:S07]  /*0d90*/  VIMNMX R0, R0, UR4, PT ;  /* 0x0000000400007c48 */ /* 0x000fce000bfe0100 */
.L_x_848:
[-C--:B------:R-:W-:Y:S01]  /*0da0*/  IMAD R89, R18, R5.reuse, -R89 ;  /* 0x0000000512597224 */ /* 0x080fe200078e0a59 */
[----:B------:R-:W-:Y:S01]  /*0db0*/  @UP0 ULDC UR8, c[0x0][0x44c] ;  /* 0x0001130000080ab9 */ /* 0x000fe20000000800 */
[----:B------:R-:W-:Y:S01]  /*0dc0*/  VIADD R4, R0, 0x7f ;  /* 0x0000007f00047836 */ /* 0x000fe20000000000 */
[----:B------:R-:W-:Y:S01]  /*0dd0*/  UIMAD.WIDE.U32 UR8, UR39, UR8, URZ ;  /* 0x00000008270872a5 */ /* 0x000fe2000f8e003f */
[----:B------:R-:W-:Y:S01]  /*0de0*/  IMAD R0, R18, R5, 0x7f ;  /* 0x0000007f12007424 */ /* 0x000fe200078e0205 */
[----:B------:R-:W-:Y:S01]  /*0df0*/  R2UR UR7, R89 ;  /* 0x00000000590772ca */ /* 0x000fe200000e0000 */
[----:B------:R-:W-:Y:S01]  /*0e00*/  @UP0 ULDC UR10, c[0x0][0x450] ;  /* 0x00011400000a0ab9 */ /* 0x000fe20000000800 */
[----:B------:R-:W-:Y:S01]  /*0e10*/  UMOV UR4, UR39 ;  /* 0x0000002700047c82 */ /* 0x000fe20008000000 */
[----:B------:R-:W-:Y:S01]  /*0e20*/  SHF.R.S32.HI R5, RZ, 0x1f, R4 ;  /* 0x0000001fff057819 */ /* 0x000fe20000011404 */
[----:B------:R-:W-:Y:S01]  /*0e30*/  @UP0 USHF.R.U32.HI UR4, URZ, UR10, UR9 ;  /* 0x0000000a3f040299 */ /* 0x000fe20008011609 */
[----:B------:R-:W-:-:S02]  /*0e40*/  SHF.R.S32.HI R3, RZ, 0x1f, R0 ;  /* 0x0000001fff037819 */ /* 0x000fc40000011400 */
[----:B------:R-:W-:Y:S02]  /*0e50*/  LEA.HI R5, R5, R4, RZ, 0x7 ;  /* 0x0000000405057211 */ /* 0x000fe400078f38ff */
[----:B------:R-:W-:Y:S02]  /*0e60*/  LEA.HI R3, R3, R0, RZ, 0x7 ;  /* 0x0000000003037211 */ /* 0x000fe400078f38ff */
[----:B------:R-:W-:Y:S02]  /*0e70*/  SHF.R.S32.HI R0, RZ, 0x7, R5 ;  /* 0x00000007ff007819 */ /* 0x000fe40000011405 */
[----:B------:R-:W-:Y:S01]  /*0e80*/  UIADD3 UR4, UR7, UR4, URZ ;  /* 0x0000000407047290 */ /* 0x000fe2000fffe03f */
[----:B------:R-:W-:Y:S02]  /*0e90*/  SHF.R.S32.HI R3, RZ, 0x7, R3 ;  /* 0x00000007ff037819 */ /* 0x000fe40000011403 */
[----:B------:R-:W-:Y:S02]  /*0ea0*/  ULDC UR7, c[0x0][0x9dc] ;  /* 0x0002770000077ab9 */ /* 0x000fe40000000800 */
[----:B------:R-:W-:Y:S01]  /*0eb0*/  UIADD3 UR7, UR4, -UR7, URZ ;  /* 0x8000000704077290 */ /* 0x000fe2000fffe03f */
[----:B------:R-:W-:Y:S01]  /*0ec0*/  VIMNMX R88, R3, R0, PT ;  /* 0x0000000003587248 */ /* 0x000fe20003fe0100 */
[----:B------:R-:W-:Y:S10]  /*0ed0*/  @!P1 BRA `(.L_x_851) ;  /* 0x0000000000449947 */ /* 0x000ff40003800000 */
[----:B------:R-:W-:-:S06]  /*0ee0*/  UISETP.GT.AND UP0, UPT, UR4, -0x1, UPT ;  /* 0xffffffff0400788c */ /* 0x000fcc000bf04270 */
[----:B------:R-:W-:-:S13]  /*0ef0*/  PLOP3.LUT P0, PT, PT, PT, UP0, 0x80, 0x0 ;  /* 0x000000000000781c */ /* 0x000fda0003f0f008 */
[----:B------:R-:W-:Y:S05]  /*0f00*/  @P0 BRA `(.L_x_852) ;  /* 0x00000000001c0947 */ /* 0x000fea0003800000 */
[----:B------:R-:W-:Y:S02]  /*0f10*/  UISETP.NE.AND UP0, UPT, UR5, 0x1, UPT ;  /* 0x000000010500788c */ /* 0x000fe4000bf05270 */
[----:B------:R-:W-:-:S09]  /*0f20*/  ULOP3.LUT UR4, URZ, UR4, URZ, 0x33, !UPT ;  /* 0x000000043f047292 */ /* 0x000fd2000f8e333f */
[----:B------:R-:W-:Y:S02]  /*0f30*/  @UP0 ULDC.64 UR10, c[0x0][0x9e8] ;  /* 0x00027a00000a0ab9 */ /* 0x000fe40000000a00 */
[----:B------:R-:W-:-:S04]  /*0f40*/  UIMAD.WIDE.U32 UR8, UR4, UR10, URZ ;  /* 0x0000000a040872a5 */ /* 0x000fc8000f8e003f */
[----:B------:R-:W-:-:S04]  /*0f50*/  @UP0 USHF.R.U32.HI UR4, URZ, UR11, UR9 ;  /* 0x0000000b3f040299 */ /* 0x000fc80008011609 */
[----:B------:R-:W-:Y:S01]  /*0f60*/  ULOP3.LUT UR4, URZ, UR4, URZ, 0x33, !UPT ;  /* 0x000000043f047292 */ /* 0x000fe2000f8e333f */
[----:B------:R-:W-:Y:S11]  /*0f70*/  BRA `(.L_x_853) ;  /* 0x0000000000107947 */ /* 0x000ff60003800000 */
.L_x_852:
[----:B------:R-:W-:-:S11]  /*0f80*/  UISETP.NE.AND UP0, UPT, UR5, 0x1, UPT ;  /* 0x000000010500788c */ /* 0x000fd6000bf05270 */
[----:B------:R-:W-:Y:S02]  /*0f90*/  @UP0 ULDC.64 UR10, c[0x0][0x9e8] ;  /* 0x00027a00000a0ab9 */ /* 0x000fe40000000a00 */
[----:B------:R-:W-:-:S04]  /*0fa0*/  UIMAD.WIDE.U32 UR8, UR4, UR10, URZ ;  /* 0x0000000a040872a5 */ /* 0x000fc8000f8e003f */
[----:B------:R-:W-:-:S12]  /*0fb0*/  @UP0 USHF.R.U32.HI UR4, URZ, UR11, UR9 ;  /* 0x0000000b3f040299 */ /* 0x000fd80008011609 */
.L_x_853:
[----:B------:R-:W-:-:S04]  /*0fc0*/  UIMAD UR4, UR4, UR5, URZ ;  /* 0x00000005040472a4 */ /* 0x000fc8000f8e023f */
[----:B------:R-:W-:-:S04]  /*0fd0*/  UISETP.LT.AND UP0, UPT, UR7, UR4, UPT ;  /* 0x000000040700728c */ /* 0x000fc8000bf01270 */
[----:B------:R-:W-:-:S12]  /*0fe0*/  USEL UR7, UR7, UR4, !UP0 ;  /* 0x0000000407077287 */ /* 0x000fd8000c000000 */
.L_x_851:
[----:B------:R-:W-:Y:S02]  /*0ff0*/  USHF.R.S32.HI UR4, URZ, 0x1f, UR7 ;  /* 0x0000001f3f047899 */ /* 0x000fe40008011407 */
[----:B------:R-:W-:Y:S02]  /*1000*/  USHF.R.U32.HI UR11, URZ, 0x10, UR6 ;  /* 0x000000103f0b7899 */ /* 0x000fe40008011606 */
[----:B------:R-:W-:Y:S02]  /*1010*/  ULEA.HI UR4, UR4, UR7, URZ, 0x7 ;  /* 0x0000000704047291 */ /* 0x000fe4000f8f383f */
[----:B------:R-:W-:Y:S02]  /*1020*/  ULOP3.LUT UR7, UR6, 0xffff, URZ, 0xc0, !UPT ;  /* 0x0000ffff06077892 */ /* 0x000fe4000f8ec03f */
[----:B------:R-:W-:-:S04]  /*1030*/  USHF.R.S32.HI UR4, URZ, 0x7, UR4 ;  /* 0x000000073f047899 */ /* 0x000fc80008011404 */
[----:B------:R-:W-:-:S04]  /*1040*/  UISETP.LT.AND UP0, UPT, URZ, UR4, UPT ;  /* 0x000000043f00728c */ /* 0x000fc8000bf01270 */
[----:B------:R-:W-:Y:S02]  /*1050*/  USEL UR10, URZ, UR4, !UP0 ;  /* 0x000000043f0a7287 */ /* 0x000fe4000c000000 */
[----:B------:R-:W-:Y:S01]  /*1060*/  UISETP.NE.AND UP0, UPT, UR11, URZ, UPT ;  /* 0x0000003f0b00728c */ /* 0x000fe2000bf05270 */
[----:B------:R-:W-:-:S03]  /*1070*/  UMOV UR4, URZ ;  /* 0x0000003f00047c82 */ /* 0x000fc60008000000 */
[----:B------:R-:W-:-:S07]  /*1080*/  ISETP.GT.AND P0, PT, R88, UR10, PT ;  /* 0x0000000a58007c0c */ /* 0x000fce000bf04270 */
[----:B------:R-:W-:-:S06]  /*1090*/  @!UP0 ULDC UR11, c[0x0][0x9f0] ;  /* 0x00027c00000b8ab9 */ /* 0x000fcc0000000800 */
[----:B------:R-:W-:Y:S05]  /*10a0*/  @!P0 BRA `(.L_x_854) ;  /* 0x00000000008c8947 */ /* 0x000fea0003800000 */
[----:B------:R-:W-:Y:S01]  /*10b0*/  IMAD.U32 R5, RZ, RZ, UR11 ;  /* 0x0000000bff057e24 */ /* 0x000fe2000f8e00ff */
[----:B------:R-:W-:-:S04]  /*10c0*/  UMOV UR4, URZ ;  /* 0x0000003f00047c82 */ /* 0x000fc80008000000 */
[----:B------:R-:W-:-:S04]  /*10d0*/  IABS R0, R5 ;  /* 0x0000000500007213 */ /* 0x000fc80000000000 */
[----:B------:R-:W-:Y:S02]  /*10e0*/  R2UR UR12, R0 ;  /* 0x00000000000c72ca */ /* 0x000fe400000e0000 */
[----:B------:R-:W-:Y:S02]  /*10f0*/  IADD3 R0, R5, -0x1, R88 ;  /* 0xffffffff05007810 */ /* 0x000fe40007ffe058 */
[----:B------:R-:W-:Y:S02]  /*1100*/  IABS R5, R5 ;  /* 0x0000000500057213 */ /* 0x000fe40000000000 */
[----:B------:R-:W-:-:S03]  /*1110*/  R2UR UR6, R0 ;  /* 0x00000000000672ca */ /* 0x000fc600000e0000 */
[----:B------:R-:W-:-:S04]  /*1120*/  IMAD.MOV R5, RZ, RZ, -R5 ;  /* 0x000000ffff057224 */ /* 0x000fc800078e0a05 */
[----:B------:R-:W0:Y:S06]  /*1130*/  I2F.RP R3, UR12 ;  /* 0x0000000c00037d06 */ /* 0x000e2c0008209400 */
[----:B------:R-:W-:-:S06]  /*1140*/  UIADD3 UR6, -UR10, UR6, URZ ;  /* 0x000000060a067290 */ /* 0x000fcc000fffe13f */
[----:B------:R-:W-:Y:S01]  /*1150*/  IMAD.U32 R0, RZ, RZ, UR6 ;  /* 0x00000006ff007e24 */ /* 0x000fe2000f8e00ff */
[----:B------:R-:W-:Y:S01]  /*1160*/  ULOP3.LUT UR6, UR6, UR11, URZ, 0x3c, !UPT ;  /* 0x0000000b06067292 */ /* 0x000fe2000f8e3c3f */
[----:B0-----:R-:W0:Y:S03]  /*1170*/  MUFU.RCP R3, R3 ;  /* 0x0000000300037308 */ /* 0x001e260000001000 */
[----:B------:R-:W-:-:S04]  /*1180*/  IABS R0, R0 ;  /* 0x0000000000007213 */ /* 0x000fc80000000000 */
[----:B------:R-:W-:Y:S01]  /*1190*/  R2UR UR9, R0 ;  /* 0x00000000000972ca */ /* 0x000fe200000e0000 */
[----:B------:R-:W-:Y:S02]  /*11a0*/  IMAD.MOV.U32 R0, RZ, RZ, R5 ;  /* 0x000000ffff007224 */ /* 0x000fe400078e0005 */
[----:B0-----:R-:W-:-:S06]  /*11b0*/  VIADD R4, R3, 0xffffffe ;  /* 0x0ffffffe03047836 */ /* 0x001fcc0000000000 */
        /* <DEDUP_REMOVED lines=18> */
.L_x_854:
[----:B------:R-:W-:Y:S02]  /*12e0*/  UIMAD UR5, UR7, UR4, UR10 ;  /* 0x00000004070572a4 */ /* 0x000fe4000f8e020a */
[----:B------:R-:W-:Y:S01]  /*12f0*/  IMAD.U32 R5, RZ, RZ, UR4 ;  /* 0x00000004ff057e24 */ /* 0x000fe2000f8e00ff */
[----:B------:R-:W-:Y:S01]  /*1300*/  PLOP3.LUT P0, PT, PT, PT, PT, 0x80, 0x0 ;  /* 0x000000000000781c */ /* 0x000fe20003f0f070 */
[----:B------:R-:W-:Y:S01]  /*1310*/  IMAD.MOV.U32 R3, RZ, RZ, RZ ;  /* 0x000000ffff037224 */ /* 0x000fe200078e00ff */
[----:B------:R-:W-:Y:S01]  /*1320*/  CS2R R134, SRZ ;  /* 0x0000000000867805 */ /* 0x000fe2000001ff00 */
[----:B------:R-:W-:Y:S01]  /*1330*/  IMAD.MOV.U32 R0, RZ, RZ, RZ ;  /* 0x000000ffff007224 */ /* 0x000fe200078e00ff */
[----:B------:R-:W-:Y:S01]  /*1340*/  VIADDMNMX R88, R5, UR5, R88, PT ;  /* 0x0000000505587c46 */ /* 0x000fe2000b800158 */
[----:B------:R-:W-:Y:S01]  /*1350*/  IMAD.U32 R19, RZ, RZ, UR5 ;  /* 0x00000005ff137e24 */ /* 0x000fe2000f8e00ff */
[----:B------:R-:W-:Y:S02]  /*1360*/  CS2R R132, SRZ ;  /* 0x0000000000847805 */ /* 0x000fe4000001ff00 */
[----:B------:R-:W-:-:S02]  /*1370*/  CS2R R130, SRZ ;  /* 0x0000000000827805 */ /* 0x000fc4000001ff00 */
[----:B------:R-:W-:Y:S02]  /*1380*/  ISETP.GT.AND P1, PT, R88, UR5, PT ;  /* 0x0000000558007c0c */ /* 0x000fe4000bf24270 */
        /* <DEDUP_REMOVED lines=26> */
[----:B------:R-:W-:-:S05]  /*1530*/  SHF.R.S32.HI R92, RZ, 0x7, R91 ;  /* 0x00000007ff5c7819 */ /* 0x000fca000001145b */
        /* <DEDUP_REMOVED lines=9> */
[----:B------:R-:W-:Y:S02]  /*15d0*/  ULEA UR4, UR5, UR36, 0xc ;  /* 0x0000002405047291 */ /* 0x000fe4000f8e603f */
[----:B------:R-:W-:Y:S02]  /*15e0*/  ULEA UR5, UR5, UR6, 0xd ;  /* 0x0000000605057291 */ /* 0x000fe4000f8e683f */
[----:B------:R-:W-:Y:S02]  /*15f0*/  UIADD3 UR4, UR4, 0xc400, URZ ;  /* 0x0000c40004047890 */ /* 0x000fe4000fffe03f */
[----:B------:R-:W-:Y:S02]  /*1600*/  USHF.R.U32.HI UR5, URZ, 0x4, UR5 ;  /* 0x000000043f057899 */ /* 0x000fe40008011605 */
[----:B------:R-:W-:Y:S02]  /*1610*/  USHF.R.U32.HI UR4, URZ, 0x4, UR4 ;  /* 0x000000043f047899 */ /* 0x000fe40008011604 */
[----:B------:R-:W-:-:S02]  /*1620*/  ULOP3.LUT UR60, UR5, 0x3fff, URZ, 0xc0, !UPT ;  /* 0x00003fff053c7892 */ /* 0x000fc4000f8ec03f */
        /* <DEDUP_REMOVED lines=18> */
.L_x_856:
[----:B------:R-:W-:Y:S02]  /*1750*/  SHF.L.U32 R4, RZ, 0x1f, RZ ;  /* 0x0000001fff047819 */ /* 0x000fe400000006ff */
[----:B------:R-:W-:Y:S02]  /*1760*/  LEA.HI R3, R90, R23, RZ, 0x4 ;  /* 0x000000175a037211 */ /* 0x000fe400078f20ff */
[----:B------:R-:W0:Y:S02]  /*1770*/  SYNCS.PHASECHK.TRANS64.TRYWAIT P0, [UR36+0x2d800], R4 ;  /* 0x02d80004ff0075a7 */ /* 0x000e240008000164 */
[----:B------:R-:W-:-:S05]  /*1780*/  LOP3.LUT R0, R3, 0xfffffff0, RZ, 0xc0, !PT ;  /* 0xfffffff003007812 */ /* 0x000fca00078ec0ff */
[----:B------:R-:W-:-:S05]  /*1790*/  IMAD.IADD R10, R23, 0x1, -R0 ;  /* 0x00000001170a7824 */ /* 0x000fca00078e0a00 */
[----:B------:R-:W-:-:S04]  /*17a0*/  SHF.R.S32.HI R5, RZ, 0x1f, R10 ;  /* 0x0000001fff057819 */ /* 0x000fc8000001140a */
[----:B------:R-:W-:Y:S01]  /*17b0*/  LEA.HI R0, R5, R10, RZ, 0x3 ;  /* 0x0000000a05007211 */ /* 0x000fe200078f18ff */
[----:B0-----:R-:W-:Y:S06]  /*17c0*/  @!P0 BRA `(.L_x_857) ;  /* 0x0000014000cc8947 */ /* 0x001fec0003800000 */
.L_x_1024:
[----:B------:R-:W-:Y:S01]  /*17d0*/  R2UR UR4, R16 ;  /* 0x00000000100472ca */ /* 0x000fe200000e0000 */
[----:B------:R-:W-:Y:S01]  /*17e0*/  IMAD.MOV.U32 R7, RZ, RZ, 0x20 ;  /* 0x00000020ff077424 */ /* 0x000fe200078e00ff */
[----:B0-----:R-:W-:-:S05]  /*17f0*/  LOP3.LUT R5, R0, 0xfffffff8, RZ, 0xc0, !PT ;  /* 0xfffffff800057812 */ /* 0x001fca00078ec0ff */
[----:B------:R-:W-:-:S05]  /*1800*/  IMAD.IADD R10, R10, 0x1, -R5 ;  /* 0x000000010a0a7824 */ /* 0x000fca00078e0a05 */
[----:B------:R-:W-:Y:S01]  /*1810*/  LOP3.LUT P1, RZ, R10, 0x4, RZ, 0xc0, !PT ;  /* 0x000000040aff7812 */ /* 0x000fe2000782c0ff */
[----:B------:R-:W-:-:S03]  /*1820*/  ULOP3.LUT UR4, UR4, 0x1, URZ, 0xfc, !UPT ;  /* 0x0000000104047892 */ /* 0x000fc6000f8efc3f */
[----:B------:R-:W-:-:S03]  /*1830*/  SEL R7, R7, 0xffffffe0, !P1 ;  /* 0xffffffe007077807 */ /* 0x000fc60004800000 */
[----:B------:R-:W-:-:S05]  /*1840*/  IMAD.U32 R6, RZ, RZ, UR4 ;  /* 0x00000004ff067e24 */ /* 0x000fca000f8e00ff */
[----:B------:R-:W-:-:S13]  /*1850*/  ISETP.NE.AND P0, PT, R6, 0x3, PT ;  /* 0x000000030600780c */ /* 0x000fda0003f05270 */
[----:B------:R-:W-:Y:S05]  /*1860*/  @!P0 BRA `(.L_x_858) ;  /* 0x0000000000048947 */ /* 0x000fea0003800000 */
[----:B------:R-:W-:Y:S01]  /*1870*/  BPT.TRAP 0x1 ;  /* 0x000000040000795c */ /* 0x000fe20000300000 */
.L_x_858:
[----:B------:R0:W1:Y:S01]  /*1880*/  SYNCS.PHASECHK.TRANS64.TRYWAIT P2, [UR36+0x2d830], R4 ;  /* 0x02d83004ff0075a7 */ /* 0x0000620008040164 */
[----:B------:R-:W-:Y:S05]  /*1890*/  @!P0 BRA `(.L_x_859) ;  /* 0x0000000000048947 */ /* 0x000fea0003800000 */
[----:B------:R-:W-:Y:S01]  /*18a0*/  BPT.TRAP 0x1 ;  /* 0x000000040000795c */ /* 0x000fe20000300000 */
.L_x_859:
[----:B------:R-:W-:Y:S01]  /*18b0*/  IMAD.U32 R12, RZ, RZ, UR37 ;  /* 0x00000025ff0c7e24 */ /* 0x000fe2000f8e00ff */
[----:B------:R-:W-:-:S04]  /*18c0*/  ISETP.NE.AND P1, PT, R24, RZ, PT ;  /* 0x000000ff1800720c */ /* 0x000fc80003f25270 */
[----:B------:R-:W-:Y:S01]  /*18d0*/  LOP3.LUT R12, R12, 0x10000, RZ, 0xfc, !PT ;  /* 0x000100000c0c7812 */ /* 0x000fe200078efcff */
[----:B-1----:R-:W-:Y:S08]  /*18e0*/  @P2 BRA `(.L_x_860) ;  /* 0x0000000000082947 */ /* 0x002ff00003800000 */
[----:B------:R-:W1:Y:S02]  /*18f0*/  SYNCS.PHASECHK.TRANS64.TRYWAIT P2, [UR36+0x2d830], R4 ;  /* 0x02d83004ff0075a7 */ /* 0x000e640008040164 */
[----:B-1----:R-:W-:Y:S05]  /*1900*/  @!P2 BRA `(.L_x_861) ;  /* 0x000001400094a947 */ /* 0x002fea0003800000 */
.L_x_860:
[----:B------:R-:W-:Y:S05]  /*1910*/  WARPSYNC.ALL ;  /* 0x0000000000007948 */ /* 0x000fea0003800000 */
[----:B------:R-:W-:Y:S01]  /*1920*/  IMAD.MOV.U32 R13, RZ, RZ, -0x7fffffe0 ;  /* 0x80000020ff0d7424 */ /* 0x000fe200078e00ff */
[----:B------:R-:W-:Y:S01]  /*1930*/  UIADD3 UR4, UR36, 0x15400, URZ ;  /* 0x0001540024047890 */ /* 0x000fe2000fffe03f */
[C---:B------:R-:W-:Y:S01]  /*1940*/  R2UR UR8, R12.reuse ;  /* 0x000000000c0872ca */ /* 0x040fe200000e0000 */
[----:B------:R-:W-:Y:S02]  /*1950*/  WARPGROUP.ARRIVE ;  /* 0x00000000000079c5 */ /* 0x000fe40000000000 */
[----:B------:R-:W-:Y:S01]  /*1960*/  R2UR UR9, R13 ;  /* 0x000000000d0972ca */ /* 0x000fe200000e0000 */
[----:B------:R-:W-:Y:S01]  /*1970*/  USHF.R.U32.HI UR4, URZ, 0x4, UR4 ;  /* 0x000000043f047899 */ /* 0x000fe20008011604 */
[----:B------:R-:W-:Y:S01]  /*1980*/  R2UR UR24, R12 ;  /* 0x000000000c1872ca */ /* 0x000fe200000e0000 */
[----:B------:R-:W-:Y:S01]  /*1990*/  UMOV UR11, 0x80000020 ;  /* 0x80000020000b7882 */ /* 0x000fe20000000000 */
[----:B------:R-:W-:Y:S01]  /*19a0*/  UMOV UR13, 0x80000020 ;  /* 0x80000020000d7882 */ /* 0x000fe20000000000 */
[----:B------:R-:W-:Y:S01]  /*19b0*/  ULOP3.LUT UR4, UR4, 0x3fff, URZ, 0xc0, !UPT ;  /* 0x00003fff04047892 */ /* 0x000fe2000f8ec03f */
[C---:B------:R-:W-:Y:S01]  /*19c0*/  LOP3.LUT P2, RZ, R10.reuse, 0x2, RZ, 0xc0, !PT ;  /* 0x000000020aff7812 */ /* 0x040fe2000784c0ff */
[----:B------:R-:W-:Y:S01]  /*19d0*/  UMOV UR15, 0x80000020 ;  /* 0x80000020000f7882 */ /* 0x000fe20000000000 */
[----:B------:R-:W-:Y:S01]  /*19e0*/  UMOV UR17, 0x80000020 ;  /* 0x8000002000117882 */ /* 0x000fe20000000000 */
[----:B------:R-:W-:Y:S01]  /*19f0*/  ULOP3.LUT UR37, UR4, 0x10000, URZ, 0xfc, !UPT ;  /* 0x0001000004257892 */ /* 0x000fe2000f8efc3f */
[----:B------:R-:W-:Y:S01]  /*1a00*/  IMAD.SHL.U32 R10, R10, 0x40, RZ ;  /* 0x000000400a0a7824 */ /* 0x000fe200078e00ff */
[----:B------:R-:W-:Y:S01]  /*1a10*/  UMOV UR19, 0x80000020 ;  /* 0x8000002000137882 */ /* 0x000fe20000000000 */
[----:B------:R-:W-:Y:S01]  /*1a20*/  UMOV UR21, 0x80000020 ;  /* 0x8000002000157882 */ /* 0x000fe20000000000 */
[----:B------:R-:W-:Y:S01]  /*1a30*/  UIADD3 UR14, UR37, 0x200, URZ ;  /* 0x00000200250e7890 */ /* 0x000fe2000fffe03f */
[----:B------:R-:W-:Y:S01]  /*1a40*/  SHF.R.U32.HI R3, RZ, 0x1, R3 ;  /* 0x00000001ff037819 */ /* 0x000fe20000011603 */
[----:B------:R-:W-:Y:S01]  /*1a50*/  UIADD3 UR12, UR24, 0x300, URZ ;  /* 0x00000300180c7890 */ /* 0x000fe2000fffe03f */
[----:B------:R-:W-:Y:S01]  /*1a60*/  LOP3.LUT R10, R10, 0x1c0, RZ, 0xc0, !PT ;  /* 0x000001c00a0a7812 */ /* 0x000fe200078ec0ff */
[----:B------:R-:W-:Y:S01]  /*1a70*/  UMOV UR10, UR37 ;  /* 0x00000025000a7c82 */ /* 0x000fe20008000000 */
[----:B------:R-:W-:Y:S01]  /*1a80*/  UIADD3 UR16, UR24, 0x302, URZ ;  /* 0x0000030218107890 */ /* 0x000fe2000fffe03f */
[----:B------:R-:W-:Y:S01]  /*1a90*/  HGMMA.64x128x16.F32 R24, gdesc[UR8], RZ, !UPT, gsb0 ;  /* 0x01e00000081879f0 */ /* 0x000fe2000c0008ff */
[----:B------:R-:W-:Y:S01]  /*1aa0*/  UIADD3 UR8, UR24, 0x2, URZ ;  /* 0x0000000218087890 */ /* 0x000fe2000fffe03f */
[----:B------:R-:W-:Y:S01]  /*1ab0*/  IMAD.SHL.U32 R0, R0, 0x40, RZ ;  /* 0x0000004000007824 */ /* 0x000fe200078e00ff */
[----:B------:R-:W-:Y:S01]  /*1ac0*/  UIADD3 UR10, UR37, 0x2, URZ ;  /* 0x00000002250a7890 */ /* 0x000fe2000fffe03f */
[----:B------:R-:W-:Y:S01]  /*1ad0*/  UMOV UR9, 0x80000020 ;  /* 0x8000002000097882 */ /* 0x000fe20000000000 */
[----:B------:R-:W-:Y:S01]  /*1ae0*/  UMOV UR11, 0x80000020 ;  /* 0x80000020000b7882 */ /* 0x000fe20000000000 */
[----:B------:R-:W-:Y:S01]  /*1af0*/  UIADD3 UR18, UR37, 0x202, URZ ;  /* 0x0000020225127890 */ /* 0x000fe2000fffe03f */
[----:B------:R-:W-:Y:S01]  /*1b00*/  LOP3.LUT R0, R0, 0xfffffe00, RZ, 0xc0, !PT ;  /* 0xfffffe0000007812 */ /* 0x000fe200078ec0ff */
[----:B------:R-:W-:-:S02]  /*1b10*/  UIADD3 UR20, UR24, 0x600, URZ ;  /* 0x0000060018147890 */ /* 0x000fc4000fffe03f */
[----:B------:R-:W-:Y:S01]  /*1b20*/  UIADD3 UR22, UR37, 0x400, URZ ;  /* 0x0000040025167890 */ /* 0x000fe2000fffe03f */
[----:B------:R-:W-:Y:S01]  /*1b30*/  UMOV UR23, 0x80000020 ;  /* 0x8000002000177882 */ /* 0x000fe20000000000 */
[----:B------:R-:W-:Y:S02]  /*1b40*/  UIADD3 UR24, UR24, 0x602, URZ ;  /* 0x0000060218187890 */ /* 0x000fe4000fffe03f */
[----:B------:R-:W-:Y:S01]  /*1b50*/  UIADD3 UR26, UR37, 0x402, URZ ;  /* 0x00000402251a7890 */ /* 0x000fe2000fffe03f */
[----:B------:R-:W-:Y:S01]  /*1b60*/  UMOV UR25, 0x80000020 ;  /* 0x8000002000197882 */ /* 0x000fe20000000000 */
[----:B------:R-:W-:Y:S01]  /*1b70*/  UMOV UR27, 0x80000020 ;  /* 0x80000020001b7882 */ /* 0x000fe20000000000 */
[----:B------:R-:W-:Y:S01]  /*1b80*/  ULDC UR7, c[0x0][0x9d8] ;  /* 0x0002760000077ab9 */ /* 0x000fe20000000800 */
[----:B------:R-:W-:Y:S01]  /*1b90*/  ULDC UR4, c[0x0][0x448] ;  /* 0x0001120000047ab9 */ /* 0x000fe20000000800 */
[----:B------:R-:W-:Y:S01]  /*1ba0*/  ULDC UR31, c[0x0][0x2f0] ;  /* 0x0000bc00001f7ab9 */ /* 0x000fe20000000800 */
[----:B------:R-:W-:Y:S01]  /*1bb0*/  UISETP.NE.AND UP0, UPT, UR4, 0x1, UPT ;  /* 0x000000010400788c */ /* 0x000fe2000bf05270 */
[----:B------:R-:W-:-:S02]  /*1bc0*/  ULDC UR6, c[0x0][0x9dc] ;  /* 0x0002770000067ab9 */ /* 0x000fc40000000800 */
[----:B------:R-:W-:-:S03]  /*1bd0*/  ULOP3.LUT UR28, URZ, UR6, URZ, 0x33, !UPT ;  /* 0x000000063f1c7292 */ /* 0x000fc6000f8e333f */
[----:B------:R-:W-:Y:S02]  /*1be0*/  PLOP3.LUT P3, PT, PT, PT, UP0, 0x80, 0x0 ;  /* 0x000000000000781c */ /* 0x000fe40003f6f008 */
[----:B------:R-:W-:-:S03]  /*1bf0*/  PLOP3.LUT P4, PT, PT, PT, UP0, 0x80, 0x0 ;  /* 0x000000000000781c */ /* 0x000fc60003f8f008 */
[----:B------:R-:W-:Y:S01]  /*1c00*/  @UP0 ULDC UR4, c[0x0][0x44c] ;  /* 0x0001130000040ab9 */ /* 0x000fe20000000800 */
[----:B------:R-:W-:Y:S02]  /*1c10*/  WARPGROUP.DEPBAR.LE gsb0, 0x0 ;  /* 0x00008000000079c5 */ /* 0x000fe40000010000 */
[----:B------:R-:W-:-:S06]  /*1c20*/  WARPGROUP.ARRIVE ;  /* 0x00000000000079c5 */ /* 0x000fcc0000000000 */
[----:B------:R-:W-:Y:S01]  /*1c30*/  HGMMA.64x128x16.F32 R24, gdesc[UR8], R24, gsb0 ;  /* 0x01e00000081879f0 */ /* 0x000fe20008000818 */
[----:B------:R-:W-:Y:S02]  /*1c40*/  ULDC UR10, c[0x0][0x288] ;  /* 0x0000a200000a7ab9 */ /* 0x000fe40000000800 */
[----:B------:R-:W-:Y:S02]  /*1c50*/  WARPGROUP.DEPBAR.LE gsb0, 0x0 ;  /* 0x00008000000079c5 */ /* 0x000fe40000010000 */
[----:B------:R-:W-:-:S07]  /*1c60*/  WARPGROUP.ARRIVE ;  /* 0x00000000000079c5 */ /* 0x000fce0000000000 */
[----:B------:R-:W-:Y:S03]  /*1c70*/  HGMMA.64x128x16.F32 R24, gdesc[UR12], R24, gsb0 ;  /* 0x01e000000c1879f0 */ /* 0x000fe60008000818 */
        /* <DEDUP_REMOVED lines=10> */
[----:B------:R-:W-:Y:S01]  /*1d20*/  FMUL.FTZ R99, R37, UR7 ;  /* 0x0000000725637c20 */ /* 0x000fe20008410000 */
[----:B------:R-:W-:-:S04]  /*1d30*/  IMAD.HI R37, R92, 0x55555556, RZ ;  /* 0x555555565c257827 */ /* 0x000fc800078e02ff */
[----:B------:R-:W-:Y:S01]  /*1d40*/  FMUL.FTZ R15, R38, UR7 ;  /* 0x00000007260f7c20 */ /* 0x000fe20008410000 */
[----:B------:R-:W-:Y:S01]  /*1d50*/  LOP3.LUT R38, R91, 0xffffff80, RZ, 0xc0, !PT ;  /* 0xffffff805b267812 */ /* 0x000fe200078ec0ff */
[----:B------:R-:W-:Y:S01]  /*1d60*/  FMUL.FTZ R101, R41, UR7 ;  /* 0x0000000729657c20 */ /* 0x000fe20008410000 */
[----:B------:R-:W-:Y:S01]  /*1d70*/  LOP3.LUT R41, R10, 0x8, R3, 0xf8, !PT ;  /* 0x000000080a297812 */ /* 0x000fe200078ef803 */
[----:B------:R-:W-:Y:S01]  /*1d80*/  FMUL.FTZ R100, R40, UR7 ;  /* 0x0000000728647c20 */ /* 0x000fe20008410000 */
[----:B------:R-:W-:Y:S01]  /*1d90*/  LEA.HI R37, R37, R37, RZ, 0x1 ;  /* 0x0000002525257211 */ /* 0x000fe200078f08ff */
[----:B------:R-:W-:Y:S01]  /*1da0*/  IMAD.IADD R38, R23, 0x1, -R38 ;  /* 0x0000000117267824 */ /* 0x000fe200078e0a26 */
[----:B------:R-:W-:Y:S01]  /*1db0*/  SHF.R.U32.HI R10, RZ, 0x3, R10 ;  /* 0x00000003ff0a7819 */ /* 0x000fe2000001160a */
[----:B-1----:R-:W-:Y:S01]  /*1dc0*/  FMUL.FTZ R5, R24, UR7 ;  /* 0x0000000718057c20 */ /* 0x002fe20008410000 */
[----:B------:R-:W-:Y:S01]  /*1dd0*/  FMUL.FTZ R24, R43, UR7 ;  /* 0x000000072b187c20 */ /* 0x000fe20008410000 */
[----:B------:R-:W-:Y:S01]  /*1de0*/  IMAD R92, R37, -0x3, R92 ;  /* 0xfffffffd255c7824 */ /* 0x000fe200078e025c */
[-C--:B------:R-:W-:Y:S01]  /*1df0*/  LEA.HI R37, R90, R23.reuse, RZ, 0x2 ;  /* 0x000000175a257211 */ /* 0x080fe200078f10ff */
[----:B------:R-:W-:Y:S01]  /*1e00*/  FMUL.FTZ R20, R39, UR7 ;  /* 0x0000000727147c20 */ /* 0x000fe20008410000 */
[----:B------:R-:W-:Y:S01]  /*1e10*/  SHF.R.S32.HI R3, RZ, 0x1f, R38 ;  /* 0x0000001fff037819 */ /* 0x000fe20000011426 */
[----:B------:R-:W-:Y:S01]  /*1e20*/  FMUL.FTZ R21, R42, UR7 ;  /* 0x000000072a157c20 */ /* 0x000fe20008410000 */
[----:B------:R-:W-:Y:S01]  /*1e30*/  LOP3.LUT R40, R37, 0xfffffffc, RZ, 0xc0, !PT ;  /* 0xfffffffc25287812 */ /* 0x000fe200078ec0ff */
[----:B------:R-:W-:Y:S01]  /*1e40*/  FMUL.FTZ R8, R30, UR7 ;  /* 0x000000071e087c20 */ /* 0x000fe20008410000 */
[----:B------:R-:W-:Y:S01]  /*1e50*/  LOP3.LUT R43, R41, R10, RZ, 0x3c, !PT ;  /* 0x0000000a292b7212 */ /* 0x000fe200078e3cff */
[----:B------:R-:W-:Y:S01]  /*1e60*/  FMUL.FTZ R30, R54, UR7 ;  /* 0x00000007361e7c20 */ /* 0x000fe20008410000 */
[-C--:B------:R-:W-:Y:S01]  /*1e70*/  LEA.HI R10, R3, R38.reuse, RZ, 0x2 ;  /* 0x00000026030a7211 */ /* 0x080fe200078f10ff */
[----:B------:R-:W-:Y:S01]  /*1e80*/  IMAD.IADD R39, R23, 0x1, -R40 ;  /* 0x0000000117277824 */ /* 0x000fe200078e0a28 */
[----:B------:R-:W-:Y:S01]  /*1e90*/  LEA.HI R90, R90, R23, RZ, 0x5 ;  /* 0x000000175a5a7211 */ /* 0x000fe200078f28ff */
[----:B------:R-:W-:Y:S01]  /*1ea0*/  FMUL.FTZ R54, R60, UR7 ;  /* 0x000000073c367c20 */ /* 0x000fe20008410000 */
[----:B------:R-:W-:Y:S01]  /*1eb0*/  LEA.HI R23, R3, R38, RZ, 0x5 ;  /* 0x0000002603177211 */ /* 0x000fe200078f28ff */
[----:B------:R-:W-:Y:S01]  /*1ec0*/  FMUL.FTZ R6, R27, UR7 ;  /* 0x000000071b067c20 */ /* 0x000fe20008410000 */
[--C-:B------:R-:W-:Y:S01]  /*1ed0*/  SHF.R.S32.HI R3, RZ, 0x2, R10.reuse ;  /* 0x00000002ff037819 */ /* 0x100fe2000001140a */
[----:B------:R-:W-:Y:S01]  /*1ee0*/  IMAD.SHL.U32 R90, R90, 0x20, RZ ;  /* 0x000000205a5a7824 */ /* 0x000fe200078e00ff */
[----:B------:R-:W-:Y:S01]  /*1ef0*/  SHF.R.S32.HI R40, RZ, 0x1f, R10 ;  /* 0x0000001fff287819 */ /* 0x000fe2000001140a */
[----:B------:R-:W-:Y:S01]  /*1f00*/  FMUL.FTZ R60, R69, UR7 ;  /* 0x00000007453c7c20 */ /* 0x000fe20008410000 */
[----:B------:R-:W-:Y:S01]  /*1f10*/  SHF.R.S32.HI R23, RZ, 0x5, R23 ;  /* 0x00000005ff177819 */ /* 0x000fe20000011417 */
[----:B------:R-:W-:Y:S01]  /*1f20*/  FMUL.FTZ R27, R51, UR7 ;  /* 0x00000007331b7c20 */ /* 0x000fe20008410000 */
[----:B------:R-:W-:Y:S01]  /*1f30*/  LEA.HI R40, R40, R3, RZ, 0x3 ;  /* 0x0000000328287211 */ /* 0x000fe200078f18ff */
[----:B------:R-:W-:Y:S01]  /*1f40*/  FMUL.FTZ R51, R53, UR7 ;  /* 0x0000000735337c20 */ /* 0x000fe20008410000 */
[----:B------:R-:W-:Y:S01]  /*1f50*/  LEA.HI R41, R39, R39, RZ, 0x1 ;  /* 0x0000002727297211 */ /* 0x000fe200078f08ff */
[----:B------:R-:W-:Y:S01]  /*1f60*/  FMUL.FTZ R53, R57, UR7 ;  /* 0x0000000739357c20 */ /* 0x000fe20008410000 */
[----:B------:R-:W-:Y:S01]  /*1f70*/  LEA R23, R23, UR39, 0x4 ;  /* 0x0000002717177c11 */ /* 0x000fe2000f8e20ff */
[----:B------:R-:W-:Y:S01]  /*1f80*/  FMUL.FTZ R57, R64, UR7 ;  /* 0x0000000740397c20 */ /* 0x000fe20008410000 */
[----:B------:R-:W-:Y:S01]  /*1f90*/  LOP3.LUT R40, R40, 0xfffffff8, RZ, 0xc0, !PT ;  /* 0xfffffff828287812 */ /* 0x000fe200078ec0ff */
[----:B------:R-:W-:Y:S01]  /*1fa0*/  FMUL.FTZ R14, R35, UR7 ;  /* 0x00000007230e7c20 */ /* 0x000fe20008410000 */
[----:B------:R-:W-:Y:S01]  /*1fb0*/  LOP3.LUT R42, R41, 0x1ffffffe, RZ, 0xc0, !PT ;  /* 0x1ffffffe292a7812 */ /* 0x000fe200078ec0ff */
[----:B------:R-:W-:Y:S01]  /*1fc0*/  FMUL.FTZ R64, R77, UR7 ;  /* 0x000000074d407c20 */ /* 0x000fe20008410000 */
[----:B------:R-:W-:Y:S01]  /*1fd0*/  IADD3 R23, R23, R3, -R40 ;  /* 0x0000000317177210 */ /* 0x000fe20007ffe828 */
[----:B------:R-:W-:-:S02]  /*1fe0*/  IMAD.U32 R3, RZ, RZ, UR36 ;  /* 0x00000024ff037e24 */ /* 0x000fc4000f8e00ff */
[----:B------:R-:W-:Y:S01]  /*1ff0*/  FMUL.FTZ R35, R67, UR7 ;  /* 0x0000000743237c20 */ /* 0x000fe20008410000 */
[----:B------:R-:W-:Y:S01]  /*2000*/  IMAD.IADD R42, R39, 0x1, -R42 ;  /* 0x00000001272a7824 */ /* 0x000fe200078e0a2a */
[----:B------:R-:W-:Y:S01]  /*2010*/  LOP3.LUT R39, R90, 0xfffffc00, RZ, 0xc0, !PT ;  /* 0xfffffc005a277812 */ /* 0x000fe200078ec0ff */
[----:B------:R-:W-:Y:S02]  /*2020*/  IMAD R23, R92, 0x40, R23 ;  /* 0x000000405c177824 */ /* 0x000fe400078e0217 */
[----:B------:R-:W-:Y:S01]  /*2030*/  FMUL.FTZ R94, R28, UR7 ;  /* 0x000000071c5e7c20 */ /* 0x000fe20008410000 */
[----:B------:R-:W-:Y:S01]  /*2040*/  @!P1 VIADD R3, R3, 0x2d840 ;  /* 0x0002d84003039836 */ /* 0x000fe20000000000 */
[----:B------:R-:W-:Y:S01]  /*2050*/  IADD3 R39, R43, R0, R39 ;  /* 0x000000002b277210 */ /* 0x000fe20007ffe027 */
[----:B------:R-:W-:Y:S02]  /*2060*/  IMAD R0, R42, 0x8, R23 ;  /* 0x000000082a007824 */ /* 0x000fe400078e0217 */
[----:B------:R-:W-:Y:S01]  /*2070*/  FMUL.FTZ R28, R50, UR7 ;  /* 0x00000007321c7c20 */ /* 0x000fe20008410000 */
[----:B------:R-:W-:-:S02]  /*2080*/  IMAD.MOV.U32 R43, RZ, RZ, -0x80 ;  /* 0xffffff80ff2b7424 */ /* 0x000fc400078e00ff */
[----:B------:R-:W-:Y:S01]  /*2090*/  FMUL.FTZ R9, R31, UR7 ;  /* 0x000000071f097c20 */ /* 0x000fe20008410000 */
[----:B------:R-:W-:Y:S01]  /*20a0*/  @P3 IMAD.HI.U32 R23, R0, UR4, RZ ;  /* 0x0000000400173c27 */ /* 0x000fe2000f8e00ff */
[----:B------:R-:W-:-:S03]  /*20b0*/  @UP0 ULDC UR4, c[0x0][0x450] ;  /* 0x0001140000040ab9 */ /* 0x000fc60000000800 */
[----:B------:R-:W-:Y:S01]  /*20c0*/  FMUL.FTZ R96, R32, UR7 ;  /* 0x0000000720607c20 */ /* 0x000fe20008410000 */
[----:B------:R-:W-:Y:S01]  /*20d0*/  FMUL.FTZ R50, R52, UR7 ;  /* 0x0000000734327c20 */ /* 0x000fe20008410000 */
[----:B------:R-:W-:Y:S01]  /*20e0*/  IMAD.MOV.U32 R69, RZ, RZ, R0 ;  /* 0x000000ffff457224 */ /* 0x000fe200078e0000 */
[----:B------:R-:W-:Y:S01]  /*20f0*/  @P4 SHF.R.U32.HI R69, RZ, UR4, R23 ;  /* 0x00000004ff454c19 */ /* 0x000fe20008011617 */
[----:B------:R-:W-:Y:S01]  /*2100*/  IMAD R77, R88, R43, 0x80 ;  /* 0x00000080584d7424 */ /* 0x000fe200078e022b */
[----:B------:R-:W-:Y:S01]  /*2110*/  LOP3.LUT R23, R10, 0x7ffffffc, RZ, 0xc0, !PT ;  /* 0x7ffffffc0a177812 */ /* 0x000fe200078ec0ff */
[----:B------:R-:W-:Y:S01]  /*2120*/  ULDC.64 UR4, c[0x0][0x9e0] ;  /* 0x0002780000047ab9 */ /* 0x000fe20000000a00 */
[----:B------:R-:W-:Y:S01]  /*2130*/  @!P1 PRMT R10, RZ, 0x654, R3 ;  /* 0x00000654ff0a9816 */ /* 0x000fe20000000003 */
[----:B------:R-:W1:Y:S01]  /*2140*/  SHFL.IDX PT, R67, R69, RZ, 0x1c1f ;  /* 0x001c1fff45437589 */ /* 0x000e6200000e0000 */
[----:B------:R-:W-:Y:S01]  /*2150*/  UISETP.GE.AND UP1, UPT, UR5, 0x1, UPT ;  /* 0x000000010500788c */ /* 0x000fe2000bf26270 */
[----:B------:R-:W-:Y:S01]  /*2160*/  IMAD.IADD R3, R38, 0x1, -R23 ;  /* 0x0000000126037824 */ /* 0x000fe200078e0a17 */
[----:B------:R2:W-:Y:S01]  /*2170*/  @!P1 SYNCS.ARRIVE.TRANS64.RED.A1T0 RZ, [R10+URZ], RZ ;  /* 0x000000ff0aff99a7 */ /* 0x0005e2000810043f */
[----:B------:R-:W-:Y:S01]  /*2180*/  FMUL.FTZ R93, R25, UR7 ;  /* 0x00000007195d7c20 */ /* 0x000fe20008410000 */
[----:B0-----:R-:W-:Y:S01]  /*2190*/  FMUL.FTZ R4, R26, UR7 ;  /* 0x000000071a047c20 */ /* 0x001fe20008410000 */
[----:B------:R-:W-:Y:S01]  /*21a0*/  FMUL.FTZ R95, R29, UR7 ;  /* 0x000000071d5f7c20 */ /* 0x000fe20008410000 */
[----:B------:R-:W-:Y:S01]  /*21b0*/  FMUL.FTZ R97, R33, UR7 ;  /* 0x0000000721617c20 */ /* 0x000fe20008410000 */
[----:B------:R-:W-:Y:S01]  /*21c0*/  FMUL.FTZ R11, R34, UR7 ;  /* 0x00000007220b7c20 */ /* 0x000fe20008410000 */
[----:B------:R-:W-:Y:S01]  /*21d0*/  FMUL.FTZ R52, R56, UR7 ;  /* 0x0000000738347c20 */ /* 0x000fe20008410000 */
[----:B------:R-:W-:Y:S01]  /*21e0*/  FMUL.FTZ R32, R58, UR7 ;  /* 0x000000073a207c20 */ /* 0x000fe20008410000 */
[----:B--2---:R-:W-:-:S02]  /*21f0*/  VIADD R10, R77, 0x1 ;  /* 0x000000014d0a7836 */ /* 0x004fc40000000000 */
        /* <DEDUP_REMOVED lines=32> */
[----:B------:R-:W-:Y:S01]  /*2400*/  IMAD R23, R3, -0x2, R10 ;  /* 0xfffffffe03177824 */ /* 0x000fe200078e020a */
[----:B------:R-:W-:Y:S01]  /*2410*/  PLOP3.LUT P3, PT, PT, PT, UP1, 0x40, 0x0 ;  /* 0x000000000000781c */ /* 0x000fe20003f6e818 */
[----:B------:R-:W-:Y:S01]  /*2420*/  IMAD.U32 R83, RZ, RZ, UR10 ;  /* 0x0000000aff537e24 */ /* 0x000fe2000f8e00ff */
[----:B------:R-:W0:Y:S01]  /*2430*/  MUFU.TANH R5, R5 ;  /* 0x0000000500057308 */ /* 0x000e220000002400 */
[----:B------:R-:W-:Y:S01]  /*2440*/  IMAD R10, R18, UR31, R23 ;  /* 0x0000001f120a7c24 */ /* 0x000fe2000f8e0217 */
[----:B------:R-:W-:Y:S01]  /*2450*/  LEA R75, R88, 0xffffff80, 0x7 ;  /* 0xffffff80584b7811 */ /* 0x000fe200078e38ff */
[----:B------:R-:W-:-:S02]  /*2460*/  IMAD R38, R18, UR31, R77 ;  /* 0x0000001f12267c24 */ /* 0x000fc4000f8e024d */
[----:B------:R-:W-:Y:S02]  /*2470*/  IMAD.IADD R23, R10, 0x1, -R83 ;  /* 0x000000010a177824 */ /* 0x000fe400078e0a53 */
[----:B------:R-:W-:Y:S01]  /*2480*/  IMAD.MOV.U32 R66, RZ, RZ, 0x10 ;  /* 0x00000010ff427424 */ /* 0x000fe200078e00ff */
[----:B------:R-:W2:Y:S01]  /*2490*/  MUFU.TANH R93, R93 ;  /* 0x0000005d005d7308 */ /* 0x000ea20000002400 */
[----:B------:R-:W-:Y:S02]  /*24a0*/  IMAD R72, R3, -0x2, R38 ;  /* 0xfffffffe03487824 */ /* 0x000fe400078e0226 */
[C---:B------:R-:W-:Y:S01]  /*24b0*/  VIADD R79, R23.reuse, UR4 ;  /* 0x00000004174f7c36 */ /* 0x040fe20008000000 */
[----:B------:R-:W-:Y:S01]  /*24c0*/  SEL R38, R66, 0xfffffff0, !P2 ;  /* 0xfffffff042267807 */ /* 0x000fe20005000000 */
[----:B------:R-:W-:Y:S02]  /*24d0*/  VIADD R74, R23, UR28 ;  /* 0x0000001c174a7c36 */ /* 0x000fe40008000000 */
[----:B------:R-:W-:Y:S01]  /*24e0*/  IMAD.U32 R10, RZ, RZ, UR28 ;  /* 0x0000001cff0a7e24 */ /* 0x000fe2000f8e00ff */
[----:B------:R-:W3:Y:S01]  /*24f0*/  MUFU.TANH R4, R4 ;  /* 0x0000000400047308 */ /* 0x000ee20000002400 */
[----:B-1----:R-:W-:Y:S01]  /*2500*/  VIADDMNMX R70, R67, R79, R72, PT ;  /* 0x0000004f43467246 */ /* 0x002fe20003800148 */
[----:B------:R-:W-:-:S06]  /*2510*/  IMAD.IADD R71, R74, 0x1, R67 ;  /* 0x000000014a477824 */ /* 0x000fcc00078e0243 */
[----:B------:R-:W1:Y:S08]  /*2520*/  MUFU.TANH R6, R6 ;  /* 0x0000000600067308 */ /* 0x000e700000002400 */
[----:B------:R-:W4:Y:S08]  /*2530*/  MUFU.TANH R94, R94 ;  /* 0x0000005e005e7308 */ /* 0x000f300000002400 */
[----:B------:R-:W0:Y:S08]  /*2540*/  MUFU.TANH R95, R95 ;  /* 0x0000005f005f7308 */ /* 0x000e300000002400 */
        /* <DEDUP_REMOVED lines=57> */
[----:B------:R-:W0:Y:S01]  /*28e0*/  MUFU.TANH R43, R43 ;  /* 0x0000002b002b7308 */ /* 0x000e220000002400 */
[----:B-1234-:R-:W-:Y:S05]  /*28f0*/  @P3 BRA `(.L_x_862) ;  /* 0x00000000005c3947 */ /* 0x01efea0003800000 */
[----:B------:R-:W-:Y:S01]  /*2900*/  IMAD R66, R18, UR31, R67 ;  /* 0x0000001f12427c24 */ /* 0x000fe2000f8e0243 */
[----:B------:R-:W-:Y:S03]  /*2910*/  BSSY B0, `(.L_x_863) ;  /* 0x0000011000007945 */ /* 0x000fe60003800000 */
[----:B------:R-:W-:-:S05]  /*2920*/  IMAD.IADD R66, R66, 0x1, -R83 ;  /* 0x0000000142427824 */ /* 0x000fca00078e0a53 */
[----:B------:R-:W-:-:S13]  /*2930*/  ISETP.GT.AND P2, PT, R66, -0x1, PT ;  /* 0xffffffff4200780c */ /* 0x000fda0003f44270 */
[----:B------:R-:W-:Y:S05]  /*2940*/  @P2 BRA `(.L_x_864) ;  /* 0x0000000000202947 */ /* 0x000fea0003800000 */
[----:B------:R-:W-:Y:S01]  /*2950*/  UISETP.NE.AND UP2, UPT, UR5, 0x1, UPT ;  /* 0x000000010500788c */ /* 0x000fe2000bf45270 */
[----:B------:R-:W-:-:S05]  /*2960*/  LOP3.LUT R66, RZ, R66, RZ, 0x33, !PT ;  /* 0x00000042ff427212 */ /* 0x000fca00078e33ff */
[----:B------:R-:W-:-:S05]  /*2970*/  PLOP3.LUT P2, PT, PT, PT, UP2, 0x80, 0x0 ;  /* 0x000000000000781c */ /* 0x000fca0003f4f028 */
[----:B------:R-:W-:-:S08]  /*2980*/  @UP2 ULDC.64 UR6, c[0x0][0x9e8] ;  /* 0x00027a0000062ab9 */ /* 0x000fd00000000a00 */
[----:B------:R-:W-:-:S05]  /*2990*/  @P2 IMAD.HI.U32 R23, R66, UR6, RZ ;  /* 0x0000000642172c27 */ /* 0x000fca000f8e00ff */
[----:B------:R-:W-:-:S04]  /*29a0*/  @P2 SHF.R.U32.HI R66, RZ, UR7, R23 ;  /* 0x00000007ff422c19 */ /* 0x000fc80008011617 */
[----:B------:R-:W-:Y:S01]  /*29b0*/  LOP3.LUT R66, RZ, R66, RZ, 0x33, !PT ;  /* 0x00000042ff427212 */ /* 0x000fe200078e33ff */
[----:B------:R-:W-:Y:S06]  /*29c0*/  BRA `(.L_x_865) ;  /* 0x0000000000147947 */ /* 0x000fec0003800000 */
.L_x_864:
[----:B------:R-:W-:-:S06]  /*29d0*/  UISETP.NE.AND UP2, UPT, UR5, 0x1, UPT ;  /* 0x000000010500788c */ /* 0x000fcc000bf45270 */
[----:B------:R-:W-:-:S05]  /*29e0*/  PLOP3.LUT P2, PT, PT, PT, UP2, 0x80, 0x0 ;  /* 0x000000000000781c */ /* 0x000fca0003f4f028 */
[----:B------:R-:W-:-:S08]  /*29f0*/  @UP2 ULDC.64 UR6, c[0x0][0x9e8] ;  /* 0x00027a0000062ab9 */ /* 0x000fd00000000a00 */
[----:B------:R-:W-:-:S05]  /*2a00*/  @P2 IMAD.HI.U32 R23, R66, UR6, RZ ;  /* 0x0000000642172c27 */ /* 0x000fca000f8e00ff */
[----:B------:R-:W-:-:S07]  /*2a10*/  @P2 SHF.R.U32.HI R66, RZ, UR7, R23 ;  /* 0x00000007ff422c19 */ /* 0x000fce0008011617 */
.L_x_865:
[----:B------:R-:W-:Y:S05]  /*2a20*/  BSYNC B0 ;  /* 0x0000000000007941 */ /* 0x000fea0003800000 */
.L_x_863:
[----:B------:R-:W-:-:S04]  /*2a30*/  IMAD R66, R66, UR5, -R75 ;  /* 0x0000000542427c24 */ /* 0x000fc8000f8e0a4b */
[----:B------:R-:W-:-:S05]  /*2a40*/  IMAD R66, R3, -0x2, R66 ;  /* 0xfffffffe03427824 */ /* 0x000fca00078e0242 */
[----:B------:R-:W-:Y:S02]  /*2a50*/  VIMNMX R71, R71, R66, !PT ;  /* 0x0000004247477248 */ /* 0x000fe40007fe0100 */
[----:B------:R-:W-:-:S07]  /*2a60*/  VIADDMNMX R70, R66, UR5, R70, PT ;  /* 0x0000000542467c46 */ /* 0x000fce000b800146 */
.L_x_862:
[C---:B------:R-:W-:Y:S01]  /*2a70*/  ISETP.GE.AND P4, PT, R77.reuse, 0x9, PT ;  /* 0x000000094d00780c */ /* 0x040fe20003f86270 */
[----:B------:R-:W1:Y:S01]  /*2a80*/  SHFL.IDX PT, R69, R69, 0x1, 0x1c1f ;  /* 0x003c1f0045457f89 */ /* 0x000e6200000e0000 */
[C---:B------:R-:W-:Y:S02]  /*2a90*/  ISETP.GE.AND P2, PT, R77.reuse, 0x2, PT ;  /* 0x000000024d00780c */ /* 0x040fe40003f46270 */
[----:B------:R-:W-:Y:S02]  /*2aa0*/  ISETP.GE.AND P5, PT, R77, 0xa, PT ;  /* 0x0000000a4d00780c */ /* 0x000fe40003fa6270 */
[----:B------:R-:W-:Y:S02]  /*2ab0*/  LOP3.LUT R23, R23, 0xfffffffd, RZ, 0xc0, !PT ;  /* 0xfffffffd17177812 */ /* 0x000fe400078ec0ff */
[----:B------:R-:W-:-:S04]  /*2ac0*/  ISETP.GT.AND P3, PT, R71, 0x1, !P2 ;  /* 0x000000014700780c */ /* 0x000fc80005764270 */
[----:B------:R-:W-:Y:S02]  /*2ad0*/  ISETP.LT.OR P3, PT, R70, 0x2, P3 ;  /* 0x000000024600780c */ /* 0x000fe40001f61670 */
[----:B------:R-:W-:Y:S02]  /*2ae0*/  @P4 LOP3.LUT R23, R23, 0x2, RZ, 0xfc, !PT ;  /* 0x0000000217174812 */ /* 0x000fe400078efcff */
[----:B------:R-:W-:Y:S02]  /*2af0*/  FSEL R93, R93, -INF , !P3 ;  /* 0xff8000005d5d7808 */ /* 0x000fe40005800000 */
[----:B------:R-:W-:Y:S02]  /*2b00*/  LOP3.LUT R23, R23, 0xfffffffb, RZ, 0xc0, !PT ;  /* 0xfffffffb17177812 */ /* 0x000fe400078ec0ff */
[----:B------:R-:W-:Y:S02]  /*2b10*/  ISETP.GT.AND P4, PT, R71, 0x8, !P4 ;  /* 0x000000084700780c */ /* 0x000fe40006784270 */
[----:B------:R-:W-:-:S02]  /*2b20*/  @P5 LOP3.LUT R23, R23, 0x4, RZ, 0xfc, !PT ;  /* 0x0000000417175812 */ /* 0x000fc400078efcff */
[----:B------:R-:W-:Y:S02]  /*2b30*/  ISETP.GT.AND P3, PT, R71, 0x9, !P5 ;  /* 0x000000094700780c */ /* 0x000fe40006f64270 */
[C---:B------:R-:W-:Y:S02]  /*2b40*/  ISETP.GE.AND P5, PT, R77.reuse, 0x11, PT ;  /* 0x000000114d00780c */ /* 0x040fe40003fa6270 */
[C---:B------:R-:W-:Y:S02]  /*2b50*/  ISETP.LT.OR P4, PT, R70.reuse, 0x9, P4 ;  /* 0x000000094600780c */ /* 0x040fe40002781670 */
[----:B------:R-:W-:Y:S02]  /*2b60*/  ISETP.LT.OR P3, PT, R70, 0xa, P3 ;  /* 0x0000000a4600780c */ /* 0x000fe40001f61670 */
[----:B------:R-:W-:Y:S02]  /*2b70*/  FSEL R94, R94, -INF , !P4 ;  /* 0xff8000005e5e7808 */ /* 0x000fe40006000000 */
[----:B------:R-:W-:-:S02]  /*2b80*/  ISETP.GE.AND P4, PT, R77, 0x12, PT ;  /* 0x000000124d00780c */ /* 0x000fc40003f86270 */
[----:B------:R-:W-:Y:S02]  /*2b90*/  LOP3.LUT R23, R23, 0xfffffff7, RZ, 0xc0, !PT ;  /* 0xfffffff717177812 */ /* 0x000fe400078ec0ff */
[----:B0-----:R-:W-:Y:S02]  /*2ba0*/  FSEL R95, R95, -INF , !P3 ;  /* 0xff8000005f5f7808 */ /* 0x001fe40005800000 */
[----:B------:R-:W-:Y:S02]  /*2bb0*/  ISETP.GT.AND P3, PT, R71, 0x10, !P5 ;  /* 0x000000104700780c */ /* 0x000fe40006f64270 */
[----:B------:R-:W-:Y:S02]  /*2bc0*/  @P5 LOP3.LUT R23, R23, 0x8, RZ, 0xfc, !PT ;  /* 0x0000000817175812 */ /* 0x000fe400078efcff */
[----:B------:R-:W-:Y:S02]  /*2bd0*/  ISETP.LT.OR P3, PT, R70, 0x11, P3 ;  /* 0x000000114600780c */ /* 0x000fe40001f61670 */
[----:B------:R-:W-:-:S02]  /*2be0*/  LOP3.LUT R23, R23, 0xfdffffff, RZ, 0xc0, !PT ;  /* 0xfdffffff17177812 */ /* 0x000fc400078ec0ff */
[----:B------:R-:W-:Y:S02]  /*2bf0*/  FSEL R96, R96, -INF , !P3 ;  /* 0xff80000060607808 */ /* 0x000fe40005800000 */
[----:B------:R-:W-:Y:S02]  /*2c00*/  @P4 LOP3.LUT R23, R23, 0x2000000, RZ, 0xfc, !PT ;  /* 0x0200000017174812 */ /* 0x000fe400078efcff */
[----:B------:R-:W-:Y:S02]  /*2c10*/  ISETP.GT.AND P3, PT, R71, 0x11, !P4 ;  /* 0x000000114700780c */ /* 0x000fe40006764270 */
[----:B------:R-:W-:Y:S02]  /*2c20*/  ISETP.GE.AND P4, PT, R77, 0x19, PT ;  /* 0x000000194d00780c */ /* 0x000fe40003f86270 */
[----:B------:R-:W-:Y:S02]  /*2c30*/  ISETP.LT.OR P3, PT, R70, 0x12, P3 ;  /* 0x000000124600780c */ /* 0x000fe40001f61670 */
[----:B------:R-:W-:-:S02]  /*2c40*/  LOP3.LUT R23, R23, 0xfeffffff, RZ, 0xc0, !PT ;  /* 0xfeffffff17177812 */ /* 0x000fc400078ec0ff */
[----:B------:R-:W-:Y:S02]  /*2c50*/  FSEL R97, R97, -INF , !P3 ;  /* 0xff80000061617808 */ /* 0x000fe40005800000 */
[----:B------:R-:W-:-:S04]  /*2c60*/  ISETP.GT.AND P3, PT, R71, 0x18, !P4 ;  /* 0x000000184700780c */ /* 0x000fc80006764270 */
[----:B------:R-:W-:Y:S02]  /*2c70*/  ISETP.LT.OR P3, PT, R70, 0x19, P3 ;  /* 0x000000194600780c */ /* 0x000fe40001f61670 */
[----:B------:R-:W-:Y:S02]  /*2c80*/  @P4 LOP3.LUT R23, R23, 0x1000000, RZ, 0xfc, !PT ;  /* 0x0100000017174812 */ /* 0x000fe400078efcff */
[----:B------:R-:W-:Y:S02]  /*2c90*/  ISETP.GE.AND P4, PT, R77, 0x1a, PT ;  /* 0x0000001a4d00780c */ /* 0x000fe40003f86270 */
[----:B------:R-:W-:Y:S02]  /*2ca0*/  LOP3.LUT R23, R23, 0xff7fffff, RZ, 0xc0, !PT ;  /* 0xff7fffff17177812 */ /* 0x000fe400078ec0ff */
[----:B------:R-:W-:Y:S02]  /*2cb0*/  FSEL R98, R98, -INF , !P3 ;  /* 0xff80000062627808 */ /* 0x000fe40005800000 */
[----:B------:R-:W-:-:S04]  /*2cc0*/  ISETP.GT.AND P3, PT, R71, 0x19, !P4 ;  /* 0x000000194700780c */ /* 0x000fc80006764270 */
[----:B------:R-:W-:-:S03]  /*2cd0*/  ISETP.LT.OR P3, PT, R70, 0x1a, P3 ;  /* 0x0000001a4600780c */ /* 0x000fc60001f61670 */
        /* <DEDUP_REMOVED lines=110> */
[----:B------:R-:W-:Y:S02]  /*33c0*/  FSEL R62, R62, -INF , !P3 ;  /* 0xff8000003e3e7808 */ /* 0x000fe40005800000 */
[----:B------:R-:W-:Y:S02]  /*33d0*/  LOP3.LUT R23, R23, 0xffffffef, RZ, 0xc0, !PT ;  /* 0xffffffef17177812 */ /* 0x000fe400078ec0ff */
[----:B------:R-:W-:-:S04]  /*33e0*/  ISETP.GT.AND P3, PT, R71, 0x68, !P4 ;  /* 0x000000684700780c */ /* 0x000fc80006764270 */
[----:B------:R-:W-:-:S03]  /*33f0*/  ISETP.LT.OR P3, PT, R70, 0x69, P3 ;  /* 0x000000694600780c */ /* 0x000fc60001f61670 */
[----:B------:R-:W-:Y:S02]  /*3400*/  @P4 LOP3.LUT R23, R23, 0x10, RZ, 0xfc, !PT ;  /* 0x0000001017174812 */ /* 0x000fe400078efcff */
[----:B------:R-:W-:Y:S02]  /*3410*/  ISETP.GE.AND P4, PT, R77, 0x6a, PT ;  /* 0x0000006a4d00780c */ /* 0x000fe40003f86270 */
[----:B------:R-:W-:Y:S02]  /*3420*/  FSEL R63, R63, -INF , !P3 ;  /* 0xff8000003f3f7808 */ /* 0x000fe40005800000 */
[----:B------:R-:W-:Y:S02]  /*3430*/  ISETP.GT.AND P3, PT, R71, 0x69, !P4 ;  /* 0x000000694700780c */ /* 0x000fe40006764270 */
[----:B------:R-:W-:Y:S02]  /*3440*/  LOP3.LUT R23, R23, 0xfbffffff, RZ, 0xc0, !PT ;  /* 0xfbffffff17177812 */ /* 0x000fe400078ec0ff */
[----:B------:R-:W-:-:S04]  /*3450*/  ISETP.LT.OR P3, PT, R70, 0x6a, P3 ;  /* 0x0000006a4600780c */ /* 0x000fc80001f61670 */
[----:B------:R-:W-:Y:S02]  /*3460*/  FSEL R64, R64, -INF , !P3 ;  /* 0xff80000040407808 */ /* 0x000fe40005800000 */
[----:B------:R-:W-:Y:S02]  /*3470*/  ISETP.GE.AND P3, PT, R77, 0x71, PT ;  /* 0x000000714d00780c */ /* 0x000fe40003f66270 */
[----:B------:R-:W-:Y:S02]  /*3480*/  @P4 LOP3.LUT R23, R23, 0x4000000, RZ, 0xfc, !PT ;  /* 0x0400000017174812 */ /* 0x000fe400078efcff */
[----:B------:R-:W-:Y:S02]  /*3490*/  ISETP.GT.AND P4, PT, R71, 0x70, !P3 ;  /* 0x000000704700780c */ /* 0x000fe40005f84270 */
[----:B------:R-:W-:Y:S02]  /*34a0*/  LOP3.LUT R23, R23, 0xfffffffe, RZ, 0xc0, !PT ;  /* 0xfffffffe17177812 */ /* 0x000fe400078ec0ff */
[----:B------:R-:W-:-:S04]  /*34b0*/  ISETP.LT.OR P4, PT, R70, 0x71, P4 ;  /* 0x000000714600780c */ /* 0x000fc80002781670 */
[----:B------:R-:W-:Y:S02]  /*34c0*/  FSEL R65, R65, -INF , !P4 ;  /* 0xff80000041417808 */ /* 0x000fe40006000000 */
[----:B------:R-:W-:-:S04]  /*34d0*/  ISETP.GE.AND P4, PT, R77, 0x72, PT ;  /* 0x000000724d00780c */ /* 0x000fc80003f86270 */
[----:B------:R-:W-:-:S04]  /*34e0*/  ISETP.GT.AND P5, PT, R71, 0x71, !P4 ;  /* 0x000000714700780c */ /* 0x000fc800067a4270 */
[----:B------:R-:W-:-:S04]  /*34f0*/  ISETP.LT.OR P5, PT, R70, 0x72, P5 ;  /* 0x000000724600780c */ /* 0x000fc80002fa1670 */
[----:B------:R-:W-:Y:S02]  /*3500*/  FSEL R49, R68, -INF , !P5 ;  /* 0xff80000044317808 */ /* 0x000fe40006800000 */
[----:B------:R-:W-:-:S04]  /*3510*/  ISETP.GE.AND P5, PT, R77, 0x79, PT ;  /* 0x000000794d00780c */ /* 0x000fc80003fa6270 */
[----:B------:R-:W-:-:S04]  /*3520*/  ISETP.GT.AND P6, PT, R71, 0x78, !P5 ;  /* 0x000000784700780c */ /* 0x000fc80006fc4270 */
[----:B------:R-:W-:-:S04]  /*3530*/  ISETP.LT.OR P6, PT, R70, 0x79, P6 ;  /* 0x000000794600780c */ /* 0x000fc800037c1670 */
[----:B------:R-:W-:Y:S02]  /*3540*/  FSEL R48, R84, -INF , !P6 ;  /* 0xff80000054307808 */ /* 0x000fe40007000000 */
[----:B------:R-:W-:-:S13]  /*3550*/  ISETP.GE.AND P6, PT, R77, 0x1, PT ;  /* 0x000000014d00780c */ /* 0x000fda0003fc6270 */
[----:B------:R-:W-:Y:S02]  /*3560*/  @P6 LOP3.LUT R23, R23, 0x1, RZ, 0xfc, !PT ;  /* 0x0000000117176812 */ /* 0x000fe400078efcff */
[----:B------:R-:W-:Y:S02]  /*3570*/  ISETP.GT.AND P6, PT, R71, RZ, !P6 ;  /* 0x000000ff4700720c */ /* 0x000fe400077c4270 */
[----:B------:R-:W-:Y:S02]  /*3580*/  LOP3.LUT R23, R23, 0xf7ffffff, RZ, 0xc0, !PT ;  /* 0xf7ffffff17177812 */ /* 0x000fe400078ec0ff */
[----:B------:R-:W-:-:S04]  /*3590*/  ISETP.LT.OR P6, PT, R70, 0x1, P6 ;  /* 0x000000014600780c */ /* 0x000fc800037c1670 */
[----:B------:R-:W-:Y:S02]  /*35a0*/  FSEL R73, R5, -INF , !P6 ;  /* 0xff80000005497808 */ /* 0x000fe40007000000 */
[----:B------:R-:W-:-:S13]  /*35b0*/  ISETP.GE.AND P6, PT, R77, 0x7a, PT ;  /* 0x0000007a4d00780c */ /* 0x000fda0003fc6270 */
[----:B------:R-:W-:Y:S02]  /*35c0*/  @P6 LOP3.LUT R23, R23, 0x8000000, RZ, 0xfc, !PT ;  /* 0x0800000017176812 */ /* 0x000fe400078efcff */
[----:B------:R-:W-:Y:S01]  /*35d0*/  ISETP.GT.AND P6, PT, R71, 0x79, !P6 ;  /* 0x000000794700780c */ /* 0x000fe200077c4270 */
[----:B-1----:R-:W-:-:S03]  /*35e0*/  IMAD.IADD R71, R74, 0x1, R69 ;  /* 0x000000014a477824 */ /* 0x002fc600078e0245 */
[----:B------:R-:W-:Y:S02]  /*35f0*/  ISETP.LT.OR P6, PT, R70, 0x7a, P6 ;  /* 0x0000007a4600780c */ /* 0x000fe400037c1670 */
[----:B------:R-:W-:Y:S02]  /*3600*/  VIADDMNMX R70, R69, R79, R72, PT ;  /* 0x0000004f45467246 */ /* 0x000fe40003800148 */
[----:B------:R-:W-:Y:S02]  /*3610*/  FSEL R5, R85, -INF , !P6 ;  /* 0xff80000055057808 */ /* 0x000fe40007000000 */
[----:B------:R-:W-:-:S13]  /*3620*/  PLOP3.LUT P6, PT, PT, PT, UP1, 0x40, 0x0 ;  /* 0x000000000000781c */ /* 0x000fda0003fce818 */
[----:B------:R-:W-:Y:S05]  /*3630*/  @P6 BRA `(.L_x_866) ;  /* 0x0000000000646947 */ /* 0x000fea0003800000 */
        /* <DEDUP_REMOVED lines=9> */
[----:B------:R-:W-:Y:S01]  /*36d0*/  @P6 IMAD.HI.U32 R69, R68, UR6, RZ ;  /* 0x0000000644456c27 */ /* 0x000fe2000f8e00ff */
[----:B------:R-:W-:-:S13]  /*36e0*/  PLOP3.LUT P6, PT, PT, PT, UP2, 0x80, 0x0 ;  /* 0x000000000000781c */ /* 0x000fda0003fcf028 */
[----:B------:R-:W-:-:S04]  /*36f0*/  @P6 SHF.R.U32.HI R68, RZ, UR7, R69 ;  /* 0x00000007ff446c19 */ /* 0x000fc80008011645 */
[----:B------:R-:W-:Y:S01]  /*3700*/  LOP3.LUT R68, RZ, R68, RZ, 0x33, !PT ;  /* 0x00000044ff447212 */ /* 0x000fe200078e33ff */
[----:B------:R-:W-:Y:S06]  /*3710*/  BRA `(.L_x_869) ;  /* 0x0000000000187947 */ /* 0x000fec0003800000 */
.L_x_868:
[----:B------:R-:W-:-:S06]  /*3720*/  UISETP.NE.AND UP2, UPT, UR5, 0x1, UPT ;  /* 0x000000010500788c */ /* 0x000fcc000bf45270 */
[----:B------:R-:W-:-:S05]  /*3730*/  PLOP3.LUT P6, PT, PT, PT, UP2, 0x80, 0x0 ;  /* 0x000000000000781c */ /* 0x000fca0003fcf028 */
[----:B------:R-:W-:-:S08]  /*3740*/  @UP2 ULDC.64 UR6, c[0x0][0x9e8] ;  /* 0x00027a0000062ab9 */ /* 0x000fd00000000a00 */
[----:B------:R-:W-:Y:S01]  /*3750*/  @P6 IMAD.HI.U32 R69, R68, UR6, RZ ;  /* 0x0000000644456c27 */ /* 0x000fe2000f8e00ff */
[----:B------:R-:W-:-:S13]  /*3760*/  PLOP3.LUT P6, PT, PT, PT, UP2, 0x80, 0x0 ;  /* 0x000000000000781c */ /* 0x000fda0003fcf028 */
[----:B------:R-:W-:-:S07]  /*3770*/  @P6 SHF.R.U32.HI R68, RZ, UR7, R69 ;  /* 0x00000007ff446c19 */ /* 0x000fce0008011645 */
.L_x_869:
[----:B------:R-:W-:Y:S05]  /*3780*/  BSYNC B0 ;  /* 0x0000000000007941 */ /* 0x000fea0003800000 */
.L_x_867:
[----:B------:R-:W-:-:S04]  /*3790*/  IMAD R68, R68, UR5, -R75 ;  /* 0x0000000544447c24 */ /* 0x000fc8000f8e0a4b */
[----:B------:R-:W-:-:S05]  /*37a0*/  IMAD R68, R3, -0x2, R68 ;  /* 0xfffffffe03447824 */ /* 0x000fca00078e0244 */
[----:B------:R-:W-:Y:S02]  /*37b0*/  VIMNMX R71, R71, R68, !PT ;  /* 0x0000004447477248 */ /* 0x000fe40007fe0100 */
[----:B------:R-:W-:-:S07]  /*37c0*/  VIADDMNMX R70, R68, UR5, R70, PT ;  /* 0x0000000544467c46 */ /* 0x000fce000b800146 */
.L_x_866:
[----:B------:R-:W-:Y:S01]  /*37d0*/  ISETP.GT.AND P2, PT, R71, 0x1, !P2 ;  /* 0x000000014700780c */ /* 0x000fe20005744270 */
[----:B------:R-:W-:Y:S01]  /*37e0*/  ULDC UR10, c[0x0][0x988] ;  /* 0x00026200000a7ab9 */ /* 0x000fe20000000800 */
[----:B------:R-:W-:Y:S01]  /*37f0*/  LOP3.LUT P6, RZ, R23, 0x8, RZ, 0xc0, !PT ;  /* 0x0000000817ff7812 */ /* 0x000fe200078cc0ff */
[----:B------:R-:W-:Y:S01]  /*3800*/  @UP0 ULDC UR6, c[0x0][0x44c] ;  /* 0x0001130000060ab9 */ /* 0x000fe20000000800 */
[----:B------:R-:W-:Y:S01]  /*3810*/  ISETP.LT.OR P2, PT, R70, 0x2, P2 ;  /* 0x000000024600780c */ /* 0x000fe20001741670 */
[----:B------:R-:W-:Y:S01]  /*3820*/  UIMAD.WIDE.U32 UR6, UR39, UR6, URZ ;  /* 0x00000006270672a5 */ /* 0x000fe2000f8e003f */
[----:B------:R-:W-:Y:S01]  /*3830*/  ISETP.GT.AND P3, PT, R71, 0x70, !P3 ;  /* 0x000000704700780c */ /* 0x000fe20005f64270 */
[----:B------:R-:W-:Y:S01]  /*3840*/  @UP0 ULDC UR14, c[0x0][0x450] ;  /* 0x00011400000e0ab9 */ /* 0x000fe20000000800 */
[----:B------:R-:W-:Y:S01]  /*3850*/  FSEL R6, R6, -INF , !P2 ;  /* 0xff80000006067808 */ /* 0x000fe20005000000 */
[----:B------:R-:W-:Y:S01]  /*3860*/  @UP0 USHF.R.U32.HI UR39, URZ, UR14, UR7 ;  /* 0x0000000e3f270299 */ /* 0x000fe20008011607 */
[----:B------:R-:W-:-:S02]  /*3870*/  LOP3.LUT P2, RZ, R23, 0x2, RZ, 0xc0, !PT ;  /* 0x0000000217ff7812 */ /* 0x000fc4000784c0ff */
[C---:B------:R-:W-:Y:S02]  /*3880*/  ISETP.GT.AND P4, PT, R71.reuse, 0x71, !P4 ;  /* 0x000000714700780c */ /* 0x040fe40006784270 */
[C---:B------:R-:W-:Y:S02]  /*3890*/  ISETP.GT.AND P2, PT, R71.reuse, 0x8, !P2 ;  /* 0x000000084700780c */ /* 0x040fe40005744270 */
[----:B------:R-:W-:Y:S02]  /*38a0*/  ISETP.GT.AND P5, PT, R71, 0x78, !P5 ;  /* 0x000000784700780c */ /* 0x000fe40006fa4270 */
[C---:B------:R-:W-:Y:S02]  /*38b0*/  ISETP.LT.OR P2, PT, R70.reuse, 0x9, P2 ;  /* 0x000000094600780c */ /* 0x040fe40001741670 */
[----:B------:R-:W-:Y:S02]  /*38c0*/  ISETP.LT.OR P3, PT, R70, 0x71, P3 ;  /* 0x000000714600780c */ /* 0x000fe40001f61670 */
[----:B------:R-:W-:-:S02]  /*38d0*/  FSEL R8, R8, -INF , !P2 ;  /* 0xff80000008087808 */ /* 0x000fc40005000000 */
[----:B------:R-:W-:Y:S02]  /*38e0*/  LOP3.LUT P2, RZ, R23, 0x4, RZ, 0xc0, !PT ;  /* 0x0000000417ff7812 */ /* 0x000fe4000784c0ff */
[C---:B------:R-:W-:Y:S02]  /*38f0*/  ISETP.LT.OR P4, PT, R70.reuse, 0x72, P4 ;  /* 0x000000724600780c */ /* 0x040fe40002781670 */
[----:B------:R-:W-:Y:S02]  /*3900*/  ISETP.GT.AND P2, PT, R71, 0x9, !P2 ;  /* 0x000000094700780c */ /* 0x000fe40005744270 */
[C---:B------:R-:W-:Y:S02]  /*3910*/  ISETP.LT.OR P5, PT, R70.reuse, 0x79, P5 ;  /* 0x000000794600780c */ /* 0x040fe40002fa1670 */
[----:B------:R-:W-:Y:S02]  /*3920*/  ISETP.LT.OR P2, PT, R70, 0xa, P2 ;  /* 0x0000000a4600780c */ /* 0x000fe40001741670 */
[----:B------:R-:W-:-:S02]  /*3930*/  R2UR UR11, R89 ;  /* 0x00000000590b72ca */ /* 0x000fc400000e0000 */
[----:B------:R-:W-:Y:S02]  /*3940*/  FSEL R9, R9, -INF , !P2 ;  /* 0xff80000009097808 */ /* 0x000fe40005000000 */
[----:B------:R-:W-:Y:S02]  /*3950*/  ISETP.GT.AND P2, PT, R71, 0x10, !P6 ;  /* 0x000000104700780c */ /* 0x000fe40007744270 */
[----:B------:R-:W-:Y:S02]  /*3960*/  LOP3.LUT P6, RZ, R23, 0x8000, RZ, 0xc0, !PT ;  /* 0x0000800017ff7812 */ /* 0x000fe400078cc0ff */
[----:B------:R-:W-:-:S04]  /*3970*/  ISETP.LT.OR P2, PT, R70, 0x11, P2 ;  /* 0x000000114600780c */ /* 0x000fc80001741670 */
[----:B------:R-:W-:Y:S01]  /*3980*/  FSEL R68, R11, -INF , !P2 ;  /* 0xff8000000b447808 */ /* 0x000fe20005000000 */
[----:B------:R-:W-:Y:S01]  /*3990*/  UIADD3 UR39, UR11, UR39, URZ ;  /* 0x000000270b277290 */ /* 0x000fe2000fffe03f */
[----:B------:R-:W-:-:S03]  /*39a0*/  LOP3.LUT P2, RZ, R23, 0x2000000, RZ, 0xc0, !PT ;  /* 0x0200000017ff7812 */ /* 0x000fc6000784c0ff */
[----:B------:R-:W-:Y:S01]  /*39b0*/  UIADD3 UR4, UR39, UR4, URZ ;  /* 0x0000000427047290 */ /* 0x000fe2000fffe03f */
[----:B------:R-:W-:-:S04]  /*39c0*/  ISETP.GT.AND P2, PT, R71, 0x11, !P2 ;  /* 0x000000114700780c */ /* 0x000fc80005744270 */
[----:B------:R-:W-:-:S04]  /*39d0*/  ISETP.LT.OR P2, PT, R70, 0x12, P2 ;  /* 0x000000124600780c */ /* 0x000fc80001741670 */
[----:B------:R-:W-:Y:S02]  /*39e0*/  FSEL R69, R14, -INF , !P2 ;  /* 0xff8000000e457808 */ /* 0x000fe40005000000 */
[----:B------:R-:W-:-:S04]  /*39f0*/  LOP3.LUT P2, RZ, R23, 0x1000000, RZ, 0xc0, !PT ;  /* 0x0100000017ff7812 */ /* 0x000fc8000784c0ff */
        /* <DEDUP_REMOVED lines=11> */
[----:B------:R-:W-:Y:S02]  /*3ab0*/  LOP3.LUT P2, RZ, R23, 0x200000, RZ, 0xc0, !PT ;  /* 0x0020000017ff7812 */ /* 0x000fe4000784c0ff */
[----:B------:R-:W-:Y:S02]  /*3ac0*/  FMNMX.FTZ R21, R73, R93, !PT ;  /* 0x0000005d49157209 */ /* 0x000fe40007810000 */
[----:B------:R-:W-:Y:S02]  /*3ad0*/  ISETP.GT.AND P2, PT, R71, 0x21, !P2 ;  /* 0x000000214700780c */ /* 0x000fe40005744270 */
[----:B------:R-:W-:Y:S02]  /*3ae0*/  FMNMX.FTZ R14, R94, R21, !PT ;  /* 0x000000155e0e7209 */ /* 0x000fe40007810000 */
[----:B------:R-:W-:-:S02]  /*3af0*/  ISETP.LT.OR P2, PT, R70, 0x22, P2 ;  /* 0x000000224600780c */ /* 0x000fc40001741670 */
[----:B------:R-:W-:Y:S02]  /*3b00*/  FMNMX.FTZ R21, R95, R14, !PT ;  /* 0x0000000e5f157209 */ /* 0x000fe40007810000 */
[----:B------:R-:W-:Y:S02]  /*3b10*/  FSEL R24, R24, -INF , !P2 ;  /* 0xff80000018187808 */ /* 0x000fe40005000000 */
[----:B------:R-:W-:Y:S02]  /*3b20*/  LOP3.LUT P2, RZ, R23, 0x100000, RZ, 0xc0, !PT ;  /* 0x0010000017ff7812 */ /* 0x000fe4000784c0ff */
[----:B------:R-:W-:Y:S02]  /*3b30*/  FMNMX.FTZ R14, R96, R21, !PT ;  /* 0x00000015600e7209 */ /* 0x000fe40007810000 */
[----:B------:R-:W-:Y:S02]  /*3b40*/  ISETP.GT.AND P2, PT, R71, 0x28, !P2 ;  /* 0x000000284700780c */ /* 0x000fe40005744270 */
[----:B------:R-:W-:-:S02]  /*3b50*/  FMNMX.FTZ R21, R97, R14, !PT ;  /* 0x0000000e61157209 */ /* 0x000fc40007810000 */
[----:B------:R-:W-:Y:S02]  /*3b60*/  ISETP.LT.OR P2, PT, R70, 0x29, P2 ;  /* 0x000000294600780c */ /* 0x000fe40001741670 */
[----:B------:R-:W-:Y:S02]  /*3b70*/  FMNMX.FTZ R14, R98, R21, !PT ;  /* 0x00000015620e7209 */ /* 0x000fe40007810000 */
[----:B------:R-:W-:Y:S02]  /*3b80*/  FSEL R25, R25, -INF , !P2 ;  /* 0xff80000019197808 */ /* 0x000fe40005000000 */
[----:B------:R-:W-:Y:S02]  /*3b90*/  LOP3.LUT P2, RZ, R23, 0x80000, RZ, 0xc0, !PT ;  /* 0x0008000017ff7812 */ /* 0x000fe4000784c0ff */
[----:B------:R-:W-:Y:S02]  /*3ba0*/  FMNMX.FTZ R21, R99, R14, !PT ;  /* 0x0000000e63157209 */ /* 0x000fe40007810000 */
[----:B------:R-:W-:-:S02]  /*3bb0*/  ISETP.GT.AND P2, PT, R71, 0x29, !P2 ;  /* 0x000000294700780c */ /* 0x000fc40005744270 */
[----:B------:R-:W-:Y:S02]  /*3bc0*/  FMNMX.FTZ R14, R100, R21, !PT ;  /* 0x00000015640e7209 */ /* 0x000fe40007810000 */
[----:B------:R-:W-:Y:S02]  /*3bd0*/  ISETP.LT.OR P2, PT, R70, 0x2a, P2 ;  /* 0x0000002a4600780c */ /* 0x000fe40001741670 */
[----:B------:R-:W-:Y:S02]  /*3be0*/  FMNMX.FTZ R21, R101, R14, !PT ;  /* 0x0000000e65157209 */ /* 0x000fe40007810000 */
[----:B------:R-:W-:Y:S02]  /*3bf0*/  FSEL R26, R26, -INF , !P2 ;  /* 0xff8000001a1a7808 */ /* 0x000fe40005000000 */
[----:B------:R-:W-:Y:S02]  /*3c00*/  LOP3.LUT P2, RZ, R23, 0x40000, RZ, 0xc0, !PT ;  /* 0x0004000017ff7812 */ /* 0x000fe4000784c0ff */
[----:B------:R-:W-:-:S02]  /*3c10*/  FMNMX.FTZ R14, R102, R21, !PT ;  /* 0x00000015660e7209 */ /* 0x000fc40007810000 */
[----:B------:R-:W-:Y:S02]  /*3c20*/  ISETP.GT.AND P2, PT, R71, 0x30, !P2 ;  /* 0x000000304700780c */ /* 0x000fe40005744270 */
[----:B------:R-:W-:Y:S02]  /*3c30*/  FMNMX.FTZ R14, R103, R14, !PT ;  /* 0x0000000e670e7209 */ /* 0x000fe40007810000 */
[----:B------:R-:W-:Y:S02]  /*3c40*/  ISETP.LT.OR P2, PT, R70, 0x31, P2 ;  /* 0x000000314600780c */ /* 0x000fe40001741670 */
[----:B------:R-:W-:Y:S02]  /*3c50*/  FMNMX.FTZ R21, R67, R14, !PT ;  /* 0x0000000e43157209 */ /* 0x000fe40007810000 */
[----:B------:R-:W-:Y:S02]  /*3c60*/  FSEL R28, R28, -INF , !P2 ;  /* 0xff8000001c1c7808 */ /* 0x000fe40005000000 */
[----:B------:R-:W-:-:S02]  /*3c70*/  LOP3.LUT P2, RZ, R23, 0x20000, RZ, 0xc0, !PT ;  /* 0x0002000017ff7812 */ /* 0x000fc4000784c0ff */
[----:B------:R-:W-:Y:S02]  /*3c80*/  FMNMX.FTZ R21, R66, R21, !PT ;  /* 0x0000001542157209 */ /* 0x000fe40007810000 */
[----:B------:R-:W-:Y:S02]  /*3c90*/  ISETP.GT.AND P2, PT, R71, 0x31, !P2 ;  /* 0x000000314700780c */ /* 0x000fe40005744270 */
[----:B------:R-:W-:Y:S02]  /*3ca0*/  FMNMX.FTZ R14, R50, R21, !PT ;  /* 0x00000015320e7209 */ /* 0x000fe40007810000 */
[----:B------:R-:W-:Y:S02]  /*3cb0*/  ISETP.LT.OR P2, PT, R70, 0x32, P2 ;  /* 0x000000324600780c */ /* 0x000fe40001741670 */
[----:B------:R-:W-:Y:S02]  /*3cc0*/  FMNMX.FTZ R21, R51, R14, !PT ;  /* 0x0000000e33157209 */ /* 0x000fe40007810000 */
[----:B------:R-:W-:-:S02]  /*3cd0*/  FSEL R27, R27, -INF , !P2 ;  /* 0xff8000001b1b7808 */ /* 0x000fc40005000000 */
[----:B------:R-:W-:Y:S02]  /*3ce0*/  LOP3.LUT P2, RZ, R23, 0x10000, RZ, 0xc0, !PT ;  /* 0x0001000017ff7812 */ /* 0x000fe4000784c0ff */
[----:B------:R-:W-:Y:S02]  /*3cf0*/  FMNMX.FTZ R14, R52, R21, !PT ;  /* 0x00000015340e7209 */ /* 0x000fe40007810000 */
[----:B------:R-:W-:Y:S02]  /*3d00*/  ISETP.GT.AND P2, PT, R71, 0x38, !P2 ;  /* 0x000000384700780c */ /* 0x000fe40005744270 */
[----:B------:R-:W-:Y:S02]  /*3d10*/  FMNMX.FTZ R21, R53, R14, !PT ;  /* 0x0000000e35157209 */ /* 0x000fe40007810000 */
[----:B------:R-:W-:Y:S02]  /*3d20*/  ISETP.LT.OR P2, PT, R70, 0x39, P2 ;  /* 0x000000394600780c */ /* 0x000fe40001741670 */
[----:B------:R-:W-:-:S02]  /*3d30*/  FMNMX.FTZ R21, R54, R21, !PT ;  /* 0x0000001536157209 */ /* 0x000fc40007810000 */
[----:B------:R-:W-:Y:S02]  /*3d40*/  FSEL R30, R30, -INF , !P2 ;  /* 0xff8000001e1e7808 */ /* 0x000fe40005000000 */
        /* <DEDUP_REMOVED lines=31> */
[----:B------:R-:W-:Y:S01]  /*3f40*/  LOP3.LUT P6, RZ, R23, 0x10, RZ, 0xc0, !PT ;  /* 0x0000001017ff7812 */ /* 0x000fe200078cc0ff */
[----:B------:R-:W0:Y:S01]  /*3f50*/  SHFL.BFLY PT, R14, R21, 0x2, 0x1f ;  /* 0x0c401f00150e7f89 */ /* 0x000e2200000e0000 */
[----:B------:R-:W-:Y:S02]  /*3f60*/  FSEL R33, R33, -INF , !P2 ;  /* 0xff80000021217808 */ /* 0x000fe40005000000 */
[----:B------:R-:W-:-:S04]  /*3f70*/  LOP3.LUT P2, RZ, R23, 0x400, RZ, 0xc0, !PT ;  /* 0x0000040017ff7812 */ /* 0x000fc8000784c0ff */
[----:B------:R-:W-:-:S04]  /*3f80*/  ISETP.GT.AND P2, PT, R71, 0x50, !P2 ;  /* 0x000000504700780c */ /* 0x000fc80005744270 */
[----:B------:R-:W-:-:S04]  /*3f90*/  ISETP.LT.OR P2, PT, R70, 0x51, P2 ;  /* 0x000000514600780c */ /* 0x000fc80001741670 */
[----:B------:R-:W-:Y:S02]  /*3fa0*/  FSEL R36, R36, -INF , !P2 ;  /* 0xff80000024247808 */ /* 0x000fe40005000000 */
[----:B------:R-:W-:-:S04]  /*3fb0*/  LOP3.LUT P2, RZ, R23, 0x200, RZ, 0xc0, !PT ;  /* 0x0000020017ff7812 */ /* 0x000fc8000784c0ff */
[----:B------:R-:W-:Y:S02]  /*3fc0*/  ISETP.GT.AND P2, PT, R71, 0x51, !P2 ;  /* 0x000000514700780c */ /* 0x000fe40005744270 */
[----:B0-----:R-:W-:Y:S02]  /*3fd0*/  FMNMX.FTZ R74, R21, R14, !PT ;  /* 0x0000000e154a7209 */ /* 0x001fe40007810000 */
[----:B------:R-:W-:-:S03]  /*3fe0*/  ISETP.LT.OR P2, PT, R70, 0x52, P2 ;  /* 0x000000524600780c */ /* 0x000fc60001741670 */
        /* <DEDUP_REMOVED lines=10> */
[----:B------:R-:W-:Y:S01]  /*4090*/  FMUL.FTZ R82, R14, UR10 ;  /* 0x0000000a0e527c20 */ /* 0x000fe20008410000 */
        /* <DEDUP_REMOVED lines=9> */
[----:B------:R-:W-:Y:S02]  /*4130*/  ISETP.GT.AND P2, PT, R71, 0x68, !P6 ;  /* 0x000000684700780c */ /* 0x000fe40007744270 */
[----:B------:R-:W-:Y:S02]  /*4140*/  LOP3.LUT P6, RZ, R23, 0x1, RZ, 0xc0, !PT ;  /* 0x0000000117ff7812 */ /* 0x000fe400078cc0ff */
[----:B------:R-:W-:-:S04]  /*4150*/  ISETP.LT.OR P2, PT, R70, 0x69, P2 ;  /* 0x000000694600780c */ /* 0x000fc80001741670 */
[----:B------:R-:W-:Y:S02]  /*4160*/  FSEL R55, R55, -INF , !P2 ;  /* 0xff80000037377808 */ /* 0x000fe40005000000 */
[----:B------:R-:W-:-:S04]  /*4170*/  FSETP.NEU.FTZ.AND P2, PT, R14, -INF , PT ;  /* 0xff8000000e00780b */ /* 0x000fc80003f5d000 */
[----:B------:R-:W-:Y:S02]  /*4180*/  FSEL R82, R82, RZ, P2 ;  /* 0x000000ff52527208 */ /* 0x000fe40001000000 */
[----:B------:R-:W-:Y:S02]  /*4190*/  ISETP.GT.AND P2, PT, R71, RZ, !P6 ;  /* 0x000000ff4700720c */ /* 0x000fe40007744270 */
[----:B------:R-:W-:Y:S01]  /*41a0*/  LOP3.LUT P6, RZ, R23, 0x8000000, RZ, 0xc0, !PT ;  /* 0x0800000017ff7812 */ /* 0x000fe200078cc0ff */
[--C-:B------:R-:W-:Y:S01]  /*41b0*/  FFMA.FTZ R72, R73, UR10, -R82.reuse ;  /* 0x0000000a49487c23 */ /* 0x100fe20008010852 */
[----:B------:R-:W-:Y:S01]  /*41c0*/  ISETP.LT.OR P2, PT, R70, 0x1, P2 ;  /* 0x000000014600780c */ /* 0x000fe20001741670 */
[--C-:B------:R-:W-:Y:S01]  /*41d0*/  FFMA.FTZ R73, R93, UR10, -R82.reuse ;  /* 0x0000000a5d497c23 */ /* 0x100fe20008010852 */
[----:B------:R-:W-:Y:S01]  /*41e0*/  ISETP.GT.AND P6, PT, R71, 0x79, !P6 ;  /* 0x000000794700780c */ /* 0x000fe200077c4270 */
[--C-:B------:R-:W-:Y:S01]  /*41f0*/  FFMA.FTZ R74, R94, UR10, -R82.reuse ;  /* 0x0000000a5e4a7c23 */ /* 0x100fe20008010852 */
[----:B------:R-:W-:Y:S01]  /*4200*/  FSEL R81, R4, -INF , !P2 ;  /* 0xff80000004517808 */ /* 0x000fe20005000000 */
[----:B------:R-:W-:Y:S01]  /*4210*/  MUFU.EX2 R72, R72 ;  /* 0x0000004800487308 */ /* 0x000fe20000000800 */
[----:B------:R-:W-:Y:S01]  /*4220*/  LOP3.LUT P2, RZ, R23, 0x4000000, RZ, 0xc0, !PT ;  /* 0x0400000017ff7812 */ /* 0x000fe2000784c0ff */
[--C-:B------:R-:W-:Y:S01]  /*4230*/  FFMA.FTZ R75, R95, UR10, -R82.reuse ;  /* 0x0000000a5f4b7c23 */ /* 0x100fe20008010852 */
[----:B------:R-:W-:Y:S01]  /*4240*/  FMNMX.FTZ R21, R81, R6, !PT ;  /* 0x0000000651157209 */ /* 0x000fe20007810000 */
[--C-:B------:R-:W-:Y:S01]  /*4250*/  FFMA.FTZ R4, R96, UR10, -R82.reuse ;  /* 0x0000000a60047c23 */ /* 0x100fe20008010852 */
[----:B------:R-:W-:Y:S01]  /*4260*/  ISETP.GT.AND P2, PT, R71, 0x69, !P2 ;  /* 0x000000694700780c */ /* 0x000fe20005744270 */
[--C-:B------:R-:W-:Y:S01]  /*4270*/  FFMA.FTZ R23, R97, UR10, -R82.reuse ;  /* 0x0000000a61177c23 */ /* 0x100fe20008010852 */
[----:B------:R-:W-:Y:S01]  /*4280*/  FMNMX.FTZ R76, R8, R21, !PT ;  /* 0x00000015084c7209 */ /* 0x000fe20007810000 */
[----:B------:R-:W0:Y:S01]  /*4290*/  MUFU.EX2 R73, R73 ;  /* 0x0000004900497308 */ /* 0x000e220000000800 */
[----:B------:R-:W-:Y:S01]  /*42a0*/  ISETP.LT.OR P2, PT, R70, 0x6a, P2 ;  /* 0x0000006a4600780c */ /* 0x000fe20001741670 */
[--C-:B------:R-:W-:Y:S01]  /*42b0*/  FFMA.FTZ R98, R98, UR10, -R82.reuse ;  /* 0x0000000a62627c23 */ /* 0x100fe20008010852 */
[----:B------:R-:W-:Y:S01]  /*42c0*/  FMNMX.FTZ R21, R9, R76, !PT ;  /* 0x0000004c09157209 */ /* 0x000fe20007810000 */
[--C-:B------:R-:W-:Y:S01]  /*42d0*/  FFMA.FTZ R77, R99, UR10, -R82.reuse ;  /* 0x0000000a634d7c23 */ /* 0x100fe20008010852 */
[----:B------:R-:W-:Y:S01]  /*42e0*/  FSEL R71, R37, -INF , !P2 ;  /* 0xff80000025477808 */ /* 0x000fe20005000000 */
[--C-:B------:R-:W-:Y:S01]  /*42f0*/  FFMA.FTZ R37, R52, UR10, -R82.reuse ;  /* 0x0000000a34257c23 */ /* 0x100fe20008010852 */
[----:B------:R-:W-:Y:S01]  /*4300*/  FMNMX.FTZ R76, R68, R21, !PT ;  /* 0x00000015444c7209 */ /* 0x000fe20007810000 */
[----:B------:R-:W1:Y:S01]  /*4310*/  MUFU.EX2 R74, R74 ;  /* 0x0000004a004a7308 */ /* 0x000e620000000800 */
[----:B------:R-:W-:Y:S01]  /*4320*/  FSEL R52, R40, -INF , !P3 ;  /* 0xff80000028347808 */ /* 0x000fe20005800000 */
[--C-:B------:R-:W-:Y:S01]  /*4330*/  FFMA.FTZ R40, R53, UR10, -R82.reuse ;  /* 0x0000000a35287c23 */ /* 0x100fe20008010852 */
[----:B------:R-:W-:Y:S01]  /*4340*/  FMNMX.FTZ R76, R69, R76, !PT ;  /* 0x0000004c454c7209 */ /* 0x000fe20007810000 */
[--C-:B------:R-:W-:Y:S01]  /*4350*/  FFMA.FTZ R53, R59, UR10, -R82.reuse ;  /* 0x0000000a3b357c23 */ /* 0x100fe20008010852 */
[----:B------:R-:W-:Y:S01]  /*4360*/  ISETP.LT.OR P6, PT, R70, 0x7a, P6 ;  /* 0x0000007a4600780c */ /* 0x000fe200037c1670 */
[--C-:B------:R-:W-:Y:S01]  /*4370*/  FFMA.FTZ R59, R65, UR10, -R82.reuse ;  /* 0x0000000a413b7c23 */ /* 0x100fe20008010852 */
[----:B------:R-:W-:Y:S01]  /*4380*/  FMNMX.FTZ R21, R15, R76, !PT ;  /* 0x0000004c0f157209 */ /* 0x000fe20007810000 */
[----:B------:R-:W2:Y:S01]  /*4390*/  MUFU.EX2 R75, R75 ;  /* 0x0000004b004b7308 */ /* 0x000ea20000000800 */
[----:B------:R-:W-:Y:S01]  /*43a0*/  FSEL R70, R42, -INF , !P5 ;  /* 0xff8000002a467808 */ /* 0x000fe20006800000 */
[--C-:B------:R-:W-:Y:S01]  /*43b0*/  FFMA.FTZ R42, R56, UR10, -R82.reuse ;  /* 0x0000000a382a7c23 */ /* 0x100fe20008010852 */
[----:B------:R-:W-:Y:S01]  /*43c0*/  FMNMX.FTZ R78, R20, R21, !PT ;  /* 0x00000015144e7209 */ /* 0x000fe20007810000 */
[--C-:B------:R-:W-:Y:S01]  /*43d0*/  FFMA.FTZ R100, R100, UR10, -R82.reuse ;  /* 0x0000000a64647c23 */ /* 0x100fe20008010852 */
[----:B------:R-:W-:Y:S01]  /*43e0*/  FSEL R86, R43, -INF , !P6 ;  /* 0xff8000002b567808 */ /* 0x000fe20007000000 */
[--C-:B------:R-:W-:Y:S01]  /*43f0*/  FFMA.FTZ R43, R57, UR10, -R82.reuse ;  /* 0x0000000a392b7c23 */ /* 0x100fe20008010852 */
[----:B------:R-:W-:Y:S01]  /*4400*/  FMNMX.FTZ R21, R11, R78, !PT ;  /* 0x0000004e0b157209 */ /* 0x000fe20007810000 */
[--C-:B------:R-:W-:Y:S01]  /*4410*/  FFMA.FTZ R57, R64, UR10, -R82.reuse ;  /* 0x0000000a40397c23 */ /* 0x100fe20008010852 */
[----:B------:R-:W3:Y:S01]  /*4420*/  MUFU.EX2 R4, R4 ;  /* 0x0000000400047308 */ /* 0x000ee20000000800 */
[--C-:B------:R-:W-:Y:S01]  /*4430*/  FFMA.FTZ R79, R101, UR10, -R82.reuse ;  /* 0x0000000a654f7c23 */ /* 0x100fe20008010852 */
[----:B------:R-:W-:Y:S01]  /*4440*/  FMNMX.FTZ R78, R24, R21, !PT ;  /* 0x00000015184e7209 */ /* 0x000fe20007810000 */
[--C-:B------:R-:W-:Y:S01]  /*4450*/  FFMA.FTZ R85, R103, UR10, -R82.reuse ;  /* 0x0000000a67557c23 */ /* 0x100fe20008010852 */
[--C-:B------:R-:W-:Y:S01]  /*4460*/  FFMA.FTZ R67, R67, UR10, -R82.reuse ;  /* 0x0000000a43437c23 */ /* 0x100fe20008010852 */
[--C-:B------:R-:W-:Y:S01]  /*4470*/  FFMA.FTZ R66, R66, UR10, -R82.reuse ;  /* 0x0000000a42427c23 */ /* 0x100fe20008010852 */
[----:B------:R-:W-:Y:S01]  /*4480*/  FMNMX.FTZ R21, R25, R78, !PT ;  /* 0x0000004e19157209 */ /* 0x000fe20007810000 */
[--C-:B------:R-:W-:Y:S01]  /*4490*/  FFMA.FTZ R50, R50, UR10, -R82.reuse ;  /* 0x0000000a32327c23 */ /* 0x100fe20008010852 */
[----:B------:R-:W4:Y:S01]  /*44a0*/  MUFU.EX2 R23, R23 ;  /* 0x0000001700177308 */ /* 0x000f220000000800 */
[--C-:B------:R-:W-:Y:S01]  /*44b0*/  FFMA.FTZ R51, R51, UR10, -R82.reuse ;  /* 0x0000000a33337c23 */ /* 0x100fe20008010852 */
[----:B------:R-:W-:Y:S01]  /*44c0*/  FMNMX.FTZ R21, R26, R21, !PT ;  /* 0x000000151a157209 */ /* 0x000fe20007810000 */
[--C-:B------:R-:W-:Y:S01]  /*44d0*/  FFMA.FTZ R48, R48, UR10, -R82.reuse ;  /* 0x0000000a30307c23 */ /* 0x100fe20008010852 */
[----:B------:R-:W-:-:S02]  /*44e0*/  FFMA.FTZ R5, R5, UR10, -R82 ;  /* 0x0000000a05057c23 */ /* 0x000fc40008010852 */
[----:B------:R-:W-:Y:S02]  /*44f0*/  FMNMX.FTZ R80, R28, R21, !PT ;  /* 0x000000151c507209 */ /* 0x000fe40007810000 */
[----:B------:R-:W-:Y:S02]  /*4500*/  MUFU.EX2 R76, R98 ;  /* 0x00000062004c7308 */ /* 0x000fe40000000800 */
[----:B------:R-:W-:Y:S01]  /*4510*/  FMNMX.FTZ R21, R27, R80, !PT ;  /* 0x000000501b157209 */ /* 0x000fe20007810000 */
[----:B------:R-:W-:-:S03]  /*4520*/  FFMA.FTZ R80, R102, UR10, -R82 ;  /* 0x0000000a66507c23 */ /* 0x000fc60008010852 */
        /* <DEDUP_REMOVED lines=20> */
[----:B------:R-:W-:Y:S02]  /*4670*/  FMNMX.FTZ R21, R71, R84, !PT ;  /* 0x0000005447157209 */ /* 0x000fe40007810000 */
[----:B------:R-:W-:Y:S01]  /*4680*/  FSEL R84, R41, -INF , !P4 ;  /* 0xff80000029547808 */ /* 0x000fe20006000000 */
[--C-:B------:R-:W-:Y:S01]  /*4690*/  FFMA.FTZ R41, R54, UR10, -R82.reuse ;  /* 0x0000000a36297c23 */ /* 0x100fe20008010852 */
[----:B------:R-:W-:Y:S01]  /*46a0*/  FMNMX.FTZ R21, R52, R21, !PT ;  /* 0x0000001534157209 */ /* 0x000fe20007810000 */
[--C-:B------:R-:W-:Y:S01]  /*46b0*/  FFMA.FTZ R54, R58, UR10, -R82.reuse ;  /* 0x0000000a3a367c23 */ /* 0x100fe20008010852 */
[--C-:B------:R-:W-:Y:S01]  /*46c0*/  FFMA.FTZ R58, R60, UR10, -R82.reuse ;  /* 0x0000000a3c3a7c23 */ /* 0x100fe20008010852 */
[--C-:B------:R-:W-:Y:S01]  /*46d0*/  FFMA.FTZ R60, R61, UR10, -R82.reuse ;  /* 0x0000000a3d3c7c23 */ /* 0x100fe20008010852 */
[----:B------:R-:W-:Y:S01]  /*46e0*/  FMNMX.FTZ R21, R84, R21, !PT ;  /* 0x0000001554157209 */ /* 0x000fe20007810000 */
[--C-:B------:R-:W-:Y:S01]  /*46f0*/  FFMA.FTZ R61, R62, UR10, -R82.reuse ;  /* 0x0000000a3e3d7c23 */ /* 0x100fe20008010852 */
[----:B------:R-:W-:Y:S01]  /*4700*/  FFMA.FTZ R62, R49, UR10, -R82 ;  /* 0x0000000a313e7c23 */ /* 0x000fe20008010852 */
[----:B------:R-:W-:Y:S01]  /*4710*/  MUFU.EX2 R50, R50 ;  /* 0x0000003200327308 */ /* 0x000fe20000000800 */
[----:B------:R-:W-:-:S04]  /*4720*/  FMNMX.FTZ R21, R70, R21, !PT ;  /* 0x0000001546157209 */ /* 0x000fc80007810000 */
[----:B------:R-:W-:-:S03]  /*4730*/  FMNMX.FTZ R21, R86, R21, !PT ;  /* 0x0000001556157209 */ /* 0x000fc60007810000 */
[----:B------:R-:W-:Y:S02]  /*4740*/  MUFU.EX2 R51, R51 ;  /* 0x0000003300337308 */ /* 0x000fe40000000800 */
[----:B------:R-:W5:Y:S06]  /*4750*/  SHFL.BFLY PT, R56, R21, 0x2, 0x1f ;  /* 0x0c401f0015387f89 */ /* 0x000f6c00000e0000 */
[----:B------:R-:W-:Y:S08]  /*4760*/  MUFU.EX2 R37, R37 ;  /* 0x0000002500257308 */ /* 0x000ff00000000800 */
[----:B------:R-:W-:Y:S08]  /*4770*/  MUFU.EX2 R40, R40 ;  /* 0x0000002800287308 */ /* 0x000ff00000000800 */
[----:B------:R-:W-:Y:S01]  /*4780*/  MUFU.EX2 R41, R41 ;  /* 0x0000002900297308 */ /* 0x000fe20000000800 */
[----:B-----5:R-:W-:Y:S01]  /*4790*/  FMNMX.FTZ R87, R21, R56, !PT ;  /* 0x0000003815577209 */ /* 0x020fe20007810000 */
[----:B------:R-:W-:-:S04]  /*47a0*/  FFMA.FTZ R56, R63, UR10, -R82 ;  /* 0x0000000a3f387c23 */ /* 0x000fc80008010852 */
[----:B------:R-:W5:Y:S02]  /*47b0*/  SHFL.BFLY PT, R90, R87, 0x1, 0x1f ;  /* 0x0c201f00575a7f89 */ /* 0x000f6400000e0000 */
[----:B------:R-:W-:Y:S08]  /*47c0*/  MUFU.EX2 R42, R42 ;  /* 0x0000002a002a7308 */ /* 0x000ff00000000800 */
[----:B------:R-:W-:Y:S08]  /*47d0*/  MUFU.EX2 R43, R43 ;  /* 0x0000002b002b7308 */ /* 0x000ff00000000800 */
[----:B------:R-:W-:Y:S01]  /*47e0*/  MUFU.EX2 R54, R54 ;  /* 0x0000003600367308 */ /* 0x000fe20000000800 */
[----:B-----5:R-:W-:-:S07]  /*47f0*/  FMNMX.FTZ R21, R87, R90, !PT ;  /* 0x0000005a57157209 */ /* 0x020fce0007810000 */
[----:B------:R-:W-:Y:S01]  /*4800*/  MUFU.EX2 R53, R53 ;  /* 0x0000003500357308 */ /* 0x000fe20000000800 */
[C---:B------:R-:W-:Y:S01]  /*4810*/  FSETP.NEU.FTZ.AND P2, PT, R21.reuse, -INF , PT ;  /* 0xff8000001500780b */ /* 0x040fe20003f5d000 */
[----:B------:R-:W-:-:S06]  /*4820*/  FMUL.FTZ R49, R21, UR10 ;  /* 0x0000000a15317c20 */ /* 0x000fcc0008410000 */
[----:B------:R-:W-:Y:S01]  /*4830*/  MUFU.EX2 R58, R58 ;  /* 0x0000003a003a7308 */ /* 0x000fe20000000800 */
[----:B------:R-:W-:Y:S02]  /*4840*/  FSEL R49, R49, RZ, P2 ;  /* 0x000000ff31317208 */ /* 0x000fe40001000000 */
[----:B------:R-:W-:-:S03]  /*4850*/  PLOP3.LUT P2, PT, PT, PT, UP1, 0x40, 0x0 ;  /* 0x000000000000781c */ /* 0x000fc60003f4e818 */
[--C-:B------:R-:W-:Y:S01]  /*4860*/  FFMA.FTZ R81, R81, UR10, -R49.reuse ;  /* 0x0000000a51517c23 */ /* 0x100fe20008010831 */
[--C-:B------:R-:W-:Y:S01]  /*4870*/  FFMA.FTZ R64, R6, UR10, -R49.reuse ;  /* 0x0000000a06407c23 */ /* 0x100fe20008010831 */
[--C-:B------:R-:W-:Y:S01]  /*4880*/  FFMA.FTZ R65, R8, UR10, -R49.reuse ;  /* 0x0000000a08417c23 */ /* 0x100fe20008010831 */
[--C-:B------:R-:W-:Y:S01]  /*4890*/  FFMA.FTZ R9, R9, UR10, -R49.reuse ;  /* 0x0000000a09097c23 */ /* 0x100fe20008010831 */
[----:B------:R5:W-:Y:S01]  /*48a0*/  MUFU.EX2 R92, R81 ;  /* 0x00000051005c7308 */ /* 0x000be20000000800 */
[--C-:B------:R-:W-:Y:S01]  /*48b0*/  FFMA.FTZ R6, R68, UR10, -R49.reuse ;  /* 0x0000000a44067c23 */ /* 0x100fe20008010831 */
[----:B------:R-:W-:Y:S01]  /*48c0*/  FFMA.FTZ R68, R25, UR10, -R49 ;  /* 0x0000000a19447c23 */ /* 0x000fe20008010831 */
[----:B0-----:R-:W-:Y:S01]  /*48d0*/  FADD.FTZ R25, R72, R73 ;  /* 0x0000004948197221 */ /* 0x001fe20000010000 */
[--C-:B------:R-:W-:Y:S01]  /*48e0*/  FFMA.FTZ R63, R69, UR10, -R49.reuse ;  /* 0x0000000a453f7c23 */ /* 0x100fe20008010831 */
[--C-:B------:R-:W-:Y:S01]  /*48f0*/  FFMA.FTZ R87, R27, UR10, -R49.reuse ;  /* 0x0000000a1b577c23 */ /* 0x100fe20008010831 */
[--C-:B------:R-:W-:Y:S01]  /*4900*/  FFMA.FTZ R8, R15, UR10, -R49.reuse ;  /* 0x0000000a0f087c23 */ /* 0x100fe20008010831 */
[--C-:B------:R-:W-:Y:S01]  /*4910*/  FFMA.FTZ R90, R30, UR10, -R49.reuse ;  /* 0x0000000a1e5a7c23 */ /* 0x100fe20008010831 */
[----:B------:R0:W4:Y:S01]  /*4920*/  MUFU.EX2 R93, R64 ;  /* 0x00000040005d7308 */ /* 0x0001220000000800 */
[----:B-----5:R-:W-:Y:S01]  /*4930*/  FFMA.FTZ R81, R26, UR10, -R49 ;  /* 0x0000000a1a517c23 */ /* 0x020fe20008010831 */
[----:B-1----:R-:W-:Y:S01]  /*4940*/  FADD.FTZ R26, R74, R25 ;  /* 0x000000194a1a7221 */ /* 0x002fe20000010000 */
[--C-:B------:R-:W-:Y:S01]  /*4950*/  FFMA.FTZ R82, R28, UR10, -R49.reuse ;  /* 0x0000000a1c527c23 */ /* 0x100fe20008010831 */
[--C-:B------:R-:W-:Y:S01]  /*4960*/  FFMA.FTZ R15, R20, UR10, -R49.reuse ;  /* 0x0000000a140f7c23 */ /* 0x100fe20008010831 */
[--C-:B------:R-:W-:Y:S01]  /*4970*/  FFMA.FTZ R20, R11, UR10, -R49.reuse ;  /* 0x0000000a0b147c23 */ /* 0x100fe20008010831 */
[----:B--2---:R-:W-:Y:S01]  /*4980*/  FADD.FTZ R27, R75, R26 ;  /* 0x0000001a4b1b7221 */ /* 0x004fe20000010000 */
[--C-:B------:R-:W-:Y:S01]  /*4990*/  FFMA.FTZ R35, R35, UR10, -R49.reuse ;  /* 0x0000000a23237c23 */ /* 0x100fe20008010831 */
[----:B------:R1:W2:Y:S01]  /*49a0*/  MUFU.EX2 R94, R65 ;  /* 0x00000041005e7308 */ /* 0x0002a20000000800 */
[----:B0-----:R-:W-:Y:S01]  /*49b0*/  FFMA.FTZ R64, R31, UR10, -R49 ;  /* 0x0000000a1f407c23 */ /* 0x001fe20008010831 */
[----:B---3--:R-:W-:Y:S01]  /*49c0*/  FADD.FTZ R30, R4, R27 ;  /* 0x0000001b041e7221 */ /* 0x008fe20000010000 */
[--C-:B------:R-:W-:Y:S01]  /*49d0*/  FFMA.FTZ R36, R36, UR10, -R49.reuse ;  /* 0x0000000a24247c23 */ /* 0x100fe20008010831 */
[--C-:B------:R-:W-:Y:S01]  /*49e0*/  FFMA.FTZ R91, R29, UR10, -R49.reuse ;  /* 0x0000000a1d5b7c23 */ /* 0x100fe20008010831 */
[--C-:B------:R-:W-:Y:S01]  /*49f0*/  FFMA.FTZ R29, R45, UR10, -R49.reuse ;  /* 0x0000000a2d1d7c23 */ /* 0x100fe20008010831 */
[----:B----4-:R-:W-:Y:S01]  /*4a00*/  FADD.FTZ R31, R23, R30 ;  /* 0x0000001e171f7221 */ /* 0x010fe20000010000 */
[----:B------:R-:W-:Y:S01]  /*4a10*/  FFMA.FTZ R11, R32, UR10, -R49 ;  /* 0x0000000a200b7c23 */ /* 0x000fe20008010831 */
[----:B------:R-:W0:Y:S01]  /*4a20*/  MUFU.EX2 R9, R9 ;  /* 0x0000000900097308 */ /* 0x000e220000000800 */
[----:B------:R-:W-:Y:S01]  /*4a30*/  FADD.FTZ R25, R92, R93 ;  /* 0x0000005d5c197221 */ /* 0x000fe20000010000 */
[--C-:B-1----:R-:W-:Y:S01]  /*4a40*/  FFMA.FTZ R65, R24, UR10, -R49.reuse ;  /* 0x0000000a18417c23 */ /* 0x102fe20008010831 */
[----:B------:R-:W-:Y:S01]  /*4a50*/  F2FP.F16.F32.PACK_AB R24, R73, R72 ;  /* 0x000000484918723e */ /* 0x000fe200000000ff */
[--C-:B------:R-:W-:Y:S01]  /*4a60*/  FFMA.FTZ R69, R34, UR10, -R49.reuse ;  /* 0x0000000a22457c23 */ /* 0x100fe20008010831 */
[----:B------:R-:W-:Y:S01]  /*4a70*/  F2FP.F16.F32.PACK_AB R26, R75, R74 ;  /* 0x0000004a4b1a723e */ /* 0x000fe200000000ff */
[--C-:B------:R-:W-:Y:S01]  /*4a80*/  FFMA.FTZ R72, R33, UR10, -R49.reuse ;  /* 0x0000000a21487c23 */ /* 0x100fe20008010831 */
[----:B------:R-:W-:Y:S01]  /*4a90*/  FFMA.FTZ R33, R46, UR10, -R49 ;  /* 0x0000000a2e217c23 */ /* 0x000fe20008010831 */
[----:B------:R-:W1:Y:S01]  /*4aa0*/  MUFU.EX2 R6, R6 ;  /* 0x0000000600067308 */ /* 0x000e620000000800 */
[----:B--2---:R-:W-:Y:S01]  /*4ab0*/  FADD.FTZ R28, R94, R25 ;  /* 0x000000195e1c7221 */ /* 0x004fe20000010000 */
[----:B------:R-:W-:Y:S01]  /*4ac0*/  F2FP.F16.F32.PACK_AB R25, R93, R92 ;  /* 0x0000005c5d19723e */ /* 0x000fe200000000ff */
[--C-:B------:R-:W-:Y:S01]  /*4ad0*/  FFMA.FTZ R55, R55, UR10, -R49.reuse ;  /* 0x0000000a37377c23 */ /* 0x100fe20008010831 */
[--C-:B------:R-:W-:Y:S01]  /*4ae0*/  FFMA.FTZ R71, R71, UR10, -R49.reuse ;  /* 0x0000000a47477c23 */ /* 0x100fe20008010831 */
[--C-:B------:R-:W-:Y:S01]  /*4af0*/  FFMA.FTZ R52, R52, UR10, -R49.reuse ;  /* 0x0000000a34347c23 */ /* 0x100fe20008010831 */
[--C-:B------:R-:W-:Y:S01]  /*4b00*/  FFMA.FTZ R84, R84, UR10, -R49.reuse ;  /* 0x0000000a54547c23 */ /* 0x100fe20008010831 */
[----:B------:R-:W-:Y:S01]  /*4b10*/  FFMA.FTZ R70, R70, UR10, -R49 ;  /* 0x0000000a46467c23 */ /* 0x000fe20008010831 */
[----:B------:R-:W2:Y:S01]  /*4b20*/  MUFU.EX2 R63, R63 ;  /* 0x0000003f003f7308 */ /* 0x000ea20000000800 */
[C---:B0-----:R-:W-:Y:S01]  /*4b30*/  FADD.FTZ R73, R9.reuse, R28 ;  /* 0x0000001c09497221 */ /* 0x041fe20000010000 */
[----:B------:R-:W-:Y:S01]  /*4b40*/  FADD.FTZ R28, R76, R31 ;  /* 0x0000001f4c1c7221 */ /* 0x000fe20000010000 */
[----:B------:R-:W-:Y:S01]  /*4b50*/  F2FP.F16.F32.PACK_AB R27, R9, R94 ;  /* 0x0000005e091b723e */ /* 0x000fe200000000ff */
[--C-:B------:R-:W-:Y:S01]  /*4b60*/  FFMA.FTZ R31, R44, UR10, -R49.reuse ;  /* 0x0000000a2c1f7c23 */ /* 0x100fe20008010831 */
[----:B------:R-:W-:Y:S01]  /*4b70*/  LEA R9, R39, UR36, 0x1 ;  /* 0x0000002427097c11 */ /* 0x000fe2000f8e08ff */
[----:B------:R-:W-:Y:S01]  /*4b80*/  FFMA.FTZ R39, R47, UR10, -R49 ;  /* 0x0000000a2f277c23 */ /* 0x000fe20008010831 */
[----:B------:R-:W-:Y:S01]  /*4b90*/  FADD.FTZ R47, R77, R28 ;  /* 0x0000001c4d2f7221 */ /* 0x000fe20000010000 */
[----:B------:R-:W0:Y:S01]  /*4ba0*/  MUFU.EX2 R8, R8 ;  /* 0x0000000800087308 */ /* 0x000e220000000800 */
[----:B-1----:R-:W-:Y:S01]  /*4bb0*/  FADD.FTZ R28, R6, R73 ;  /* 0x00000049061c7221 */ /* 0x002fe20000010000 */
[----:B------:R1:W-:Y:S01]  /*4bc0*/  STSM.16.M88.4 [R9+0x21800], R24 ;  /* 0x0218001809007844 */ /* 0x0003e20000000200 */
[----:B------:R-:W-:Y:S01]  /*4bd0*/  FADD.FTZ R30, R78, R47 ;  /* 0x0000002f4e1e7221 */ /* 0x000fe20000010000 */
[----:B------:R-:W-:Y:S01]  /*4be0*/  FFMA.FTZ R49, R86, UR10, -R49 ;  /* 0x0000000a56317c23 */ /* 0x000fe20008010831 */
[----:B------:R-:W-:-:S02]  /*4bf0*/  F2FP.F16.F32.PACK_AB R32, R79, R78 ;  /* 0x0000004e4f20723e */ /* 0x000fc400000000ff */
[----:B------:R-:W-:Y:S01]  /*4c00*/  FADD.FTZ R73, R79, R30 ;  /* 0x0000001e4f497221 */ /* 0x000fe20000010000 */
[----:B------:R-:W3:Y:S01]  /*4c10*/  MUFU.EX2 R15, R15 ;  /* 0x0000000f000f7308 */ /* 0x000ee20000000800 */
[----:B--2---:R-:W-:Y:S01]  /*4c20*/  FADD.FTZ R47, R63, R28 ;  /* 0x0000001c3f2f7221 */ /* 0x004fe20000010000 */
[----:B------:R-:W-:Y:S01]  /*4c30*/  F2FP.F16.F32.PACK_AB R34, R85, R80 ;  /* 0x000000505522723e */ /* 0x000fe200000000ff */
[----:B------:R-:W-:-:S05]  /*4c40*/  FADD.FTZ R30, R80, R73 ;  /* 0x00000049501e7221 */ /* 0x000fca0000010000 */
[----:B------:R-:W2:Y:S01]  /*4c50*/  MUFU.EX2 R20, R20 ;  /* 0x0000001400147308 */ /* 0x000ea20000000800 */
[----:B0-----:R-:W-:Y:S01]  /*4c60*/  FADD.FTZ R28, R8, R47 ;  /* 0x0000002f081c7221 */ /* 0x001fe20000010000 */
[----:B-1----:R-:W-:-:S06]  /*4c70*/  F2FP.F16.F32.PACK_AB R24, R66, R67 ;  /* 0x000000434218723e */ /* 0x002fcc00000000ff */
[----:B------:R-:W0:Y:S08]  /*4c80*/  MUFU.EX2 R65, R65 ;  /* 0x0000004100417308 */ /* 0x000e300000000800 */
[----:B------:R-:W-:Y:S08]  /*4c90*/  MUFU.EX2 R68, R68 ;  /* 0x0000004400447308 */ /* 0x000ff00000000800 */
[----:B------:R-:W1:Y:S08]  /*4ca0*/  MUFU.EX2 R81, R81 ;  /* 0x0000005100517308 */ /* 0x000e700000000800 */
[----:B------:R3:W-:Y:S08]  /*4cb0*/  MUFU.EX2 R44, R35 ;  /* 0x00000023002c7308 */ /* 0x0007f00000000800 */
[----:B------:R-:W-:Y:S01]  /*4cc0*/  MUFU.EX2 R82, R82 ;  /* 0x0000005200527308 */ /* 0x000fe20000000800 */
[----:B---3--:R-:W-:Y:S01]  /*4cd0*/  FADD.FTZ R35, R15, R28 ;  /* 0x0000001c0f237221 */ /* 0x008fe20000010000 */
[----:B------:R-:W-:-:S03]  /*4ce0*/  FADD.FTZ R28, R85, R30 ;  /* 0x0000001e551c7221 */ /* 0x000fc60000010000 */
[----:B--2---:R-:W-:Y:S01]  /*4cf0*/  FADD.FTZ R30, R20, R35 ;  /* 0x00000023141e7221 */ /* 0x004fe20000010000 */
[----:B------:R-:W-:Y:S01]  /*4d00*/  FADD.FTZ R35, R67, R28 ;  /* 0x0000001c43237221 */ /* 0x000fe20000010000 */
[----:B------:R-:W-:Y:S01]  /*4d10*/  F2FP.F16.F32.PACK_AB R28, R23, R4 ;  /* 0x00000004171c723e */ /* 0x000fe200000000ff */
[----:B------:R-:W2:Y:S01]  /*4d20*/  MUFU.EX2 R87, R87 ;  /* 0x0000005700577308 */ /* 0x000ea20000000800 */
[----:B0-----:R-:W-:Y:S01]  /*4d30*/  FADD.FTZ R23, R65, R30 ;  /* 0x0000001e41177221 */ /* 0x001fe20000010000 */
[----:B------:R-:W-:Y:S01]  /*4d40*/  FADD.FTZ R35, R66, R35 ;  /* 0x0000002342237221 */ /* 0x000fe20000010000 */
[----:B------:R-:W-:-:S03]  /*4d50*/  F2FP.F16.F32.PACK_AB R30, R77, R76 ;  /* 0x0000004c4d1e723e */ /* 0x000fc600000000ff */
[----:B------:R-:W-:Y:S01]  /*4d60*/  FADD.FTZ R26, R50, R35 ;  /* 0x00000023321a7221 */ /* 0x000fe20000010000 */
[----:B-1----:R-:W-:Y:S01]  /*4d70*/  F2FP.F16.F32.PACK_AB R35, R81, R68 ;  /* 0x000000445123723e */ /* 0x002fe200000000ff */
[----:B------:R-:W-:Y:S02]  /*4d80*/  MUFU.EX2 R90, R90 ;  /* 0x0000005a005a7308 */ /* 0x000fe40000000800 */
[C---:B------:R-:W-:Y:S01]  /*4d90*/  FADD.FTZ R66, R51.reuse, R26 ;  /* 0x0000001a33427221 */ /* 0x040fe20000010000 */
[----:B------:R-:W-:Y:S01]  /*4da0*/  F2FP.F16.F32.PACK_AB R26, R51, R50 ;  /* 0x00000032331a723e */ /* 0x000fe200000000ff */
[----:B------:R-:W-:Y:S02]  /*4db0*/  VIADD R50, R9, 0x21800 ;  /* 0x0002180009327836 */ /* 0x000fe40000000000 */
[----:B------:R-:W-:Y:S02]  /*4dc0*/  FADD.FTZ R27, R37, R66 ;  /* 0x00000042251b7221 */ /* 0x000fe40000010000 */
[----:B------:R0:W-:Y:S01]  /*4dd0*/  MUFU.EX2 R45, R36 ;  /* 0x00000024002d7308 */ /* 0x0001e20000000800 */
[----:B--2---:R-:W-:-:S07]  /*4de0*/  F2FP.F16.F32.PACK_AB R25, R87, R82 ;  /* 0x000000525719723e */ /* 0x004fce00000000ff */
[----:B------:R-:W1:Y:S01]  /*4df0*/  MUFU.EX2 R91, R91 ;  /* 0x0000005b005b7308 */ /* 0x000e620000000800 */
[----:B0-----:R-:W-:-:S04]  /*4e00*/  FADD.FTZ R36, R68, R23 ;  /* 0x0000001744247221 */ /* 0x001fc80000010000 */
[----:B------:R-:W-:-:S03]  /*4e10*/  FADD.FTZ R23, R81, R36 ;  /* 0x0000002451177221 */ /* 0x000fc60000010000 */
[----:B------:R-:W0:Y:S01]  /*4e20*/  MUFU.EX2 R11, R11 ;  /* 0x0000000b000b7308 */ /* 0x000e220000000800 */
[----:B------:R-:W-:-:S07]  /*4e30*/  FADD.FTZ R36, R82, R23 ;  /* 0x0000001752247221 */ /* 0x000fce0000010000 */
[----:B------:R2:W-:Y:S08]  /*4e40*/  MUFU.EX2 R47, R31 ;  /* 0x0000001f002f7308 */ /* 0x0005f00000000800 */
[----:B------:R-:W3:Y:S01]  /*4e50*/  MUFU.EX2 R64, R64 ;  /* 0x0000004000407308 */ /* 0x000ee20000000800 */
[----:B--2---:R-:W-:Y:S01]  /*4e60*/  F2FP.F16.F32.PACK_AB R31, R15, R8 ;  /* 0x000000080f1f723e */ /* 0x004fe200000000ff */
[----:B------:R-:W-:Y:S01]  /*4e70*/  FADD.FTZ R15, R87, R36 ;  /* 0x00000024570f7221 */ /* 0x000fe20000010000 */
[----:B------:R-:W-:Y:S01]  /*4e80*/  FADD.FTZ R8, R40, R27 ;  /* 0x0000001b28087221 */ /* 0x000fe20000010000 */
[----:B-1----:R-:W-:-:S04]  /*4e90*/  F2FP.F16.F32.PACK_AB R27, R91, R90 ;  /* 0x0000005a5b1b723e */ /* 0x002fc800000000ff */
[----:B------:R1:W-:Y:S08]  /*4ea0*/  MUFU.EX2 R46, R29 ;  /* 0x0000001d002e7308 */ /* 0x0003f00000000800 */
[----:B------:R-:W2:Y:S01]  /*4eb0*/  MUFU.EX2 R69, R69 ;  /* 0x0000004500457308 */ /* 0x000ea20000000800 */
[----:B-1----:R-:W-:Y:S01]  /*4ec0*/  F2FP.F16.F32.PACK_AB R29, R63, R6 ;  /* 0x000000063f1d723e */ /* 0x002fe200000000ff */
[----:B------:R-:W-:Y:S01]  /*4ed0*/  FADD.FTZ R6, R90, R15 ;  /* 0x0000000f5a067221 */ /* 0x000fe20000010000 */
[----:B------:R-:W-:-:S03]  /*4ee0*/  IMAD R63, R38, 0x2, R9 ;  /* 0x00000002263f7824 */ /* 0x000fc600078e0209 */
[----:B------:R-:W-:Y:S02]  /*4ef0*/  FADD.FTZ R6, R91, R6 ;  /* 0x000000065b067221 */ /* 0x000fe40000010000 */
[----:B------:R-:W1:Y:S01]  /*4f00*/  MUFU.EX2 R72, R72 ;  /* 0x0000004800487308 */ /* 0x000e620000000800 */
[----:B------:R4:W-:Y:S01]  /*4f10*/  STSM.16.M88.4 [R63+0x21800], R28 ;  /* 0x0218001c3f007844 */ /* 0x0009e20000000200 */
[----:B0-----:R-:W-:-:S04]  /*4f20*/  FADD.FTZ R15, R11, R6 ;  /* 0x000000060b0f7221 */ /* 0x001fc80000010000 */
[----:B---3--:R-:W-:Y:S02]  /*4f30*/  FADD.FTZ R36, R64, R15 ;  /* 0x0000000f40247221 */ /* 0x008fe40000010000 */
[----:B------:R0:W-:Y:S02]  /*4f40*/  MUFU.EX2 R23, R39 ;  /* 0x0000002700177308 */ /* 0x0001e40000000800 */
[----:B--2---:R-:W-:-:S06]  /*4f50*/  FADD.FTZ R15, R69, R36 ;  /* 0x00000024450f7221 */ /* 0x004fcc0000010000 */
[----:B------:R-:W2:Y:S01]  /*4f60*/  MUFU.EX2 R60, R60 ;  /* 0x0000003c003c7308 */ /* 0x000ea20000000800 */
[----:B0-----:R-:W-:Y:S01]  /*4f70*/  FADD.FTZ R39, R41, R8 ;  /* 0x0000000829277221 */ /* 0x001fe20000010000 */
[----:B------:R-:W-:Y:S02]  /*4f80*/  IMAD R8, R38, 0x2, R50 ;  /* 0x0000000226087824 */ /* 0x000fe400078e0232 */
[----:B-1----:R-:W-:Y:S01]  /*4f90*/  FADD.FTZ R36, R72, R15 ;  /* 0x0000000f48247221 */ /* 0x002fe20000010000 */
[----:B----4-:R-:W-:Y:S01]  /*4fa0*/  F2FP.F16.F32.PACK_AB R28, R54, R43 ;  /* 0x0000002b361c723e */ /* 0x010fe200000000ff */
[----:B------:R-:W-:Y:S01]  /*4fb0*/  FADD.FTZ R38, R42, R39 ;  /* 0x000000272a267221 */ /* 0x000fe20000010000 */
[----:B------:R-:W-:Y:S01]  /*4fc0*/  IMAD R6, R7, 0x2, R8 ;  /* 0x0000000207067824 */ /* 0x000fe200078e0208 */
[----:B------:R-:W-:Y:S01]  /*4fd0*/  F2FP.F16.F32.PACK_AB R30, R58, R53 ;  /* 0x000000353a1e723e */ /* 0x000fe200000000ff */
[----:B------:R0:W-:Y:S01]  /*4fe0*/  MUFU.EX2 R4, R33 ;  /* 0x0000002100047308 */ /* 0x0001e20000000800 */
[----:B------:R-:W-:Y:S01]  /*4ff0*/  FADD.FTZ R39, R43, R38 ;  /* 0x000000262b277221 */ /* 0x000fe20000010000 */
[----:B------:R-:W-:-:S02]  /*5000*/  F2FP.F16.F32.PACK_AB R29, R44, R45 ;  /* 0x0000002d2c1d723e */ /* 0x000fc400000000ff */
[----:B------:R-:W-:Y:S01]  /*5010*/  F2FP.F16.F32.PACK_AB R31, R47, R46 ;  /* 0x0000002e2f1f723e */ /* 0x000fe200000000ff */
[----:B------:R-:W-:Y:S01]  /*5020*/  FADD.FTZ R38, R54, R39 ;  /* 0x0000002736267221 */ /* 0x000fe20000010000 */
[----:B------:R-:W-:Y:S01]  /*5030*/  FADD.FTZ R39, R45, R36 ;  /* 0x000000242d277221 */ /* 0x000fe20000010000 */
[----:B------:R-:W-:Y:S01]  /*5040*/  F2FP.F16.F32.PACK_AB R36, R40, R37 ;  /* 0x000000252824723e */ /* 0x000fe200000000ff */
[----:B------:R-:W1:Y:S01]  /*5050*/  MUFU.EX2 R61, R61 ;  /* 0x0000003d003d7308 */ /* 0x000e620000000800 */
[----:B0-----:R-:W-:Y:S01]  /*5060*/  F2FP.F16.F32.PACK_AB R33, R65, R20 ;  /* 0x000000144121723e */ /* 0x001fe200000000ff */
[----:B------:R-:W-:Y:S02]  /*5070*/  IMAD R65, R7, 0x2, R9 ;  /* 0x0000000207417824 */ /* 0x000fe400078e0209 */
[----:B------:R-:W-:Y:S01]  /*5080*/  FADD.FTZ R39, R44, R39 ;  /* 0x000000272c277221 */ /* 0x000fe20000010000 */
[----:B------:R-:W-:Y:S01]  /*5090*/  FADD.FTZ R51, R53, R38 ;  /* 0x0000002635337221 */ /* 0x000fe20000010000 */
[----:B------:R-:W-:Y:S01]  /*50a0*/  F2FP.F16.F32.PACK_AB R38, R42, R41 ;  /* 0x000000292a26723e */ /* 0x000fe200000000ff */
[----:B------:R-:W-:Y:S01]  /*50b0*/  IMAD R7, R7, 0x2, R50 ;  /* 0x0000000207077824 */ /* 0x000fe200078e0232 */
[----:B------:R0:W-:Y:S01]  /*50c0*/  STSM.16.M88.4 [R65+0x21800], R32 ;  /* 0x0218002041007844 */ /* 0x0001e20000000200 */
[----:B------:R-:W-:Y:S01]  /*50d0*/  MUFU.EX2 R56, R56 ;  /* 0x0000003800387308 */ /* 0x000fe20000000800 */
[----:B------:R-:W-:Y:S01]  /*50e0*/  FADD.FTZ R51, R58, R51 ;  /* 0x000000333a337221 */ /* 0x000fe20000010000 */
[----:B------:R-:W-:Y:S01]  /*50f0*/  F2FP.F16.F32.PACK_AB R37, R64, R11 ;  /* 0x0000000b4025723e */ /* 0x000fe200000000ff */
[----:B------:R3:W-:Y:S01]  /*5100*/  STSM.16.M88.4 [R6], R24 ;  /* 0x0000001806007844 */ /* 0x0007e20000000200 */
[----:B------:R-:W-:-:S02]  /*5110*/  VIADD R11, R88, 0xfffffffe ;  /* 0xfffffffe580b7836 */ /* 0x000fc40000000000 */
[----:B--2---:R-:W-:Y:S02]  /*5120*/  FADD.FTZ R40, R60, R51 ;  /* 0x000000333c287221 */ /* 0x004fe40000010000 */
[----:B------:R-:W2:Y:S01]  /*5130*/  MUFU.EX2 R57, R57 ;  /* 0x0000003900397308 */ /* 0x000ea20000000800 */
[----:B0-----:R-:W-:-:S07]  /*5140*/  FADD.FTZ R32, R46, R39 ;  /* 0x000000272e207221 */ /* 0x001fce0000010000 */
[----:B------:R-:W-:Y:S01]  /*5150*/  MUFU.EX2 R55, R55 ;  /* 0x0000003700377308 */ /* 0x000fe20000000800 */
[----:B-1----:R-:W-:Y:S01]  /*5160*/  FADD.FTZ R33, R61, R40 ;  /* 0x000000283d217221 */ /* 0x002fe20000010000 */
[----:B------:R-:W-:Y:S01]  /*5170*/  F2FP.F16.F32.PACK_AB R39, R72, R69 ;  /* 0x000000454827723e */ /* 0x000fe200000000ff */
[----:B---3--:R-:W-:Y:S01]  /*5180*/  FADD.FTZ R25, R47, R32 ;  /* 0x000000202f197221 */ /* 0x008fe20000010000 */
[----:B------:R-:W-:-:S03]  /*5190*/  F2FP.F16.F32.PACK_AB R24, R61, R60 ;  /* 0x0000003c3d18723e */ /* 0x000fc600000000ff */
[----:B------:R-:W-:Y:S01]  /*51a0*/  FADD.FTZ R26, R4, R25 ;  /* 0x00000019041a7221 */ /* 0x000fe20000010000 */
[----:B------:R-:W0:Y:S01]  /*51b0*/  MUFU.EX2 R20, R71 ;  /* 0x0000004700147308 */ /* 0x000e220000000800 */
[C---:B------:R-:W-:Y:S01]  /*51c0*/  F2FP.F16.F32.PACK_AB R25, R23.reuse, R4 ;  /* 0x000000041719723e */ /* 0x040fe200000000ff */
[----:B------:R1:W-:Y:S01]  /*51d0*/  STSM.16.M88.4 [R9+0x27800], R36 ;  /* 0x0278002409007844 */ /* 0x0003e20000000200 */
[----:B------:R-:W-:Y:S01]  /*51e0*/  FADD.FTZ R32, R23, R26 ;  /* 0x0000001a17207221 */ /* 0x000fe20000010000 */
[C---:B--2---:R-:W-:Y:S01]  /*51f0*/  F2FP.F16.F32.PACK_AB R26, R57.reuse, R56 ;  /* 0x00000038391a723e */ /* 0x044fe200000000ff */
[----:B------:R-:W-:Y:S01]  /*5200*/  FADD.FTZ R56, R56, R33 ;  /* 0x0000002138387221 */ /* 0x000fe20000010000 */
[----:B------:R1:W-:Y:S02]  /*5210*/  STSM.16.M88.4 [R63+0x27800], R28 ;  /* 0x0278001c3f007844 */ /* 0x0003e40000000200 */
[----:B------:R-:W-:Y:S01]  /*5220*/  MUFU.EX2 R59, R59 ;  /* 0x0000003b003b7308 */ /* 0x000fe20000000800 */
[----:B------:R-:W-:-:S07]  /*5230*/  FADD.FTZ R56, R57, R56 ;  /* 0x0000003839387221 */ /* 0x000fce0000010000 */
[----:B------:R-:W2:Y:S01]  /*5240*/  MUFU.EX2 R62, R62 ;  /* 0x0000003e003e7308 */ /* 0x000ea20000000800 */
[----:B0-----:R-:W-:Y:S01]  /*5250*/  F2FP.F16.F32.PACK_AB R27, R20, R55 ;  /* 0x00000037141b723e */ /* 0x001fe200000000ff */
[----:B------:R-:W-:-:S04]  /*5260*/  FADD.FTZ R55, R55, R32 ;  /* 0x0000002037377221 */ /* 0x000fc80000010000 */
[----:B------:R1:W-:Y:S01]  /*5270*/  STSM.16.M88.4 [R65+0x27800], R24 ;  /* 0x0278001841007844 */ /* 0x0003e20000000200 */
[----:B------:R-:W-:Y:S01]  /*5280*/  FADD.FTZ R55, R20, R55 ;  /* 0x0000003714377221 */ /* 0x000fe20000010000 */
[----:B------:R-:W-:Y:S08]  /*5290*/  MUFU.EX2 R48, R48 ;  /* 0x0000003000307308 */ /* 0x000ff00000000800 */
[----:B------:R-:W0:Y:S01]  /*52a0*/  MUFU.EX2 R5, R5 ;  /* 0x0000000500057308 */ /* 0x000e220000000800 */
[----:B--2---:R-:W-:Y:S01]  /*52b0*/  F2FP.F16.F32.PACK_AB R32, R62, R59 ;  /* 0x0000003b3e20723e */ /* 0x004fe200000000ff */
[----:B------:R-:W-:-:S04]  /*52c0*/  FADD.FTZ R59, R59, R56 ;  /* 0x000000383b3b7221 */ /* 0x000fc80000010000 */
[----:B------:R-:W-:Y:S02]  /*52d0*/  FADD.FTZ R59, R62, R59 ;  /* 0x0000003b3e3b7221 */ /* 0x000fe40000010000 */
[----:B------:R-:W-:Y:S08]  /*52e0*/  MUFU.EX2 R52, R52 ;  /* 0x0000003400347308 */ /* 0x000ff00000000800 */
[----:B------:R-:W2:Y:S01]  /*52f0*/  MUFU.EX2 R15, R84 ;  /* 0x00000054000f7308 */ /* 0x000ea20000000800 */
[----:B0-----:R-:W-:Y:S01]  /*5300*/  F2FP.F16.F32.PACK_AB R34, R5, R48 ;  /* 0x000000300522723e */ /* 0x001fe200000000ff */
[----:B------:R-:W-:-:S04]  /*5310*/  FADD.FTZ R48, R48, R59 ;  /* 0x0000003b30307221 */ /* 0x000fc80000010000 */
[----:B------:R-:W-:Y:S02]  /*5320*/  FADD.FTZ R5, R5, R48 ;  /* 0x0000003005057221 */ /* 0x000fe40000010000 */
[----:B------:R-:W0:Y:S08]  /*5330*/  MUFU.EX2 R70, R70 ;  /* 0x0000004600467308 */ /* 0x000e300000000800 */
[----:B------:R-:W3:Y:S01]  /*5340*/  MUFU.EX2 R49, R49 ;  /* 0x0000003100317308 */ /* 0x000ee20000000800 */
[----:B--2---:R-:W-:Y:S01]  /*5350*/  F2FP.F16.F32.PACK_AB R33, R15, R52 ;  /* 0x000000340f21723e */ /* 0x004fe200000000ff */
[----:B------:R-:W-:-:S04]  /*5360*/  FADD.FTZ R52, R52, R55 ;  /* 0x0000003734347221 */ /* 0x000fc80000010000 */
[----:B------:R-:W-:-:S04]  /*5370*/  FADD.FTZ R15, R15, R52 ;  /* 0x000000340f0f7221 */ /* 0x000fc80000010000 */
[----:B0-----:R-:W-:Y:S01]  /*5380*/  FADD.FTZ R4, R70, R15 ;  /* 0x0000000f46047221 */ /* 0x001fe20000010000 */
[----:B---3--:R-:W-:-:S03]  /*5390*/  F2FP.F16.F32.PACK_AB R35, R49, R70 ;  /* 0x000000463123723e */ /* 0x008fc600000000ff */
[----:B------:R-:W-:Y:S02]  /*53a0*/  FADD.FTZ R4, R49, R4 ;  /* 0x0000000431047221 */ /* 0x000fe40000010000 */
[----:B------:R1:W-:Y:S01]  /*53b0*/  STSM.16.M88.4 [R6+0x6000], R32 ;  /* 0x0060002006007844 */ /* 0x0003e20000000200 */
[----:B------:R0:W-:Y:S06]  /*53c0*/  MEMBAR.ALL.CTA ;  /* 0x0000000000007992 */ /* 0x0001ec0000008000 */
[----:B0-----:R-:W0:Y:S02]  /*53d0*/  FENCE.VIEW.ASYNC.S ;  /* 0x00000000000073c6 */ /* 0x001e240000000000 */
[----:B0-----:R-:W-:Y:S01]  /*53e0*/  NOP ;  /* 0x0000000000007918 */ /* 0x001fe20000000000 */
[----:B------:R-:W-:Y:S05]  /*53f0*/  @P2 BRA `(.L_x_870) ;  /* 0x0000000000442947 */ /* 0x000fea0003800000 */
        /* <DEDUP_REMOVED lines=10> */
.L_x_871:
[----:B------:R-:W-:-:S11]  /*54a0*/  UISETP.NE.AND UP2, UPT, UR5, 0x1, UPT ;  /* 0x000000010500788c */ /* 0x000fd6000bf45270 */
[----:B------:R-:W-:Y:S02]  /*54b0*/  @UP2 ULDC.64 UR14, c[0x0][0x9e8] ;  /* 0x00027a00000e2ab9 */ /* 0x000fe40000000a00 */
[----:B------:R-:W-:-:S04]  /*54c0*/  UIMAD.WIDE.U32 UR6, UR11, UR14, URZ ;  /* 0x0000000e0b0672a5 */ /* 0x000fc8000f8e003f */
[----:B------:R-:W-:-:S12]  /*54d0*/  @UP2 USHF.R.U32.HI UR11, URZ, UR15, UR7 ;  /* 0x0000000f3f0b2299 */ /* 0x000fd80008011607 */
.L_x_872:
[----:B------:R-:W-:-:S04]  /*54e0*/  UIMAD UR5, UR11, UR5, UR5 ;  /* 0x000000050b0572a4 */ /* 0x000fc8000f8e0205 */
[----:B------:R-:W-:-:S04]  /*54f0*/  UISETP.LT.AND UP2, UPT, UR4, UR5, UPT ;  /* 0x000000050400728c */ /* 0x000fc8000bf41270 */
[----:B------:R-:W-:-:S12]  /*5500*/  USEL UR4, UR4, UR5, UP2 ;  /* 0x0000000504047287 */ /* 0x000fd80009000000 */
.L_x_870:
[----:B------:R-:W-:Y:S01]  /*5510*/  R2UR UR6, R19 ;  /* 0x00000000130672ca */ /* 0x000fe200000e0000 */
[----:B------:R-:W-:Y:S01]  /*5520*/  USHF.R.S32.HI UR5, URZ, 0x1f, UR4 ;  /* 0x0000001f3f057899 */ /* 0x000fe20008011404 */
[----:B------:R-:W-:Y:S02]  /*5530*/  CS2R R134, SRZ ;  /* 0x0000000000867805 */ /* 0x000fe4000001ff00 */
[----:B------:R-:W-:Y:S02]  /*5540*/  CS2R R132, SRZ ;  /* 0x0000000000847805 */ /* 0x000fe4000001ff00 */
[----:B------:R-:W-:Y:S01]  /*5550*/  CS2R R130, SRZ ;  /* 0x0000000000827805 */ /* 0x000fe2000001ff00 */
[----:B------:R-:W-:Y:S01]  /*5560*/  ULEA.HI UR5, UR5, UR4, URZ, 0x7 ;  /* 0x0000000405057291 */ /* 0x000fe2000f8f383f */
[----:B------:R-:W-:Y:S02]  /*5570*/  CS2R R128, SRZ ;  /* 0x0000000000807805 */ /* 0x000fe4000001ff00 */
[----:B------:R-:W-:Y:S01]  /*5580*/  CS2R R126, SRZ ;  /* 0x00000000007e7805 */ /* 0x000fe2000001ff00 */
[----:B------:R-:W-:Y:S01]  /*5590*/  UMOV UR4, URZ ;  /* 0x0000003f00047c82 */ /* 0x000fe20008000000 */
[----:B------:R-:W-:Y:S01]  /*55a0*/  USHF.R.S32.HI UR5, URZ, 0x7, UR5 ;  /* 0x000000073f057899 */ /* 0x000fe20008011405 */
[----:B------:R-:W-:-:S02]  /*55b0*/  CS2R R124, SRZ ;  /* 0x00000000007c7805 */ /* 0x000fc4000001ff00 */
[----:B------:R-:W-:Y:S02]  /*55c0*/  CS2R R122, SRZ ;  /* 0x00000000007a7805 */ /* 0x000fe4000001ff00 */
[----:B------:R-:W-:Y:S01]  /*55d0*/  CS2R R120, SRZ ;  /* 0x0000000000787805 */ /* 0x000fe2000001ff00 */
[----:B------:R-:W-:Y:S01]  /*55e0*/  UISETP.LT.AND UP2, UPT, UR6, UR5, UPT ;  /* 0x000000050600728c */ /* 0x000fe2000bf41270 */
[----:B------:R-:W-:Y:S02]  /*55f0*/  CS2R R118, SRZ ;  /* 0x0000000000767805 */ /* 0x000fe4000001ff00 */
[----:B------:R-:W-:Y:S02]  /*5600*/  CS2R R116, SRZ ;  /* 0x0000000000747805 */ /* 0x000fe4000001ff00 */
[----:B------:R-:W-:Y:S01]  /*5610*/  CS2R R114, SRZ ;  /* 0x0000000000727805 */ /* 0x000fe2000001ff00 */
[----:B------:R-:W-:Y:S01]  /*5620*/  USEL UR7, UR6, UR5, !UP2 ;  /* 0x0000000506077287 */ /* 0x000fe2000d000000 */
[----:B------:R-:W-:-:S02]  /*5630*/  CS2R R112, SRZ ;  /* 0x0000000000707805 */ /* 0x000fc4000001ff00 */
[----:B------:R-:W-:Y:S01]  /*5640*/  CS2R R110, SRZ ;  /* 0x00000000006e7805 */ /* 0x000fe2000001ff00 */
[----:B------:R-:W-:Y:S01]  /*5650*/  UMOV UR5, URZ ;  /* 0x0000003f00057c82 */ /* 0x000fe20008000000 */
[----:B------:R-:W-:Y:S02]  /*5660*/  CS2R R108, SRZ ;  /* 0x00000000006c7805 */ /* 0x000fe4000001ff00 */
[----:B------:R-:W-:Y:S02]  /*5670*/  CS2R R106, SRZ ;  /* 0x00000000006a7805 */ /* 0x000fe4000001ff00 */
[----:B------:R-:W-:Y:S02]  /*5680*/  ISETP.GE.AND P2, PT, R11, UR7, PT ;  /* 0x000000070b007c0c */ /* 0x000fe4000bf46270 */
        /* <DEDUP_REMOVED lines=9> */
[----:B------:R-:W-:Y:S06]  /*5720*/  @!P2 BRA `(.L_x_873) ;  /* 0x000000380060a947 */ /* 0x000fec0003800000 */
[----:B------:R-:W-:Y:S01]  /*5730*/  IMAD.MOV.U32 R135, RZ, RZ, RZ ;  /* 0x000000ffff877224 */ /* 0x000fe200078e00ff */
[----:B------:R-:W-:Y:S01]  /*5740*/  UMOV UR40, URZ ;  /* 0x0000003f00287c82 */ /* 0x000fe20008000000 */
[----:B------:R-:W-:Y:S01]  /*5750*/  UMOV UR6, URZ ;  /* 0x0000003f00067c82 */ /* 0x000fe20008000000 */
[----:B------:R-:W-:Y:S01]  /*5760*/  ULDC UR29, c[0x0][0x9e4] ;  /* 0x00027900001d7ab9 */ /* 0x000fe20000000800 */
[----:B------:R-:W-:Y:S01]  /*5770*/  ULDC UR31, c[0x0][0x2f0] ;  /* 0x0000bc00001f7ab9 */ /* 0x000fe20000000800 */
[----:B------:R-:W-:Y:S01]  /*5780*/  ULDC UR28, c[0x0][0x9d8] ;  /* 0x00027600001c7ab9 */ /* 0x000fe20000000800 */
[----:B------:R-:W-:Y:S01]  /*5790*/  ULDC UR30, c[0x0][0x988] ;  /* 0x00026200001e7ab9 */ /* 0x000fe20000000800 */
[----:B------:R-:W-:-:S05]  /*57a0*/  ULDC UR39, c[0x0][0x9e0] ;  /* 0x0002780000277ab9 */ /* 0x000fca0000000800 */
.L_x_890:
[----:B------:R-:W-:Y:S01]  /*57b0*/  UIADD3 UR4, UR6, 0x1, URZ ;  /* 0x0000000106047890 */ /* 0x000fe2000fffe03f */
[----:B------:R-:W-:-:S03]  /*57c0*/  ISETP.NE.AND P3, PT, RZ, UR38, PT ;  /* 0x00000026ff007c0c */ /* 0x000fc6000bf65270 */
[----:B------:R-:W-:-:S04]  /*57d0*/  UISETP.NE.AND UP2, UPT, UR4, 0x2, UPT ;  /* 0x000000020400788c */ /* 0x000fc8000bf45270 */
[----:B------:R-:W-:Y:S02]  /*57e0*/  USEL UR5, URZ, 0x1, UP2 ;  /* 0x000000013f057887 */ /* 0x000fe40009000000 */
[----:B------:R-:W-:Y:S02]  /*57f0*/  USEL UR4, UR4, URZ, UP2 ;  /* 0x0000003f04047287 */ /* 0x000fe40009000000 */
[----:B------:R-:W-:Y:S02]  /*5800*/  ULOP3.LUT UR5, UR40, UR5, URZ, 0x3c, !UPT ;  /* 0x0000000528057292 */ /* 0x000fe4000f8e3c3f */
[----:B---3--:R-:W-:Y:S10]  /*5810*/  @P3 BRA `(.L_x_874) ;  /* 0x00000000002c3947 */ /* 0x008ff40003800000 */
[----:B------:R-:W-:Y:S05]  /*5820*/  @!P0 BRA `(.L_x_875) ;  /* 0x0000000000048947 */ /* 0x000fea0003800000 */
[----:B------:R-:W-:Y:S01]  /*5830*/  BPT.TRAP 0x1 ;  /* 0x000000040000795c */ /* 0x000fe20000300000 */
.L_x_875:
[----:B------:R-:W-:Y:S01]  /*5840*/  ULEA UR10, UR4, UR36, 0x3 ;  /* 0x00000024040a7291 */ /* 0x000fe2000f8e183f */
[----:B------:R-:W-:-:S05]  /*5850*/  IMAD.U32 R15, RZ, RZ, UR5 ;  /* 0x00000005ff0f7e24 */ /* 0x000fca000f8e00ff */
[----:B------:R-:W-:-:S04]  /*5860*/  SHF.L.U32 R15, R15, 0x1f, RZ ;  /* 0x0000001f0f0f7819 */ /* 0x000fc800000006ff */
[----:B------:R0:W2:Y:S01]  /*5870*/  SYNCS.PHASECHK.TRANS64.TRYWAIT P2, [UR10+0x2d830], R15 ;  /* 0x02d8300fff0075a7 */ /* 0x0000a2000804014a */
[----:B------:R-:W-:Y:S05]  /*5880*/  @!P0 BRA `(.L_x_876) ;  /* 0x0000000000048947 */ /* 0x000fea0003800000 */
[----:B------:R-:W-:Y:S01]  /*5890*/  BPT.TRAP 0x1 ;  /* 0x000000040000795c */ /* 0x000fe20000300000 */
.L_x_876:
[----:B--2---:R-:W-:Y:S05]  /*58a0*/  @P2 BRA `(.L_x_874) ;  /* 0x0000000000082947 */ /* 0x004fea0003800000 */
[----:B------:R-:W2:Y:S02]  /*58b0*/  SYNCS.PHASECHK.TRANS64.TRYWAIT P2, [UR10+0x2d830], R15 ;  /* 0x02d8300fff0075a7 */ /* 0x000ea4000804014a */
[----:B--2---:R-:W-:Y:S05]  /*58c0*/  @!P2 BRA `(.L_x_877) ;  /* 0x0000010000bca947 */ /* 0x004fea0003800000 */
.L_x_874:
[----:B0-2---:R-:W-:Y:S01]  /*58d0*/  VIADD R15, R22, 0x8 ;  /* 0x00000008160f7836 */ /* 0x005fe20000000000 */
[----:B------:R-:W-:Y:S01]  /*58e0*/  R2UR UR32, R12 ;  /* 0x000000000c2072ca */ /* 0x000fe200000e0000 */
[----:B------:R-:W-:Y:S01]  /*58f0*/  UIMAD UR34, UR4, 0x600, UR37 ;  /* 0x00000600042278a4 */ /* 0x000fe2000f8e0225 */
[----:B------:R-:W-:Y:S01]  /*5900*/  R2UR UR33, R13 ;  /* 0x000000000d2172ca */ /* 0x000fe200000e0000 */
[----:B------:R-:W-:Y:S01]  /*5910*/  UMOV UR35, 0x80000020 ;  /* 0x8000002000237882 */ /* 0x000fe20000000000 */
[----:B------:R0:W-:Y:S01]  /*5920*/  BAR.SYNC.DEFER_BLOCKING R15, 0x100 ;  /* 0x0004000f0000751d */ /* 0x0001e20000010000 */
[----:B------:R-:W-:Y:S02]  /*5930*/  UIADD3 UR10, UR34, 0x2, URZ ;  /* 0x00000002220a7890 */ /* 0x000fe4000fffe03f */
[----:B------:R-:W-:Y:S02]  /*5940*/  UIADD3 UR14, UR34, 0x200, URZ ;  /* 0x00000200220e7890 */ /* 0x000fe4000fffe03f */
[----:B------:R-:W-:Y:S01]  /*5950*/  UIADD3 UR18, UR34, 0x202, URZ ;  /* 0x0000020222127890 */ /* 0x000fe2000fffe03f */
[----:B------:R-:W-:Y:S01]  /*5960*/  UMOV UR11, 0x80000020 ;  /* 0x80000020000b7882 */ /* 0x000fe20000000000 */
[----:B------:R-:W-:Y:S01]  /*5970*/  UMOV UR15, 0x80000020 ;  /* 0x80000020000f7882 */ /* 0x000fe20000000000 */
[----:B------:R-:W-:Y:S01]  /*5980*/  UMOV UR19, 0x80000020 ;  /* 0x8000002000137882 */ /* 0x000fe20000000000 */
[----:B------:R-:W-:Y:S01]  /*5990*/  UIADD3 UR22, UR34, 0x400, URZ ;  /* 0x0000040022167890 */ /* 0x000fe2000fffe03f */
[----:B------:R-:W-:Y:S01]  /*59a0*/  UMOV UR23, 0x80000020 ;  /* 0x8000002000177882 */ /* 0x000fe20000000000 */
[----:B------:R-:W-:Y:S01]  /*59b0*/  UIADD3 UR26, UR34, 0x402, URZ ;  /* 0x00000402221a7890 */ /* 0x000fe2000fffe03f */
[----:B------:R-:W-:Y:S01]  /*59c0*/  UMOV UR27, 0x80000020 ;  /* 0x80000020001b7882 */ /* 0x000fe20000000000 */
[----:B-1----:R-:W-:-:S06]  /*59d0*/  WARPGROUP.ARRIVE ;  /* 0x00000000000079c5 */ /* 0x002fcc0000000000 */
[----:B------:R-:W-:Y:S03]  /*59e0*/  HGMMA.64x128x16.F32 R24, gdesc[UR32], RZ, !UPT, gsb0 ;  /* 0x01e00000201879f0 */ /* 0x000fe6000c0008ff */
        /* <DEDUP_REMOVED lines=16> */
[----:B0-----:R-:W-:Y:S05]  /*5af0*/  @P3 BRA `(.L_x_878) ;  /* 0x00000000002c3947 */ /* 0x001fea0003800000 */
[----:B------:R-:W-:Y:S05]  /*5b00*/  @!P0 BRA `(.L_x_879) ;  /* 0x0000000000048947 */ /* 0x000fea0003800000 */
[----:B------:R-:W-:Y:S01]  /*5b10*/  BPT.TRAP 0x1 ;  /* 0x000000040000795c */ /* 0x000fe20000300000 */
.L_x_879:
[----:B------:R-:W-:Y:S01]  /*5b20*/  ULEA UR10, UR6, UR36, 0x3 ;  /* 0x00000024060a7291 */ /* 0x000fe2000f8e183f */
[----:B------:R-:W-:-:S05]  /*5b30*/  IMAD.U32 R15, RZ, RZ, UR40 ;  /* 0x00000028ff0f7e24 */ /* 0x000fca000f8e00ff */
[----:B------:R-:W-:-:S04]  /*5b40*/  SHF.L.U32 R15, R15, 0x1f, RZ ;  /* 0x0000001f0f0f7819 */ /* 0x000fc800000006ff */
[----:B------:R0:W1:Y:S01]  /*5b50*/  SYNCS.PHASECHK.TRANS64.TRYWAIT P2, [UR10+0x2d850], R15 ;  /* 0x02d8500fff0075a7 */ /* 0x000062000804014a */
[----:B------:R-:W-:Y:S05]  /*5b60*/  @!P0 BRA `(.L_x_880) ;  /* 0x0000000000048947 */ /* 0x000fea0003800000 */
[----:B------:R-:W-:Y:S01]  /*5b70*/  BPT.TRAP 0x1 ;  /* 0x000000040000795c */ /* 0x000fe20000300000 */
.L_x_880:
[----:B-1----:R-:W-:Y:S05]  /*5b80*/  @P2 BRA `(.L_x_878) ;  /* 0x0000000000082947 */ /* 0x002fea0003800000 */
[----:B------:R-:W1:Y:S02]  /*5b90*/  SYNCS.PHASECHK.TRANS64.TRYWAIT P2, [UR10+0x2d850], R15 ;  /* 0x02d8500fff0075a7 */ /* 0x000e64000804014a */
[----:B-1----:R-:W-:Y:S05]  /*5ba0*/  @!P2 BRA `(.L_x_881) ;  /* 0x00000100001ca947 */ /* 0x002fea0003800000 */
.L_x_878:
[----:B------:R-:W-:Y:S01]  /*5bb0*/  UIADD3 UR10, UR36, 0x400, URZ ;  /* 0x00000400240a7890 */ /* 0x000fe2000fffe03f */
[----:B------:R-:W-:Y:S01]  /*5bc0*/  WARPGROUP.ARRIVE ;  /* 0x00000000000079c5 */ /* 0x000fe20000000000 */
[----:B------:R-:W-:Y:S01]  /*5bd0*/  UMOV UR33, 0x40000040 ;  /* 0x4000004000217882 */ /* 0x000fe20000000000 */
[----:B------:R-:W-:Y:S01]  /*5be0*/  UMOV UR35, 0x80000020 ;  /* 0x8000002000237882 */ /* 0x000fe20000000000 */
[----:B------:R-:W-:Y:S01]  /*5bf0*/  USHF.R.U32.HI UR10, URZ, 0x4, UR10 ;  /* 0x000000043f0a7899 */ /* 0x000fe2000801160a */
[----:B-1----:R-:W-:Y:S01]  /*5c00*/  FMUL.FTZ R20, R25, UR28 ;  /* 0x0000001c19147c20 */ /* 0x002fe20008410000 */
[----:B------:R-:W-:Y:S01]  /*5c10*/  FMUL.FTZ R25, R28, UR28 ;  /* 0x0000001c1c197c20 */ /* 0x000fe20008410000 */
[----:B------:R-:W-:Y:S01]  /*5c20*/  FMUL.FTZ R28, R31, UR28 ;  /* 0x0000001c1f1c7c20 */ /* 0x000fe20008410000 */
[----:B------:R-:W-:Y:S01]  /*5c30*/  ULOP3.LUT UR10, UR10, 0x3fff, URZ, 0xc0, !UPT ;  /* 0x00003fff0a0a7892 */ /* 0x000fe2000f8ec03f */
[----:B------:R-:W-:Y:S01]  /*5c40*/  FMUL.FTZ R31, R34, UR28 ;  /* 0x0000001c221f7c20 */ /* 0x000fe20008410000 */
[----:B------:R-:W-:Y:S01]  /*5c50*/  FMUL.FTZ R34, R37, UR28 ;  /* 0x0000001c25227c20 */ /* 0x000fe20008410000 */
[----:B------:R-:W-:Y:S01]  /*5c60*/  FMUL.FTZ R37, R40, UR28 ;  /* 0x0000001c28257c20 */ /* 0x000fe20008410000 */
[----:B------:R-:W-:Y:S01]  /*5c70*/  ULOP3.LUT UR11, UR10, 0x2000000, URZ, 0xfc, !UPT ;  /* 0x020000000a0b7892 */ /* 0x000fe2000f8efc3f */
[----:B------:R-:W-:Y:S01]  /*5c80*/  FMUL.FTZ R40, R43, UR28 ;  /* 0x0000001c2b287c20 */ /* 0x000fe20008410000 */
[----:B------:R-:W-:Y:S01]  /*5c90*/  ULOP3.LUT UR10, UR60, 0x10000, URZ, 0xfc, !UPT ;  /* 0x000100003c0a7892 */ /* 0x000fe2000f8efc3f */
[----:B------:R-:W-:Y:S01]  /*5ca0*/  FMUL.FTZ R43, R46, UR28 ;  /* 0x0000001c2e2b7c20 */ /* 0x000fe20008410000 */
[----:B------:R-:W-:Y:S01]  /*5cb0*/  UIMAD UR11, UR6, 0x600, UR11 ;  /* 0x00000600060b78a4 */ /* 0x000fe2000f8e020b */
[----:B------:R-:W-:Y:S01]  /*5cc0*/  FMUL.FTZ R46, R49, UR28 ;  /* 0x0000001c312e7c20 */ /* 0x000fe20008410000 */
[----:B------:R-:W-:Y:S01]  /*5cd0*/  FMUL.FTZ R49, R52, UR28 ;  /* 0x0000001c34317c20 */ /* 0x000fe20008410000 */
[----:B------:R-:W-:Y:S01]  /*5ce0*/  FMUL.FTZ R52, R55, UR28 ;  /* 0x0000001c37347c20 */ /* 0x000fe20008410000 */
[----:B------:R-:W-:Y:S01]  /*5cf0*/  FMUL.FTZ R55, R58, UR28 ;  /* 0x0000001c3a377c20 */ /* 0x000fe20008410000 */
[----:B------:R-:W-:Y:S01]  /*5d00*/  UMOV UR32, UR10 ;  /* 0x0000000a00207c82 */ /* 0x000fe20008000000 */
[----:B------:R-:W-:Y:S01]  /*5d10*/  FMUL.FTZ R58, R59, UR28 ;  /* 0x0000001c3b3a7c20 */ /* 0x000fe20008410000 */
[----:B------:R-:W-:Y:S01]  /*5d20*/  UMOV UR34, UR11 ;  /* 0x0000000b00227c82 */ /* 0x000fe20008000000 */
[----:B------:R-:W-:Y:S01]  /*5d30*/  FMUL.FTZ R59, R60, UR28 ;  /* 0x0000001c3c3b7c20 */ /* 0x000fe20008410000 */
[----:B------:R-:W-:Y:S01]  /*5d40*/  HGMMA.64x96x16.F32 R88, gdesc[UR32].tnspB, R88, gsb0 ;  /* 0x41600000205879f0 */ /* 0x000fe20008000858 */
[----:B------:R-:W-:Y:S01]  /*5d50*/  UIADD3 UR32, UR10, 0x2, URZ ;  /* 0x000000020a207890 */ /* 0x000fe2000fffe03f */
[----:B------:R-:W-:Y:S01]  /*5d60*/  FMUL.FTZ R60, R61, UR28 ;  /* 0x0000001c3d3c7c20 */ /* 0x000fe20008410000 */
[----:B------:R-:W-:Y:S01]  /*5d70*/  UIADD3 UR34, UR11, 0x40, URZ ;  /* 0x000000400b227890 */ /* 0x000fe2000fffe03f */
[----:B------:R-:W-:Y:S01]  /*5d80*/  FMUL.FTZ R61, R62, UR28 ;  /* 0x0000001c3e3d7c20 */ /* 0x000fe20008410000 */
[----:B------:R-:W-:Y:S01]  /*5d90*/  UMOV UR33, 0x40000040 ;  /* 0x4000004000217882 */ /* 0x000fe20000000000 */
[----:B------:R-:W-:Y:S01]  /*5da0*/  UMOV UR35, 0x80000020 ;  /* 0x8000002000237882 */ /* 0x000fe20000000000 */
[----:B------:R-:W-:Y:S01]  /*5db0*/  FMUL.FTZ R62, R63, UR28 ;  /* 0x0000001c3f3e7c20 */ /* 0x000fe20008410000 */
[----:B------:R-:W-:Y:S01]  /*5dc0*/  FMUL.FTZ R63, R64, UR28 ;  /* 0x0000001c403f7c20 */ /* 0x000fe20008410000 */
[----:B------:R-:W-:Y:S01]  /*5dd0*/  FMUL.FTZ R64, R65, UR28 ;  /* 0x0000001c41407c20 */ /* 0x000fe20008410000 */
[----:B------:R-:W-:Y:S01]  /*5de0*/  FMUL.FTZ R65, R66, UR28 ;  /* 0x0000001c42417c20 */ /* 0x000fe20008410000 */
[----:B------:R-:W-:Y:S01]  /*5df0*/  FMUL.FTZ R66, R67, UR28 ;  /* 0x0000001c43427c20 */ /* 0x000fe20008410000 */
[----:B------:R-:W-:Y:S01]  /*5e00*/  FMUL.FTZ R67, R68, UR28 ;  /* 0x0000001c44437c20 */ /* 0x000fe20008410000 */
[----:B------:R-:W-:Y:S01]  /*5e10*/  FMUL.FTZ R68, R69, UR28 ;  /* 0x0000001c45447c20 */ /* 0x000fe20008410000 */
[----:B------:R-:W-:Y:S01]  /*5e20*/  PLOP3.LUT P2, PT, PT, PT, UP0, 0x80, 0x0 ;  /* 0x000000000000781c */ /* 0x000fe20003f4f008 */
        /* <DEDUP_REMOVED lines=24> */
[----:B0-----:R-:W-:Y:S01]  /*5fb0*/  FMUL.FTZ R15, R24, UR28 ;  /* 0x0000001c180f7c20 */ /* 0x001fe20008410000 */
[----:B------:R-:W-:Y:S01]  /*5fc0*/  FMUL.FTZ R81, R82, UR28 ;  /* 0x0000001c52517c20 */ /* 0x000fe20008410000 */
[----:B------:R-:W-:Y:S01]  /*5fd0*/  FMUL.FTZ R24, R27, UR28 ;  /* 0x0000001c1b187c20 */ /* 0x000fe20008410000 */
[----:B------:R-:W-:Y:S01]  /*5fe0*/  FMUL.FTZ R82, R83, UR28 ;  /* 0x0000001c53527c20 */ /* 0x000fe20008410000 */
[----:B------:R-:W-:Y:S01]  /*5ff0*/  FMUL.FTZ R27, R30, UR28 ;  /* 0x0000001c1e1b7c20 */ /* 0x000fe20008410000 */
[----:B------:R-:W0:Y:S01]  /*6000*/  LDC R83, c[0x0][0x288] ;  /* 0x0000a200ff537b82 */ /* 0x000e220000000800 */
[----:B------:R-:W-:Y:S01]  /*6010*/  FMUL.FTZ R30, R33, UR28 ;  /* 0x0000001c211e7c20 */ /* 0x000fe20008410000 */
[----:B------:R-:W-:Y:S01]  /*6020*/  FMUL.FTZ R33, R36, UR28 ;  /* 0x0000001c24217c20 */ /* 0x000fe20008410000 */
[----:B------:R-:W-:-:S02]  /*6030*/  IMAD.MOV.U32 R141, RZ, RZ, R0 ;  /* 0x000000ffff8d7224 */ /* 0x000fc400078e0000 */
[----:B------:R-:W-:Y:S01]  /*6040*/  FMUL.FTZ R36, R39, UR28 ;  /* 0x0000001c27247c20 */ /* 0x000fe20008410000 */
[----:B------:R-:W-:Y:S01]  /*6050*/  FMUL.FTZ R39, R42, UR28 ;  /* 0x0000001c2a277c20 */ /* 0x000fe20008410000 */
[----:B------:R-:W-:Y:S01]  /*6060*/  FMUL.FTZ R136, R85, UR28 ;  /* 0x0000001c55887c20 */ /* 0x000fe20008410000 */
[----:B------:R-:W-:Y:S01]  /*6070*/  FMUL.FTZ R42, R45, UR28 ;  /* 0x0000001c2d2a7c20 */ /* 0x000fe20008410000 */
[----:B------:R-:W-:Y:S01]  /*6080*/  FMUL.FTZ R85, R86, UR28 ;  /* 0x0000001c56557c20 */ /* 0x000fe20008410000 */
[----:B------:R-:W-:Y:S01]  /*6090*/  FMUL.FTZ R45, R48, UR28 ;  /* 0x0000001c302d7c20 */ /* 0x000fe20008410000 */
[----:B------:R-:W-:Y:S02]  /*60a0*/  IMAD.SHL.U32 R86, R11, 0x80, RZ ;  /* 0x000000800b567824 */ /* 0x000fe400078e00ff */
[----:B------:R-:W-:Y:S01]  /*60b0*/  FMUL.FTZ R48, R51, UR28 ;  /* 0x0000001c33307c20 */ /* 0x000fe20008410000 */
[----:B------:R-:W-:Y:S01]  /*60c0*/  FMUL.FTZ R51, R54, UR28 ;  /* 0x0000001c36337c20 */ /* 0x000fe20008410000 */
[----:B------:R-:W-:Y:S01]  /*60d0*/  FMUL.FTZ R54, R57, UR28 ;  /* 0x0000001c39367c20 */ /* 0x000fe20008410000 */
[----:B------:R-:W-:Y:S01]  /*60e0*/  IMAD.U32 R57, RZ, RZ, UR4 ;  /* 0x00000004ff397e24 */ /* 0x000fe2000f8e00ff */
[----:B------:R-:W-:Y:S01]  /*60f0*/  IADD3 R138, -R86, 0x1, RZ ;  /* 0x00000001568a7810 */ /* 0x000fe20007ffe1ff */
[----:B------:R-:W-:Y:S01]  /*6100*/  FMUL.FTZ R84, R84, UR28 ;  /* 0x0000001c54547c20 */ /* 0x000fe20008410000 */
[----:B------:R-:W-:Y:S01]  /*6110*/  FMUL.FTZ R87, R87, UR28 ;  /* 0x0000001c57577c20 */ /* 0x000fe20008410000 */
[----:B------:R-:W-:Y:S01]  /*6120*/  R2UR UR14, R10 ;  /* 0x000000000a0e72ca */ /* 0x000fe200000e0000 */
[----:B------:R-:W1:Y:S01]  /*6130*/  MUFU.TANH R15, R15 ;  /* 0x0000000f000f7308 */ /* 0x000e620000002400 */
[----:B------:R-:W-:Y:S01]  /*6140*/  @!P1 LEA R57, R57, UR36, 0x3 ;  /* 0x0000002439399c11 */ /* 0x000fe2000f8e18ff */
[----:B------:R-:W-:-:S04]  /*6150*/  IMAD R137, R3, -0x2, R138 ;  /* 0xfffffffe03897824 */ /* 0x000fc800078e028a */
[----:B------:R-:W-:Y:S02]  /*6160*/  @!P1 VIADD R57, R57, 0x2d840 ;  /* 0x0002d84039399836 */ /* 0x000fe40000000000 */
[----:B------:R-:W2:Y:S01]  /*6170*/  MUFU.TANH R20, R20 ;  /* 0x0000001400147308 */ /* 0x000ea20000002400 */
[----:B------:R-:W-:Y:S02]  /*6180*/  IMAD R138, R18, UR31, R137 ;  /* 0x0000001f128a7c24 */ /* 0x000fe4000f8e0289 */
[----:B------:R-:W-:Y:S02]  /*6190*/  @!P1 PRMT R57, RZ, 0x654, R57 ;  /* 0x00000654ff399816 */ /* 0x000fe40000000039 */
[----:B0-----:R-:W-:-:S03]  /*61a0*/  IMAD.IADD R138, R138, 0x1, -R83 ;  /* 0x000000018a8a7824 */ /* 0x001fc600078e0a53 */
[----:B------:R-:W0:Y:S01]  /*61b0*/  MUFU.TANH R23, R23 ;  /* 0x0000001700177308 */ /* 0x000e220000002400 */
[C---:B------:R-:W-:Y:S02]  /*61c0*/  VIADD R140, R138.reuse, UR39 ;  /* 0x000000278a8c7c36 */ /* 0x040fe40008000000 */
[----:B------:R-:W-:-:S05]  /*61d0*/  VIADD R139, R138, UR14 ;  /* 0x0000000e8a8b7c36 */ /* 0x000fca0008000000 */
[----:B------:R-:W3:Y:S08]  /*61e0*/  MUFU.TANH R24, R24 ;  /* 0x0000001800187308 */ /* 0x000ef00000002400 */
[----:B------:R-:W4:Y:S01]  /*61f0*/  MUFU.TANH R25, R25 ;  /* 0x0000001900197308 */ /* 0x000f220000002400 */
[----:B------:R-:W-:Y:S02]  /*6200*/  WARPGROUP.DEPBAR.LE gsb0, 0x0 ;  /* 0x00008000000079c5 */ /* 0x000fe40000010000 */
[----:B------:R-:W-:-:S05]  /*6210*/  WARPGROUP.ARRIVE ;  /* 0x00000000000079c5 */ /* 0x000fca0000000000 */
[----:B------:R-:W0:Y:S01]  /*6220*/  MUFU.TANH R26, R26 ;  /* 0x0000001a001a7308 */ /* 0x000e220000002400 */
[----:B------:R-:W-:Y:S01]  /*6230*/  HGMMA.64x96x16.F32 R88, gdesc[UR32].tnspB, R88, gsb0 ;  /* 0x41600000205879f0 */ /* 0x000fe20008000858 */
[----:B------:R-:W-:Y:S02]  /*6240*/  UIADD3 UR32, UR10, 0x4, URZ ;  /* 0x000000040a207890 */ /* 0x000fe4000fffe03f */
[----:B------:R-:W-:-:S04]  /*6250*/  UIADD3 UR34, UR11, 0x80, URZ ;  /* 0x000000800b227890 */ /* 0x000fc8000fffe03f */
[----:B------:R-:W0:Y:S01]  /*6260*/  MUFU.TANH R27, R27 ;  /* 0x0000001b001b7308 */ /* 0x000e220000002400 */
[----:B------:R-:W-:Y:S01]  /*6270*/  UMOV UR33, 0x40000040 ;  /* 0x4000004000217882 */ /* 0x000fe20000000000 */
[----:B------:R-:W-:-:S06]  /*6280*/  UMOV UR35, 0x80000020 ;  /* 0x8000002000237882 */ /* 0x000fcc0000000000 */
        /* <DEDUP_REMOVED lines=12> */
[----:B------:R-:W-:-:S02]  /*6350*/  WARPGROUP.DEPBAR.LE gsb0, 0x0 ;  /* 0x00008000000079c5 */ /* 0x000fc40000010000 */
[----:B------:R-:W-:-:S05]  /*6360*/  WARPGROUP.ARRIVE ;  /* 0x00000000000079c5 */ /* 0x000fca0000000000 */
[----:B------:R-:W0:Y:S01]  /*6370*/  MUFU.TANH R40, R40 ;  /* 0x0000002800287308 */ /* 0x000e220000002400 */
[----:B------:R-:W-:Y:S01]  /*6380*/  HGMMA.64x96x16.F32 R88, gdesc[UR32].tnspB, R88, gsb0 ;  /* 0x41600000205879f0 */ /* 0x000fe20008000858 */
[----:B------:R-:W-:Y:S02]  /*6390*/  UIADD3 UR32, UR10, 0x6, URZ ;  /* 0x000000060a207890 */ /* 0x000fe4000fffe03f */
[----:B------:R-:W-:Y:S01]  /*63a0*/  UIADD3 UR34, UR11, 0xc0, URZ ;  /* 0x000000c00b227890 */ /* 0x000fe2000fffe03f */
[----:B------:R-:W-:Y:S01]  /*63b0*/  UMOV UR33, 0x40000040 ;  /* 0x4000004000217882 */ /* 0x000fe20000000000 */
[----:B------:R-:W-:Y:S02]  /*63c0*/  UMOV UR35, 0x80000020 ;  /* 0x8000002000237882 */ /* 0x000fe40000000000 */
        /* <DEDUP_REMOVED lines=64> */
[----:B------:R-:W0:Y:S01]  /*67d0*/  MUFU.TANH R87, R87 ;  /* 0x0000005700577308 */ /* 0x000e220000002400 */
[----:B------:R-:W-:-:S02]  /*67e0*/  WARPGROUP.DEPBAR.LE gsb0, 0x0 ;  /* 0x00008000000079c5 */ /* 0x000fc40000010000 */
[----:B------:R-:W-:-:S06]  /*67f0*/  WARPGROUP.ARRIVE ;  /* 0x00000000000079c5 */ /* 0x000fcc0000000000 */
[----:B------:R-:W-:Y:S01]  /*6800*/  HGMMA.64x96x16.F32 R88, gdesc[UR32].tnspB, R88, gsb0 ;  /* 0x41600000205879f0 */ /* 0x000fe20008000858 */
[----:B------:R-:W-:Y:S02]  /*6810*/  UIADD3 UR32, UR10, 0x606, URZ ;  /* 0x000006060a207890 */ /* 0x000fe4000fffe03f */
[----:B------:R-:W-:Y:S01]  /*6820*/  UIADD3 UR34, UR11, 0x1c0, URZ ;  /* 0x000001c00b227890 */ /* 0x000fe2000fffe03f */
[----:B------:R-:W-:Y:S01]  /*6830*/  UMOV UR33, 0x40000040 ;  /* 0x4000004000217882 */ /* 0x000fe20000000000 */
[----:B------:R-:W-:Y:S01]  /*6840*/  UMOV UR35, 0x80000020 ;  /* 0x8000002000237882 */ /* 0x000fe20000000000 */
[----:B------:R-:W-:Y:S02]  /*6850*/  @UP0 ULDC UR10, c[0x0][0x44c] ;  /* 0x00011300000a0ab9 */ /* 0x000fe40000000800 */
[----:B------:R-:W-:Y:S01]  /*6860*/  @P2 IMAD.HI.U32 R56, R0, UR10, RZ ;  /* 0x0000000a00382c27 */ /* 0x000fe2000f8e00ff */
[----:B------:R-:W-:Y:S01]  /*6870*/  @UP0 ULDC UR10, c[0x0][0x450] ;  /* 0x00011400000a0ab9 */ /* 0x000fe20000000800 */
[----:B------:R-:W-:-:S03]  /*6880*/  ISETP.GE.U32.AND P2, PT, R2, 0x180, PT ;  /* 0x000001800200780c */ /* 0x000fc60003f46070 */
[----:B------:R-:W-:Y:S01]  /*6890*/  @P3 SHF.R.U32.HI R141, RZ, UR10, R56 ;  /* 0x0000000aff8d3c19 */ /* 0x000fe20008011638 */
[----:B------:R-:W-:-:S04]  /*68a0*/  VIADD R56, R22, 0x9 ;  /* 0x0000000916387836 */ /* 0x000fc80000000000 */
[----:B------:R-:W5:Y:S01]  /*68b0*/  SHFL.IDX PT, R143, R141, RZ, 0x1c1f ;  /* 0x001c1fff8d8f7589 */ /* 0x000f6200000e0000 */
[----:B------:R-:W-:Y:S02]  /*68c0*/  SEL R56, R56, 0x9, !P2 ;  /* 0x0000000938387807 */ /* 0x000fe40005000000 */
[----:B------:R-:W-:Y:S01]  /*68d0*/  PLOP3.LUT P2, PT, PT, PT, UP1, 0x40, 0x0 ;  /* 0x000000000000781c */ /* 0x000fe20003f4e818 */
[C---:B-----5:R-:W-:Y:S02]  /*68e0*/  IMAD.IADD R138, R143.reuse, 0x1, R140 ;  /* 0x000000018f8a7824 */ /* 0x060fe400078e028c */
[----:B------:R-:W-:Y:S01]  /*68f0*/  IMAD.IADD R137, R143, 0x1, R139 ;  /* 0x000000018f897824 */ /* 0x000fe200078e028b */
[----:B------:R-:W-:Y:S02]  /*6900*/  WARPGROUP.DEPBAR.LE gsb0, 0x0 ;  /* 0x00008000000079c5 */ /* 0x000fe40000010000 */
[----:B------:R-:W-:-:S06]  /*6910*/  WARPGROUP.ARRIVE ;  /* 0x00000000000079c5 */ /* 0x000fcc0000000000 */
[----:B------:R-:W-:Y:S03]  /*6920*/  HGMMA.64x96x16.F32 R88, gdesc[UR32].tnspB, R88, gsb0 ;  /* 0x41600000205879f0 */ /* 0x000fe60008000858 */
[----:B------:R-:W-:Y:S02]  /*6930*/  WARPGROUP.DEPBAR.LE gsb0, 0x0 ;  /* 0x00008000000079c5 */ /* 0x000fe40000010000 */
[----:B------:R0:W-:Y:S06]  /*6940*/  BAR.ARV R56, 0x100 ;  /* 0x000400380000751d */ /* 0x0001ec0000002000 */
[----:B------:R0:W-:Y:S01]  /*6950*/  @!P1 SYNCS.ARRIVE.TRANS64.RED.A1T0 RZ, [R57+URZ], RZ ;  /* 0x000000ff39ff99a7 */ /* 0x0001e2000810043f */
[----:B-1234-:R-:W-:Y:S05]  /*6960*/  @P2 BRA `(.L_x_882) ;  /* 0x00000000005c2947 */ /* 0x01efea0003800000 */
[----:B0-----:R-:W-:Y:S01]  /*6970*/  IMAD R56, R18, UR31, R143 ;  /* 0x0000001f12387c24 */ /* 0x001fe2000f8e028f */
[----:B------:R-:W-:Y:S03]  /*6980*/  BSSY B0, `(.L_x_883) ;  /* 0x0000011000007945 */ /* 0x000fe60003800000 */
[----:B------:R-:W-:-:S05]  /*6990*/  IMAD.IADD R143, R56, 0x1, -R83 ;  /* 0x00000001388f7824 */ /* 0x000fca00078e0a53 */
[----:B------:R-:W-:-:S13]  /*69a0*/  ISETP.GT.AND P2, PT, R143, -0x1, PT ;  /* 0xffffffff8f00780c */ /* 0x000fda0003f44270 */
[----:B------:R-:W-:Y:S05]  /*69b0*/  @P2 BRA `(.L_x_884) ;  /* 0x0000000000202947 */ /* 0x000fea0003800000 */
[----:B------:R-:W-:Y:S01]  /*69c0*/  IMAD.U32 R145, RZ, RZ, UR29 ;  /* 0x0000001dff917e24 */ /* 0x000fe2000f8e00ff */
[----:B------:R-:W-:-:S04]  /*69d0*/  LOP3.LUT R143, RZ, R143, RZ, 0x33, !PT ;  /* 0x0000008fff8f7212 */ /* 0x000fc800078e33ff */
[----:B------:R-:W-:-:S13]  /*69e0*/  ISETP.NE.AND P2, PT, R145, 0x1, PT ;  /* 0x000000019100780c */ /* 0x000fda0003f45270 */
[----:B------:R-:W0:Y:S02]  /*69f0*/  @P2 LDC.64 R56, c[0x0][0x9e8] ;  /* 0x00027a00ff382b82 */ /* 0x000e240000000a00 */
[----:B0-----:R-:W-:-:S05]  /*6a00*/  @P2 IMAD.HI.U32 R56, R143, R56, RZ ;  /* 0x000000388f382227 */ /* 0x001fca00078e00ff */
[----:B------:R-:W-:-:S04]  /*6a10*/  @P2 SHF.R.U32.HI R143, RZ, R57, R56 ;  /* 0x00000039ff8f2219 */ /* 0x000fc80000011638 */
[----:B------:R-:W-:Y:S01]  /*6a20*/  LOP3.LUT R143, RZ, R143, RZ, 0x33, !PT ;  /* 0x0000008fff8f7212 */ /* 0x000fe200078e33ff */
[----:B------:R-:W-:Y:S06]  /*6a30*/  BRA `(.L_x_885) ;  /* 0x0000000000147947 */ /* 0x000fec0003800000 */
.L_x_884:
[----:B------:R-:W-:-:S05]  /*6a40*/  IMAD.U32 R145, RZ, RZ, UR29 ;  /* 0x0000001dff917e24 */ /* 0x000fca000f8e00ff */
[----:B------:R-:W-:-:S13]  /*6a50*/  ISETP.NE.AND P2, PT, R145, 0x1, PT ;  /* 0x000000019100780c */ /* 0x000fda0003f45270 */
[----:B------:R-:W0:Y:S02]  /*6a60*/  @P2 LDC.64 R56, c[0x0][0x9e8] ;  /* 0x00027a00ff382b82 */ /* 0x000e240000000a00 */
[----:B0-----:R-:W-:-:S05]  /*6a70*/  @P2 IMAD.HI.U32 R56, R143, R56, RZ ;  /* 0x000000388f382227 */ /* 0x001fca00078e00ff */
[----:B------:R-:W-:-:S07]  /*6a80*/  @P2 SHF.R.U32.HI R143, RZ, R57, R56 ;  /* 0x00000039ff8f2219 */ /* 0x000fce0000011638 */
.L_x_885:
[----:B------:R-:W-:Y:S05]  /*6a90*/  BSYNC B0 ;  /* 0x0000000000007941 */ /* 0x000fea0003800000 */
.L_x_883:
[----:B------:R-:W-:-:S04]  /*6aa0*/  IMAD R56, R143, R145, -R86 ;  /* 0x000000918f387224 */ /* 0x000fc800078e0a56 */
[----:B------:R-:W-:-:S05]  /*6ab0*/  IMAD R56, R3, -0x2, R56 ;  /* 0xfffffffe03387824 */ /* 0x000fca00078e0238 */
[----:B------:R-:W-:Y:S02]  /*6ac0*/  VIADDMNMX R138, R56, R145, R138, PT ;  /* 0x00000091388a7246 */ /* 0x000fe4000380018a */
[----:B------:R-:W-:-:S07]  /*6ad0*/  VIMNMX R137, R137, R56, !PT ;  /* 0x0000003889897248 */ /* 0x000fce0007fe0100 */
.L_x_882:
[----:B------:R-:W-:Y:S01]  /*6ae0*/  ISETP.GT.AND P2, PT, R11, -0x1, PT ;  /* 0xffffffff0b00780c */ /* 0x000fe20003f44270 */
[----:B0-----:R-:W0:Y:S03]  /*6af0*/  SHFL.IDX PT, R57, R141, 0x1, 0x1c1f ;  /* 0x003c1f008d397f89 */ /* 0x001e2600000e0000 */
[C---:B------:R-:W-:Y:S02]  /*6b00*/  ISETP.GT.AND P5, PT, R137.reuse, RZ, P2 ;  /* 0x000000ff8900720c */ /* 0x040fe400017a4270 */
[C---:B------:R-:W-:Y:S02]  /*6b10*/  ISETP.GT.AND P4, PT, R137.reuse, 0x1, P2 ;  /* 0x000000018900780c */ /* 0x040fe40001784270 */
[----:B------:R-:W-:Y:S02]  /*6b20*/  ISETP.LT.OR P5, PT, R138, 0x1, P5 ;  /* 0x000000018a00780c */ /* 0x000fe40002fa1670 */
[----:B------:R-:W-:-:S02]  /*6b30*/  ISETP.GT.AND P6, PT, R137, 0x8, P2 ;  /* 0x000000088900780c */ /* 0x000fc400017c4270 */
[----:B------:R-:W-:Y:S02]  /*6b40*/  FSEL R15, R15, -INF , !P5 ;  /* 0xff8000000f0f7808 */ /* 0x000fe40006800000 */
[C---:B------:R-:W-:Y:S02]  /*6b50*/  ISETP.GT.AND P5, PT, R137.reuse, 0x10, P2 ;  /* 0x000000108900780c */ /* 0x040fe400017a4270 */
[----:B------:R-:W-:Y:S02]  /*6b60*/  ISETP.GT.AND P3, PT, R137, 0x9, P2 ;  /* 0x000000098900780c */ /* 0x000fe40001764270 */
[C---:B------:R-:W-:Y:S02]  /*6b70*/  ISETP.LT.OR P5, PT, R138.reuse, 0x11, P5 ;  /* 0x000000118a00780c */ /* 0x040fe40002fa1670 */
[----:B------:R-:W-:Y:S02]  /*6b80*/  ISETP.LT.OR P4, PT, R138, 0x2, P4 ;  /* 0x000000028a00780c */ /* 0x000fe40002781670 */
[----:B------:R-:W-:-:S02]  /*6b90*/  FSEL R29, R29, -INF , !P5 ;  /* 0xff8000001d1d7808 */ /* 0x000fc40006800000 */
[----:B------:R-:W-:Y:S01]  /*6ba0*/  ISETP.GT.AND P5, PT, R137, 0x20, P2 ;  /* 0x000000208900780c */ /* 0x000fe200017a4270 */
[--C-:B0-----:R-:W-:Y:S01]  /*6bb0*/  IMAD.IADD R140, R140, 0x1, R57.reuse ;  /* 0x000000018c8c7824 */ /* 0x101fe200078e0239 */
[C---:B------:R-:W-:Y:S01]  /*6bc0*/  ISETP.LT.OR P6, PT, R138.reuse, 0x9, P6 ;  /* 0x000000098a00780c */ /* 0x040fe200037c1670 */
[----:B------:R-:W-:Y:S01]  /*6bd0*/  IMAD.IADD R139, R139, 0x1, R57 ;  /* 0x000000018b8b7824 */ /* 0x000fe200078e0239 */
[C---:B------:R-:W-:Y:S02]  /*6be0*/  ISETP.LT.OR P3, PT, R138.reuse, 0xa, P3 ;  /* 0x0000000a8a00780c */ /* 0x040fe40001f61670 */
[----:B------:R-:W-:Y:S02]  /*6bf0*/  ISETP.LT.OR P5, PT, R138, 0x21, P5 ;  /* 0x000000218a00780c */ /* 0x000fe40002fa1670 */
[----:B------:R-:W-:Y:S02]  /*6c00*/  FSEL R20, R20, -INF , !P4 ;  /* 0xff80000014147808 */ /* 0x000fe40006000000 */
[----:B------:R-:W-:-:S02]  /*6c10*/  FSEL R25, R25, -INF , !P6 ;  /* 0xff80000019197808 */ /* 0x000fc40007000000 */
[----:B------:R-:W-:Y:S02]  /*6c20*/  FSEL R26, R26, -INF , !P3 ;  /* 0xff8000001a1a7808 */ /* 0x000fe40005800000 */
[C---:B------:R-:W-:Y:S02]  /*6c30*/  ISETP.GT.AND P4, PT, R137.reuse, 0x11, P2 ;  /* 0x000000118900780c */ /* 0x040fe40001784270 */
[C---:B------:R-:W-:Y:S02]  /*6c40*/  ISETP.GT.AND P6, PT, R137.reuse, 0x18, P2 ;  /* 0x000000188900780c */ /* 0x040fe400017c4270 */
[----:B------:R-:W-:Y:S02]  /*6c50*/  ISETP.GT.AND P3, PT, R137, 0x19, P2 ;  /* 0x000000198900780c */ /* 0x000fe40001764270 */
[----:B------:R-:W-:Y:S02]  /*6c60*/  FSEL R37, R37, -INF , !P5 ;  /* 0xff80000025257808 */ /* 0x000fe40006800000 */
[----:B------:R-:W-:-:S02]  /*6c70*/  ISETP.GT.AND P5, PT, R137, 0x30, P2 ;  /* 0x000000308900780c */ /* 0x000fc400017a4270 */
[C---:B------:R-:W-:Y:S02]  /*6c80*/  ISETP.LT.OR P4, PT, R138.reuse, 0x12, P4 ;  /* 0x000000128a00780c */ /* 0x040fe40002781670 */
[C---:B------:R-:W-:Y:S02]  /*6c90*/  ISETP.LT.OR P6, PT, R138.reuse, 0x19, P6 ;  /* 0x000000198a00780c */ /* 0x040fe400037c1670 */
        /* <DEDUP_REMOVED lines=57> */
[----:B------:R-:W-:-:S02]  /*7030*/  PLOP3.LUT P5, PT, PT, PT, UP1, 0x40, 0x0 ;  /* 0x000000000000781c */ /* 0x000fc40003fae818 */
[C---:B------:R-:W-:Y:S02]  /*7040*/  ISETP.LT.OR P4, PT, R138.reuse, 0x62, P4 ;  /* 0x000000628a00780c */ /* 0x040fe40002781670 */
[C---:B------:R-:W-:Y:S02]  /*7050*/  ISETP.LT.OR P6, PT, R138.reuse, 0x69, P6 ;  /* 0x000000698a00780c */ /* 0x040fe400037c1670 */
[----:B------:R-:W-:Y:S02]  /*7060*/  ISETP.LT.OR P3, PT, R138, 0x6a, P3 ;  /* 0x0000006a8a00780c */ /* 0x000fe40001f61670 */
[----:B------:R-:W-:Y:S02]  /*7070*/  FSEL R72, R72, -INF , !P4 ;  /* 0xff80000048487808 */ /* 0x000fe40006000000 */
[----:B------:R-:W-:Y:S02]  /*7080*/  FSEL R75, R75, -INF , !P6 ;  /* 0xff8000004b4b7808 */ /* 0x000fe40007000000 */
[----:B------:R-:W-:-:S02]  /*7090*/  FSEL R76, R76, -INF , !P3 ;  /* 0xff8000004c4c7808 */ /* 0x000fc40005800000 */
[C---:B------:R-:W-:Y:S02]  /*70a0*/  ISETP.GT.AND P4, PT, R137.reuse, 0x71, P2 ;  /* 0x000000718900780c */ /* 0x040fe40001784270 */
[C---:B------:R-:W-:Y:S02]  /*70b0*/  ISETP.GT.AND P6, PT, R137.reuse, 0x78, P2 ;  /* 0x000000788900780c */ /* 0x040fe400017c4270 */
[----:B------:R-:W-:Y:S02]  /*70c0*/  ISETP.GT.AND P3, PT, R137, 0x79, P2 ;  /* 0x000000798900780c */ /* 0x000fe40001764270 */
[C---:B------:R-:W-:Y:S02]  /*70d0*/  ISETP.LT.OR P4, PT, R138.reuse, 0x72, P4 ;  /* 0x000000728a00780c */ /* 0x040fe40002781670 */
[C---:B------:R-:W-:Y:S02]  /*70e0*/  ISETP.LT.OR P6, PT, R138.reuse, 0x79, P6 ;  /* 0x000000798a00780c */ /* 0x040fe400037c1670 */
[----:B------:R-:W-:-:S02]  /*70f0*/  ISETP.LT.OR P3, PT, R138, 0x7a, P3 ;  /* 0x0000007a8a00780c */ /* 0x000fc40001f61670 */
[----:B------:R-:W-:Y:S02]  /*7100*/  FSEL R80, R80, -INF , !P4 ;  /* 0xff80000050507808 */ /* 0x000fe40006000000 */
[----:B------:R-:W-:Y:S02]  /*7110*/  FSEL R84, R84, -INF , !P6 ;  /* 0xff80000054547808 */ /* 0x000fe40007000000 */
[----:B------:R-:W-:Y:S01]  /*7120*/  FSEL R136, R136, -INF , !P3 ;  /* 0xff80000088887808 */ /* 0x000fe20005800000 */
[----:B------:R-:W-:Y:S06]  /*7130*/  @P5 BRA `(.L_x_886) ;  /* 0x00000000005c5947 */ /* 0x000fec0003800000 */
[----:B------:R-:W-:Y:S01]  /*7140*/  IMAD R56, R18, UR31, R57 ;  /* 0x0000001f12387c24 */ /* 0x000fe2000f8e0239 */
        /* <DEDUP_REMOVED lines=12> */
.L_x_888:
[----:B------:R-:W-:-:S05]  /*7210*/  IMAD.U32 R141, RZ, RZ, UR29 ;  /* 0x0000001dff8d7e24 */ /* 0x000fca000f8e00ff */
[----:B------:R-:W-:-:S13]  /*7220*/  ISETP.NE.AND P3, PT, R141, 0x1, PT ;  /* 0x000000018d00780c */ /* 0x000fda0003f65270 */
[----:B------:R-:W0:Y:S02]  /*7230*/  @P3 LDC.64 R56, c[0x0][0x9e8] ;  /* 0x00027a00ff383b82 */ /* 0x000e240000000a00 */
[----:B0-----:R-:W-:-:S05]  /*7240*/  @P3 IMAD.HI.U32 R56, R137, R56, RZ ;  /* 0x0000003889383227 */ /* 0x001fca00078e00ff */
[----:B------:R-:W-:-:S07]  /*7250*/  @P3 SHF.R.U32.HI R137, RZ, R57, R56 ;  /* 0x00000039ff893219 */ /* 0x000fce0000011638 */
.L_x_889:
[----:B------:R-:W-:Y:S05]  /*7260*/  BSYNC B0 ;  /* 0x0000000000007941 */ /* 0x000fea0003800000 */
.L_x_887:
[----:B------:R-:W-:-:S04]  /*7270*/  IMAD R86, R137, R141, -R86 ;  /* 0x0000008d89567224 */ /* 0x000fc800078e0a56 */
[----:B------:R-:W-:-:S05]  /*7280*/  IMAD R86, R3, -0x2, R86 ;  /* 0xfffffffe03567824 */ /* 0x000fca00078e0256 */
[----:B------:R-:W-:Y:S02]  /*7290*/  VIADDMNMX R140, R86, R141, R140, PT ;  /* 0x0000008d568c7246 */ /* 0x000fe4000380018c */
[----:B------:R-:W-:-:S07]  /*72a0*/  VIMNMX R139, R139, R86, !PT ;  /* 0x000000568b8b7248 */ /* 0x000fce0007fe0100 */
.L_x_886:
[----:B------:R-:W-:Y:S01]  /*72b0*/  FMNMX.FTZ R57, R15, R14, !PT ;  /* 0x0000000e0f397209 */ /* 0x000fe20007810000 */
[----:B------:R-:W-:Y:S01]  /*72c0*/  UMOV UR10, UR30 ;  /* 0x0000001e000a7c82 */ /* 0x000fe20008000000 */
[----:B------:R-:W-:Y:S01]  /*72d0*/  ISETP.GT.AND P5, PT, R139, 0x8, P2 ;  /* 0x000000088b00780c */ /* 0x000fe200017a4270 */
[----:B------:R-:W-:Y:S01]  /*72e0*/  UMOV UR40, UR5 ;  /* 0x0000000500287c82 */ /* 0x000fe20008000000 */
[----:B------:R-:W-:Y:S02]  /*72f0*/  FMNMX.FTZ R56, R20, R57, !PT ;  /* 0x0000003914387209 */ /* 0x000fe40007810000 */
[----:B------:R-:W-:Y:S02]  /*7300*/  ISETP.LT.OR P5, PT, R140, 0x9, P5 ;  /* 0x000000098c00780c */ /* 0x000fe40002fa1670 */
[----:B------:R-:W-:Y:S02]  /*7310*/  FMNMX.FTZ R57, R25, R56, !PT ;  /* 0x0000003819397209 */ /* 0x000fe40007810000 */
[----:B------:R-:W-:-:S02]  /*7320*/  FSEL R27, R27, -INF , !P5 ;  /* 0xff8000001b1b7808 */ /* 0x000fc40006800000 */
[----:B------:R-:W-:Y:S02]  /*7330*/  FMNMX.FTZ R56, R26, R57, !PT ;  /* 0x000000391a387209 */ /* 0x000fe40007810000 */
[----:B------:R-:W-:Y:S02]  /*7340*/  ISETP.GT.AND P5, PT, R139, 0x11, P2 ;  /* 0x000000118b00780c */ /* 0x000fe400017a4270 */
        /* <DEDUP_REMOVED lines=11> */
[----:B------:R-:W-:Y:S02]  /*7400*/  ISETP.GT.AND P5, PT, R139, RZ, P2 ;  /* 0x000000ff8b00720c */ /* 0x000fe400017a4270 */
[----:B------:R-:W-:Y:S02]  /*7410*/  FMNMX.FTZ R57, R41, R56, !PT ;  /* 0x0000003829397209 */ /* 0x000fe40007810000 */
[----:B------:R-:W-:Y:S02]  /*7420*/  ISETP.GT.AND P4, PT, R139, 0x1, P2 ;  /* 0x000000018b00780c */ /* 0x000fe40001784270 */
[----:B------:R-:W-:Y:S02]  /*7430*/  FMNMX.FTZ R56, R42, R57, !PT ;  /* 0x000000392a387209 */ /* 0x000fe40007810000 */
[----:B------:R-:W-:-:S02]  /*7440*/  ISETP.LT.OR P5, PT, R140, 0x1, P5 ;  /* 0x000000018c00780c */ /* 0x000fc40002fa1670 */
[----:B------:R-:W-:Y:S02]  /*7450*/  FMNMX.FTZ R57, R45, R56, !PT ;  /* 0x000000382d397209 */ /* 0x000fe40007810000 */
[----:B------:R-:W-:Y:S02]  /*7460*/  ISETP.GT.AND P3, PT, R139, 0x9, P2 ;  /* 0x000000098b00780c */ /* 0x000fe40001764270 */
[----:B------:R-:W-:Y:S02]  /*7470*/  FMNMX.FTZ R56, R46, R57, !PT ;  /* 0x000000392e387209 */ /* 0x000fe40007810000 */
[C---:B------:R-:W-:Y:S02]  /*7480*/  ISETP.LT.OR P4, PT, R140.reuse, 0x2, P4 ;  /* 0x000000028c00780c */ /* 0x040fe40002781670 */
[----:B------:R-:W-:Y:S02]  /*7490*/  FMNMX.FTZ R57, R49, R56, !PT ;  /* 0x0000003831397209 */ /* 0x000fe40007810000 */
[----:B------:R-:W-:-:S02]  /*74a0*/  ISETP.LT.OR P3, PT, R140, 0xa, P3 ;  /* 0x0000000a8c00780c */ /* 0x000fc40001f61670 */
[----:B------:R-:W-:Y:S02]  /*74b0*/  FMNMX.FTZ R56, R50, R57, !PT ;  /* 0x0000003932387209 */ /* 0x000fe40007810000 */
[----:B------:R-:W-:Y:S02]  /*74c0*/  FSEL R24, R24, -INF , !P4 ;  /* 0xff80000018187808 */ /* 0x000fe40006000000 */
[----:B------:R-:W-:Y:S02]  /*74d0*/  FMNMX.FTZ R57, R53, R56, !PT ;  /* 0x0000003835397209 */ /* 0x000fe40007810000 */
[----:B------:R-:W-:Y:S02]  /*74e0*/  ISETP.GT.AND P4, PT, R139, 0x10, P2 ;  /* 0x000000108b00780c */ /* 0x000fe40001784270 */
        /* <DEDUP_REMOVED lines=29> */
[----:B------:R-:W-:-:S03]  /*76c0*/  ISETP.GT.AND P4, PT, R139, 0x48, P2 ;  /* 0x000000488b00780c */ /* 0x000fc60001784270 */
[----:B------:R-:W0:Y:S01]  /*76d0*/  SHFL.BFLY PT, R56, R57, 0x2, 0x1f ;  /* 0x0c401f0039387f89 */ /* 0x000e2200000e0000 */
[----:B------:R-:W-:-:S04]  /*76e0*/  ISETP.LT.OR P4, PT, R140, 0x49, P4 ;  /* 0x000000498c00780c */ /* 0x000fc80002781670 */
[----:B------:R-:W-:Y:S02]  /*76f0*/  FSEL R61, R61, -INF , !P4 ;  /* 0xff8000003d3d7808 */ /* 0x000fe40006000000 */
[----:B------:R-:W-:-:S04]  /*7700*/  ISETP.GT.AND P4, PT, R139, 0x51, P2 ;  /* 0x000000518b00780c */ /* 0x000fc80001784270 */
[----:B------:R-:W-:-:S04]  /*7710*/  ISETP.LT.OR P4, PT, R140, 0x52, P4 ;  /* 0x000000528c00780c */ /* 0x000fc80002781670 */
[----:B------:R-:W-:Y:S02]  /*7720*/  FSEL R66, R66, -INF , !P4 ;  /* 0xff80000042427808 */ /* 0x000fe40006000000 */
[----:B------:R-:W-:-:S04]  /*7730*/  ISETP.GT.AND P4, PT, R139, 0x60, P2 ;  /* 0x000000608b00780c */ /* 0x000fc80001784270 */
[C---:B------:R-:W-:Y:S02]  /*7740*/  ISETP.LT.OR P4, PT, R140.reuse, 0x61, P4 ;  /* 0x000000618c00780c */ /* 0x040fe40002781670 */
[----:B0-----:R-:W-:Y:S02]  /*7750*/  FMNMX.FTZ R86, R57, R56, !PT ;  /* 0x0000003839567209 */ /* 0x001fe40007810000 */
[----:B------:R-:W-:Y:S02]  /*7760*/  FSEL R73, R73, -INF , !P4 ;  /* 0xff80000049497808 */ /* 0x000fe40006000000 */
[----:B------:R-:W-:Y:S01]  /*7770*/  ISETP.GT.AND P4, PT, R139, 0x69, P2 ;  /* 0x000000698b00780c */ /* 0x000fe20001784270 */
[----:B------:R-:W0:Y:S03]  /*7780*/  SHFL.BFLY PT, R137, R86, 0x1, 0x1f ;  /* 0x0c201f0056897f89 */ /* 0x000e2600000e0000 */
[----:B------:R-:W-:-:S02]  /*7790*/  ISETP.LT.OR P4, PT, R140, 0x6a, P4 ;  /* 0x0000006a8c00780c */ /* 0x000fc40002781670 */
[----:B0-----:R-:W-:-:S04]  /*77a0*/  FMNMX.FTZ R56, R86, R137, !PT ;  /* 0x0000008956387209 */ /* 0x001fc80007810000 */
[C---:B------:R-:W-:Y:S01]  /*77b0*/  FSETP.NEU.FTZ.AND P6, PT, R56.reuse, -INF , PT ;  /* 0xff8000003800780b */ /* 0x040fe20003fdd000 */
[----:B------:R-:W-:-:S05]  /*77c0*/  FMUL.FTZ R137, R56, UR10 ;  /* 0x0000000a38897c20 */ /* 0x000fca0008410000 */
[----:B------:R-:W-:-:S05]  /*77d0*/  FSEL R57, R137, RZ, P6 ;  /* 0x000000ff89397208 */ /* 0x000fca0003000000 */
[--C-:B------:R-:W-:Y:S01]  /*77e0*/  FFMA.FTZ R137, R20, UR10, -R57.reuse ;  /* 0x0000000a14897c23 */ /* 0x100fe20008010839 */
[--C-:B------:R-:W-:Y:S01]  /*77f0*/  FFMA.FTZ R20, R25, UR10, -R57.reuse ;  /* 0x0000000a19147c23 */ /* 0x100fe20008010839 */
[--C-:B------:R-:W-:Y:S01]  /*7800*/  FFMA.FTZ R25, R26, UR10, -R57.reuse ;  /* 0x0000000a1a197c23 */ /* 0x100fe20008010839 */
[----:B------:R-:W-:Y:S01]  /*7810*/  FSEL R26, R23, -INF , !P5 ;  /* 0xff800000171a7808 */ /* 0x000fe20006800000 */
[--C-:B------:R-:W-:Y:S01]  /*7820*/  FFMA.FTZ R86, R15, UR10, -R57.reuse ;  /* 0x0000000a0f567c23 */ /* 0x100fe20008010839 */
[--C-:B------:R-:W-:Y:S01]  /*7830*/  FFMA.FTZ R138, R29, UR10, -R57.reuse ;  /* 0x0000000a1d8a7c23 */ /* 0x100fe20008010839 */
[----:B------:R-:W-:Y:S01]  /*7840*/  FSEL R15, R28, -INF , !P3 ;  /* 0xff8000001c0f7808 */ /* 0x000fe20005800000 */
[--C-:B------:R-:W-:Y:S01]  /*7850*/  FFMA.FTZ R141, R53, UR10, -R57.reuse ;  /* 0x0000000a358d7c23 */ /* 0x100fe20008010839 */
[----:B------:R-:W-:Y:S01]  /*7860*/  FMNMX.FTZ R29, R26, R21, !PT ;  /* 0x000000151a1d7209 */ /* 0x000fe20007810000 */
[----:B------:R0:W-:Y:S01]  /*7870*/  MUFU.EX2 R28, R86 ;  /* 0x00000056001c7308 */ /* 0x0001e20000000800 */
[----:B------:R-:W-:Y:S01]  /*7880*/  ISETP.GT.AND P3, PT, R139, 0x18, P2 ;  /* 0x000000188b00780c */ /* 0x000fe20001764270 */
[--C-:B------:R-:W-:Y:S01]  /*7890*/  FFMA.FTZ R30, R30, UR10, -R57.reuse ;  /* 0x0000000a1e1e7c23 */ /* 0x100fe20008010839 */
[--C-:B------:R-:W-:Y:S01]  /*78a0*/  FFMA.FTZ R34, R34, UR10, -R57.reuse ;  /* 0x0000000a22227c23 */ /* 0x100fe20008010839 */
[--C-:B------:R-:W-:Y:S01]  /*78b0*/  FFMA.FTZ R38, R38, UR10, -R57.reuse ;  /* 0x0000000a26267c23 */ /* 0x100fe20008010839 */
[----:B------:R-:W-:Y:S01]  /*78c0*/  ISETP.LT.OR P3, PT, R140, 0x19, P3 ;  /* 0x000000198c00780c */ /* 0x000fe20001f61670 */
[--C-:B------:R-:W-:Y:S01]  /*78d0*/  FFMA.FTZ R42, R42, UR10, -R57.reuse ;  /* 0x0000000a2a2a7c23 */ /* 0x100fe20008010839 */
[--C-:B------:R-:W-:Y:S01]  /*78e0*/  FFMA.FTZ R46, R46, UR10, -R57.reuse ;  /* 0x0000000a2e2e7c23 */ /* 0x100fe20008010839 */
[----:B------:R1:W-:Y:S01]  /*78f0*/  MUFU.EX2 R23, R138 ;  /* 0x0000008a00177308 */ /* 0x0003e20000000800 */
[----:B0-----:R-:W-:Y:S01]  /*7900*/  FMNMX.FTZ R86, R24, R29, !PT ;  /* 0x0000001d18567209 */ /* 0x001fe20007810000 */
[--C-:B------:R-:W-:Y:S01]  /*7910*/  FFMA.FTZ R29, R33, UR10, -R57.reuse ;  /* 0x0000000a211d7c23 */ /* 0x100fe20008010839 */
[----:B------:R-:W-:Y:S01]  /*7920*/  FSEL R35, R35, -INF , !P3 ;  /* 0xff80000023237808 */ /* 0x000fe20005800000 */
[--C-:B------:R-:W-:Y:S01]  /*7930*/  FFMA.FTZ R50, R50, UR10, -R57.reuse ;  /* 0x0000000a32327c23 */ /* 0x100fe20008010839 */
[----:B------:R-:W-:Y:S01]  /*7940*/  FMNMX.FTZ R86, R27, R86, !PT ;  /* 0x000000561b567209 */ /* 0x000fe20007810000 */
[--C-:B------:R-:W-:Y:S01]  /*7950*/  FFMA.FTZ R54, R54, UR10, -R57.reuse ;  /* 0x0000000a36367c23 */ /* 0x100fe20008010839 */
[----:B------:R-:W-:Y:S01]  /*7960*/  ISETP.GT.AND P3, PT, R139, 0x21, P2 ;  /* 0x000000218b00780c */ /* 0x000fe20001764270 */
[--C-:B------:R-:W-:Y:S01]  /*7970*/  FFMA.FTZ R60, R60, UR10, -R57.reuse ;  /* 0x0000000a3c3c7c23 */ /* 0x100fe20008010839 */
[----:B------:R-:W-:Y:S01]  /*7980*/  FMNMX.FTZ R86, R15, R86, !PT ;  /* 0x000000560f567209 */ /* 0x000fe20007810000 */
[--C-:B-1----:R-:W-:Y:S01]  /*7990*/  FFMA.FTZ R138, R37, UR10, -R57.reuse ;  /* 0x0000000a258a7c23 */ /* 0x102fe20008010839 */
[----:B------:R-:W-:Y:S01]  /*79a0*/  ISETP.LT.OR P3, PT, R140, 0x22, P3 ;  /* 0x000000228c00780c */ /* 0x000fe20001f61670 */
[--C-:B------:R-:W-:Y:S01]  /*79b0*/  FFMA.FTZ R64, R64, UR10, -R57.reuse ;  /* 0x0000000a40407c23 */ /* 0x100fe20008010839 */
[----:B------:R-:W-:Y:S01]  /*79c0*/  FMNMX.FTZ R33, R31, R86, !PT ;  /* 0x000000561f217209 */ /* 0x000fe20007810000 */
[--C-:B------:R-:W-:Y:S01]  /*79d0*/  FFMA.FTZ R68, R68, UR10, -R57.reuse ;  /* 0x0000000a44447c23 */ /* 0x100fe20008010839 */
[----:B------:R-:W-:Y:S01]  /*79e0*/  FSEL R40, R40, -INF , !P3 ;  /* 0xff80000028287808 */ /* 0x000fe20005800000 */
[--C-:B------:R-:W-:Y:S01]  /*79f0*/  FFMA.FTZ R72, R72, UR10, -R57.reuse ;  /* 0x0000000a48487c23 */ /* 0x100fe20008010839 */
[----:B------:R-:W-:Y:S01]  /*7a00*/  FMNMX.FTZ R86, R32, R33, !PT ;  /* 0x0000002120567209 */ /* 0x000fe20007810000 */
[--C-:B------:R-:W-:Y:S01]  /*7a10*/  FFMA.FTZ R76, R76, UR10, -R57.reuse ;  /* 0x0000000a4c4c7c23 */ /* 0x100fe20008010839 */
[----:B------:R-:W-:Y:S01]  /*7a20*/  ISETP.GT.AND P3, PT, R139, 0x29, P2 ;  /* 0x000000298b00780c */ /* 0x000fe20001764270 */
[----:B------:R-:W-:Y:S01]  /*7a30*/  FFMA.FTZ R136, R136, UR10, -R57 ;  /* 0x0000000a88887c23 */ /* 0x000fe20008010839 */
[----:B------:R-:W-:Y:S01]  /*7a40*/  FMNMX.FTZ R33, R35, R86, !PT ;  /* 0x0000005623217209 */ /* 0x000fe20007810000 */
[----:B------:R-:W-:Y:S01]  /*7a50*/  MUFU.EX2 R137, R137 ;  /* 0x0000008900897308 */ /* 0x000fe20000000800 */
[----:B------:R-:W-:-:S02]  /*7a60*/  ISETP.LT.OR P5, PT, R140, 0x2a, P3 ;  /* 0x0000002a8c00780c */ /* 0x000fc40001fa1670 */
[----:B------:R-:W-:Y:S02]  /*7a70*/  FMNMX.FTZ R86, R36, R33, !PT ;  /* 0x0000002124567209 */ /* 0x000fe40007810000 */
[----:B------:R-:W-:Y:S02]  /*7a80*/  ISETP.GT.AND P3, PT, R139, 0x31, P2 ;  /* 0x000000318b00780c */ /* 0x000fe40001764270 */
[----:B------:R-:W-:Y:S01]  /*7a90*/  FMNMX.FTZ R37, R39, R86, !PT ;  /* 0x0000005627257209 */ /* 0x000fe20007810000 */
[----:B------:R0:W-:Y:S01]  /*7aa0*/  MUFU.EX2 R33, R138 ;  /* 0x0000008a00217308 */ /* 0x0001e20000000800 */
[----:B------:R-:W-:Y:S02]  /*7ab0*/  FSEL R44, R44, -INF , !P5 ;  /* 0xff8000002c2c7808 */ /* 0x000fe40006800000 */
[----:B------:R-:W-:Y:S02]  /*7ac0*/  FMNMX.FTZ R86, R40, R37, !PT ;  /* 0x0000002528567209 */ /* 0x000fe40007810000 */
[----:B------:R-:W-:-:S02]  /*7ad0*/  ISETP.GT.AND P5, PT, R139, 0x38, P2 ;  /* 0x000000388b00780c */ /* 0x000fc400017a4270 */
[----:B------:R-:W-:Y:S01]  /*7ae0*/  FMNMX.FTZ R37, R43, R86, !PT ;  /* 0x000000562b257209 */ /* 0x000fe20007810000 */
[----:B------:R-:W-:Y:S01]  /*7af0*/  MUFU.EX2 R20, R20 ;  /* 0x0000001400147308 */ /* 0x000fe20000000800 */
[----:B------:R-:W-:Y:S01]  /*7b00*/  ISETP.LT.OR P3, PT, R140, 0x32, P3 ;  /* 0x000000328c00780c */ /* 0x000fe20001f61670 */
[----:B0-----:R-:W-:Y:S01]  /*7b10*/  FFMA.FTZ R138, R41, UR10, -R57 ;  /* 0x0000000a298a7c23 */ /* 0x001fe20008010839 */
[----:B------:R-:W-:Y:S02]  /*7b20*/  FMNMX.FTZ R86, R44, R37, !PT ;  /* 0x000000252c567209 */ /* 0x000fe40007810000 */
[----:B------:R-:W-:Y:S02]  /*7b30*/  FSEL R48, R48, -INF , !P3 ;  /* 0xff80000030307808 */ /* 0x000fe40005800000 */
[----:B------:R-:W-:Y:S01]  /*7b40*/  ISETP.LT.OR P5, PT, R140, 0x39, P5 ;  /* 0x000000398c00780c */ /* 0x000fe20002fa1670 */
[----:B------:R0:W-:Y:S01]  /*7b50*/  MUFU.EX2 R37, R138 ;  /* 0x0000008a00257308 */ /* 0x0001e20000000800 */
[----:B------:R-:W-:-:S02]  /*7b60*/  FMNMX.FTZ R41, R47, R86, !PT ;  /* 0x000000562f297209 */ /* 0x000fc40007810000 */
[----:B------:R-:W-:Y:S02]  /*7b70*/  ISETP.GT.AND P3, PT, R139, 0x40, P2 ;  /* 0x000000408b00780c */ /* 0x000fe40001764270 */
[----:B------:R-:W-:Y:S02]  /*7b80*/  FSEL R51, R51, -INF , !P5 ;  /* 0xff80000033337808 */ /* 0x000fe40006800000 */
[----:B------:R-:W-:Y:S01]  /*7b90*/  FMNMX.FTZ R86, R48, R41, !PT ;  /* 0x0000002930567209 */ /* 0x000fe20007810000 */
[----:B------:R-:W-:Y:S01]  /*7ba0*/  MUFU.EX2 R25, R25 ;  /* 0x0000001900197308 */ /* 0x000fe20000000800 */
[----:B------:R-:W-:Y:S01]  /*7bb0*/  ISETP.GT.AND P5, PT, R139, 0x41, P2 ;  /* 0x000000418b00780c */ /* 0x000fe200017a4270 */
[----:B0-----:R-:W-:Y:S01]  /*7bc0*/  FFMA.FTZ R138, R45, UR10, -R57 ;  /* 0x0000000a2d8a7c23 */ /* 0x001fe20008010839 */
[----:B------:R-:W-:Y:S02]  /*7bd0*/  ISETP.LT.OR P3, PT, R140, 0x41, P3 ;  /* 0x000000418c00780c */ /* 0x000fe40001f61670 */
[----:B------:R-:W-:-:S02]  /*7be0*/  FMNMX.FTZ R41, R51, R86, !PT ;  /* 0x0000005633297209 */ /* 0x000fc40007810000 */
[----:B------:R-:W-:Y:S01]  /*7bf0*/  ISETP.LT.OR P5, PT, R140, 0x42, P5 ;  /* 0x000000428c00780c */ /* 0x000fe20002fa1670 */
[----:B------:R-:W-:Y:S01]  /*7c00*/  MUFU.EX2 R30, R30 ;  /* 0x0000001e001e7308 */ /* 0x000fe20000000800 */
[----:B------:R-:W-:Y:S02]  /*7c10*/  FSEL R55, R55, -INF , !P3 ;  /* 0xff80000037377808 */ /* 0x000fe40005800000 */
[----:B------:R-:W-:Y:S02]  /*7c20*/  FMNMX.FTZ R86, R52, R41, !PT ;  /* 0x0000002934567209 */ /* 0x000fe40007810000 */
[----:B------:R-:W-:Y:S02]  /*7c30*/  ISETP.GT.AND P3, PT, R139, 0x49, P2 ;  /* 0x000000498b00780c */ /* 0x000fe40001764270 */
[----:B------:R-:W-:Y:S01]  /*7c40*/  FSEL R58, R58, -INF , !P5 ;  /* 0xff8000003a3a7808 */ /* 0x000fe20006800000 */
[----:B------:R0:W-:Y:S01]  /*7c50*/  MUFU.EX2 R41, R138 ;  /* 0x0000008a00297308 */ /* 0x0001e20000000800 */
[----:B------:R-:W-:-:S02]  /*7c60*/  FMNMX.FTZ R45, R55, R86, !PT ;  /* 0x00000056372d7209 */ /* 0x000fc40007810000 */
[----:B------:R-:W-:Y:S02]  /*7c70*/  ISETP.GT.AND P5, PT, R139, 0x50, P2 ;  /* 0x000000508b00780c */ /* 0x000fe400017a4270 */
[----:B------:R-:W-:Y:S02]  /*7c80*/  ISETP.LT.OR P3, PT, R140, 0x4a, P3 ;  /* 0x0000004a8c00780c */ /* 0x000fe40001f61670 */
[----:B------:R-:W-:Y:S01]  /*7c90*/  FMNMX.FTZ R86, R58, R45, !PT ;  /* 0x0000002d3a567209 */ /* 0x000fe20007810000 */
[----:B------:R-:W-:Y:S01]  /*7ca0*/  MUFU.EX2 R29, R29 ;  /* 0x0000001d001d7308 */ /* 0x000fe20000000800 */
[----:B------:R-:W-:Y:S01]  /*7cb0*/  FSEL R62, R62, -INF , !P3 ;  /* 0xff8000003e3e7808 */ /* 0x000fe20005800000 */
[----:B0-----:R-:W-:Y:S01]  /*7cc0*/  FFMA.FTZ R138, R49, UR10, -R57 ;  /* 0x0000000a318a7c23 */ /* 0x001fe20008010839 */
[----:B------:R-:W-:Y:S02]  /*7cd0*/  ISETP.LT.OR P5, PT, R140, 0x51, P5 ;  /* 0x000000518c00780c */ /* 0x000fe40002fa1670 */
[----:B------:R-:W-:-:S02]  /*7ce0*/  FMNMX.FTZ R45, R61, R86, !PT ;  /* 0x000000563d2d7209 */ /* 0x000fc40007810000 */
[----:B------:R-:W-:Y:S01]  /*7cf0*/  ISETP.GT.AND P3, PT, R139, 0x58, P2 ;  /* 0x000000588b00780c */ /* 0x000fe20001764270 */
[----:B------:R-:W-:Y:S01]  /*7d00*/  MUFU.EX2 R34, R34 ;  /* 0x0000002200227308 */ /* 0x000fe20000000800 */
[----:B------:R-:W-:Y:S02]  /*7d10*/  FSEL R65, R65, -INF , !P5 ;  /* 0xff80000041417808 */ /* 0x000fe40006800000 */
[----:B------:R-:W-:Y:S02]  /*7d20*/  FMNMX.FTZ R86, R62, R45, !PT ;  /* 0x0000002d3e567209 */ /* 0x000fe40007810000 */
[----:B------:R-:W-:Y:S02]  /*7d30*/  ISETP.GT.AND P5, PT, R139, 0x59, P2 ;  /* 0x000000598b00780c */ /* 0x000fe400017a4270 */
[----:B------:R-:W-:Y:S01]  /*7d40*/  ISETP.LT.OR P3, PT, R140, 0x59, P3 ;  /* 0x000000598c00780c */ /* 0x000fe20001f61670 */
[----:B------:R0:W-:Y:S01]  /*7d50*/  MUFU.EX2 R45, R138 ;  /* 0x0000008a002d7308 */ /* 0x0001e20000000800 */
[----:B------:R-:W-:-:S02]  /*7d60*/  FMNMX.FTZ R49, R65, R86, !PT ;  /* 0x0000005641317209 */ /* 0x000fc40007810000 */
[----:B------:R-:W-:Y:S02]  /*7d70*/  ISETP.LT.OR P5, PT, R140, 0x5a, P5 ;  /* 0x0000005a8c00780c */ /* 0x000fe40002fa1670 */
[----:B------:R-:W-:Y:S02]  /*7d80*/  FSEL R69, R69, -INF , !P3 ;  /* 0xff80000045457808 */ /* 0x000fe40005800000 */
[----:B------:R-:W-:Y:S01]  /*7d90*/  FMNMX.FTZ R86, R66, R49, !PT ;  /* 0x0000003142567209 */ /* 0x000fe20007810000 */
[----:B------:R-:W-:Y:S01]  /*7da0*/  MUFU.EX2 R38, R38 ;  /* 0x0000002600267308 */ /* 0x000fe20000000800 */
[----:B------:R-:W-:Y:S02]  /*7db0*/  ISETP.GT.AND P3, PT, R139, 0x61, P2 ;  /* 0x000000618b00780c */ /* 0x000fe40001764270 */
[----:B------:R-:W-:Y:S02]  /*7dc0*/  FSEL R70, R70, -INF , !P5 ;  /* 0xff80000046467808 */ /* 0x000fe40006800000 */
[----:B------:R-:W-:-:S02]  /*7dd0*/  FMNMX.FTZ R49, R69, R86, !PT ;  /* 0x0000005645317209 */ /* 0x000fc40007810000 */
[----:B------:R-:W-:Y:S01]  /*7de0*/  ISETP.GT.AND P5, PT, R139, 0x68, P2 ;  /* 0x000000688b00780c */ /* 0x000fe200017a4270 */
[----:B------:R-:W-:Y:S01]  /*7df0*/  MUFU.EX2 R42, R42 ;  /* 0x0000002a002a7308 */ /* 0x000fe20000000800 */
[----:B------:R-:W-:Y:S02]  /*7e00*/  ISETP.LT.OR P3, PT, R140, 0x62, P3 ;  /* 0x000000628c00780c */ /* 0x000fe40001f61670 */
[----:B0-----:R-:W-:Y:S02]  /*7e10*/  FMNMX.FTZ R138, R70, R49, !PT ;  /* 0x00000031468a7209 */ /* 0x001fe40007810000 */
[----:B------:R-:W-:Y:S02]  /*7e20*/  FSEL R74, R74, -INF , !P3 ;  /* 0xff8000004a4a7808 */ /* 0x000fe40005800000 */
[----:B------:R-:W-:Y:S01]  /*7e30*/  ISETP.LT.OR P5, PT, R140, 0x69, P5 ;  /* 0x000000698c00780c */ /* 0x000fe20002fa1670 */
[----:B------:R-:W-:Y:S01]  /*7e40*/  MUFU.EX2 R49, R141 ;  /* 0x0000008d00317308 */ /* 0x000fe20000000800 */
[----:B------:R-:W-:-:S02]  /*7e50*/  FMNMX.FTZ R53, R73, R138, !PT ;  /* 0x0000008a49357209 */ /* 0x000fc40007810000 */
[----:B------:R-:W-:Y:S02]  /*7e60*/  ISETP.GT.AND P3, PT, R139, 0x70, P2 ;  /* 0x000000708b00780c */ /* 0x000fe40001764270 */
[----:B------:R-:W-:Y:S01]  /*7e70*/  FSEL R86, R77, -INF , !P5 ;  /* 0xff8000004d567808 */ /* 0x000fe20006800000 */
[----:B------:R-:W-:Y:S01]  /*7e80*/  FFMA.FTZ R77, R59, UR10, -R57 ;  /* 0x0000000a3b4d7c23 */ /* 0x000fe20008010839 */
[----:B------:R-:W-:Y:S01]  /*7e90*/  FMNMX.FTZ R53, R74, R53, !PT ;  /* 0x000000354a357209 */ /* 0x000fe20007810000 */
[----:B------:R-:W-:Y:S01]  /*7ea0*/  MUFU.EX2 R46, R46 ;  /* 0x0000002e002e7308 */ /* 0x000fe20000000800 */
[----:B------:R-:W-:Y:S02]  /*7eb0*/  ISETP.GT.AND P5, PT, R139, 0x71, P2 ;  /* 0x000000718b00780c */ /* 0x000fe400017a4270 */
[----:B------:R-:W-:Y:S02]  /*7ec0*/  FSEL R138, R78, -INF , !P4 ;  /* 0xff8000004e8a7808 */ /* 0x000fe40006000000 */
[----:B------:R-:W-:-:S02]  /*7ed0*/  ISETP.LT.OR P3, PT, R140, 0x71, P3 ;  /* 0x000000718c00780c */ /* 0x000fc40001f61670 */
[----:B------:R-:W-:Y:S01]  /*7ee0*/  FMNMX.FTZ R53, R86, R53, !PT ;  /* 0x0000003556357209 */ /* 0x000fe20007810000 */
[----:B------:R-:W-:Y:S01]  /*7ef0*/  MUFU.EX2 R50, R50 ;  /* 0x0000003200327308 */ /* 0x000fe20000000800 */
[----:B------:R-:W-:Y:S02]  /*7f00*/  ISETP.GT.AND P4, PT, R139, 0x78, P2 ;  /* 0x000000788b00780c */ /* 0x000fe40001784270 */
[----:B------:R-:W-:Y:S02]  /*7f10*/  ISETP.LT.OR P5, PT, R140, 0x72, P5 ;  /* 0x000000728c00780c */ /* 0x000fe40002fa1670 */
[----:B------:R-:W-:Y:S02]  /*7f20*/  FSEL R81, R81, -INF , !P3 ;  /* 0xff80000051517808 */ /* 0x000fe40005800000 */
[----:B------:R-:W-:Y:S01]  /*7f30*/  FMNMX.FTZ R78, R138, R53, !PT ;  /* 0x000000358a4e7209 */ /* 0x000fe20007810000 */
[----:B------:R-:W-:Y:S01]  /*7f40*/  MUFU.EX2 R54, R54 ;  /* 0x0000003600367308 */ /* 0x000fe20000000800 */
[----:B------:R-:W-:-:S02]  /*7f50*/  ISETP.GT.AND P2, PT, R139, 0x79, P2 ;  /* 0x000000798b00780c */ /* 0x000fc40001744270 */
[----:B------:R-:W-:Y:S02]  /*7f60*/  ISETP.LT.OR P4, PT, R140, 0x79, P4 ;  /* 0x000000798c00780c */ /* 0x000fe40002781670 */
[----:B------:R-:W-:Y:S02]  /*7f70*/  FSEL R82, R82, -INF , !P5 ;  /* 0xff80000052527808 */ /* 0x000fe40006800000 */
[----:B------:R-:W-:Y:S01]  /*7f80*/  FMNMX.FTZ R59, R81, R78, !PT ;  /* 0x0000004e513b7209 */ /* 0x000fe20007810000 */
[----:B------:R0:W-:Y:S01]  /*7f90*/  MUFU.EX2 R53, R77 ;  /* 0x0000004d00357308 */ /* 0x0001e20000000800 */
[----:B------:R-:W-:Y:S02]  /*7fa0*/  ISETP.LT.OR P2, PT, R140, 0x7a, P2 ;  /* 0x0000007a8c00780c */ /* 0x000fe40001741670 */
[----:B------:R-:W-:Y:S02]  /*7fb0*/  FSEL R85, R85, -INF , !P4 ;  /* 0xff80000055557808 */ /* 0x000fe40006000000 */
[----:B------:R-:W-:Y:S01]  /*7fc0*/  FMNMX.FTZ R78, R82, R59, !PT ;  /* 0x0000003b524e7209 */ /* 0x000fe20007810000 */
[--C-:B------:R-:W-:Y:S01]  /*7fd0*/  FFMA.FTZ R59, R63, UR10, -R57.reuse ;  /* 0x0000000a3f3b7c23 */ /* 0x100fe20008010839 */
[----:B------:R-:W-:Y:S01]  /*7fe0*/  FSEL R87, R87, -INF , !P2 ;  /* 0xff80000057577808 */ /* 0x000fe20005000000 */
[--C-:B------:R-:W-:Y:S01]  /*7ff0*/  FFMA.FTZ R63, R67, UR10, -R57.reuse ;  /* 0x0000000a433f7c23 */ /* 0x100fe20008010839 */
[----:B------:R-:W-:Y:S01]  /*8000*/  FMNMX.FTZ R78, R85, R78, !PT ;  /* 0x0000004e554e7209 */ /* 0x000fe20007810000 */
[--C-:B------:R-:W-:Y:S01]  /*8010*/  FFMA.FTZ R67, R71, UR10, -R57.reuse ;  /* 0x0000000a47437c23 */ /* 0x100fe20008010839 */
[--C-:B------:R-:W-:Y:S01]  /*8020*/  FFMA.FTZ R71, R75, UR10, -R57.reuse ;  /* 0x0000000a4b477c23 */ /* 0x100fe20008010839 */
[----:B------:R-:W-:Y:S01]  /*8030*/  FFMA.FTZ R75, R79, UR10, -R57 ;  /* 0x0000000a4f4b7c23 */ /* 0x000fe20008010839 */
[----:B------:R-:W-:Y:S01]  /*8040*/  FMNMX.FTZ R78, R87, R78, !PT ;  /* 0x0000004e574e7209 */ /* 0x000fe20007810000 */
[----:B------:R-:W-:Y:S01]  /*8050*/  MUFU.EX2 R60, R60 ;  /* 0x0000003c003c7308 */ /* 0x000fe20000000800 */
[----:B------:R-:W-:-:S03]  /*8060*/  FSEL R79, R56, RZ, P6 ;  /* 0x000000ff384f7208 */ /* 0x000fc60003000000 */
[----:B0-----:R-:W0:Y:S02]  /*8070*/  SHFL.BFLY PT, R77, R78, 0x2, 0x1f ;  /* 0x0c401f004e4d7f89 */ /* 0x001e2400000e0000 */
[----:B------:R-:W-:Y:S02]  /*8080*/  FADD.FTZ R79, -R79, R14 ;  /* 0x0000000e4f4f7221 */ /* 0x000fe40000010100 */
[----:B------:R-:W-:Y:S02]  /*8090*/  MUFU.EX2 R14, R136 ;  /* 0x00000088000e7308 */ /* 0x000fe40000000800 */
[----:B------:R-:W-:-:S06]  /*80a0*/  FMUL.FTZ R79, R79, UR10 ;  /* 0x0000000a4f4f7c20 */ /* 0x000fcc0008410000 */
[----:B------:R-:W1:Y:S08]  /*80b0*/  MUFU.EX2 R79, R79 ;  /* 0x0000004f004f7308 */ /* 0x000e700000000800 */
[----:B------:R-:W-:Y:S01]  /*80c0*/  MUFU.EX2 R59, R59 ;  /* 0x0000003b003b7308 */ /* 0x000fe20000000800 */
[----:B0-----:R-:W-:Y:S01]  /*80d0*/  FMNMX.FTZ R139, R78, R77, !PT ;  /* 0x0000004d4e8b7209 */ /* 0x001fe20007810000 */
[--C-:B------:R-:W-:Y:S01]  /*80e0*/  FFMA.FTZ R78, R80, UR10, -R57.reuse ;  /* 0x0000000a504e7c23 */ /* 0x100fe20008010839 */
[----:B------:R-:W-:-:S05]  /*80f0*/  FFMA.FTZ R77, R84, UR10, -R57 ;  /* 0x0000000a544d7c23 */ /* 0x000fca0008010839 */
[----:B------:R-:W-:Y:S01]  /*8100*/  MUFU.EX2 R64, R64 ;  /* 0x0000004000407308 */ /* 0x000fe20000000800 */
[----:B------:R-:W0:Y:S01]  /*8110*/  SHFL.BFLY PT, R140, R139, 0x1, 0x1f ;  /* 0x0c201f008b8c7f89 */ /* 0x000e2200000e0000 */
[-C--:B-1----:R-:W-:Y:S01]  /*8120*/  FMUL.FTZ R88, R88, R79.reuse ;  /* 0x0000004f58587220 */ /* 0x082fe20000410000 */
[-C--:B------:R-:W-:Y:S01]  /*8130*/  FMUL.FTZ R89, R89, R79.reuse ;  /* 0x0000004f59597220 */ /* 0x080fe20000410000 */
[-C--:B------:R-:W-:Y:S01]  /*8140*/  FMUL.FTZ R92, R92, R79.reuse ;  /* 0x0000004f5c5c7220 */ /* 0x080fe20000410000 */
[-C--:B------:R-:W-:Y:S01]  /*8150*/  FMUL.FTZ R93, R93, R79.reuse ;  /* 0x0000004f5d5d7220 */ /* 0x080fe20000410000 */
[-C--:B------:R-:W-:Y:S01]  /*8160*/  FMUL.FTZ R96, R96, R79.reuse ;  /* 0x0000004f60607220 */ /* 0x080fe20000410000 */
[-C--:B------:R-:W-:Y:S01]  /*8170*/  FMUL.FTZ R97, R97, R79.reuse ;  /* 0x0000004f61617220 */ /* 0x080fe20000410000 */
        /* <DEDUP_REMOVED lines=17> */
[----:B0-----:R-:W-:Y:S01]  /*8290*/  FMNMX.FTZ R57, R139, R140, !PT ;  /* 0x0000008c8b397209 */ /* 0x001fe20007810000 */
[-C--:B------:R-:W-:Y:S01]  /*82a0*/  FMUL.FTZ R128, R128, R79.reuse ;  /* 0x0000004f80807220 */ /* 0x080fe20000410000 */
[-C--:B------:R-:W-:Y:S01]  /*82b0*/  FMUL.FTZ R129, R129, R79.reuse ;  /* 0x0000004f81817220 */ /* 0x080fe20000410000 */
[-C--:B------:R-:W-:Y:S01]  /*82c0*/  FMUL.FTZ R132, R132, R79.reuse ;  /* 0x0000004f84847220 */ /* 0x080fe20000410000 */
[C---:B------:R-:W-:Y:S01]  /*82d0*/  FSETP.NEU.FTZ.AND P2, PT, R57.reuse, -INF , PT ;  /* 0xff8000003900780b */ /* 0x040fe20003f5d000 */
[----:B------:R-:W-:Y:S01]  /*82e0*/  FMUL.FTZ R80, R57, UR10 ;  /* 0x0000000a39507c20 */ /* 0x000fe20008410000 */
[----:B------:R-:W-:Y:S01]  /*82f0*/  FMUL.FTZ R133, R133, R79 ;  /* 0x0000004f85857220 */ /* 0x000fe20000410000 */
[----:B------:R-:W-:Y:S03]  /*8300*/  MUFU.EX2 R72, R72 ;  /* 0x0000004800487308 */ /* 0x000fe60000000800 */
[----:B------:R-:W-:-:S05]  /*8310*/  FSEL R80, R80, RZ, P2 ;  /* 0x000000ff50507208 */ /* 0x000fca0001000000 */
[--C-:B------:R-:W-:Y:S01]  /*8320*/  FFMA.FTZ R141, R24, UR10, -R80.reuse ;  /* 0x0000000a188d7c23 */ /* 0x100fe20008010850 */
[----:B------:R-:W-:Y:S01]  /*8330*/  FSEL R24, R57, RZ, P2 ;  /* 0x000000ff39187208 */ /* 0x000fe20001000000 */
[--C-:B------:R-:W-:Y:S01]  /*8340*/  FFMA.FTZ R144, R15, UR10, -R80.reuse ;  /* 0x0000000a0f907c23 */ /* 0x100fe20008010850 */
[--C-:B------:R-:W-:Y:S01]  /*8350*/  FFMA.FTZ R142, R26, UR10, -R80.reuse ;  /* 0x0000000a1a8e7c23 */ /* 0x100fe20008010850 */
[----:B------:R-:W-:Y:S02]  /*8360*/  IMAD.U32 R26, RZ, RZ, UR6 ;  /* 0x00000006ff1a7e24 */ /* 0x000fe4000f8e00ff */
[--C-:B------:R-:W-:Y:S01]  /*8370*/  FFMA.FTZ R27, R27, UR10, -R80.reuse ;  /* 0x0000000a1b1b7c23 */ /* 0x100fe20008010850 */
[----:B------:R-:W-:Y:S01]  /*8380*/  FADD.FTZ R24, -R24, R21 ;  /* 0x0000001518187221 */ /* 0x000fe20000010100 */
[----:B------:R-:W-:Y:S01]  /*8390*/  MUFU.EX2 R141, R141 ;  /* 0x0000008d008d7308 */ /* 0x000fe20000000800 */
[----:B------:R-:W-:Y:S01]  /*83a0*/  FFMA.FTZ R31, R31, UR10, -R80 ;  /* 0x0000000a1f1f7c23 */ /* 0x000fe20008010850 */
[----:B------:R-:W-:Y:S01]  /*83b0*/  @!P1 LEA R26, R26, UR36, 0x3 ;  /* 0x000000241a1a9c11 */ /* 0x000fe2000f8e18ff */
[----:B------:R-:W-:Y:S01]  /*83c0*/  FMUL.FTZ R15, R24, UR10 ;  /* 0x0000000a180f7c20 */ /* 0x000fe20008410000 */
[----:B------:R-:W-:Y:S01]  /*83d0*/  FFMA.FTZ R24, R79, R5, R28 ;  /* 0x000000054f187223 */ /* 0x000fe2000001001c */
[--C-:B------:R-:W-:Y:S01]  /*83e0*/  FFMA.FTZ R84, R32, UR10, -R80.reuse ;  /* 0x0000000a20547c23 */ /* 0x100fe20008010850 */
[--C-:B------:R-:W-:Y:S01]  /*83f0*/  FFMA.FTZ R136, R36, UR10, -R80.reuse ;  /* 0x0000000a24887c23 */ /* 0x100fe20008010850 */
[----:B------:R-:W-:Y:S01]  /*8400*/  @!P1 VIADD R26, R26, 0x2d860 ;  /* 0x0002d8601a1a9836 */ /* 0x000fe20000000000 */
[----:B------:R-:W-:Y:S01]  /*8410*/  MUFU.EX2 R142, R142 ;  /* 0x0000008e008e7308 */ /* 0x000fe20000000800 */
[----:B------:R-:W-:Y:S01]  /*8420*/  FFMA.FTZ R36, R47, UR10, -R80 ;  /* 0x0000000a2f247c23 */ /* 0x000fe20008010850 */
[----:B------:R-:W-:Y:S01]  /*8430*/  FADD.FTZ R47, R137, R24 ;  /* 0x00000018892f7221 */ /* 0x000fe20000010000 */
[----:B------:R-:W-:Y:S01]  /*8440*/  FFMA.FTZ R35, R35, UR10, -R80 ;  /* 0x0000000a23237c23 */ /* 0x000fe20008010850 */
[----:B------:R-:W-:Y:S01]  /*8450*/  @!P1 PRMT R26, RZ, 0x654, R26 ;  /* 0x00000654ff1a9816 */ /* 0x000fe2000000001a */
[----:B------:R-:W-:Y:S01]  /*8460*/  FFMA.FTZ R139, R39, UR10, -R80 ;  /* 0x0000000a278b7c23 */ /* 0x000fe20008010850 */
[----:B------:R-:W-:Y:S01]  /*8470*/  FADD.FTZ R32, R20, R47 ;  /* 0x0000002f14207221 */ /* 0x000fe20000010000 */
[----:B------:R-:W-:Y:S01]  /*8480*/  F2FP.F16.F32.PACK_AB R24, R137, R28 ;  /* 0x0000001c8918723e */ /* 0x000fe200000000ff */
[----:B------:R-:W0:Y:S01]  /*8490*/  MUFU.EX2 R15, R15 ;  /* 0x0000000f000f7308 */ /* 0x000e220000000800 */
[----:B------:R0:W-:Y:S01]  /*84a0*/  @!P1 SYNCS.ARRIVE.TRANS64.RED.A1T0 RZ, [R26+URZ], RZ ;  /* 0x000000ff1aff99a7 */ /* 0x0001e2000810043f */
[----:B------:R-:W-:Y:S01]  /*84b0*/  FADD.FTZ R32, R25, R32 ;  /* 0x0000002019207221 */ /* 0x000fe20000010000 */
[--C-:B------:R-:W-:Y:S01]  /*84c0*/  FFMA.FTZ R21, R55, UR10, -R80.reuse ;  /* 0x0000000a37157c23 */ /* 0x100fe20008010850 */
[--C-:B------:R-:W-:Y:S01]  /*84d0*/  FFMA.FTZ R40, R40, UR10, -R80.reuse ;  /* 0x0000000a28287c23 */ /* 0x100fe20008010850 */
[----:B------:R-:W-:Y:S01]  /*84e0*/  FFMA.FTZ R43, R43, UR10, -R80 ;  /* 0x0000000a2b2b7c23 */ /* 0x000fe20008010850 */
[----:B------:R-:W-:Y:S01]  /*84f0*/  FADD.FTZ R55, R23, R32 ;  /* 0x0000002017377221 */ /* 0x000fe20000010000 */
[--C-:B------:R-:W-:Y:S01]  /*8500*/  FFMA.FTZ R5, R61, UR10, -R80.reuse ;  /* 0x0000000a3d057c23 */ /* 0x100fe20008010850 */
[----:B------:R-:W1:Y:S01]  /*8510*/  MUFU.EX2 R27, R27 ;  /* 0x0000001b001b7308 */ /* 0x000e620000000800 */
[--C-:B------:R-:W-:Y:S01]  /*8520*/  FFMA.FTZ R140, R44, UR10, -R80.reuse ;  /* 0x0000000a2c8c7c23 */ /* 0x100fe20008010850 */
[----:B------:R-:W-:Y:S01]  /*8530*/  FADD.FTZ R32, R30, R55 ;  /* 0x000000371e207221 */ /* 0x000fe20000010000 */
[--C-:B------:R-:W-:Y:S01]  /*8540*/  FFMA.FTZ R39, R48, UR10, -R80.reuse ;  /* 0x0000000a30277c23 */ /* 0x100fe20008010850 */
[--C-:B------:R-:W-:Y:S01]  /*8550*/  FFMA.FTZ R51, R51, UR10, -R80.reuse ;  /* 0x0000000a33337c23 */ /* 0x100fe20008010850 */
[----:B------:R-:W-:Y:S01]  /*8560*/  FFMA.FTZ R44, R52, UR10, -R80 ;  /* 0x0000000a342c7c23 */ /* 0x000fe20008010850 */
[----:B------:R-:W-:Y:S01]  /*8570*/  FADD.FTZ R61, R29, R32 ;  /* 0x000000201d3d7221 */ /* 0x000fe20000010000 */
[----:B------:R-:W-:Y:S01]  /*8580*/  FFMA.FTZ R52, R58, UR10, -R80 ;  /* 0x0000000a3a347c23 */ /* 0x000fe20008010850 */
[----:B------:R-:W2:Y:S01]  /*8590*/  MUFU.EX2 R144, R144 ;  /* 0x0000009000907308 */ /* 0x000ea20000000800 */
[----:B0-----:R-:W-:Y:S01]  /*85a0*/  FFMA.FTZ R26, R15, R4, R142 ;  /* 0x000000040f1a7223 */ /* 0x001fe2000001008e */
[----:B------:R-:W-:Y:S01]  /*85b0*/  FADD.FTZ R32, R34, R61 ;  /* 0x0000003d22207221 */ /* 0x000fe20000010000 */
[--C-:B------:R-:W-:Y:S01]  /*85c0*/  FFMA.FTZ R4, R62, UR10, -R80.reuse ;  /* 0x0000000a3e047c23 */ /* 0x100fe20008010850 */
[----:B------:R-:W-:Y:S01]  /*85d0*/  FFMA.FTZ R65, R65, UR10, -R80 ;  /* 0x0000000a41417c23 */ /* 0x000fe20008010850 */
[----:B------:R-:W-:Y:S01]  /*85e0*/  FADD.FTZ R28, R141, R26 ;  /* 0x0000001a8d1c7221 */ /* 0x000fe20000010000 */
[----:B------:R-:W-:Y:S01]  /*85f0*/  FADD.FTZ R61, R33, R32 ;  /* 0x00000020213d7221 */ /* 0x000fe20000010000 */
[----:B------:R-:W-:Y:S01]  /*8600*/  F2FP.F16.F32.PACK_AB R26, R25, R20 ;  /* 0x00000014191a723e */ /* 0x000fe200000000ff */
[----:B------:R-:W0:Y:S01]  /*8610*/  MUFU.EX2 R31, R31 ;  /* 0x0000001f001f7308 */ /* 0x000e220000000800 */
[----:B-1----:R-:W-:Y:S01]  /*8620*/  FADD.FTZ R47, R27, R28 ;  /* 0x0000001c1b2f7221 */ /* 0x002fe20000010000 */
[----:B------:R-:W-:Y:S01]  /*8630*/  FADD.FTZ R32, R38, R61 ;  /* 0x0000003d26207221 */ /* 0x000fe20000010000 */
[----:B------:R-:W-:Y:S01]  /*8640*/  F2FP.F16.F32.PACK_AB R25, R141, R142 ;  /* 0x0000008e8d19723e */ /* 0x000fe200000000ff */
[--C-:B------:R-:W-:Y:S01]  /*8650*/  FFMA.FTZ R20, R66, UR10, -R80.reuse ;  /* 0x0000000a42147c23 */ /* 0x100fe20008010850 */
[----:B------:R-:W-:Y:S01]  /*8660*/  FFMA.FTZ R58, R70, UR10, -R80 ;  /* 0x0000000a463a7c23 */ /* 0x000fe20008010850 */
[----:B------:R-:W-:Y:S01]  /*8670*/  FADD.FTZ R61, R37, R32 ;  /* 0x00000020253d7221 */ /* 0x000fe20000010000 */
[----:B------:R-:W-:Y:S01]  /*8680*/  F2FP.F16.F32.PACK_AB R34, R34, R29 ;  /* 0x0000001d2222723e */ /* 0x000fe200000000ff */
[----:B------:R-:W1:Y:S01]  /*8690*/  MUFU.EX2 R84, R84 ;  /* 0x0000005400547308 */ /* 0x000e620000000800 */
[----:B--2---:R-:W-:Y:S01]  /*86a0*/  FADD.FTZ R28, R144, R47 ;  /* 0x0000002f901c7221 */ /* 0x004fe20000010000 */
[----:B------:R-:W-:Y:S01]  /*86b0*/  FADD.FTZ R32, R42, R61 ;  /* 0x0000003d2a207221 */ /* 0x000fe20000010000 */
[----:B------:R-:W-:Y:S01]  /*86c0*/  F2FP.F16.F32.PACK_AB R27, R144, R27 ;  /* 0x0000001b901b723e */ /* 0x000fe200000000ff */
[--C-:B------:R-:W-:Y:S01]  /*86d0*/  FFMA.FTZ R47, R69, UR10, -R80.reuse ;  /* 0x0000000a452f7c23 */ /* 0x100fe20008010850 */
[----:B------:R-:W-:Y:S01]  /*86e0*/  FFMA.FTZ R73, R73, UR10, -R80 ;  /* 0x0000000a49497c23 */ /* 0x000fe20008010850 */
[----:B------:R-:W-:Y:S01]  /*86f0*/  FADD.FTZ R61, R41, R32 ;  /* 0x00000020293d7221 */ /* 0x000fe20000010000 */
[----:B------:R-:W-:Y:S01]  /*8700*/  F2FP.F16.F32.PACK_AB R32, R30, R23 ;  /* 0x000000171e20723e */ /* 0x000fe200000000ff */
[----:B------:R-:W2:Y:S01]  /*8710*/  MUFU.EX2 R35, R35 ;  /* 0x0000002300237308 */ /* 0x000ea20000000800 */
[----:B0-----:R-:W-:Y:S01]  /*8720*/  FADD.FTZ R55, R31, R28 ;  /* 0x0000001c1f377221 */ /* 0x001fe20000010000 */
[----:B------:R0:W-:Y:S01]  /*8730*/  STSM.16.M88.4 [R9+0x21800], R24 ;  /* 0x0218001809007844 */ /* 0x0001e20000000200 */
[--C-:B------:R-:W-:Y:S01]  /*8740*/  FFMA.FTZ R86, R86, UR10, -R80.reuse ;  /* 0x0000000a56567c23 */ /* 0x100fe20008010850 */
[--C-:B------:R-:W-:Y:S01]  /*8750*/  FFMA.FTZ R138, R138, UR10, -R80.reuse ;  /* 0x0000000a8a8a7c23 */ /* 0x100fe20008010850 */
[--C-:B------:R-:W-:Y:S01]  /*8760*/  FFMA.FTZ R82, R82, UR10, -R80.reuse ;  /* 0x0000000a52527c23 */ /* 0x100fe20008010850 */
[--C-:B------:R-:W-:Y:S01]  /*8770*/  FFMA.FTZ R74, R74, UR10, -R80.reuse ;  /* 0x0000000a4a4a7c23 */ /* 0x100fe20008010850 */
[--C-:B------:R-:W-:Y:S01]  /*8780*/  FFMA.FTZ R81, R81, UR10, -R80.reuse ;  /* 0x0000000a51517c23 */ /* 0x100fe20008010850 */
[----:B------:R-:W3:Y:S01]  /*8790*/  MUFU.EX2 R136, R136 ;  /* 0x0000008800887308 */ /* 0x000ee20000000800 */
[----:B-1----:R-:W-:Y:S01]  /*87a0*/  FADD.FTZ R28, R84, R55 ;  /* 0x00000037541c7221 */ /* 0x002fe20000010000 */
[--C-:B------:R-:W-:Y:S01]  /*87b0*/  FFMA.FTZ R85, R85, UR10, -R80.reuse ;  /* 0x0000000a55557c23 */ /* 0x100fe20008010850 */
[----:B------:R-:W-:Y:S01]  /*87c0*/  FFMA.FTZ R80, R87, UR10, -R80 ;  /* 0x0000000a57507c23 */ /* 0x000fe20008010850 */
[----:B------:R-:W-:Y:S01]  /*87d0*/  F2FP.F16.F32.PACK_AB R66, R68, R63 ;  /* 0x0000003f4442723e */ /* 0x000fe200000000ff */
[----:B------:R-:W-:Y:S01]  /*87e0*/  UMOV UR6, UR4 ;  /* 0x0000000400067c82 */ /* 0x000fe20008000000 */
[C---:B------:R-:W-:Y:S01]  /*87f0*/  ISETP.GT.AND P2, PT, R11.reuse, UR7, PT ;  /* 0x000000070b007c0c */ /* 0x040fe2000bf44270 */
[----:B------:R-:W-:Y:S01]  /*8800*/  VIADD R11, R11, 0xffffffff ;  /* 0xffffffff0b0b7836 */ /* 0x000fe20000000000 */
[----:B------:R-:W1:Y:S01]  /*8810*/  MUFU.EX2 R139, R139 ;  /* 0x0000008b008b7308 */ /* 0x000e620000000800 */
[----:B--2---:R-:W-:Y:S01]  /*8820*/  FADD.FTZ R55, R35, R28 ;  /* 0x0000001c23377221 */ /* 0x004fe20000010000 */
[-C--:B------:R-:W-:Y:S01]  /*8830*/  FMUL.FTZ R90, R90, R15.reuse ;  /* 0x0000000f5a5a7220 */ /* 0x080fe20000410000 */
[-C--:B------:R-:W-:Y:S01]  /*8840*/  FMUL.FTZ R91, R91, R15.reuse ;  /* 0x0000000f5b5b7220 */ /* 0x080fe20000410000 */
[-C--:B------:R-:W-:Y:S01]  /*8850*/  FMUL.FTZ R94, R94, R15.reuse ;  /* 0x0000000f5e5e7220 */ /* 0x080fe20000410000 */
[-C--:B------:R-:W-:Y:S01]  /*8860*/  FMUL.FTZ R95, R95, R15.reuse ;  /* 0x0000000f5f5f7220 */ /* 0x080fe20000410000 */
[-C--:B------:R-:W-:Y:S01]  /*8870*/  FMUL.FTZ R98, R98, R15.reuse ;  /* 0x0000000f62627220 */ /* 0x080fe20000410000 */
[----:B------:R-:W-:Y:S01]  /*8880*/  FMUL.FTZ R99, R99, R15 ;  /* 0x0000000f63637220 */ /* 0x000fe20000410000 */
[----:B------:R-:W2:Y:S01]  /*8890*/  MUFU.EX2 R40, R40 ;  /* 0x0000002800287308 */ /* 0x000ea20000000800 */
[C---:B---3--:R-:W-:Y:S01]  /*88a0*/  FADD.FTZ R28, R136.reuse, R55 ;  /* 0x00000037881c7221 */ /* 0x048fe20000010000 */
[----:B------:R-:W-:Y:S01]  /*88b0*/  F2FP.F16.F32.PACK_AB R35, R136, R35 ;  /* 0x000000238823723e */ /* 0x000fe200000000ff */
[-C--:B------:R-:W-:Y:S01]  /*88c0*/  FMUL.FTZ R102, R102, R15.reuse ;  /* 0x0000000f66667220 */ /* 0x080fe20000410000 */
[-C--:B------:R-:W-:Y:S01]  /*88d0*/  FMUL.FTZ R103, R103, R15.reuse ;  /* 0x0000000f67677220 */ /* 0x080fe20000410000 */
[-C--:B------:R-:W-:Y:S01]  /*88e0*/  FMUL.FTZ R106, R106, R15.reuse ;  /* 0x0000000f6a6a7220 */ /* 0x080fe20000410000 */
[-C--:B------:R-:W-:Y:S01]  /*88f0*/  FMUL.FTZ R107, R107, R15.reuse ;  /* 0x0000000f6b6b7220 */ /* 0x080fe20000410000 */
[-C--:B------:R-:W-:Y:S01]  /*8900*/  FMUL.FTZ R110, R110, R15.reuse ;  /* 0x0000000f6e6e7220 */ /* 0x080fe20000410000 */
[----:B------:R-:W3:Y:S01]  /*8910*/  MUFU.EX2 R43, R43 ;  /* 0x0000002b002b7308 */ /* 0x000ee20000000800 */
[----:B-1----:R-:W-:Y:S01]  /*8920*/  FADD.FTZ R55, R139, R28 ;  /* 0x0000001c8b377221 */ /* 0x002fe20000010000 */
[-C--:B------:R-:W-:Y:S01]  /*8930*/  FMUL.FTZ R111, R111, R15.reuse ;  /* 0x0000000f6f6f7220 */ /* 0x080fe20000410000 */
[-C--:B------:R-:W-:Y:S01]  /*8940*/  FMUL.FTZ R114, R114, R15.reuse ;  /* 0x0000000f72727220 */ /* 0x080fe20000410000 */
[-C--:B------:R-:W-:Y:S01]  /*8950*/  FMUL.FTZ R115, R115, R15.reuse ;  /* 0x0000000f73737220 */ /* 0x080fe20000410000 */
[-C--:B------:R-:W-:Y:S01]  /*8960*/  FMUL.FTZ R118, R118, R15.reuse ;  /* 0x0000000f76767220 */ /* 0x080fe20000410000 */
[-C--:B------:R-:W-:Y:S01]  /*8970*/  FMUL.FTZ R119, R119, R15.reuse ;  /* 0x0000000f77777220 */ /* 0x080fe20000410000 */
[----:B------:R-:W-:Y:S01]  /*8980*/  FMUL.FTZ R122, R122, R15 ;  /* 0x0000000f7a7a7220 */ /* 0x000fe20000410000 */
[----:B------:R-:W1:Y:S01]  /*8990*/  MUFU.EX2 R140, R140 ;  /* 0x0000008c008c7308 */ /* 0x000e620000000800 */
[C---:B--2---:R-:W-:Y:S01]  /*89a0*/  FADD.FTZ R28, R40.reuse, R55 ;  /* 0x00000037281c7221 */ /* 0x044fe20000010000 */
[----:B------:R-:W-:Y:S01]  /*89b0*/  F2FP.F16.F32.PACK_AB R29, R40, R139 ;  /* 0x0000008b281d723e */ /* 0x000fe200000000ff */
[-C--:B------:R-:W-:Y:S01]  /*89c0*/  FMUL.FTZ R123, R123, R15.reuse ;  /* 0x0000000f7b7b7220 */ /* 0x080fe20000410000 */
[-C--:B------:R-:W-:Y:S01]  /*89d0*/  FMUL.FTZ R126, R126, R15.reuse ;  /* 0x0000000f7e7e7220 */ /* 0x080fe20000410000 */
[-C--:B------:R-:W-:Y:S01]  /*89e0*/  FMUL.FTZ R127, R127, R15.reuse ;  /* 0x0000000f7f7f7220 */ /* 0x080fe20000410000 */
[-C--:B------:R-:W-:Y:S01]  /*89f0*/  FMUL.FTZ R130, R130, R15.reuse ;  /* 0x0000000f82827220 */ /* 0x080fe20000410000 */
[-C--:B------:R-:W-:Y:S01]  /*8a00*/  FMUL.FTZ R131, R131, R15.reuse ;  /* 0x0000000f83837220 */ /* 0x080fe20000410000 */
[----:B------:R-:W2:Y:S01]  /*8a10*/  MUFU.EX2 R36, R36 ;  /* 0x0000002400247308 */ /* 0x000ea20000000800 */
[----:B---3--:R-:W-:Y:S01]  /*8a20*/  FADD.FTZ R55, R43, R28 ;  /* 0x0000001c2b377221 */ /* 0x008fe20000010000 */
[----:B------:R-:W-:Y:S01]  /*8a30*/  FADD.FTZ R28, R46, R61 ;  /* 0x0000003d2e1c7221 */ /* 0x000fe20000010000 */
[-C--:B------:R-:W-:Y:S01]  /*8a40*/  FMUL.FTZ R134, R134, R15.reuse ;  /* 0x0000000f86867220 */ /* 0x080fe20000410000 */
[----:B------:R-:W-:-:S02]  /*8a50*/  FMUL.FTZ R135, R135, R15 ;  /* 0x0000000f87877220 */ /* 0x000fc40000410000 */
[----:B------:R-:W-:Y:S01]  /*8a60*/  FADD.FTZ R23, R45, R28 ;  /* 0x0000001c2d177221 */ /* 0x000fe20000010000 */
[----:B------:R-:W-:Y:S01]  /*8a70*/  F2FP.F16.F32.PACK_AB R28, R38, R33 ;  /* 0x00000021261c723e */ /* 0x000fe200000000ff */
[----:B------:R-:W3:Y:S01]  /*8a80*/  MUFU.EX2 R39, R39 ;  /* 0x0000002700277308 */ /* 0x000ee20000000800 */
[----:B-1----:R-:W-:Y:S01]  /*8a90*/  FADD.FTZ R55, R140, R55 ;  /* 0x000000378c377221 */ /* 0x002fe20000010000 */
[----:B------:R-:W-:Y:S01]  /*8aa0*/  FADD.FTZ R62, R50, R23 ;  /* 0x00000017323e7221 */ /* 0x000fe20000010000 */
[----:B------:R-:W-:Y:S02]  /*8ab0*/  F2FP.F16.F32.PACK_AB R33, R84, R31 ;  /* 0x0000001f5421723e */ /* 0x000fe400000000ff */
[----:B------:R-:W-:Y:S01]  /*8ac0*/  F2FP.F16.F32.PACK_AB R31, R140, R43 ;  /* 0x0000002b8c1f723e */ /* 0x000fe200000000ff */
[----:B0-----:R-:W-:Y:S01]  /*8ad0*/  FADD.FTZ R25, R49, R62 ;  /* 0x0000003e31197221 */ /* 0x001fe20000010000 */
[----:B------:R-:W-:Y:S01]  /*8ae0*/  F2FP.F16.F32.PACK_AB R50, R50, R45 ;  /* 0x0000002d3232723e */ /* 0x000fe200000000ff */
[----:B------:R-:W0:Y:S01]  /*8af0*/  MUFU.EX2 R51, R51 ;  /* 0x0000003300337308 */ /* 0x000e220000000800 */
[----:B--2---:R-:W-:Y:S01]  /*8b00*/  FADD.FTZ R30, R36, R55 ;  /* 0x00000037241e7221 */ /* 0x004fe20000010000 */
[----:B------:R-:W-:Y:S01]  /*8b10*/  FADD.FTZ R26, R54, R25 ;  /* 0x00000019361a7221 */ /* 0x000fe20000010000 */
[----:B------:R-:W-:Y:S03]  /*8b20*/  STSM.16.M88.4 [R8], R32 ;  /* 0x0000002008007844 */ /* 0x000fe60000000200 */
[----:B------:R-:W-:-:S02]  /*8b30*/  FADD.FTZ R25, R53, R26 ;  /* 0x0000001a35197221 */ /* 0x000fc40000010000 */
[----:B------:R-:W1:Y:S01]  /*8b40*/  MUFU.EX2 R44, R44 ;  /* 0x0000002c002c7308 */ /* 0x000e620000000800 */
[----:B---3--:R-:W-:Y:S01]  /*8b50*/  FADD.FTZ R48, R39, R30 ;  /* 0x0000001e27307221 */ /* 0x008fe20000010000 */
[----:B------:R-:W-:Y:S01]  /*8b60*/  FADD.FTZ R26, R60, R25 ;  /* 0x000000193c1a7221 */ /* 0x000fe20000010000 */
[----:B------:R-:W-:-:S03]  /*8b70*/  F2FP.F16.F32.PACK_AB R30, R42, R37 ;  /* 0x000000252a1e723e */ /* 0x000fc600000000ff */
[----:B------:R-:W-:Y:S02]  /*8b80*/  FADD.FTZ R25, R59, R26 ;  /* 0x0000001a3b197221 */ /* 0x000fe40000010000 */
[----:B------:R-:W2:Y:S01]  /*8b90*/  MUFU.EX2 R21, R21 ;  /* 0x0000001500157308 */ /* 0x000ea20000000800 */
[----:B0-----:R-:W-:Y:S01]  /*8ba0*/  FADD.FTZ R23, R51, R48 ;  /* 0x0000003033177221 */ /* 0x001fe20000010000 */
[----:B------:R-:W-:Y:S01]  /*8bb0*/  FADD.FTZ R40, R64, R25 ;  /* 0x0000001940287221 */ /* 0x000fe20000010000 */
[----:B------:R0:W-:Y:S01]  /*8bc0*/  STSM.16.M88.4 [R7], R28 ;  /* 0x0000001c07007844 */ /* 0x0001e20000000200 */
[----:B------:R-:W-:Y:S02]  /*8bd0*/  F2FP.F16.F32.PACK_AB R48, R46, R41 ;  /* 0x000000292e30723e */ /* 0x000fe400000000ff */
[----:B------:R-:W-:Y:S01]  /*8be0*/  FADD.FTZ R25, R63, R40 ;  /* 0x000000283f197221 */ /* 0x000fe20000010000 */
[----:B------:R-:W-:Y:S01]  /*8bf0*/  F2FP.F16.F32.PACK_AB R64, R64, R59 ;  /* 0x0000003b4040723e */ /* 0x000fe200000000ff */
[----:B------:R-:W3:Y:S01]  /*8c00*/  MUFU.EX2 R52, R52 ;  /* 0x0000003400347308 */ /* 0x000ee20000000800 */
[C---:B-1----:R-:W-:Y:S01]  /*8c10*/  FADD.FTZ R24, R44.reuse, R23 ;  /* 0x000000172c187221 */ /* 0x042fe20000010000 */
[----:B------:R-:W-:-:S06]  /*8c20*/  F2FP.F16.F32.PACK_AB R51, R44, R51 ;  /* 0x000000332c33723e */ /* 0x000fcc00000000ff */
[----:B------:R-:W1:Y:S01]  /*8c30*/  MUFU.EX2 R5, R5 ;  /* 0x0000000500057308 */ /* 0x000e620000000800 */
[----:B--2---:R-:W-:Y:S01]  /*8c40*/  FADD.FTZ R23, R21, R24 ;  /* 0x0000001815177221 */ /* 0x004fe20000010000 */
[----:B0-----:R-:W-:-:S04]  /*8c50*/  FADD.FTZ R30, R68, R25 ;  /* 0x00000019441e7221 */ /* 0x001fc80000010000 */
[----:B------:R-:W-:Y:S02]  /*8c60*/  FADD.FTZ R29, R67, R30 ;  /* 0x0000001e431d7221 */ /* 0x000fe40000010000 */
[----:B------:R-:W0:Y:S01]  /*8c70*/  MUFU.EX2 R4, R4 ;  /* 0x0000000400047308 */ /* 0x000e220000000800 */
[C---:B---3--:R-:W-:Y:S01]  /*8c80*/  FADD.FTZ R24, R52.reuse, R23 ;  /* 0x0000001734187221 */ /* 0x048fe20000010000 */
[----:B------:R-:W-:-:S06]  /*8c90*/  F2FP.F16.F32.PACK_AB R25, R52, R21 ;  /* 0x000000153419723e */ /* 0x000fcc00000000ff */
[----:B------:R-:W2:Y:S01]  /*8ca0*/  MUFU.EX2 R65, R65 ;  /* 0x0000004100417308 */ /* 0x000ea20000000800 */
[----:B-1----:R-:W-:Y:S01]  /*8cb0*/  FADD.FTZ R23, R5, R24 ;  /* 0x0000001805177221 */ /* 0x002fe20000010000 */
[----:B------:R-:W-:Y:S02]  /*8cc0*/  F2FP.F16.F32.PACK_AB R24, R54, R49 ;  /* 0x000000313618723e */ /* 0x000fe400000000ff */
[----:B------:R-:W-:-:S04]  /*8cd0*/  F2FP.F16.F32.PACK_AB R49, R39, R36 ;  /* 0x000000242731723e */ /* 0x000fc800000000ff */
[----:B------:R-:W1:Y:S01]  /*8ce0*/  MUFU.EX2 R20, R20 ;  /* 0x0000001400147308 */ /* 0x000e620000000800 */
[C---:B0-----:R-:W-:Y:S01]  /*8cf0*/  FADD.FTZ R26, R4.reuse, R23 ;  /* 0x00000017041a7221 */ /* 0x041fe20000010000 */
[----:B------:R-:W-:Y:S01]  /*8d00*/  F2FP.F16.F32.PACK_AB R27, R4, R5 ;  /* 0x00000005041b723e */ /* 0x000fe200000000ff */
[----:B------:R-:W-:Y:S05]  /*8d10*/  STSM.16.M88.4 [R6], R48 ;  /* 0x0000003006007844 */ /* 0x000fea0000000200 */
[----:B------:R-:W0:Y:S01]  /*8d20*/  MUFU.EX2 R47, R47 ;  /* 0x0000002f002f7308 */ /* 0x000e220000000800 */
[----:B--2---:R-:W-:Y:S01]  /*8d30*/  FADD.FTZ R23, R65, R26 ;  /* 0x0000001a41177221 */ /* 0x004fe20000010000 */
[----:B------:R-:W-:-:S05]  /*8d40*/  F2FP.F16.F32.PACK_AB R26, R60, R53 ;  /* 0x000000353c1a723e */ /* 0x000fca00000000ff */
[----:B------:R2:W-:Y:S01]  /*8d50*/  STSM.16.M88.4 [R9+0x27800], R24 ;  /* 0x0278001809007844 */ /* 0x0005e20000000200 */
[----:B------:R-:W3:Y:S01]  /*8d60*/  MUFU.EX2 R58, R58 ;  /* 0x0000003a003a7308 */ /* 0x000ee20000000800 */
[C---:B-1----:R-:W-:Y:S01]  /*8d70*/  FADD.FTZ R28, R20.reuse, R23 ;  /* 0x00000017141c7221 */ /* 0x042fe20000010000 */
[----:B------:R-:W-:-:S06]  /*8d80*/  F2FP.F16.F32.PACK_AB R65, R20, R65 ;  /* 0x000000411441723e */ /* 0x000fcc00000000ff */
[----:B------:R-:W1:Y:S01]  /*8d90*/  MUFU.EX2 R71, R71 ;  /* 0x0000004700477308 */ /* 0x000e620000000800 */
[----:B0-----:R-:W-:Y:S01]  /*8da0*/  FADD.FTZ R23, R47, R28 ;  /* 0x0000001c2f177221 */ /* 0x001fe20000010000 */
[C---:B------:R-:W-:Y:S01]  /*8db0*/  FADD.FTZ R28, R72.reuse, R29 ;  /* 0x0000001d481c7221 */ /* 0x040fe20000010000 */
[----:B------:R-:W-:-:S05]  /*8dc0*/  F2FP.F16.F32.PACK_AB R72, R72, R67 ;  /* 0x000000434848723e */ /* 0x000fca00000000ff */
[----:B------:R-:W0:Y:S01]  /*8dd0*/  MUFU.EX2 R73, R73 ;  /* 0x0000004900497308 */ /* 0x000e220000000800 */
[C---:B---3--:R-:W-:Y:S01]  /*8de0*/  FADD.FTZ R4, R58.reuse, R23 ;  /* 0x000000173a047221 */ /* 0x048fe20000010000 */
[----:B------:R-:W-:-:S05]  /*8df0*/  F2FP.F16.F32.PACK_AB R67, R58, R47 ;  /* 0x0000002f3a43723e */ /* 0x000fca00000000ff */
[----:B------:R3:W-:Y:S01]  /*8e00*/  STSM.16.M88.4 [R8+0x6000], R64 ;  /* 0x0060004008007844 */ /* 0x0007e20000000200 */
[----:B------:R-:W4:Y:S01]  /*8e10*/  MUFU.EX2 R76, R76 ;  /* 0x0000004c004c7308 */ /* 0x000f220000000800 */
[----:B-1----:R-:W-:-:S07]  /*8e20*/  FADD.FTZ R21, R71, R28 ;  /* 0x0000001c47157221 */ /* 0x002fce0000010000 */
[----:B------:R-:W1:Y:S01]  /*8e30*/  MUFU.EX2 R75, R75 ;  /* 0x0000004b004b7308 */ /* 0x000e620000000800 */
[----:B0-----:R-:W-:-:S07]  /*8e40*/  FADD.FTZ R5, R73, R4 ;  /* 0x0000000449057221 */ /* 0x001fce0000010000 */
[----:B------:R-:W2:Y:S01]  /*8e50*/  MUFU.EX2 R78, R78 ;  /* 0x0000004e004e7308 */ /* 0x000ea20000000800 */
[----:B----4-:R-:W-:-:S07]  /*8e60*/  FADD.FTZ R4, R76, R21 ;  /* 0x000000154c047221 */ /* 0x010fce0000010000 */
[----:B------:R0:W4:Y:S01]  /*8e70*/  MUFU.EX2 R38, R74 ;  /* 0x0000004a00267308 */ /* 0x0001220000000800 */
[----:B-1----:R-:W-:-:S07]  /*8e80*/  FADD.FTZ R21, R75, R4 ;  /* 0x000000044b157221 */ /* 0x002fce0000010000 */
[----:B------:R-:W1:Y:S01]  /*8e90*/  MUFU.EX2 R86, R86 ;  /* 0x0000005600567308 */ /* 0x000e620000000800 */
[C---:B--2---:R-:W-:Y:S01]  /*8ea0*/  F2FP.F16.F32.PACK_AB R24, R78.reuse, R75 ;  /* 0x0000004b4e18723e */ /* 0x044fe200000000ff */
[----:B------:R-:W-:Y:S01]  /*8eb0*/  FADD.FTZ R4, R78, R21 ;  /* 0x000000154e047221 */ /* 0x000fe20000010000 */
[----:B0-----:R-:W-:Y:S01]  /*8ec0*/  F2FP.F16.F32.PACK_AB R74, R76, R71 ;  /* 0x000000474c4a723e */ /* 0x001fe200000000ff */
[----:B------:R-:W-:-:S04]  /*8ed0*/  IMAD.MOV.U32 R21, RZ, RZ, R57 ;  /* 0x000000ffff157224 */ /* 0x000fc800078e0039 */
[----:B------:R-:W0:Y:S01]  /*8ee0*/  MUFU.EX2 R138, R138 ;  /* 0x0000008a008a7308 */ /* 0x000e220000000800 */
[C---:B----4-:R-:W-:Y:S01]  /*8ef0*/  F2FP.F16.F32.PACK_AB R73, R38.reuse, R73 ;  /* 0x000000492649723e */ /* 0x050fe200000000ff */
[----:B------:R-:W-:-:S06]  /*8f00*/  FADD.FTZ R5, R38, R5 ;  /* 0x0000000526057221 */ /* 0x000fcc0000010000 */
[----:B------:R-:W2:Y:S01]  /*8f10*/  MUFU.EX2 R77, R77 ;  /* 0x0000004d004d7308 */ /* 0x000ea20000000800 */
[----:B-1----:R-:W-:-:S07]  /*8f20*/  FADD.FTZ R5, R86, R5 ;  /* 0x0000000556057221 */ /* 0x002fce0000010000 */
[----:B------:R-:W1:Y:S01]  /*8f30*/  MUFU.EX2 R32, R81 ;  /* 0x0000005100207308 */ /* 0x000e620000000800 */
[C---:B0-----:R-:W-:Y:S01]  /*8f40*/  F2FP.F16.F32.PACK_AB R75, R138.reuse, R86 ;  /* 0x000000568a4b723e */ /* 0x041fe200000000ff */
[----:B------:R-:W-:-:S04]  /*8f50*/  FADD.FTZ R5, R138, R5 ;  /* 0x000000058a057221 */ /* 0x000fc80000010000 */
[----:B------:R3:W-:Y:S02]  /*8f60*/  STSM.16.M88.4 [R7+0x6000], R72 ;  /* 0x0060004807007844 */ /* 0x0007e40000000200 */
[----:B------:R-:W0:Y:S01]  /*8f70*/  MUFU.EX2 R82, R82 ;  /* 0x0000005200527308 */ /* 0x000e220000000800 */
[----:B--2---:R-:W-:Y:S01]  /*8f80*/  F2FP.F16.F32.PACK_AB R26, R14, R77 ;  /* 0x0000004d0e1a723e */ /* 0x004fe200000000ff */
[----:B------:R-:W-:-:S06]  /*8f90*/  FADD.FTZ R77, R77, R4 ;  /* 0x000000044d4d7221 */ /* 0x000fcc0000010000 */
[----:B------:R-:W2:Y:S01]  /*8fa0*/  MUFU.EX2 R30, R85 ;  /* 0x00000055001e7308 */ /* 0x000ea20000000800 */
[----:B-1----:R-:W-:-:S07]  /*8fb0*/  FADD.FTZ R5, R32, R5 ;  /* 0x0000000520057221 */ /* 0x002fce0000010000 */
[----:B------:R-:W1:Y:S01]  /*8fc0*/  MUFU.EX2 R23, R80 ;  /* 0x0000005000177308 */ /* 0x000e620000000800 */
[C---:B0-----:R-:W-:Y:S01]  /*8fd0*/  F2FP.F16.F32.PACK_AB R25, R82.reuse, R32 ;  /* 0x000000205219723e */ /* 0x041fe200000000ff */
[----:B------:R-:W-:-:S04]  /*8fe0*/  FADD.FTZ R5, R82, R5 ;  /* 0x0000000552057221 */ /* 0x000fc80000010000 */
[----:B--2---:R-:W-:Y:S01]  /*8ff0*/  FADD.FTZ R4, R30, R5 ;  /* 0x000000051e047221 */ /* 0x004fe20000010000 */
[----:B------:R-:W-:Y:S01]  /*9000*/  FADD.FTZ R5, R14, R77 ;  /* 0x0000004d0e057221 */ /* 0x000fe20000010000 */
[----:B------:R-:W-:Y:S01]  /*9010*/  IMAD.MOV.U32 R14, RZ, RZ, R56 ;  /* 0x000000ffff0e7224 */ /* 0x000fe200078e0038 */
[C---:B-1----:R-:W-:Y:S01]  /*9020*/  F2FP.F16.F32.PACK_AB R27, R23.reuse, R30 ;  /* 0x0000001e171b723e */ /* 0x042fe200000000ff */
[----:B------:R-:W-:-:S04]  /*9030*/  FADD.FTZ R4, R23, R4 ;  /* 0x0000000417047221 */ /* 0x000fc80000010000 */
[----:B------:R3:W-:Y:S01]  /*9040*/  STSM.16.M88.4 [R6+0x6000], R24 ;  /* 0x0060001806007844 */ /* 0x0007e20000000200 */
[----:B------:R0:W-:Y:S06]  /*9050*/  MEMBAR.ALL.CTA ;  /* 0x0000000000007992 */ /* 0x0001ec0000008000 */
[----:B0-----:R-:W0:Y:S02]  /*9060*/  FENCE.VIEW.ASYNC.S ;  /* 0x00000000000073c6 */ /* 0x001e240000000000 */
[----:B0-----:R-:W-:Y:S01]  /*9070*/  NOP ;  /* 0x0000000000007918 */ /* 0x001fe20000000000 */
[----:B------:R-:W-:Y:S05]  /*9080*/  @P2 BRA `(.L_x_890) ;  /* 0xffffffc400c82947 */ /* 0x000fea000383ffff */
[----:B------:R-:W-:Y:S02]  /*9090*/  IMAD.MOV.U32 R21, RZ, RZ, R57 ;  /* 0x000000ffff157224 */ /* 0x000fe400078e0039 */
[----:B------:R-:W-:-:S07]  /*90a0*/  IMAD.MOV.U32 R14, RZ, RZ, R56 ;  /* 0x000000ffff0e7224 */ /* 0x000fce00078e0038 */
.L_x_873:
[----:B------:R-:W0:Y:S01]  /*90b0*/  S2UR UR6, SR_CTAID.X ;  /* 0x00000000000679c3 */ /* 0x000e220000002500 */
[----:B------:R-:W-:Y:S01]  /*90c0*/  ULDC UR7, c[0x0][0x448] ;  /* 0x0001120000077ab9 */ /* 0x000fe20000000800 */
[----:B------:R-:W-:Y:S01]  /*90d0*/  IADD3 R83, -R83, 0x1, RZ ;  /* 0x0000000153537810 */ /* 0x000fe20007ffe1ff */
[----:B------:R-:W-:Y:S01]  /*90e0*/  UISETP.NE.AND UP0, UPT, UR7, 0x1, UPT ;  /* 0x000000010700788c */ /* 0x000fe2000bf05270 */
[----:B------:R-:W-:Y:S01]  /*90f0*/  ULDC UR15, c[0x0][0x9e4] ;  /* 0x00027900000f7ab9 */ /* 0x000fe20000000800 */
[----:B------:R-:W-:Y:S02]  /*9100*/  UMOV UR11, 0xc0 ;  /* 0x000000c0000b7882 */ /* 0x000fe40000000000 */
[----:B------:R-:W-:Y:S01]  /*9110*/  IMAD R83, R18, UR31, R83 ;  /* 0x0000001f12537c24 */ /* 0x000fe2000f8e0253 */
[----:B------:R-:W-:-:S04]  /*9120*/  UISETP.GE.AND UP1, UPT, UR15, 0x1, UPT ;  /* 0x000000010f00788c */ /* 0x000fc8000bf26270 */
[----:B------:R-:W-:Y:S02]  /*9130*/  R2UR UR14, R83 ;  /* 0x00000000530e72ca */ /* 0x000fe400000e0000 */
[----:B------:R-:W-:Y:S01]  /*9140*/  PLOP3.LUT P5, PT, PT, PT, UP1, 0x80, 0x0 ;  /* 0x000000000000781c */ /* 0x000fe20003faf018 */
[----:B------:R-:W-:Y:S01]  /*9150*/  @UP0 ULDC UR18, c[0x0][0x450] ;  /* 0x0001140000120ab9 */ /* 0x000fe20000000800 */
[----:B0-----:R-:W-:-:S03]  /*9160*/  UIMAD UR11, UR6, UR11, 0xbf ;  /* 0x000000bf060b74a4 */ /* 0x001fc6000f8e020b */
[----:B------:R-:W-:Y:S02]  /*9170*/  @UP0 ULDC UR6, c[0x0][0x44c] ;  /* 0x0001130000060ab9 */ /* 0x000fe40000000800 */
[----:B------:R-:W-:-:S04]  /*9180*/  UIMAD.WIDE.U32 UR6, UR11, UR6, URZ ;  /* 0x000000060b0672a5 */ /* 0x000fc8000f8e003f */
[----:B------:R-:W-:-:S04]  /*9190*/  @UP0 USHF.R.U32.HI UR11, URZ, UR18, UR7 ;  /* 0x000000123f0b0299 */ /* 0x000fc80008011607 */
[----:B------:R-:W-:-:S03]  /*91a0*/  UIADD3 UR11, UR14, UR11, URZ ;  /* 0x0000000b0e0b7290 */ /* 0x000fc6000fffe03f */
[----:B------:R-:W-:Y:S02]  /*91b0*/  ULDC UR14, c[0x0][0x9dc] ;  /* 0x00027700000e7ab9 */ /* 0x000fe40000000800 */
[----:B------:R-:W-:Y:S01]  /*91c0*/  UIADD3 UR14, UR11, -UR14, URZ ;  /* 0x8000000e0b0e7290 */ /* 0x000fe2000fffe03f */
[----:B------:R-:W-:Y:S11]  /*91d0*/  @!P5 BRA `(.L_x_891) ;  /* 0x000000000044d947 */ /* 0x000ff60003800000 */
        /* <DEDUP_REMOVED lines=10> */
.L_x_892:
[----:B------:R-:W-:-:S11]  /*9280*/  UISETP.NE.AND UP1, UPT, UR15, 0x1, UPT ;  /* 0x000000010f00788c */ /* 0x000fd6000bf25270 */
[----:B------:R-:W-:Y:S02]  /*9290*/  @UP1 ULDC.64 UR18, c[0x0][0x9e8] ;  /* 0x00027a0000121ab9 */ /* 0x000fe40000000a00 */
[----:B------:R-:W-:-:S04]  /*92a0*/  UIMAD.WIDE.U32 UR6, UR11, UR18, URZ ;  /* 0x000000120b0672a5 */ /* 0x000fc8000f8e003f */
[----:B------:R-:W-:-:S12]  /*92b0*/  @UP1 USHF.R.U32.HI UR11, URZ, UR19, UR7 ;  /* 0x000000133f0b1299 */ /* 0x000fd80008011607 */
.L_x_893:
[----:B------:R-:W-:-:S04]  /*92c0*/  UIMAD UR11, UR11, UR15, URZ ;  /* 0x0000000f0b0b72a4 */ /* 0x000fc8000f8e023f */
[----:B------:R-:W-:-:S04]  /*92d0*/  UISETP.LT.AND UP1, UPT, UR14, UR11, UPT ;  /* 0x0000000b0e00728c */ /* 0x000fc8000bf21270 */
[----:B------:R-:W-:-:S12]  /*92e0*/  USEL UR14, UR14, UR11, !UP1 ;  /* 0x0000000b0e0e7287 */ /* 0x000fd8000c800000 */
.L_x_891:
[----:B------:R-:W-:Y:S01]  /*92f0*/  UIADD3 UR14, UR14, 0x7f, URZ ;  /* 0x0000007f0e0e7890 */ /* 0x000fe2000fffe03f */
[----:B------:R-:W-:-:S03]  /*9300*/  R2UR UR7, R19 ;  /* 0x00000000130772ca */ /* 0x000fc600000e0000 */
[----:B------:R-:W-:-:S04]  /*9310*/  USHF.R.S32.HI UR6, URZ, 0x1f, UR14 ;  /* 0x0000001f3f067899 */ /* 0x000fc8000801140e */
[----:B------:R-:W-:-:S04]  /*9320*/  ULEA.HI UR6, UR6, UR14, URZ, 0x7 ;  /* 0x0000000e06067291 */ /* 0x000fc8000f8f383f */
[----:B------:R-:W-:-:S04]  /*9330*/  USHF.R.S32.HI UR6, URZ, 0x7, UR6 ;  /* 0x000000073f067899 */ /* 0x000fc80008011406 */
[----:B------:R-:W-:-:S04]  /*9340*/  UISETP.LT.AND UP1, UPT, UR7, UR6, UPT ;  /* 0x000000060700728c */ /* 0x000fc8000bf21270 */
[----:B------:R-:W-:-:S06]  /*9350*/  USEL UR6, UR7, UR6, !UP1 ;  /* 0x0000000607067287 */ /* 0x000fcc000c800000 */
[----:B------:R-:W-:-:S13]  /*9360*/  ISETP.GE.AND P2, PT, R11, UR6, PT ;  /* 0x000000060b007c0c */ /* 0x000fda000bf46270 */
[----:B------:R-:W-:Y:S05]  /*9370*/  @!P2 BRA `(.L_x_894) ;  /* 0x00000028002ca947 */ /* 0x000fea0003800000 */
[----:B------:R-:W-:Y:S01]  /*9380*/  IMAD.MOV.U32 R20, RZ, RZ, R21 ;  /* 0x000000ffff147224 */ /* 0x000fe200078e0015 */
[----:B------:R-:W-:Y:S01]  /*9390*/  UMOV UR32, UR5 ;  /* 0x0000000500207c82 */ /* 0x000fe20008000000 */
[----:B------:R-:W-:Y:S01]  /*93a0*/  IMAD.MOV.U32 R15, RZ, RZ, R14 ;  /* 0x000000ffff0f7224 */ /* 0x000fe200078e000e */
[----:B------:R-:W-:Y:S01]  /*93b0*/  UMOV UR11, UR4 ;  /* 0x00000004000b7c82 */ /* 0x000fe20008000000 */
[----:B------:R-:W-:Y:S01]  /*93c0*/  ULDC UR7, c[0x0][0x9d8] ;  /* 0x0002760000077ab9 */ /* 0x000fe20000000800 */
[----:B------:R-:W-:-:S05]  /*93d0*/  ULDC UR10, c[0x0][0x988] ;  /* 0x00026200000a7ab9 */ /* 0x000fca0000000800 */
.L_x_903:
[----:B------:R-:W-:Y:S01]  /*93e0*/  UIADD3 UR4, UR11, 0x1, URZ ;  /* 0x000000010b047890 */ /* 0x000fe2000fffe03f */
[----:B------:R-:W-:-:S03]  /*93f0*/  ISETP.NE.AND P3, PT, RZ, UR38, PT ;  /* 0x00000026ff007c0c */ /* 0x000fc6000bf65270 */
[----:B------:R-:W-:-:S04]  /*9400*/  UISETP.NE.AND UP1, UPT, UR4, 0x2, UPT ;  /* 0x000000020400788c */ /* 0x000fc8000bf25270 */
[----:B------:R-:W-:Y:S02]  /*9410*/  USEL UR5, URZ, 0x1, UP1 ;  /* 0x000000013f057887 */ /* 0x000fe40008800000 */
[----:B------:R-:W-:Y:S02]  /*9420*/  USEL UR4, UR4, URZ, UP1 ;  /* 0x0000003f04047287 */ /* 0x000fe40008800000 */
[----:B------:R-:W-:Y:S02]  /*9430*/  ULOP3.LUT UR5, UR32, UR5, URZ, 0x3c, !UPT ;  /* 0x0000000520057292 */ /* 0x000fe4000f8e3c3f */
[----:B----4-:R-:W-:Y:S10]  /*9440*/  @P3 BRA `(.L_x_895) ;  /* 0x00000000002c3947 */ /* 0x010ff40003800000 */
[----:B------:R-:W-:Y:S05]  /*9450*/  @!P0 BRA `(.L_x_896) ;  /* 0x0000000000048947 */ /* 0x000fea0003800000 */
[----:B------:R-:W-:Y:S01]  /*9460*/  BPT.TRAP 0x1 ;  /* 0x000000040000795c */ /* 0x000fe20000300000 */
.L_x_896:
[----:B------:R-:W-:Y:S01]  /*9470*/  ULEA UR14, UR4, UR36, 0x3 ;  /* 0x00000024040e7291 */ /* 0x000fe2000f8e183f */
[----:B------:R-:W-:-:S05]  /*9480*/  IMAD.U32 R14, RZ, RZ, UR5 ;  /* 0x00000005ff0e7e24 */ /* 0x000fca000f8e00ff */
[----:B------:R-:W-:-:S04]  /*9490*/  SHF.L.U32 R14, R14, 0x1f, RZ ;  /* 0x0000001f0e0e7819 */ /* 0x000fc800000006ff */
[----:B------:R0:W2:Y:S01]  /*94a0*/  SYNCS.PHASECHK.TRANS64.TRYWAIT P2, [UR14+0x2d830], R14 ;  /* 0x02d8300eff0075a7 */ /* 0x0000a2000804014e */
[----:B------:R-:W-:Y:S05]  /*94b0*/  @!P0 BRA `(.L_x_897) ;  /* 0x0000000000048947 */ /* 0x000fea0003800000 */
[----:B------:R-:W-:Y:S01]  /*94c0*/  BPT.TRAP 0x1 ;  /* 0x000000040000795c */ /* 0x000fe20000300000 */
.L_x_897:
[----:B--2---:R-:W-:Y:S05]  /*94d0*/  @P2 BRA `(.L_x_895) ;  /* 0x0000000000082947 */ /* 0x004fea0003800000 */
[----:B------:R-:W2:Y:S02]  /*94e0*/  SYNCS.PHASECHK.TRANS64.TRYWAIT P2, [UR14+0x2d830], R14 ;  /* 0x02d8300eff0075a7 */ /* 0x000ea4000804014e */
[----:B--2---:R-:W-:Y:S05]  /*94f0*/  @!P2 BRA `(.L_x_898) ;  /* 0x000000c400e0a947 */ /* 0x004fea0003800000 */
.L_x_895:
        /* <DEDUP_REMOVED lines=8> */
[----:B------:R-:W-:-:S02]  /*9580*/  UIADD3 UR22, UR26, 0x400, URZ ;  /* 0x000004001a167890 */ /* 0x000fc4000fffe03f */
[----:B------:R-:W-:Y:S01]  /*9590*/  UMOV UR30, UR26 ;  /* 0x0000001a001e7c82 */ /* 0x000fe20008000000 */
[----:B------:R-:W-:Y:S01]  /*95a0*/  UMOV UR15, 0x80000020 ;  /* 0x80000020000f7882 */ /* 0x000fe20000000000 */
[----:B------:R-:W-:Y:S01]  /*95b0*/  UMOV UR19, 0x80000020 ;  /* 0x8000002000137882 */ /* 0x000fe20000000000 */
[----:B------:R-:W-:Y:S01]  /*95c0*/  UMOV UR23, 0x80000020 ;  /* 0x8000002000177882 */ /* 0x000fe20000000000 */
[----:B------:R-:W-:Y:S01]  /*95d0*/  UMOV UR27, 0x80000020 ;  /* 0x80000020001b7882 */ /* 0x000fe20000000000 */
[----:B-1-3--:R-:W-:-:S06]  /*95e0*/  WARPGROUP.ARRIVE ;  /* 0x00000000000079c5 */ /* 0x00afcc0000000000 */
[----:B------:R-:W-:Y:S01]  /*95f0*/  HGMMA.64x128x16.F32 R24, gdesc[UR28], RZ, !UPT, gsb0 ;  /* 0x01e000001c1879f0 */ /* 0x000fe2000c0008ff */
[----:B------:R-:W-:Y:S01]  /*9600*/  UIADD3 UR30, UR26, 0x2, URZ ;  /* 0x000000021a1e7890 */ /* 0x000fe2000fffe03f */
[----:B------:R-:W-:Y:S01]  /*9610*/  UMOV UR28, UR8 ;  /* 0x00000008001c7c82 */ /* 0x000fe20008000000 */
[----:B------:R-:W-:Y:S01]  /*9620*/  UMOV UR29, UR9 ;  /* 0x00000009001d7c82 */ /* 0x000fe20008000000 */
[----:B------:R-:W-:Y:S01]  /*9630*/  UMOV UR31, 0x80000020 ;  /* 0x80000020001f7882 */ /* 0x000fe20000000000 */
[----:B------:R-:W-:Y:S01]  /*9640*/  UIADD3 UR26, UR26, 0x402, URZ ;  /* 0x000004021a1a7890 */ /* 0x000fe2000fffe03f */
[----:B------:R-:W-:Y:S02]  /*9650*/  WARPGROUP.DEPBAR.LE gsb0, 0x0 ;  /* 0x00008000000079c5 */ /* 0x000fe40000010000 */
[----:B------:R-:W-:-:S06]  /*9660*/  WARPGROUP.ARRIVE ;  /* 0x00000000000079c5 */ /* 0x000fcc0000000000 */
        /* <DEDUP_REMOVED lines=17> */
.L_x_900:
[----:B------:R-:W-:Y:S01]  /*9780*/  ULEA UR14, UR11, UR36, 0x3 ;  /* 0x000000240b0e7291 */ /* 0x000fe2000f8e183f */
[----:B------:R-:W-:-:S05]  /*9790*/  IMAD.U32 R14, RZ, RZ, UR32 ;  /* 0x00000020ff0e7e24 */ /* 0x000fca000f8e00ff */
[----:B------:R-:W-:-:S04]  /*97a0*/  SHF.L.U32 R14, R14, 0x1f, RZ ;  /* 0x0000001f0e0e7819 */ /* 0x000fc800000006ff */
[----:B------:R0:W1:Y:S01]  /*97b0*/  SYNCS.PHASECHK.TRANS64.TRYWAIT P2, [UR14+0x2d850], R14 ;  /* 0x02d8500eff0075a7 */ /* 0x000062000804014e */
[----:B------:R-:W-:Y:S05]  /*97c0*/  @!P0 BRA `(.L_x_901) ;  /* 0x0000000000048947 */ /* 0x000fea0003800000 */
[----:B------:R-:W-:Y:S01]  /*97d0*/  BPT.TRAP 0x1 ;  /* 0x000000040000795c */ /* 0x000fe20000300000 */
.L_x_901:
[----:B-1----:R-:W-:Y:S05]  /*97e0*/  @P2 BRA `(.L_x_899) ;  /* 0x0000000000082947 */ /* 0x002fea0003800000 */
[----:B------:R-:W1:Y:S02]  /*97f0*/  SYNCS.PHASECHK.TRANS64.TRYWAIT P2, [UR14+0x2d850], R14 ;  /* 0x02d8500eff0075a7 */ /* 0x000e64000804014e */
[----:B-1----:R-:W-:Y:S05]  /*9800*/  @!P2 BRA `(.L_x_902) ;  /* 0x000000c40034a947 */ /* 0x002fea0003800000 */
.L_x_899:
[----:B------:R-:W-:Y:S01]  /*9810*/  UIADD3 UR14, UR36, 0x400, URZ ;  /* 0x00000400240e7890 */ /* 0x000fe2000fffe03f */
[----:B------:R-:W-:Y:S01]  /*9820*/  WARPGROUP.ARRIVE ;  /* 0x00000000000079c5 */ /* 0x000fe20000000000 */
[----:B------:R-:W-:Y:S01]  /*9830*/  ULOP3.LUT UR15, UR60, 0x10000, URZ, 0xfc, !UPT ;  /* 0x000100003c0f7892 */ /* 0x000fe2000f8efc3f */
[----:B------:R-:W-:Y:S01]  /*9840*/  FMUL.FTZ R24, R24, UR7 ;  /* 0x0000000718187c20 */ /* 0x000fe20008410000 */
[----:B------:R-:W-:Y:S01]  /*9850*/  USHF.R.U32.HI UR14, URZ, 0x4, UR14 ;  /* 0x000000043f0e7899 */ /* 0x000fe2000801160e */
[----:B-1----:R-:W-:Y:S01]  /*9860*/  FMUL.FTZ R21, R25, UR7 ;  /* 0x0000000719157c20 */ /* 0x002fe20008410000 */
        /* <DEDUP_REMOVED lines=23> */
[----:B------:R-:W-:Y:S01]  /*99e0*/  FMUL.FTZ R40, R41, UR7 ;  /* 0x0000000729287c20 */ /* 0x000fe20008410000 */
[----:B------:R-:W-:Y:S01]  /*99f0*/  UMOV UR29, 0x40000040 ;  /* 0x40000040001d7882 */ /* 0x000fe20000000000 */
[----:B------:R-:W-:Y:S01]  /*9a00*/  UMOV UR31, 0x80000020 ;  /* 0x80000020001f7882 */ /* 0x000fe20000000000 */
        /* <DEDUP_REMOVED lines=12> */
[----:B0-----:R-:W-:Y:S01]  /*9ad0*/  FMNMX.FTZ R14, R24, R15, !PT ;  /* 0x0000000f180e7209 */ /* 0x001fe20007810000 */
[----:B------:R-:W-:Y:S01]  /*9ae0*/  FMUL.FTZ R34, R36, UR7 ;  /* 0x0000000724227c20 */ /* 0x000fe20008410000 */
[----:B------:R-:W-:Y:S01]  /*9af0*/  FMUL.FTZ R57, R59, UR7 ;  /* 0x000000073b397c20 */ /* 0x000fe20008410000 */
[----:B------:R-:W-:Y:S01]  /*9b00*/  FMUL.FTZ R59, R61, UR7 ;  /* 0x000000073d3b7c20 */ /* 0x000fe20008410000 */
[----:B------:R-:W-:Y:S01]  /*9b10*/  FMUL.FTZ R61, R63, UR7 ;  /* 0x000000073f3d7c20 */ /* 0x000fe20008410000 */
[----:B-1----:R-:W-:Y:S01]  /*9b20*/  FMNMX.FTZ R63, R21, R14, !PT ;  /* 0x0000000e153f7209 */ /* 0x002fe20007810000 */
[----:B------:R-:W-:Y:S01]  /*9b30*/  FMUL.FTZ R36, R37, UR7 ;  /* 0x0000000725247c20 */ /* 0x000fe20008410000 */
[----:B------:R-:W0:Y:S01]  /*9b40*/  MUFU.TANH R32, R32 ;  /* 0x0000002000207308 */ /* 0x000e220000002400 */
[----:B------:R-:W-:Y:S01]  /*9b50*/  FMUL.FTZ R37, R39, UR7 ;  /* 0x0000000727257c20 */ /* 0x000fe20008410000 */
[----:B--2---:R-:W-:Y:S01]  /*9b60*/  FMNMX.FTZ R14, R26, R63, !PT ;  /* 0x0000003f1a0e7209 */ /* 0x004fe20007810000 */
[----:B------:R-:W-:Y:S01]  /*9b70*/  FMUL.FTZ R39, R42, UR7 ;  /* 0x000000072a277c20 */ /* 0x000fe20008410000 */
[----:B------:R-:W-:Y:S01]  /*9b80*/  FMUL.FTZ R42, R44, UR7 ;  /* 0x000000072c2a7c20 */ /* 0x000fe20008410000 */
[----:B------:R-:W-:Y:S01]  /*9b90*/  FMUL.FTZ R44, R45, UR7 ;  /* 0x000000072d2c7c20 */ /* 0x000fe20008410000 */
[----:B---3--:R-:W-:Y:S01]  /*9ba0*/  FMNMX.FTZ R137, R27, R14, !PT ;  /* 0x0000000e1b897209 */ /* 0x008fe20007810000 */
[----:B------:R-:W-:Y:S01]  /*9bb0*/  FMUL.FTZ R45, R47, UR7 ;  /* 0x000000072f2d7c20 */ /* 0x000fe20008410000 */
[----:B------:R-:W1:Y:S01]  /*9bc0*/  MUFU.TANH R34, R34 ;  /* 0x0000002200227308 */ /* 0x000e620000002400 */
[----:B------:R-:W-:Y:S01]  /*9bd0*/  FMUL.FTZ R47, R49, UR7 ;  /* 0x00000007312f7c20 */ /* 0x000fe20008410000 */
[----:B----4-:R-:W-:Y:S01]  /*9be0*/  FMNMX.FTZ R137, R30, R137, !PT ;  /* 0x000000891e897209 */ /* 0x010fe20007810000 */
        /* <DEDUP_REMOVED lines=33> */
[----:B------:R-:W-:Y:S01]  /*9e00*/  ISETP.GE.U32.AND P2, PT, R2, 0x180, PT ;  /* 0x000001800200780c */ /* 0x000fe20003f46070 */
[----:B------:R-:W-:-:S03]  /*9e10*/  UMOV UR32, UR5 ;  /* 0x0000000500207c82 */ /* 0x000fc60008000000 */
        /* <DEDUP_REMOVED lines=9> */
[----:B------:R-:W-:-:S04]  /*9eb0*/  WARPGROUP.ARRIVE ;  /* 0x00000000000079c5 */ /* 0x000fc80000000000 */
[----:B------:R-:W1:Y:S01]  /*9ec0*/  MUFU.TANH R52, R52 ;  /* 0x0000003400347308 */ /* 0x000e620000002400 */
[----:B--2---:R-:W-:Y:S01]  /*9ed0*/  FMNMX.FTZ R73, R47, R14, !PT ;  /* 0x0000000e2f497209 */ /* 0x004fe20007810000 */
[----:B------:R-:W-:Y:S01]  /*9ee0*/  HGMMA.64x96x16.F32 R88, gdesc[UR28].tnspB, R88, gsb0 ;  /* 0x416000001c5879f0 */ /* 0x000fe20008000858 */
[----:B------:R-:W-:Y:S02]  /*9ef0*/  UIADD3 UR28, UR15, 0x4, URZ ;  /* 0x000000040f1c7890 */ /* 0x000fe4000fffe03f */
[----:B------:R-:W-:-:S03]  /*9f00*/  UIADD3 UR30, UR14, 0x80, URZ ;  /* 0x000000800e1e7890 */ /* 0x000fc6000fffe03f */
[----:B------:R-:W2:Y:S01]  /*9f10*/  MUFU.TANH R54, R54 ;  /* 0x0000003600367308 */ /* 0x000ea20000002400 */
[----:B------:R-:W-:Y:S01]  /*9f20*/  UMOV UR29, 0x40000040 ;  /* 0x40000040001d7882 */ /* 0x000fe20000000000 */
[----:B------:R-:W-:Y:S01]  /*9f30*/  UMOV UR31, 0x80000020 ;  /* 0x80000020001f7882 */ /* 0x000fe20000000000 */
[----:B0-----:R-:W-:-:S05]  /*9f40*/  FMNMX.FTZ R73, R50, R73, !PT ;  /* 0x0000004932497209 */ /* 0x001fca0007810000 */
[----:B------:R-:W0:Y:S01]  /*9f50*/  MUFU.TANH R55, R55 ;  /* 0x0000003700377308 */ /* 0x000e220000002400 */
[----:B-1----:R-:W-:-:S07]  /*9f60*/  FMNMX.FTZ R73, R52, R73, !PT ;  /* 0x0000004934497209 */ /* 0x002fce0007810000 */
[----:B------:R-:W1:Y:S01]  /*9f70*/  MUFU.TANH R58, R58 ;  /* 0x0000003a003a7308 */ /* 0x000e620000002400 */
[----:B--2---:R-:W-:Y:S01]  /*9f80*/  FMNMX.FTZ R14, R54, R73, !PT ;  /* 0x00000049360e7209 */ /* 0x004fe20007810000 */
[----:B------:R-:W-:-:S06]  /*9f90*/  FMUL.FTZ R73, R77, UR7 ;  /* 0x000000074d497c20 */ /* 0x000fcc0008410000 */
        /* <DEDUP_REMOVED lines=8> */
[----:B------:R-:W-:-:S06]  /*a020*/  FMUL.FTZ R77, R81, UR7 ;  /* 0x00000007514d7c20 */ /* 0x000fcc0008410000 */
[----:B------:R-:W0:Y:S01]  /*a030*/  MUFU.TANH R65, R65 ;  /* 0x0000004100417308 */ /* 0x000e220000002400 */
[----:B-1----:R-:W-:-:S07]  /*a040*/  FMNMX.FTZ R81, R63, R14, !PT ;  /* 0x0000000e3f517209 */ /* 0x002fce0007810000 */
[----:B------:R-:W1:Y:S01]  /*a050*/  MUFU.TANH R68, R68 ;  /* 0x0000004400447308 */ /* 0x000e620000002400 */
[----:B--2---:R-:W-:Y:S01]  /*a060*/  FMNMX.FTZ R14, R64, R81, !PT ;  /* 0x00000051400e7209 */ /* 0x004fe20007810000 */
        /* <DEDUP_REMOVED lines=20> */
[----:B--2---:R-:W-:-:S07]  /*a1b0*/  FMNMX.FTZ R14, R76, R85, !PT ;  /* 0x000000554c0e7209 */ /* 0x004fce0007810000 */
[----:B------:R-:W2:Y:S01]  /*a1c0*/  MUFU.TANH R80, R80 ;  /* 0x0000005000507308 */ /* 0x000ea20000002400 */
[----:B0-----:R-:W-:-:S07]  /*a1d0*/  FMNMX.FTZ R14, R77, R14, !PT ;  /* 0x0000000e4d0e7209 */ /* 0x001fce0007810000 */
[----:B------:R-:W0:Y:S01]  /*a1e0*/  MUFU.TANH R23, R23 ;  /* 0x0000001700177308 */ /* 0x000e220000002400 */
[----:B-1----:R-:W-:-:S07]  /*a1f0*/  FMNMX.FTZ R85, R81, R14, !PT ;  /* 0x0000000e51557209 */ /* 0x002fce0007810000 */
[----:B------:R-:W1:Y:S01]  /*a200*/  MUFU.TANH R25, R25 ;  /* 0x0000001900197308 */ /* 0x000e620000002400 */
[----:B--2---:R-:W-:-:S05]  /*a210*/  FMNMX.FTZ R85, R80, R85, !PT ;  /* 0x0000005550557209 */ /* 0x004fca0007810000 */
[----:B------:R-:W2:Y:S02]  /*a220*/  SHFL.BFLY PT, R14, R85, 0x2, 0x1f ;  /* 0x0c401f00550e7f89 */ /* 0x000ea400000e0000 */
[----:B------:R-:W3:Y:S08]  /*a230*/  MUFU.TANH R28, R28 ;  /* 0x0000001c001c7308 */ /* 0x000ef00000002400 */
[----:B------:R-:W4:Y:S08]  /*a240*/  MUFU.TANH R29, R29 ;  /* 0x0000001d001d7308 */ /* 0x000f300000002400 */
[----:B------:R-:W5:Y:S01]  /*a250*/  MUFU.TANH R31, R31 ;  /* 0x0000001f001f7308 */ /* 0x000f620000002400 */
[----:B--2---:R-:W-:Y:S01]  /*a260*/  FMNMX.FTZ R136, R85, R14, !PT ;  /* 0x0000000e55887209 */ /* 0x004fe20007810000 */
[----:B------:R-:W-:-:S06]  /*a270*/  FMUL.FTZ R85, R87, UR7 ;  /* 0x0000000757557c20 */ /* 0x000fcc0008410000 */
[----:B------:R-:W2:Y:S01]  /*a280*/  MUFU.TANH R33, R33 ;  /* 0x0000002100217308 */ /* 0x000ea20000002400 */
[----:B------:R-:W0:Y:S07]  /*a290*/  SHFL.BFLY PT, R137, R136, 0x1, 0x1f ;  /* 0x0c201f0088897f89 */ /* 0x000e2e00000e0000 */
[----:B------:R-:W2:Y:S08]  /*a2a0*/  MUFU.TANH R35, R35 ;  /* 0x0000002300237308 */ /* 0x000eb00000002400 */
[----:B------:R-:W2:Y:S08]  /*a2b0*/  MUFU.TANH R37, R37 ;  /* 0x0000002500257308 */ /* 0x000eb00000002400 */
[----:B------:R-:W2:Y:S01]  /*a2c0*/  MUFU.TANH R39, R39 ;  /* 0x0000002700277308 */ /* 0x000ea20000002400 */
[----:B0-----:R-:W-:-:S02]  /*a2d0*/  FMNMX.FTZ R14, R136, R137, !PT ;  /* 0x00000089880e7209 */ /* 0x001fc40007810000 */
[----:B------:R-:W-:-:S03]  /*a2e0*/  FMNMX.FTZ R136, R23, R20, !PT ;  /* 0x0000001417887209 */ /* 0x000fc60007810000 */
[C---:B------:R-:W-:Y:S02]  /*a2f0*/  FADD.FTZ R15, -R14.reuse, R15 ;  /* 0x0000000f0e0f7221 */ /* 0x040fe40000010100 */
[----:B------:R-:W0:Y:S02]  /*a300*/  MUFU.TANH R41, R41 ;  /* 0x0000002900297308 */ /* 0x000e240000002400 */
[----:B------:R-:W-:Y:S01]  /*a310*/  FMUL.FTZ R86, R15, UR10 ;  /* 0x0000000a0f567c20 */ /* 0x000fe20008410000 */
[----:B------:R-:W-:Y:S01]  /*a320*/  FMUL.FTZ R15, R14, UR10 ;  /* 0x0000000a0e0f7c20 */ /* 0x000fe20008410000 */
[----:B------:R-:W-:Y:S02]  /*a330*/  WARPGROUP.DEPBAR.LE gsb0, 0x0 ;  /* 0x00008000000079c5 */ /* 0x000fe40000010000 */
[----:B------:R-:W-:Y:S01]  /*a340*/  WARPGROUP.ARRIVE ;  /* 0x00000000000079c5 */ /* 0x000fe20000000000 */
[--C-:B------:R-:W-:Y:S01]  /*a350*/  FFMA.FTZ R87, R24, UR10, -R15.reuse ;  /* 0x0000000a18577c23 */ /* 0x100fe2000801080f */
[--C-:B------:R-:W-:Y:S01]  /*a360*/  FFMA.FTZ R24, R21, UR10, -R15.reuse ;  /* 0x0000000a15187c23 */ /* 0x100fe2000801080f */
[----:B-1----:R-:W-:Y:S01]  /*a370*/  FMNMX.FTZ R21, R25, R136, !PT ;  /* 0x0000008819157209 */ /* 0x002fe20007810000 */
[----:B------:R-:W1:Y:S01]  /*a380*/  MUFU.TANH R43, R43 ;  /* 0x0000002b002b7308 */ /* 0x000e620000002400 */
[--C-:B------:R-:W-:Y:S01]  /*a390*/  FFMA.FTZ R139, R36, UR10, -R15.reuse ;  /* 0x0000000a248b7c23 */ /* 0x100fe2000801080f */
[----:B------:R-:W-:Y:S01]  /*a3a0*/  HGMMA.64x96x16.F32 R88, gdesc[UR28].tnspB, R88, gsb0 ;  /* 0x416000001c5879f0 */ /* 0x000fe20008000858 */
[----:B------:R-:W-:Y:S01]  /*a3b0*/  UIADD3 UR28, UR15, 0x600, URZ ;  /* 0x000006000f1c7890 */ /* 0x000fe2000fffe03f */
[----:B---3--:R-:W-:Y:S01]  /*a3c0*/  FMNMX.FTZ R136, R28, R21, !PT ;  /* 0x000000151c887209 */ /* 0x008fe20007810000 */
[----:B------:R-:W-:Y:S01]  /*a3d0*/  UIADD3 UR30, UR14, 0x100, URZ ;  /* 0x000001000e1e7890 */ /* 0x000fe2000fffe03f */
[--C-:B------:R-:W-:Y:S01]  /*a3e0*/  FFMA.FTZ R137, R32, UR10, -R15.reuse ;  /* 0x0000000a20897c23 */ /* 0x100fe2000801080f */
[----:B------:R-:W-:Y:S01]  /*a3f0*/  UMOV UR29, 0x40000040 ;  /* 0x40000040001d7882 */ /* 0x000fe20000000000 */
[----:B------:R-:W-:Y:S01]  /*a400*/  UMOV UR31, 0x80000020 ;  /* 0x80000020001f7882 */ /* 0x000fe20000000000 */
[----:B----4-:R-:W-:Y:S01]  /*a410*/  FMNMX.FTZ R136, R29, R136, !PT ;  /* 0x000000881d887209 */ /* 0x010fe20007810000 */
[----:B------:R-:W3:Y:S01]  /*a420*/  MUFU.TANH R45, R45 ;  /* 0x0000002d002d7308 */ /* 0x000ee20000002400 */
[--C-:B------:R-:W-:Y:S01]  /*a430*/  FFMA.FTZ R32, R34, UR10, -R15.reuse ;  /* 0x0000000a22207c23 */ /* 0x100fe2000801080f */
[--C-:B------:R-:W-:Y:S01]  /*a440*/  FFMA.FTZ R34, R38, UR10, -R15.reuse ;  /* 0x0000000a26227c23 */ /* 0x100fe2000801080f */
[----:B-----5:R-:W-:Y:S01]  /*a450*/  FMNMX.FTZ R136, R31, R136, !PT ;  /* 0x000000881f887209 */ /* 0x020fe20007810000 */
[--C-:B------:R-:W-:Y:S01]  /*a460*/  FFMA.FTZ R141, R40, UR10, -R15.reuse ;  /* 0x0000000a288d7c23 */ /* 0x100fe2000801080f */
[--C-:B------:R-:W-:Y:S01]  /*a470*/  FFMA.FTZ R42, R42, UR10, -R15.reuse ;  /* 0x0000000a2a2a7c23 */ /* 0x100fe2000801080f */
[--C-:B------:R-:W-:Y:S01]  /*a480*/  FFMA.FTZ R143, R44, UR10, -R15.reuse ;  /* 0x0000000a2c8f7c23 */ /* 0x100fe2000801080f */
[----:B--2---:R-:W-:Y:S01]  /*a490*/  FMNMX.FTZ R136, R33, R136, !PT ;  /* 0x0000008821887209 */ /* 0x004fe20007810000 */
[----:B------:R-:W2:Y:S01]  /*a4a0*/  MUFU.TANH R48, R48 ;  /* 0x0000003000307308 */ /* 0x000ea20000002400 */
[--C-:B------:R-:W-:Y:S01]  /*a4b0*/  FFMA.FTZ R46, R46, UR10, -R15.reuse ;  /* 0x0000000a2e2e7c23 */ /* 0x100fe2000801080f */
[--C-:B------:R-:W-:Y:S01]  /*a4c0*/  FFMA.FTZ R54, R54, UR10, -R15.reuse ;  /* 0x0000000a36367c23 */ /* 0x100fe2000801080f */
[----:B------:R-:W-:Y:S01]  /*a4d0*/  FMNMX.FTZ R136, R35, R136, !PT ;  /* 0x0000008823887209 */ /* 0x000fe20007810000 */
[--C-:B------:R-:W-:Y:S01]  /*a4e0*/  FFMA.FTZ R50, R50, UR10, -R15.reuse ;  /* 0x0000000a32327c23 */ /* 0x100fe2000801080f */
[--C-:B------:R-:W-:Y:S01]  /*a4f0*/  FFMA.FTZ R58, R58, UR10, -R15.reuse ;  /* 0x0000000a3a3a7c23 */ /* 0x100fe2000801080f */
[--C-:B------:R-:W-:Y:S01]  /*a500*/  FFMA.FTZ R26, R26, UR10, -R15.reuse ;  /* 0x0000000a1a1a7c23 */ /* 0x100fe2000801080f */
[----:B------:R-:W-:Y:S01]  /*a510*/  FMNMX.FTZ R136, R37, R136, !PT ;  /* 0x0000008825887209 */ /* 0x000fe20007810000 */
[----:B------:R-:W4:Y:S01]  /*a520*/  MUFU.TANH R49, R49 ;  /* 0x0000003100317308 */ /* 0x000f220000002400 */
[--C-:B------:R-:W-:Y:S01]  /*a530*/  FFMA.FTZ R145, R52, UR10, -R15.reuse ;  /* 0x0000000a34917c23 */ /* 0x100fe2000801080f */
[--C-:B------:R-:W-:Y:S01]  /*a540*/  FFMA.FTZ R27, R27, UR10, -R15.reuse ;  /* 0x0000000a1b1b7c23 */ /* 0x100fe2000801080f */
[----:B------:R-:W-:Y:S01]  /*a550*/  FMNMX.FTZ R136, R39, R136, !PT ;  /* 0x0000008827887209 */ /* 0x000fe20007810000 */
[--C-:B------:R-:W-:Y:S01]  /*a560*/  FFMA.FTZ R30, R30, UR10, -R15.reuse ;  /* 0x0000000a1e1e7c23 */ /* 0x100fe2000801080f */
[--C-:B------:R-:W-:Y:S01]  /*a570*/  FFMA.FTZ R47, R47, UR10, -R15.reuse ;  /* 0x0000000a2f2f7c23 */ /* 0x100fe2000801080f */
[--C-:B------:R-:W-:Y:S01]  /*a580*/  FFMA.FTZ R55, R55, UR10, -R15.reuse ;  /* 0x0000000a37377c23 */ /* 0x100fe2000801080f */
[----:B0-----:R-:W-:Y:S01]  /*a590*/  FMNMX.FTZ R136, R41, R136, !PT ;  /* 0x0000008829887209 */ /* 0x001fe20007810000 */
[----:B------:R-:W0:Y:S01]  /*a5a0*/  MUFU.TANH R51, R51 ;  /* 0x0000003300337308 */ /* 0x000e220000002400 */
[--C-:B------:R-:W-:Y:S01]  /*a5b0*/  FFMA.FTZ R59, R59, UR10, -R15.reuse ;  /* 0x0000000a3b3b7c23 */ /* 0x100fe2000801080f */
[--C-:B------:R-:W-:Y:S01]  /*a5c0*/  FFMA.FTZ R63, R63, UR10, -R15.reuse ;  /* 0x0000000a3f3f7c23 */ /* 0x100fe2000801080f */
[----:B-1----:R-:W-:Y:S01]  /*a5d0*/  FMNMX.FTZ R136, R43, R136, !PT ;  /* 0x000000882b887209 */ /* 0x002fe20007810000 */
[--C-:B------:R-:W-:Y:S01]  /*a5e0*/  FFMA.FTZ R65, R65, UR10, -R15.reuse ;  /* 0x0000000a41417c23 */ /* 0x100fe2000801080f */
[--C-:B------:R-:W-:Y:S01]  /*a5f0*/  FFMA.FTZ R52, R68, UR10, -R15.reuse ;  /* 0x0000000a44347c23 */ /* 0x100fe2000801080f */
[--C-:B------:R-:W-:Y:S01]  /*a600*/  FFMA.FTZ R69, R69, UR10, -R15.reuse ;  /* 0x0000000a45457c23 */ /* 0x100fe2000801080f */
[----:B---3--:R-:W-:Y:S01]  /*a610*/  FMNMX.FTZ R21, R45, R136, !PT ;  /* 0x000000882d157209 */ /* 0x008fe20007810000 */
[----:B------:R-:W1:Y:S01]  /*a620*/  MUFU.TANH R53, R53 ;  /* 0x0000003500357308 */ /* 0x000e620000002400 */
[--C-:B------:R-:W-:Y:S01]  /*a630*/  FFMA.FTZ R73, R73, UR10, -R15.reuse ;  /* 0x0000000a49497c23 */ /* 0x100fe2000801080f */
[----:B------:R-:W-:Y:S01]  /*a640*/  FFMA.FTZ R77, R77, UR10, -R15 ;  /* 0x0000000a4d4d7c23 */ /* 0x000fe2000801080f */
[----:B--2---:R-:W-:-:S04]  /*a650*/  FMNMX.FTZ R36, R48, R21, !PT ;  /* 0x0000001530247209 */ /* 0x004fc80007810000 */
[----:B----4-:R-:W-:Y:S01]  /*a660*/  FMNMX.FTZ R38, R49, R36, !PT ;  /* 0x0000002431267209 */ /* 0x010fe20007810000 */
[----:B------:R-:W2:Y:S03]  /*a670*/  MUFU.TANH R56, R56 ;  /* 0x0000003800387308 */ /* 0x000ea60000002400 */
[----:B0-----:R-:W-:-:S05]  /*a680*/  FMNMX.FTZ R38, R51, R38, !PT ;  /* 0x0000002633267209 */ /* 0x001fca0007810000 */
        /* <DEDUP_REMOVED lines=18> */
[----:B------:R-:W-:-:S03]  /*a7b0*/  UIADD3 UR30, UR14, 0x140, URZ ;  /* 0x000001400e1e7890 */ /* 0x000fc6000fffe03f */
[----:B------:R-:W1:Y:S01]  /*a7c0*/  MUFU.TANH R74, R74 ;  /* 0x0000004a004a7308 */ /* 0x000e620000002400 */
[----:B------:R-:W-:Y:S01]  /*a7d0*/  UMOV UR29, 0x40000040 ;  /* 0x40000040001d7882 */ /* 0x000fe20000000000 */
[----:B------:R-:W-:-:S06]  /*a7e0*/  UMOV UR31, 0x80000020 ;  /* 0x80000020001f7882 */ /* 0x000fcc0000000000 */
[----:B------:R-:W3:Y:S08]  /*a7f0*/  MUFU.TANH R75, R75 ;  /* 0x0000004b004b7308 */ /* 0x000ef00000002400 */
[----:B------:R-:W4:Y:S08]  /*a800*/  MUFU.TANH R78, R78 ;  /* 0x0000004e004e7308 */ /* 0x000f300000002400 */
[----:B------:R2:W-:Y:S08]  /*a810*/  MUFU.EX2 R36, R42 ;  /* 0x0000002a00247308 */ /* 0x0005f00000000800 */
[----:B------:R-:W5:Y:S01]  /*a820*/  MUFU.TANH R79, R79 ;  /* 0x0000004f004f7308 */ /* 0x000f620000002400 */
[----:B--2---:R-:W-:-:S04]  /*a830*/  FMNMX.FTZ R42, R70, R21, !PT ;  /* 0x00000015462a7209 */ /* 0x004fc80007810000 */
[----:B0-----:R-:W-:-:S03]  /*a840*/  FMNMX.FTZ R21, R71, R42, !PT ;  /* 0x0000002a47157209 */ /* 0x001fc60007810000 */
[----:B------:R-:W0:Y:S01]  /*a850*/  MUFU.TANH R82, R82 ;  /* 0x0000005200527308 */ /* 0x000e220000002400 */
[----:B-1----:R-:W-:-:S04]  /*a860*/  FMNMX.FTZ R42, R74, R21, !PT ;  /* 0x000000154a2a7209 */ /* 0x002fc80007810000 */
[----:B---3--:R-:W-:-:S03]  /*a870*/  FMNMX.FTZ R21, R75, R42, !PT ;  /* 0x0000002a4b157209 */ /* 0x008fc60007810000 */
[----:B------:R-:W1:Y:S01]  /*a880*/  MUFU.TANH R83, R83 ;  /* 0x0000005300537308 */ /* 0x000e620000002400 */
[----:B----4-:R-:W-:-:S04]  /*a890*/  FMNMX.FTZ R44, R78, R21, !PT ;  /* 0x000000154e2c7209 */ /* 0x010fc80007810000 */
[----:B-----5:R-:W-:-:S03]  /*a8a0*/  FMNMX.FTZ R21, R79, R44, !PT ;  /* 0x0000002c4f157209 */ /* 0x020fc60007810000 */
[----:B------:R-:W2:Y:S01]  /*a8b0*/  MUFU.TANH R84, R84 ;  /* 0x0000005400547308 */ /* 0x000ea20000002400 */
[----:B0-----:R-:W-:-:S07]  /*a8c0*/  FMNMX.FTZ R44, R82, R21, !PT ;  /* 0x00000015522c7209 */ /* 0x001fce0007810000 */
[----:B------:R-:W0:Y:S01]  /*a8d0*/  MUFU.TANH R85, R85 ;  /* 0x0000005500557308 */ /* 0x000e220000002400 */
[----:B-1----:R-:W-:-:S07]  /*a8e0*/  FMNMX.FTZ R21, R83, R44, !PT ;  /* 0x0000002c53157209 */ /* 0x002fce0007810000 */
[----:B------:R2:W-:Y:S08]  /*a8f0*/  MUFU.EX2 R38, R46 ;  /* 0x0000002e00267308 */ /* 0x0005f00000000800 */
[----:B------:R1:W-:Y:S01]  /*a900*/  MUFU.EX2 R42, R54 ;  /* 0x00000036002a7308 */ /* 0x0003e20000000800 */
[----:B--2---:R-:W-:-:S04]  /*a910*/  FMNMX.FTZ R46, R84, R21, !PT ;  /* 0x00000015542e7209 */ /* 0x004fc80007810000 */
[----:B0-----:R-:W-:Y:S01]  /*a920*/  FMNMX.FTZ R21, R85, R46, !PT ;  /* 0x0000002e55157209 */ /* 0x001fe20007810000 */
[--C-:B------:R-:W-:Y:S02]  /*a930*/  FFMA.FTZ R46, R62, UR10, -R15.reuse ;  /* 0x0000000a3e2e7c23 */ /* 0x100fe4000801080f */
[----:B------:R0:W-:Y:S02]  /*a940*/  MUFU.EX2 R40, R50 ;  /* 0x0000003200287308 */ /* 0x0001e40000000800 */
[----:B-1----:R-:W1:Y:S06]  /*a950*/  SHFL.BFLY PT, R54, R21, 0x2, 0x1f ;  /* 0x0c401f0015367f89 */ /* 0x002e6c00000e0000 */
[----:B------:R-:W-:Y:S01]  /*a960*/  MUFU.EX2 R86, R86 ;  /* 0x0000005600567308 */ /* 0x000fe20000000800 */
[----:B0-----:R-:W-:Y:S01]  /*a970*/  FFMA.FTZ R50, R64, UR10, -R15 ;  /* 0x0000000a40327c23 */ /* 0x001fe2000801080f */
[----:B------:R-:W-:-:S02]  /*a980*/  WARPGROUP.DEPBAR.LE gsb0, 0x0 ;  /* 0x00008000000079c5 */ /* 0x000fc40000010000 */
[----:B------:R-:W-:Y:S01]  /*a990*/  WARPGROUP.ARRIVE ;  /* 0x00000000000079c5 */ /* 0x000fe20000000000 */
[----:B------:R-:W-:-:S03]  /*a9a0*/  FFMA.FTZ R64, R81, UR10, -R15 ;  /* 0x0000000a51407c23 */ /* 0x000fc6000801080f */
[----:B------:R-:W0:Y:S02]  /*a9b0*/  MUFU.EX2 R87, R87 ;  /* 0x0000005700577308 */ /* 0x000e240000000800 */
[----:B------:R-:W-:Y:S01]  /*a9c0*/  HGMMA.64x96x16.F32 R88, gdesc[UR28].tnspB, R88, gsb0 ;  /* 0x416000001c5879f0 */ /* 0x000fe20008000858 */
[----:B------:R-:W-:Y:S02]  /*a9d0*/  UIADD3 UR28, UR15, 0x604, URZ ;  /* 0x000006040f1c7890 */ /* 0x000fe4000fffe03f */
[----:B------:R-:W-:Y:S01]  /*a9e0*/  UIADD3 UR30, UR14, 0x180, URZ ;  /* 0x000001800e1e7890 */ /* 0x000fe2000fffe03f */
[----:B------:R-:W-:Y:S01]  /*a9f0*/  UMOV UR29, 0x40000040 ;  /* 0x40000040001d7882 */ /* 0x000fe20000000000 */
[----:B------:R-:W-:Y:S01]  /*aa00*/  UMOV UR31, 0x80000020 ;  /* 0x80000020001f7882 */ /* 0x000fe20000000000 */
[----:B------:R2:W-:Y:S01]  /*aa10*/  MUFU.EX2 R44, R58 ;  /* 0x0000003a002c7308 */ /* 0x0005e20000000800 */
[----:B-1----:R-:W-:Y:S01]  /*aa20*/  FMNMX.FTZ R62, R21, R54, !PT ;  /* 0x00000036153e7209 */ /* 0x002fe20007810000 */
[----:B------:R-:W-:-:S04]  /*aa30*/  FFMA.FTZ R54, R72, UR10, -R15 ;  /* 0x0000000a48367c23 */ /* 0x000fc8000801080f */
[----:B------:R-:W1:Y:S02]  /*aa40*/  SHFL.BFLY PT, R21, R62, 0x1, 0x1f ;  /* 0x0c201f003e157f89 */ /* 0x000e6400000e0000 */
[----:B------:R-:W3:Y:S01]  /*aa50*/  MUFU.EX2 R24, R24 ;  /* 0x0000001800187308 */ /* 0x000ee20000000800 */
[--C-:B--2---:R-:W-:Y:S01]  /*aa60*/  FFMA.FTZ R58, R76, UR10, -R15.reuse ;  /* 0x0000000a4c3a7c23 */ /* 0x104fe2000801080f */
[----:B------:R-:W-:Y:S01]  /*aa70*/  FFMA.FTZ R15, R80, UR10, -R15 ;  /* 0x0000000a500f7c23 */ /* 0x000fe2000801080f */
[----:B0-----:R-:W-:-:S05]  /*aa80*/  FFMA.FTZ R5, R86, R5, R87 ;  /* 0x0000000556057223 */ /* 0x001fca0000010057 */
[----:B------:R-:W0:Y:S08]  /*aa90*/  MUFU.EX2 R26, R26 ;  /* 0x0000001a001a7308 */ /* 0x000e300000000800 */
[----:B------:R-:W2:Y:S01]  /*aaa0*/  MUFU.EX2 R27, R27 ;  /* 0x0000001b001b7308 */ /* 0x000ea20000000800 */
[C---:B---3--:R-:W-:Y:S01]  /*aab0*/  FADD.FTZ R5, R24.reuse, R5 ;  /* 0x0000000518057221 */ /* 0x048fe20000010000 */
[----:B------:R-:W-:-:S02]  /*aac0*/  F2FP.F16.F32.PACK_AB R24, R24, R87 ;  /* 0x000000571818723e */ /* 0x000fc400000000ff */
[----:B-1----:R-:W-:-:S04]  /*aad0*/  FMNMX.FTZ R21, R62, R21, !PT ;  /* 0x000000153e157209 */ /* 0x002fc80007810000 */
        /* <DEDUP_REMOVED lines=10> */
[----:B------:R-:W-:Y:S02]  /*ab80*/  IMAD.U32 R41, RZ, RZ, UR4 ;  /* 0x00000004ff297e24 */ /* 0x000fe4000f8e00ff */
[----:B------:R-:W-:Y:S01]  /*ab90*/  FFMA.FTZ R28, R28, UR10, -R138 ;  /* 0x0000000a1c1c7c23 */ /* 0x000fe2000801088a */
[----:B------:R-:W-:-:S02]  /*aba0*/  IMAD.U32 R48, RZ, RZ, UR11 ;  /* 0x0000000bff307e24 */ /* 0x000fc4000f8e00ff */
[--C-:B------:R-:W-:Y:S01]  /*abb0*/  FFMA.FTZ R147, R29, UR10, -R138.reuse ;  /* 0x0000000a1d937c23 */ /* 0x100fe2000801088a */
[--C-:B------:R-:W-:Y:S01]  /*abc0*/  FFMA.FTZ R29, R31, UR10, -R138.reuse ;  /* 0x0000000a1f1d7c23 */ /* 0x100fe2000801088a */
[----:B------:R-:W-:Y:S01]  /*abd0*/  @!P1 LEA R41, R41, UR36, 0x3 ;  /* 0x0000002429299c11 */ /* 0x000fe2000f8e18ff */
[--C-:B------:R-:W-:Y:S01]  /*abe0*/  FFMA.FTZ R31, R35, UR10, -R138.reuse ;  /* 0x0000000a231f7c23 */ /* 0x100fe2000801088a */
[----:B------:R-:W1:Y:S01]  /*abf0*/  MUFU.EX2 R20, R20 ;  /* 0x0000001400147308 */ /* 0x000e620000000800 */
[----:B------:R-:W-:Y:S01]  /*ac00*/  @!P1 LEA R48, R48, UR36, 0x3 ;  /* 0x0000002430309c11 */ /* 0x000fe2000f8e18ff */
[----:B------:R-:W-:Y:S02]  /*ac10*/  VIADD R23, R22, 0x9 ;  /* 0x0000000916177836 */ /* 0x000fe40000000000 */
[--C-:B------:R-:W-:Y:S01]  /*ac20*/  FFMA.FTZ R35, R43, UR10, -R138.reuse ;  /* 0x0000000a2b237c23 */ /* 0x100fe2000801088a */
[----:B------:R-:W-:Y:S02]  /*ac30*/  @!P1 VIADD R43, R41, 0x2d840 ;  /* 0x0002d840292b9836 */ /* 0x000fe40000000000 */
[----:B------:R-:W-:Y:S01]  /*ac40*/  FFMA.FTZ R68, R33, UR10, -R138 ;  /* 0x0000000a21447c23 */ /* 0x000fe2000801088a */
[----:B------:R-:W-:-:S02]  /*ac50*/  @!P1 VIADD R41, R48, 0x2d860 ;  /* 0x0002d86030299836 */ /* 0x000fc40000000000 */
[--C-:B------:R-:W-:Y:S01]  /*ac60*/  FFMA.FTZ R76, R49, UR10, -R138.reuse ;  /* 0x0000000a314c7c23 */ /* 0x100fe2000801088a */
[----:B------:R-:W3:Y:S01]  /*ac70*/  MUFU.EX2 R25, R25 ;  /* 0x0000001900197308 */ /* 0x000ee20000000800 */
[----:B------:R-:W-:Y:S01]  /*ac80*/  @!P1 PRMT R49, RZ, 0x654, R43 ;  /* 0x00000654ff319816 */ /* 0x000fe2000000002b */
[--C-:B------:R-:W-:Y:S01]  /*ac90*/  FFMA.FTZ R33, R39, UR10, -R138.reuse ;  /* 0x0000000a27217c23 */ /* 0x100fe2000801088a */
[----:B------:R-:W-:Y:S01]  /*aca0*/  @!P1 PRMT R43, RZ, 0x654, R41 ;  /* 0x00000654ff2b9816 */ /* 0x000fe20000000029 */
[--C-:B------:R-:W-:Y:S01]  /*acb0*/  FFMA.FTZ R41, R60, UR10, -R138.reuse ;  /* 0x0000000a3c297c23 */ /* 0x100fe2000801088a */
[----:B0-----:R-:W-:Y:S01]  /*acc0*/  FADD.FTZ R60, R26, R5 ;  /* 0x000000051a3c7221 */ /* 0x001fe20000010000 */
[----:B--2---:R-:W-:Y:S01]  /*acd0*/  F2FP.F16.F32.PACK_AB R26, R27, R26 ;  /* 0x0000001a1b1a723e */ /* 0x004fe200000000ff */
[----:B------:R-:W-:Y:S01]  /*ace0*/  FFMA.FTZ R39, R51, UR10, -R138 ;  /* 0x0000000a33277c23 */ /* 0x000fe2000801088a */
[----:B------:R-:W0:Y:S01]  /*acf0*/  MUFU.EX2 R28, R28 ;  /* 0x0000001c001c7308 */ /* 0x000e220000000800 */
[----:B-1----:R-:W-:Y:S01]  /*ad00*/  FFMA.FTZ R4, R81, R4, R20 ;  /* 0x0000000451047223 */ /* 0x002fe20000010014 */
[----:B------:R-:W-:Y:S01]  /*ad10*/  FADD.FTZ R5, R27, R60 ;  /* 0x0000003c1b057221 */ /* 0x000fe20000010000 */
[--C-:B------:R-:W-:Y:S01]  /*ad20*/  FFMA.FTZ R72, R53, UR10, -R138.reuse ;  /* 0x0000000a35487c23 */ /* 0x100fe2000801088a */
[--C-:B------:R-:W-:Y:S01]  /*ad30*/  FFMA.FTZ R48, R57, UR10, -R138.reuse ;  /* 0x0000000a39307c23 */ /* 0x100fe2000801088a */
[--C-:B------:R-:W-:Y:S01]  /*ad40*/  FFMA.FTZ R61, R61, UR10, -R138.reuse ;  /* 0x0000000a3d3d7c23 */ /* 0x100fe2000801088a */
[----:B------:R-:W-:Y:S01]  /*ad50*/  FADD.FTZ R60, R30, R5 ;  /* 0x000000051e3c7221 */ /* 0x000fe20000010000 */
[--C-:B------:R-:W-:Y:S01]  /*ad60*/  FFMA.FTZ R51, R70, UR10, -R138.reuse ;  /* 0x0000000a46337c23 */ /* 0x100fe2000801088a */
[----:B------:R1:W-:Y:S01]  /*ad70*/  MUFU.EX2 R62, R64 ;  /* 0x00000040003e7308 */ /* 0x0003e20000000800 */
        /* <DEDUP_REMOVED lines=8> */
[--C-:B-1----:R-:W-:Y:S01]  /*ae00*/  FFMA.FTZ R64, R45, UR10, -R138.reuse ;  /* 0x0000000a2d407c23 */ /* 0x102fe2000801088a */
[----:B------:R-:W-:Y:S01]  /*ae10*/  SEL R45, R23, 0x9, !P2 ;  /* 0x00000009172d7807 */ /* 0x000fe20005000000 */
[--C-:B------:R-:W-:Y:S01]  /*ae20*/  FFMA.FTZ R23, R56, UR10, -R138.reuse ;  /* 0x0000000a38177c23 */ /* 0x100fe2000801088a */
[--C-:B------:R-:W-:Y:S01]  /*ae30*/  FFMA.FTZ R56, R67, UR10, -R138.reuse ;  /* 0x0000000a43387c23 */ /* 0x100fe2000801088a */
[--C-:B------:R-:W-:Y:S01]  /*ae40*/  FFMA.FTZ R85, R85, UR10, -R138.reuse ;  /* 0x0000000a55557c23 */ /* 0x100fe2000801088a */
[----:B------:R-:W-:Y:S01]  /*ae50*/  FFMA.FTZ R75, R75, UR10, -R138 ;  /* 0x0000000a4b4b7c23 */ /* 0x000fe2000801088a */
[----:B------:R-:W-:Y:S01]  /*ae60*/  ISETP.GT.AND P2, PT, R11, UR6, PT ;  /* 0x000000060b007c0c */ /* 0x000fe2000bf44270 */
[----:B------:R-:W1:Y:S01]  /*ae70*/  MUFU.EX2 R137, R137 ;  /* 0x0000008900897308 */ /* 0x000e620000000800 */
[----:B------:R-:W-:Y:S01]  /*ae80*/  UMOV UR11, UR4 ;  /* 0x00000004000b7c82 */ /* 0x000fe20008000000 */
[----:B------:R-:W-:-:S02]  /*ae90*/  WARPGROUP.DEPBAR.LE gsb0, 0x0 ;  /* 0x00008000000079c5 */ /* 0x000fc40000010000 */
[----:B------:R-:W-:Y:S01]  /*aea0*/  WARPGROUP.ARRIVE ;  /* 0x00000000000079c5 */ /* 0x000fe20000000000 */
[----:B------:R-:W-:-:S03]  /*aeb0*/  VIADD R11, R11, 0xffffffff ;  /* 0xffffffff0b0b7836 */ /* 0x000fc60000000000 */
[----:B------:R-:W2:Y:S02]  /*aec0*/  MUFU.EX2 R29, R29 ;  /* 0x0000001d001d7308 */ /* 0x000ea40000000800 */
[----:B------:R-:W-:Y:S01]  /*aed0*/  HGMMA.64x96x16.F32 R88, gdesc[UR28].tnspB, R88, gsb0 ;  /* 0x416000001c5879f0 */ /* 0x000fe20008000858 */
[----:B------:R-:W-:Y:S02]  /*aee0*/  UIADD3 UR28, UR15, 0x606, URZ ;  /* 0x000006060f1c7890 */ /* 0x000fe4000fffe03f */
[----:B------:R-:W-:Y:S01]  /*aef0*/  UIADD3 UR30, UR14, 0x1c0, URZ ;  /* 0x000001c00e1e7890 */ /* 0x000fe2000fffe03f */
[----:B------:R-:W-:Y:S01]  /*af00*/  UMOV UR29, 0x40000040 ;  /* 0x40000040001d7882 */ /* 0x000fe20000000000 */
[----:B------:R-:W-:Y:S01]  /*af10*/  UMOV UR31, 0x80000020 ;  /* 0x80000020001f7882 */ /* 0x000fe20000000000 */
[----:B------:R-:W4:Y:S08]  /*af20*/  MUFU.EX2 R32, R32 ;  /* 0x0000002000207308 */ /* 0x000f300000000800 */
[----:B------:R-:W5:Y:S08]  /*af30*/  MUFU.EX2 R68, R68 ;  /* 0x0000004400447308 */ /* 0x000f700000000800 */
        /* <DEDUP_REMOVED lines=9> */
[----:B------:R-:W5:Y:S01]  /*afd0*/  MUFU.EX2 R64, R64 ;  /* 0x0000004000407308 */ /* 0x000f620000000800 */
[----:B------:R-:W-:-:S02]  /*afe0*/  WARPGROUP.DEPBAR.LE gsb0, 0x0 ;  /* 0x00008000000079c5 */ /* 0x000fc40000010000 */
[----:B------:R-:W-:-:S05]  /*aff0*/  WARPGROUP.ARRIVE ;  /* 0x00000000000079c5 */ /* 0x000fca0000000000 */
[----:B------:R-:W5:Y:S01]  /*b000*/  MUFU.EX2 R47, R47 ;  /* 0x0000002f002f7308 */ /* 0x000f620000000800 */
[----:B------:R-:W-:Y:S07]  /*b010*/  HGMMA.64x96x16.F32 R88, gdesc[UR28].tnspB, R88, gsb0 ;  /* 0x416000001c5879f0 */ /* 0x000fee0008000858 */
        /* <DEDUP_REMOVED lines=11> */
[----:B------:R-:W-:Y:S08]  /*b0d0*/  MUFU.EX2 R63, R63 ;  /* 0x0000003f003f7308 */ /* 0x000ff00000000800 */
[----:B------:R-:W-:Y:S01]  /*b0e0*/  MUFU.EX2 R50, R50 ;  /* 0x0000003200327308 */ /* 0x000fe20000000800 */
[----:B------:R-:W-:-:S02]  /*b0f0*/  WARPGROUP.DEPBAR.LE gsb0, 0x0 ;  /* 0x00008000000079c5 */ /* 0x000fc40000010000 */
[----:B------:R0:W-:Y:S06]  /*b100*/  BAR.ARV R45, 0x100 ;  /* 0x0004002d0000751d */ /* 0x0001ec0000002000 */
[----:B------:R3:W-:Y:S01]  /*b110*/  @!P1 SYNCS.ARRIVE.TRANS64.RED.A1T0 RZ, [R49+URZ], RZ ;  /* 0x000000ff31ff99a7 */ /* 0x0007e2000810043f */
[----:B------:R-:W-:Y:S01]  /*b120*/  MUFU.EX2 R56, R56 ;  /* 0x0000003800387308 */ /* 0x000fe20000000800 */
[-C--:B------:R-:W-:Y:S01]  /*b130*/  FMUL.FTZ R88, R88, R86.reuse ;  /* 0x0000005658587220 */ /* 0x080fe20000410000 */
[-C--:B------:R-:W-:Y:S01]  /*b140*/  FMUL.FTZ R89, R89, R86.reuse ;  /* 0x0000005659597220 */ /* 0x080fe20000410000 */
[-C--:B------:R-:W-:Y:S01]  /*b150*/  FMUL.FTZ R92, R92, R86.reuse ;  /* 0x000000565c5c7220 */ /* 0x080fe20000410000 */
[-C--:B------:R-:W-:Y:S01]  /*b160*/  FMUL.FTZ R93, R93, R86.reuse ;  /* 0x000000565d5d7220 */ /* 0x080fe20000410000 */
[-C--:B------:R-:W-:Y:S01]  /*b170*/  FMUL.FTZ R96, R96, R86.reuse ;  /* 0x0000005660607220 */ /* 0x080fe20000410000 */
[-C--:B------:R-:W-:Y:S01]  /*b180*/  FMUL.FTZ R97, R97, R86.reuse ;  /* 0x0000005661617220 */ /* 0x080fe20000410000 */
[----:B------:R1:W-:Y:S01]  /*b190*/  @!P1 SYNCS.ARRIVE.TRANS64.RED.A1T0 RZ, [R43+URZ], RZ ;  /* 0x000000ff2bff99a7 */ /* 0x0003e2000810043f */
[----:B---3--:R-:W-:Y:S01]  /*b1a0*/  FFMA.FTZ R49, R66, UR10, -R138 ;  /* 0x0000000a42317c23 */ /* 0x008fe2000801088a */
[----:B------:R-:W-:Y:S01]  /*b1b0*/  MUFU.EX2 R65, R65 ;  /* 0x0000004100417308 */ /* 0x000fe20000000800 */
[-C--:B------:R-:W-:Y:S01]  /*b1c0*/  FMUL.FTZ R100, R100, R86.reuse ;  /* 0x0000005664647220 */ /* 0x080fe20000410000 */
[-C--:B------:R-:W-:Y:S01]  /*b1d0*/  FMUL.FTZ R101, R101, R86.reuse ;  /* 0x0000005665657220 */ /* 0x080fe20000410000 */
[-C--:B------:R-:W-:Y:S01]  /*b1e0*/  FMUL.FTZ R104, R104, R86.reuse ;  /* 0x0000005668687220 */ /* 0x080fe20000410000 */
[-C--:B------:R-:W-:Y:S01]  /*b1f0*/  FMUL.FTZ R105, R105, R86.reuse ;  /* 0x0000005669697220 */ /* 0x080fe20000410000 */
[----:B------:R-:W-:Y:S01]  /*b200*/  FMUL.FTZ R108, R108, R86 ;  /* 0x000000566c6c7220 */ /* 0x000fe20000410000 */
[C---:B-1----:R-:W-:Y:S01]  /*b210*/  FADD.FTZ R43, R25.reuse, R4 ;  /* 0x00000004192b7221 */ /* 0x042fe20000010000 */
[----:B------:R-:W-:Y:S01]  /*b220*/  F2FP.F16.F32.PACK_AB R25, R25, R20 ;  /* 0x000000141919723e */ /* 0x000fe200000000ff */
[----:B------:R-:W1:Y:S01]  /*b230*/  MUFU.EX2 R4, R61 ;  /* 0x0000003d00047308 */ /* 0x000e620000000800 */
[-C--:B------:R-:W-:Y:S01]  /*b240*/  FMUL.FTZ R109, R109, R86.reuse ;  /* 0x000000566d6d7220 */ /* 0x080fe20000410000 */
[----:B0-----:R-:W-:Y:S01]  /*b250*/  FADD.FTZ R66, R28, R43 ;  /* 0x0000002b1c427221 */ /* 0x001fe20000010000 */
[----:B------:R-:W-:Y:S01]  /*b260*/  FADD.FTZ R43, R137, R60 ;  /* 0x0000003c892b7221 */ /* 0x000fe20000010000 */
[-C--:B------:R-:W-:Y:S01]  /*b270*/  FMUL.FTZ R112, R112, R86.reuse ;  /* 0x0000005670707220 */ /* 0x080fe20000410000 */
[-C--:B------:R-:W-:Y:S01]  /*b280*/  FMUL.FTZ R113, R113, R86.reuse ;  /* 0x0000005671717220 */ /* 0x080fe20000410000 */
[----:B------:R-:W-:Y:S01]  /*b290*/  FADD.FTZ R66, R147, R66 ;  /* 0x0000004293427221 */ /* 0x000fe20000010000 */
[-C--:B------:R-:W-:Y:S01]  /*b2a0*/  FMUL.FTZ R116, R116, R86.reuse ;  /* 0x0000005674747220 */ /* 0x080fe20000410000 */
[----:B------:R-:W0:Y:S01]  /*b2b0*/  MUFU.EX2 R49, R49 ;  /* 0x0000003100317308 */ /* 0x000e220000000800 */
[-C--:B------:R-:W-:Y:S01]  /*b2c0*/  FMUL.FTZ R117, R117, R86.reuse ;  /* 0x0000005675757220 */ /* 0x080fe20000410000 */
[----:B--2---:R-:W-:Y:S01]  /*b2d0*/  FADD.FTZ R5, R29, R66 ;  /* 0x000000421d057221 */ /* 0x004fe20000010000 */
[----:B----4-:R-:W-:Y:S01]  /*b2e0*/  FADD.FTZ R66, R32, R43 ;  /* 0x0000002b20427221 */ /* 0x010fe20000010000 */
[----:B-----5:R-:W-:Y:S01]  /*b2f0*/  F2FP.F16.F32.PACK_AB R29, R68, R29 ;  /* 0x0000001d441d723e */ /* 0x020fe200000000ff */
[-C--:B------:R-:W-:Y:S01]  /*b300*/  FMUL.FTZ R120, R120, R86.reuse ;  /* 0x0000005678787220 */ /* 0x080fe20000410000 */
[----:B------:R-:W-:Y:S01]  /*b310*/  FADD.FTZ R60, R68, R5 ;  /* 0x00000005443c7221 */ /* 0x000fe20000010000 */
[----:B------:R-:W-:Y:S01]  /*b320*/  FADD.FTZ R43, R139, R66 ;  /* 0x000000428b2b7221 */ /* 0x000fe20000010000 */
[----:B------:R-:W2:Y:S01]  /*b330*/  MUFU.EX2 R51, R51 ;  /* 0x0000003300337308 */ /* 0x000ea20000000800 */
[-C--:B------:R-:W-:Y:S01]  /*b340*/  FMUL.FTZ R121, R121, R86.reuse ;  /* 0x0000005679797220 */ /* 0x080fe20000410000 */
[----:B------:R-:W-:Y:S01]  /*b350*/  FADD.FTZ R5, R31, R60 ;  /* 0x0000003c1f057221 */ /* 0x000fe20000010000 */
[----:B------:R-:W-:Y:S01]  /*b360*/  FADD.FTZ R66, R34, R43 ;  /* 0x0000002b22427221 */ /* 0x000fe20000010000 */
[----:B------:R-:W-:Y:S01]  /*b370*/  F2FP.F16.F32.PACK_AB R31, R80, R31 ;  /* 0x0000001f501f723e */ /* 0x000fe200000000ff */
[-C--:B------:R-:W-:Y:S01]  /*b380*/  FMUL.FTZ R124, R124, R86.reuse ;  /* 0x000000567c7c7220 */ /* 0x080fe20000410000 */
[----:B------:R-:W-:Y:S01]  /*b390*/  FADD.FTZ R60, R80, R5 ;  /* 0x00000005503c7221 */ /* 0x000fe20000010000 */
[----:B------:R-:W-:Y:S01]  /*b3a0*/  FADD.FTZ R27, R141, R66 ;  /* 0x000000428d1b7221 */ /* 0x000fe20000010000 */
[----:B------:R-:W3:Y:S01]  /*b3b0*/  MUFU.EX2 R52, R52 ;  /* 0x0000003400347308 */ /* 0x000ee20000000800 */
[----:B------:R-:W-:Y:S01]  /*b3c0*/  FMUL.FTZ R125, R125, R86 ;  /* 0x000000567d7d7220 */ /* 0x000fe20000410000 */
[----:B------:R-:W-:Y:S01]  /*b3d0*/  FADD.FTZ R5, R33, R60 ;  /* 0x0000003c21057221 */ /* 0x000fe20000010000 */
[----:B------:R-:W-:Y:S01]  /*b3e0*/  FADD.FTZ R66, R36, R27 ;  /* 0x0000001b24427221 */ /* 0x000fe20000010000 */
[----:B------:R-:W-:Y:S01]  /*b3f0*/  F2FP.F16.F32.PACK_AB R27, R147, R28 ;  /* 0x0000001c931b723e */ /* 0x000fe200000000ff */
[----:B------:R-:W-:Y:S01]  /*b400*/  FMUL.FTZ R128, R128, R86 ;  /* 0x0000005680807220 */ /* 0x000fe20000410000 */
[----:B------:R-:W-:Y:S01]  /*b410*/  FADD.FTZ R60, R136, R5 ;  /* 0x00000005883c7221 */ /* 0x000fe20000010000 */
[----:B------:R-:W-:Y:S01]  /*b420*/  FADD.FTZ R43, R143, R66 ;  /* 0x000000428f2b7221 */ /* 0x000fe20000010000 */
[----:B------:R-:W-:Y:S01]  /*b430*/  F2FP.F16.F32.PACK_AB R28, R137, R30 ;  /* 0x0000001e891c723e */ /* 0x000fe200000000ff */
[----:B------:R4:W-:Y:S01]  /*b440*/  STSM.16.M88.4 [R9+0x21800], R24 ;  /* 0x0218001809007844 */ /* 0x0009e20000000200 */
[----:B------:R-:W-:Y:S01]  /*b450*/  FADD.FTZ R5, R35, R60 ;  /* 0x0000003c23057221 */ /* 0x000fe20000010000 */
[----:B------:R-:W-:Y:S01]  /*b460*/  FADD.FTZ R66, R38, R43 ;  /* 0x0000002b26427221 */ /* 0x000fe20000010000 */
[----:B------:R-:W-:Y:S01]  /*b470*/  F2FP.F16.F32.PACK_AB R30, R139, R32 ;  /* 0x000000208b1e723e */ /* 0x000fe200000000ff */
[----:B------:R-:W5:Y:S01]  /*b480*/  MUFU.EX2 R20, R71 ;  /* 0x0000004700147308 */ /* 0x000f620000000800 */
[----:B------:R-:W-:Y:S01]  /*b490*/  FADD.FTZ R60, R64, R5 ;  /* 0x00000005403c7221 */ /* 0x000fe20000010000 */
[----:B------:R-:W-:Y:S01]  /*b4a0*/  FADD.FTZ R43, R47, R66 ;  /* 0x000000422f2b7221 */ /* 0x000fe20000010000 */
[----:B------:R-:W-:Y:S01]  /*b4b0*/  F2FP.F16.F32.PACK_AB R32, R141, R34 ;  /* 0x000000228d20723e */ /* 0x000fe200000000ff */
[----:B------:R2:W-:Y:S01]  /*b4c0*/  STSM.16.M88.4 [R8], R28 ;  /* 0x0000001c08007844 */ /* 0x0005e20000000200 */
[----:B------:R-:W-:Y:S01]  /*b4d0*/  FADD.FTZ R5, R37, R60 ;  /* 0x0000003c25057221 */ /* 0x000fe20000010000 */
[----:B------:R-:W-:Y:S01]  /*b4e0*/  FADD.FTZ R66, R40, R43 ;  /* 0x0000002b28427221 */ /* 0x000fe20000010000 */
[----:B------:R-:W-:Y:S01]  /*b4f0*/  F2FP.F16.F32.PACK_AB R35, R64, R35 ;  /* 0x000000234023723e */ /* 0x000fe200000000ff */
[----:B------:R-:W5:Y:S01]  /*b500*/  MUFU.EX2 R69, R69 ;  /* 0x0000004500457308 */ /* 0x000f620000000800 */
[----:B------:R-:W-:Y:S01]  /*b510*/  FADD.FTZ R34, R76, R5 ;  /* 0x000000054c227221 */ /* 0x000fe20000010000 */
[----:B------:R-:W-:Y:S01]  /*b520*/  FADD.FTZ R43, R145, R66 ;  /* 0x00000042912b7221 */ /* 0x000fe20000010000 */
[----:B------:R-:W-:Y:S01]  /*b530*/  F2FP.F16.F32.PACK_AB R33, R136, R33 ;  /* 0x000000218821723e */ /* 0x000fe200000000ff */
[----:B------:R-:W-:Y:S01]  /*b540*/  FMUL.FTZ R129, R129, R86 ;  /* 0x0000005681817220 */ /* 0x000fe20000410000 */
[----:B------:R-:W-:Y:S01]  /*b550*/  FADD.FTZ R5, R39, R34 ;  /* 0x0000002227057221 */ /* 0x000fe20000010000 */
[----:B------:R-:W-:Y:S01]  /*b560*/  FADD.FTZ R64, R42, R43 ;  /* 0x0000002b2a407221 */ /* 0x000fe20000010000 */
[----:B------:R-:W-:Y:S01]  /*b570*/  F2FP.F16.F32.PACK_AB R34, R143, R36 ;  /* 0x000000248f22723e */ /* 0x000fe200000000ff */
[----:B------:R-:W5:Y:S01]  /*b580*/  MUFU.EX2 R53, R74 ;  /* 0x0000004a00357308 */ /* 0x000f620000000800 */
[----:B------:R-:W-:Y:S01]  /*b590*/  FADD.FTZ R36, R72, R5 ;  /* 0x0000000548247221 */ /* 0x000fe20000010000 */
[----:B------:R-:W-:Y:S01]  /*b5a0*/  FADD.FTZ R43, R55, R64 ;  /* 0x00000040372b7221 */ /* 0x000fe20000010000 */
[----:B------:R-:W-:Y:S01]  /*b5b0*/  F2FP.F16.F32.PACK_AB R37, R76, R37 ;  /* 0x000000254c25723e */ /* 0x000fe200000000ff */
[----:B------:R-:W-:Y:S01]  /*b5c0*/  STSM.16.M88.4 [R7], R32 ;  /* 0x0000002007007844 */ /* 0x000fe20000000200 */
[----:B------:R-:W-:Y:S01]  /*b5d0*/  FADD.FTZ R5, R23, R36 ;  /* 0x0000002417057221 */ /* 0x000fe20000010000 */
[----:B------:R-:W-:Y:S01]  /*b5e0*/  FADD.FTZ R66, R44, R43 ;  /* 0x0000002b2c427221 */ /* 0x000fe20000010000 */
[----:B------:R-:W-:Y:S01]  /*b5f0*/  F2FP.F16.F32.PACK_AB R36, R47, R38 ;  /* 0x000000262f24723e */ /* 0x000fe200000000ff */
[----:B------:R-:W5:Y:S01]  /*b600*/  MUFU.EX2 R54, R54 ;  /* 0x0000003600367308 */ /* 0x000f620000000800 */
[----:B------:R-:W-:Y:S01]  /*b610*/  FADD.FTZ R64, R48, R5 ;  /* 0x0000000530407221 */ /* 0x000fe20000010000 */
[----:B----4-:R-:W-:Y:S01]  /*b620*/  FADD.FTZ R25, R59, R66 ;  /* 0x000000423b197221 */ /* 0x010fe20000010000 */
[----:B------:R-:W-:Y:S01]  /*b630*/  F2FP.F16.F32.PACK_AB R38, R145, R40 ;  /* 0x000000289126723e */ /* 0x000fe200000000ff */
[-C--:B------:R-:W-:Y:S01]  /*b640*/  FMUL.FTZ R132, R132, R86.reuse ;  /* 0x0000005684847220 */ /* 0x080fe20000410000 */
[----:B------:R-:W-:Y:S01]  /*b650*/  FADD.FTZ R5, R41, R64 ;  /* 0x0000004029057221 */ /* 0x000fe20000010000 */
[----:B------:R-:W-:Y:S01]  /*b660*/  FADD.FTZ R26, R46, R25 ;  /* 0x000000192e1a7221 */ /* 0x000fe20000010000 */
[----:B------:R-:W-:Y:S01]  /*b670*/  F2FP.F16.F32.PACK_AB R25, R48, R23 ;  /* 0x000000173019723e */ /* 0x000fe200000000ff */
[----:B------:R-:W-:Y:S01]  /*b680*/  MUFU.EX2 R73, R73 ;  /* 0x0000004900497308 */ /* 0x000fe20000000800 */
[----:B-1----:R-:W-:Y:S01]  /*b690*/  FADD.FTZ R24, R4, R5 ;  /* 0x0000000504187221 */ /* 0x002fe20000010000 */
[----:B------:R-:W-:Y:S01]  /*b6a0*/  FADD.FTZ R27, R63, R26 ;  /* 0x0000001a3f1b7221 */ /* 0x000fe20000010000 */
[----:B------:R-:W-:Y:S01]  /*b6b0*/  F2FP.F16.F32.PACK_AB R39, R72, R39 ;  /* 0x000000274827723e */ /* 0x000fe200000000ff */
[----:B------:R-:W-:Y:S01]  /*b6c0*/  FMUL.FTZ R133, R133, R86 ;  /* 0x0000005685857220 */ /* 0x000fe20000410000 */
[----:B0-----:R-:W-:Y:S01]  /*b6d0*/  FADD.FTZ R5, R49, R24 ;  /* 0x0000001831057221 */ /* 0x001fe20000010000 */
[----:B--2---:R-:W-:Y:S01]  /*b6e0*/  FADD.FTZ R30, R50, R27 ;  /* 0x0000001b321e7221 */ /* 0x004fe20000010000 */
[----:B------:R-:W-:Y:S01]  /*b6f0*/  F2FP.F16.F32.PACK_AB R27, R4, R41 ;  /* 0x00000029041b723e */ /* 0x000fe200000000ff */
[----:B------:R-:W0:Y:S01]  /*b700*/  MUFU.EX2 R60, R75 ;  /* 0x0000004b003c7308 */ /* 0x000e220000000800 */
[----:B------:R-:W-:Y:S01]  /*b710*/  FADD.FTZ R28, R56, R5 ;  /* 0x00000005381c7221 */ /* 0x000fe20000010000 */
[----:B------:R-:W-:Y:S01]  /*b720*/  FADD.FTZ R23, R65, R30 ;  /* 0x0000001e41177221 */ /* 0x000fe20000010000 */
[----:B------:R-:W-:Y:S01]  /*b730*/  F2FP.F16.F32.PACK_AB R24, R55, R42 ;  /* 0x0000002a3718723e */ /* 0x000fe200000000ff */
[----:B------:R-:W-:Y:S01]  /*b740*/  STSM.16.M88.4 [R6], R36 ;  /* 0x0000002406007844 */ /* 0x000fe20000000200 */
[----:B------:R-:W-:Y:S01]  /*b750*/  FADD.FTZ R5, R51, R28 ;  /* 0x0000001c33057221 */ /* 0x000fe20000010000 */
[----:B---3--:R-:W-:Y:S01]  /*b760*/  FADD.FTZ R28, R52, R23 ;  /* 0x00000017341c7221 */ /* 0x008fe20000010000 */
[----:B------:R-:W-:Y:S01]  /*b770*/  F2FP.F16.F32.PACK_AB R26, R59, R44 ;  /* 0x0000002c3b1a723e */ /* 0x000fe200000000ff */
[----:B------:R-:W1:Y:S01]  /*b780*/  MUFU.EX2 R78, R78 ;  /* 0x0000004e004e7308 */ /* 0x000e620000000800 */
[----:B-----5:R-:W-:Y:S01]  /*b790*/  FADD.FTZ R4, R20, R5 ;  /* 0x0000000514047221 */ /* 0x020fe20000010000 */
[----:B------:R-:W-:Y:S01]  /*b7a0*/  FADD.FTZ R23, R69, R28 ;  /* 0x0000001c45177221 */ /* 0x000fe20000010000 */
[----:B------:R-:W-:Y:S01]  /*b7b0*/  F2FP.F16.F32.PACK_AB R48, R63, R46 ;  /* 0x0000002e3f30723e */ /* 0x000fe200000000ff */
[----:B------:R2:W-:Y:S01]  /*b7c0*/  STSM.16.M88.4 [R9+0x27800], R24 ;  /* 0x0278001809007844 */ /* 0x0005e20000000200 */
[----:B------:R-:W-:Y:S01]  /*b7d0*/  FADD.FTZ R5, R53, R4 ;  /* 0x0000000435057221 */ /* 0x000fe20000010000 */
[----:B------:R-:W-:Y:S01]  /*b7e0*/  F2FP.F16.F32.PACK_AB R49, R56, R49 ;  /* 0x000000313831723e */ /* 0x000fe200000000ff */
[----:B------:R-:W-:Y:S01]  /*b7f0*/  FADD.FTZ R4, R54, R23 ;  /* 0x0000001736047221 */ /* 0x000fe20000010000 */
[----:B------:R-:W3:Y:S01]  /*b800*/  MUFU.EX2 R79, R79 ;  /* 0x0000004f004f7308 */ /* 0x000ee20000000800 */
[----:B------:R-:W-:Y:S01]  /*b810*/  F2FP.F16.F32.PACK_AB R50, R65, R50 ;  /* 0x000000324132723e */ /* 0x000fe200000000ff */
[----:B0-----:R-:W-:Y:S01]  /*b820*/  FADD.FTZ R5, R60, R5 ;  /* 0x000000053c057221 */ /* 0x001fe20000010000 */
[----:B------:R-:W-:Y:S01]  /*b830*/  F2FP.F16.F32.PACK_AB R51, R20, R51 ;  /* 0x000000331433723e */ /* 0x000fe200000000ff */
[----:B------:R-:W-:Y:S01]  /*b840*/  FADD.FTZ R23, R73, R4 ;  /* 0x0000000449177221 */ /* 0x000fe20000010000 */
[----:B------:R-:W-:Y:S01]  /*b850*/  F2FP.F16.F32.PACK_AB R52, R69, R52 ;  /* 0x000000344534723e */ /* 0x000fe200000000ff */
[----:B------:R-:W-:Y:S01]  /*b860*/  FMUL.FTZ R90, R90, R81 ;  /* 0x000000515a5a7220 */ /* 0x000fe20000410000 */
[----:B------:R-:W-:Y:S01]  /*b870*/  F2FP.F16.F32.PACK_AB R53, R60, R53 ;  /* 0x000000353c35723e */ /* 0x000fe200000000ff */
[----:B------:R-:W0:Y:S01]  /*b880*/  MUFU.EX2 R58, R58 ;  /* 0x0000003a003a7308 */ /* 0x000e220000000800 */
[----:B------:R-:W-:Y:S01]  /*b890*/  F2FP.F16.F32.PACK_AB R54, R73, R54 ;  /* 0x000000364936723e */ /* 0x000fe200000000ff */
[----:B------:R4:W-:Y:S01]  /*b8a0*/  STSM.16.M88.4 [R8+0x6000], R48 ;  /* 0x0060003008007844 */ /* 0x0009e20000000200 */
[----:B-1----:R-:W-:Y:S01]  /*b8b0*/  FADD.FTZ R5, R78, R5 ;  /* 0x000000054e057221 */ /* 0x002fe20000010000 */
[-C--:B------:R-:W-:Y:S01]  /*b8c0*/  FMUL.FTZ R91, R91, R81.reuse ;  /* 0x000000515b5b7220 */ /* 0x080fe20000410000 */
[-C--:B------:R-:W-:Y:S01]  /*b8d0*/  FMUL.FTZ R94, R94, R81.reuse ;  /* 0x000000515e5e7220 */ /* 0x080fe20000410000 */
[-C--:B------:R-:W-:Y:S01]  /*b8e0*/  FMUL.FTZ R95, R95, R81.reuse ;  /* 0x000000515f5f7220 */ /* 0x080fe20000410000 */
[-C--:B------:R-:W-:Y:S01]  /*b8f0*/  FMUL.FTZ R98, R98, R81.reuse ;  /* 0x0000005162627220 */ /* 0x080fe20000410000 */
[----:B------:R-:W2:Y:S01]  /*b900*/  MUFU.EX2 R77, R77 ;  /* 0x0000004d004d7308 */ /* 0x000ea20000000800 */
[C---:B---3--:R-:W-:Y:S01]  /*b910*/  F2FP.F16.F32.PACK_AB R55, R79.reuse, R78 ;  /* 0x0000004e4f37723e */ /* 0x048fe200000000ff */
[----:B------:R-:W-:Y:S01]  /*b920*/  FADD.FTZ R5, R79, R5 ;  /* 0x000000054f057221 */ /* 0x000fe20000010000 */
[-C--:B------:R-:W-:Y:S01]  /*b930*/  FMUL.FTZ R99, R99, R81.reuse ;  /* 0x0000005163637220 */ /* 0x080fe20000410000 */
[-C--:B------:R-:W-:Y:S01]  /*b940*/  FMUL.FTZ R102, R102, R81.reuse ;  /* 0x0000005166667220 */ /* 0x080fe20000410000 */
[-C--:B------:R-:W-:Y:S01]  /*b950*/  FMUL.FTZ R103, R103, R81.reuse ;  /* 0x0000005167677220 */ /* 0x080fe20000410000 */
[----:B------:R4:W-:Y:S01]  /*b960*/  STSM.16.M88.4 [R7+0x6000], R52 ;  /* 0x0060003407007844 */ /* 0x0009e20000000200 */
        /* <DEDUP_REMOVED lines=10> */
[C---:B--2---:R-:W-:Y:S01]  /*ba10*/  F2FP.F16.F32.PACK_AB R24, R77.reuse, R58 ;  /* 0x0000003a4d18723e */ /* 0x044fe200000000ff */
[----:B------:R-:W-:Y:S01]  /*ba20*/  FADD.FTZ R23, R77, R4 ;  /* 0x000000044d177221 */ /* 0x000fe20000010000 */
[-C--:B------:R-:W-:Y:S01]  /*ba30*/  FMUL.FTZ R119, R119, R81.reuse ;  /* 0x0000005177777220 */ /* 0x080fe20000410000 */
[-C--:B------:R-:W-:Y:S01]  /*ba40*/  FMUL.FTZ R122, R122, R81.reuse ;  /* 0x000000517a7a7220 */ /* 0x080fe20000410000 */
[-C--:B------:R-:W-:Y:S01]  /*ba50*/  FMUL.FTZ R123, R123, R81.reuse ;  /* 0x000000517b7b7220 */ /* 0x080fe20000410000 */
[-C--:B------:R-:W-:Y:S01]  /*ba60*/  FMUL.FTZ R126, R126, R81.reuse ;  /* 0x000000517e7e7220 */ /* 0x080fe20000410000 */
[-C--:B------:R-:W-:Y:S01]  /*ba70*/  FMUL.FTZ R127, R127, R81.reuse ;  /* 0x000000517f7f7220 */ /* 0x080fe20000410000 */
[----:B------:R-:W2:Y:S01]  /*ba80*/  MUFU.EX2 R83, R83 ;  /* 0x0000005300537308 */ /* 0x000ea20000000800 */
[----:B-1----:R-:W-:Y:S01]  /*ba90*/  F2FP.F16.F32.PACK_AB R26, R15, R62 ;  /* 0x0000003e0f1a723e */ /* 0x002fe200000000ff */
[----:B------:R-:W-:Y:S01]  /*baa0*/  FADD.FTZ R62, R62, R23 ;  /* 0x000000173e3e7221 */ /* 0x000fe20000010000 */
[-C--:B------:R-:W-:Y:S01]  /*bab0*/  FMUL.FTZ R130, R130, R81.reuse ;  /* 0x0000005182827220 */ /* 0x080fe20000410000 */
[-C--:B------:R-:W-:Y:S01]  /*bac0*/  FMUL.FTZ R131, R131, R81.reuse ;  /* 0x0000005183837220 */ /* 0x080fe20000410000 */
[-C--:B------:R-:W-:Y:S01]  /*bad0*/  FMUL.FTZ R134, R134, R81.reuse ;  /* 0x0000005186867220 */ /* 0x080fe20000410000 */
[----:B------:R-:W-:Y:S01]  /*bae0*/  FMUL.FTZ R135, R135, R81 ;  /* 0x0000005187877220 */ /* 0x000fe20000410000 */
[----:B------:R-:W-:Y:S01]  /*baf0*/  IMAD.MOV.U32 R20, RZ, RZ, R21 ;  /* 0x000000ffff147224 */ /* 0x000fe200078e0015 */
[----:B------:R-:W1:Y:S01]  /*bb00*/  MUFU.EX2 R84, R84 ;  /* 0x0000005400547308 */ /* 0x000e620000000800 */
[----:B0-----:R-:W-:-:S07]  /*bb10*/  FADD.FTZ R5, R82, R5 ;  /* 0x0000000552057221 */ /* 0x001fce0000010000 */
[----:B------:R-:W0:Y:S01]  /*bb20*/  MUFU.EX2 R85, R85 ;  /* 0x0000005500557308 */ /* 0x000e220000000800 */
[C---:B--2---:R-:W-:Y:S01]  /*bb30*/  F2FP.F16.F32.PACK_AB R25, R83.reuse, R82 ;  /* 0x000000525319723e */ /* 0x044fe200000000ff */
[----:B------:R-:W-:-:S04]  /*bb40*/  FADD.FTZ R5, R83, R5 ;  /* 0x0000000553057221 */ /* 0x000fc80000010000 */
[----:B-1----:R-:W-:Y:S01]  /*bb50*/  FADD.FTZ R4, R84, R5 ;  /* 0x0000000554047221 */ /* 0x002fe20000010000 */
[----:B------:R-:W-:Y:S01]  /*bb60*/  FADD.FTZ R5, R15, R62 ;  /* 0x0000003e0f057221 */ /* 0x000fe20000010000 */
[----:B------:R-:W-:Y:S01]  /*bb70*/  IMAD.MOV.U32 R15, RZ, RZ, R14 ;  /* 0x000000ffff0f7224 */ /* 0x000fe200078e000e */
[C---:B0-----:R-:W-:Y:S01]  /*bb80*/  F2FP.F16.F32.PACK_AB R27, R85.reuse, R84 ;  /* 0x00000054551b723e */ /* 0x041fe200000000ff */
[----:B------:R-:W-:-:S04]  /*bb90*/  FADD.FTZ R4, R85, R4 ;  /* 0x0000000455047221 */ /* 0x000fc80000010000 */
        /* <DEDUP_REMOVED lines=9> */
.L_x_894:
[----:B------:R-:W-:-:S13]  /*bc30*/  R2UR UR6, R19 ;  /* 0x00000000130672ca */ /* 0x000fda00000e0000 */
[----:B------:R-:W-:-:S13]  /*bc40*/  ISETP.GE.AND P2, PT, R11, UR6, PT ;  /* 0x000000060b007c0c */ /* 0x000fda000bf46270 */
[----:B------:R-:W-:Y:S05]  /*bc50*/  @!P2 BRA `(.L_x_904) ;  /* 0x000000380078a947 */ /* 0x000fea0003800000 */
[----:B------:R-:W-:Y:S01]  /*bc60*/  ULOP3.LUT UR39, UR60, 0x10000, URZ, 0xfc, !UPT ;  /* 0x000100003c277892 */ /* 0x000fe2000f8efc3f */
[----:B------:R-:W-:Y:S01]  /*bc70*/  IMAD.MOV.U32 R15, RZ, RZ, R14 ;  /* 0x000000ffff0f7224 */ /* 0x000fe200078e000e */
[----:B------:R-:W-:Y:S01]  /*bc80*/  UMOV UR7, UR4 ;  /* 0x0000000400077c82 */ /* 0x000fe20008000000 */
[----:B------:R-:W-:Y:S01]  /*bc90*/  VIADD R14, R22, 0x9 ;  /* 0x00000009160e7836 */ /* 0x000fe20000000000 */
[----:B------:R-:W-:Y:S01]  /*bca0*/  UIADD3 UR4, UR39, 0x2, URZ ;  /* 0x0000000227047890 */ /* 0x000fe2000fffe03f */
[----:B------:R-:W-:Y:S01]  /*bcb0*/  ISETP.GE.U32.AND P2, PT, R2, 0x180, PT ;  /* 0x000001800200780c */ /* 0x000fe20003f46070 */
[----:B------:R-:W-:Y:S01]  /*bcc0*/  UMOV UR30, UR5 ;  /* 0x00000005001e7c82 */ /* 0x000fe20008000000 */
[----:B------:R-:W-:Y:S01]  /*bcd0*/  UMOV UR5, 0x40000040 ;  /* 0x4000004000057882 */ /* 0x000fe20000000000 */
[----:B------:R-:W-:Y:S01]  /*bce0*/  VIADD R23, R22, 0x8 ;  /* 0x0000000816177836 */ /* 0x000fe20000000000 */
[----:B------:R-:W-:Y:S01]  /*bcf0*/  SEL R22, R14, 0x9, !P2 ;  /* 0x000000090e167807 */ /* 0x000fe20005000000 */
[----:B------:R-:W-:Y:S01]  /*bd00*/  IMAD.MOV.U32 R20, RZ, RZ, R21 ;  /* 0x000000ffff147224 */ /* 0x000fe200078e0015 */
[----:B------:R-:W-:Y:S01]  /*bd10*/  ULDC UR61, c[0x0][0x9e4] ;  /* 0x00027900003d7ab9 */ /* 0x000fe20000000800 */
[----:B------:R-:W-:Y:S01]  /*bd20*/  IMAD.U32 R136, RZ, RZ, UR4 ;  /* 0x00000004ff887e24 */ /* 0x000fe2000f8e00ff */
[----:B------:R-:W-:Y:S01]  /*bd30*/  ULDC UR6, c[0x0][0x9d8] ;  /* 0x0002760000067ab9 */ /* 0x000fe20000000800 */
[----:B------:R-:W-:Y:S01]  /*bd40*/  IMAD.U32 R137, RZ, RZ, UR5 ;  /* 0x00000005ff897e24 */ /* 0x000fe2000f8e00ff */
[----:B------:R-:W-:-:S02]  /*bd50*/  UIADD3 UR56, UR39, 0x4, URZ ;  /* 0x0000000427387890 */ /* 0x000fc4000fffe03f */
[----:B------:R-:W-:Y:S02]  /*bd60*/  UIADD3 UR28, UR39, 0x6, URZ ;  /* 0x00000006271c7890 */ /* 0x000fe4000fffe03f */
[----:B------:R-:W-:Y:S02]  /*bd70*/  UIADD3 UR32, UR39, 0x600, URZ ;  /* 0x0000060027207890 */ /* 0x000fe4000fffe03f */
[----:B------:R-:W-:Y:S02]  /*bd80*/  UIADD3 UR40, UR39, 0x602, URZ ;  /* 0x0000060227287890 */ /* 0x000fe4000fffe03f */
[----:B------:R-:W-:Y:S02]  /*bd90*/  UIADD3 UR44, UR39, 0x604, URZ ;  /* 0x00000604272c7890 */ /* 0x000fe4000fffe03f */
[----:B------:R-:W-:Y:S01]  /*bda0*/  UIADD3 UR48, UR39, 0x606, URZ ;  /* 0x0000060627307890 */ /* 0x000fe2000fffe03f */
[----:B------:R-:W-:Y:S01]  /*bdb0*/  UMOV UR57, 0x40000040 ;  /* 0x4000004000397882 */ /* 0x000fe20000000000 */
[----:B------:R-:W-:Y:S01]  /*bdc0*/  UMOV UR29, 0x40000040 ;  /* 0x40000040001d7882 */ /* 0x000fe20000000000 */
[----:B------:R-:W-:Y:S01]  /*bdd0*/  UMOV UR33, 0x40000040 ;  /* 0x4000004000217882 */ /* 0x000fe20000000000 */
[----:B------:R-:W-:Y:S01]  /*bde0*/  UMOV UR41, 0x40000040 ;  /* 0x4000004000297882 */ /* 0x000fe20000000000 */
[----:B------:R-:W-:Y:S01]  /*bdf0*/  UMOV UR45, 0x40000040 ;  /* 0x40000040002d7882 */ /* 0x000fe20000000000 */
[----:B------:R-:W-:-:S06]  /*be00*/  UMOV UR49, 0x40000040 ;  /* 0x4000004000317882 */ /* 0x000fcc0000000000 */
.L_x_921:
[----:B------:R-:W-:Y:S01]  /*be10*/  UIADD3 UR4, UR7, 0x1, URZ ;  /* 0x0000000107047890 */ /* 0x000fe2000fffe03f */
[----:B------:R-:W-:-:S03]  /*be20*/  ISETP.NE.AND P3, PT, RZ, UR38, PT ;  /* 0x00000026ff007c0c */ /* 0x000fc6000bf65270 */
[----:B------:R-:W-:-:S04]  /*be30*/  UISETP.NE.AND UP1, UPT, UR4, 0x2, UPT ;  /* 0x000000020400788c */ /* 0x000fc8000bf25270 */
[----:B------:R-:W-:Y:S02]  /*be40*/  USEL UR5, URZ, 0x1, UP1 ;  /* 0x000000013f057887 */ /* 0x000fe40008800000 */
[----:B------:R-:W-:Y:S02]  /*be50*/  USEL UR4, UR4, URZ, UP1 ;  /* 0x0000003f04047287 */ /* 0x000fe40008800000 */
[----:B------:R-:W-:Y:S02]  /*be60*/  ULOP3.LUT UR5, UR30, UR5, URZ, 0x3c, !UPT ;  /* 0x000000051e057292 */ /* 0x000fe4000f8e3c3f */
[----:B0-----:R-:W-:Y:S10]  /*be70*/  @P3 BRA `(.L_x_905) ;  /* 0x00000000002c3947 */ /* 0x001ff40003800000 */
[----:B------:R-:W-:Y:S05]  /*be80*/  @!P0 BRA `(.L_x_906) ;  /* 0x0000000000048947 */ /* 0x000fea0003800000 */
[----:B------:R-:W-:Y:S01]  /*be90*/  BPT.TRAP 0x1 ;  /* 0x000000040000795c */ /* 0x000fe20000300000 */
.L_x_906:
[----:B------:R-:W-:Y:S01]  /*bea0*/  ULEA UR10, UR4, UR36, 0x3 ;  /* 0x00000024040a7291 */ /* 0x000fe2000f8e183f */
[----:B------:R-:W-:-:S05]  /*beb0*/  IMAD.U32 R14, RZ, RZ, UR5 ;  /* 0x00000005ff0e7e24 */ /* 0x000fca000f8e00ff */
[----:B------:R-:W-:-:S04]  /*bec0*/  SHF.L.U32 R14, R14, 0x1f, RZ ;  /* 0x0000001f0e0e7819 */ /* 0x000fc800000006ff */
[----:B------:R0:W2:Y:S01]  /*bed0*/  SYNCS.PHASECHK.TRANS64.TRYWAIT P2, [UR10+0x2d830], R14 ;  /* 0x02d8300eff0075a7 */ /* 0x0000a2000804014a */
[----:B------:R-:W-:Y:S05]  /*bee0*/  @!P0 BRA `(.L_x_907) ;  /* 0x0000000000048947 */ /* 0x000fea0003800000 */
[----:B------:R-:W-:Y:S01]  /*bef0*/  BPT.TRAP 0x1 ;  /* 0x000000040000795c */ /* 0x000fe20000300000 */
.L_x_907:
[----:B--2---:R-:W-:Y:S05]  /*bf00*/  @P2 BRA `(.L_x_905) ;  /* 0x0000000000082947 */ /* 0x004fea0003800000 */
[----:B------:R-:W2:Y:S02]  /*bf10*/  SYNCS.PHASECHK.TRANS64.TRYWAIT P2, [UR10+0x2d830], R14 ;  /* 0x02d8300eff0075a7 */ /* 0x000ea4000804014a */
[----:B--2---:R-:W-:Y:S05]  /*bf20*/  @!P2 BRA `(.L_x_908) ;  /* 0x0000009c0084a947 */ /* 0x004fea0003800000 */
.L_x_905:
[----:B------:R0:W-:Y:S01]  /*bf30*/  BAR.SYNC.DEFER_BLOCKING R23, 0x100 ;  /* 0x000400170000751d */ /* 0x0001e20000010000 */
[----:B------:R-:W-:Y:S01]  /*bf40*/  R2UR UR52, R12 ;  /* 0x000000000c3472ca */ /* 0x000fe200000e0000 */
[----:B------:R-:W-:Y:S01]  /*bf50*/  UIMAD UR26, UR4, 0x600, UR37 ;  /* 0x00000600041a78a4 */ /* 0x000fe2000f8e0225 */
[----:B------:R-:W-:-:S03]  /*bf60*/  R2UR UR53, R13 ;  /* 0x000000000d3572ca */ /* 0x000fc600000e0000 */
[----:B------:R-:W-:Y:S01]  /*bf70*/  UMOV UR55, 0x80000020 ;  /* 0x8000002000377882 */ /* 0x000fe20000000000 */
[----:B------:R-:W-:Y:S02]  /*bf80*/  UIADD3 UR10, UR26, 0x2, URZ ;  /* 0x000000021a0a7890 */ /* 0x000fe4000fffe03f */
[----:B------:R-:W-:Y:S01]  /*bf90*/  UMOV UR54, UR26 ;  /* 0x0000001a00367c82 */ /* 0x000fe20008000000 */
[----:B------:R-:W-:Y:S01]  /*bfa0*/  UMOV UR11, 0x80000020 ;  /* 0x80000020000b7882 */ /* 0x000fe20000000000 */
[----:B------:R-:W-:Y:S01]  /*bfb0*/  UIADD3 UR14, UR26, 0x200, URZ ;  /* 0x000002001a0e7890 */ /* 0x000fe2000fffe03f */
[----:B------:R-:W-:Y:S01]  /*bfc0*/  UMOV UR15, 0x80000020 ;  /* 0x80000020000f7882 */ /* 0x000fe20000000000 */
[----:B------:R-:W-:Y:S01]  /*bfd0*/  UIADD3 UR18, UR26, 0x202, URZ ;  /* 0x000002021a127890 */ /* 0x000fe2000fffe03f */
[----:B------:R-:W-:Y:S01]  /*bfe0*/  UMOV UR19, 0x80000020 ;  /* 0x8000002000137882 */ /* 0x000fe20000000000 */
[----:B------:R-:W-:Y:S01]  /*bff0*/  UIADD3 UR22, UR26, 0x400, URZ ;  /* 0x000004001a167890 */ /* 0x000fe2000fffe03f */
[----:B------:R-:W-:Y:S01]  /*c000*/  UMOV UR23, 0x80000020 ;  /* 0x8000002000177882 */ /* 0x000fe20000000000 */
[----:B------:R-:W-:Y:S01]  /*c010*/  UIADD3 UR26, UR26, 0x402, URZ ;  /* 0x000004021a1a7890 */ /* 0x000fe2000fffe03f */
[----:B------:R-:W-:Y:S01]  /*c020*/  UMOV UR27, 0x80000020 ;  /* 0x80000020001b7882 */ /* 0x000fe20000000000 */
[----:B-1-34-:R-:W-:-:S06]  /*c030*/  WARPGROUP.ARRIVE ;  /* 0x00000000000079c5 */ /* 0x01afcc0000000000 */
        /* <DEDUP_REMOVED lines=20> */
.L_x_910:
[----:B------:R-:W-:Y:S01]  /*c180*/  ULEA UR10, UR7, UR36, 0x3 ;  /* 0x00000024070a7291 */ /* 0x000fe2000f8e183f */
[----:B--2---:R-:W-:-:S05]  /*c190*/  IMAD.U32 R14, RZ, RZ, UR30 ;  /* 0x0000001eff0e7e24 */ /* 0x004fca000f8e00ff */
[----:B------:R-:W-:-:S04]  /*c1a0*/  SHF.L.U32 R14, R14, 0x1f, RZ ;  /* 0x0000001f0e0e7819 */ /* 0x000fc800000006ff */
[----:B------:R0:W1:Y:S01]  /*c1b0*/  SYNCS.PHASECHK.TRANS64.TRYWAIT P2, [UR10+0x2d850], R14 ;  /* 0x02d8500eff0075a7 */ /* 0x000062000804014a */
[----:B------:R-:W-:Y:S05]  /*c1c0*/  @!P0 BRA `(.L_x_911) ;  /* 0x0000000000048947 */ /* 0x000fea0003800000 */
[----:B------:R-:W-:Y:S01]  /*c1d0*/  BPT.TRAP 0x1 ;  /* 0x000000040000795c */ /* 0x000fe20000300000 */
.L_x_911:
[----:B-1----:R-:W-:Y:S05]  /*c1e0*/  @P2 BRA `(.L_x_909) ;  /* 0x0000000000082947 */ /* 0x002fea0003800000 */
[----:B------:R-:W1:Y:S02]  /*c1f0*/  SYNCS.PHASECHK.TRANS64.TRYWAIT P2, [UR10+0x2d850], R14 ;  /* 0x02d8500eff0075a7 */ /* 0x000e64000804014a */
[----:B-1----:R-:W-:Y:S05]  /*c200*/  @!P2 BRA `(.L_x_912) ;  /* 0x0000009800e4a947 */ /* 0x002fea0003800000 */
.L_x_909:
[----:B------:R-:W-:Y:S01]  /*c210*/  UIADD3 UR10, UR36, 0x400, URZ ;  /* 0x00000400240a7890 */ /* 0x000fe2000fffe03f */
[----:B------:R-:W-:Y:S01]  /*c220*/  WARPGROUP.ARRIVE ;  /* 0x00000000000079c5 */ /* 0x000fe20000000000 */
[----:B------:R-:W-:Y:S01]  /*c230*/  UMOV UR52, UR39 ;  /* 0x0000002700347c82 */ /* 0x000fe20008000000 */
[----:B------:R-:W-:Y:S01]  /*c240*/  UMOV UR53, 0x40000040 ;  /* 0x4000004000357882 */ /* 0x000fe20000000000 */
[----:B------:R-:W-:Y:S01]  /*c250*/  USHF.R.U32.HI UR10, URZ, 0x4, UR10 ;  /* 0x000000043f0a7899 */ /* 0x000fe2000801160a */
[----:B012---:R-:W-:Y:S01]  /*c260*/  FMUL.FTZ R14, R24, UR6 ;  /* 0x00000006180e7c20 */ /* 0x007fe20008410000 */
[----:B------:R-:W-:Y:S01]  /*c270*/  UMOV UR55, 0x80000020 ;  /* 0x8000002000377882 */ /* 0x000fe20000000000 */
[----:B------:R-:W-:Y:S01]  /*c280*/  UMOV UR59, 0x80000020 ;  /* 0x80000020003b7882 */ /* 0x000fe20000000000 */
[----:B------:R-:W-:Y:S01]  /*c290*/  ULOP3.LUT UR10, UR10, 0x3fff, URZ, 0xc0, !UPT ;  /* 0x00003fff0a0a7892 */ /* 0x000fe2000f8ec03f */
[----:B------:R-:W-:Y:S01]  /*c2a0*/  FMUL.FTZ R24, R25, UR6 ;  /* 0x0000000619187c20 */ /* 0x000fe20008410000 */
[----:B------:R-:W-:Y:S01]  /*c2b0*/  UMOV UR31, 0x80000020 ;  /* 0x80000020001f7882 */ /* 0x000fe20000000000 */
[----:B------:R-:W-:Y:S01]  /*c2c0*/  UMOV UR35, 0x80000020 ;  /* 0x8000002000237882 */ /* 0x000fe20000000000 */
[----:B------:R-:W-:Y:S01]  /*c2d0*/  ULOP3.LUT UR10, UR10, 0x2000000, URZ, 0xfc, !UPT ;  /* 0x020000000a0a7892 */ /* 0x000fe2000f8efc3f */
[----:B------:R-:W-:Y:S01]  /*c2e0*/  FMUL.FTZ R25, R27, UR6 ;  /* 0x000000061b197c20 */ /* 0x000fe20008410000 */
[----:B------:R-:W-:Y:S01]  /*c2f0*/  UMOV UR43, 0x80000020 ;  /* 0x80000020002b7882 */ /* 0x000fe20000000000 */
[----:B------:R-:W-:Y:S01]  /*c300*/  UMOV UR47, 0x80000020 ;  /* 0x80000020002f7882 */ /* 0x000fe20000000000 */
[----:B------:R-:W-:Y:S01]  /*c310*/  UIMAD UR10, UR7, 0x600, UR10 ;  /* 0x00000600070a78a4 */ /* 0x000fe2000f8e020a */
[----:B------:R-:W-:Y:S01]  /*c320*/  FMUL.FTZ R27, R30, UR6 ;  /* 0x000000061e1b7c20 */ /* 0x000fe20008410000 */
[----:B------:R-:W-:Y:S01]  /*c330*/  UMOV UR51, 0x80000020 ;  /* 0x8000002000337882 */ /* 0x000fe20000000000 */
[----:B------:R-:W-:Y:S01]  /*c340*/  FMUL.FTZ R138, R57, UR6 ;  /* 0x00000006398a7c20 */ /* 0x000fe20008410000 */
[----:B------:R-:W-:Y:S01]  /*c350*/  UIADD3 UR11, UR10, 0x40, URZ ;  /* 0x000000400a0b7890 */ /* 0x000fe2000fffe03f */
[----:B------:R-:W-:Y:S01]  /*c360*/  FMUL.FTZ R30, R32, UR6 ;  /* 0x00000006201e7c20 */ /* 0x000fe20008410000 */
[----:B------:R-:W-:Y:S01]  /*c370*/  UIADD3 UR58, UR10, 0x80, URZ ;  /* 0x000000800a3a7890 */ /* 0x000fe2000fffe03f */
[----:B------:R-:W-:Y:S01]  /*c380*/  FMUL.FTZ R57, R58, UR6 ;  /* 0x000000063a397c20 */ /* 0x000fe20008410000 */
[----:B------:R-:W-:Y:S01]  /*c390*/  UMOV UR54, UR10 ;  /* 0x0000000a00367c82 */ /* 0x000fe20008000000 */
[----:B------:R-:W-:Y:S01]  /*c3a0*/  UIADD3 UR30, UR10, 0xc0, URZ ;  /* 0x000000c00a1e7890 */ /* 0x000fe2000fffe03f */
[----:B------:R-:W-:Y:S01]  /*c3b0*/  HGMMA.64x96x16.F32 R88, gdesc[UR52].tnspB, R88, gsb0 ;  /* 0x41600000345879f0 */ /* 0x000fe20008000858 */
[----:B------:R-:W-:Y:S01]  /*c3c0*/  R2UR UR52, R136 ;  /* 0x00000000883472ca */ /* 0x000fe200000e0000 */
[----:B------:R-:W-:Y:S01]  /*c3d0*/  UMOV UR54, UR11 ;  /* 0x0000000b00367c82 */ /* 0x000fe20008000000 */
[----:B------:R-:W-:Y:S01]  /*c3e0*/  R2UR UR53, R137 ;  /* 0x00000000893572ca */ /* 0x000fe200000e0000 */
[----:B------:R-:W-:Y:S01]  /*c3f0*/  UMOV UR55, 0x80000020 ;  /* 0x8000002000377882 */ /* 0x000fe20000000000 */
[----:B------:R-:W-:Y:S01]  /*c400*/  UIADD3 UR34, UR10, 0x100, URZ ;  /* 0x000001000a227890 */ /* 0x000fe2000fffe03f */
[----:B------:R-:W-:Y:S01]  /*c410*/  FMUL.FTZ R32, R34, UR6 ;  /* 0x0000000622207c20 */ /* 0x000fe20008410000 */
[----:B------:R-:W-:Y:S01]  /*c420*/  UIADD3 UR42, UR10, 0x140, URZ ;  /* 0x000001400a2a7890 */ /* 0x000fe2000fffe03f */
[----:B------:R-:W-:Y:S01]  /*c430*/  FMUL.FTZ R58, R59, UR6 ;  /* 0x000000063b3a7c20 */ /* 0x000fe20008410000 */
[----:B------:R-:W-:Y:S01]  /*c440*/  UIADD3 UR46, UR10, 0x180, URZ ;  /* 0x000001800a2e7890 */ /* 0x000fe2000fffe03f */
[----:B------:R-:W-:Y:S01]  /*c450*/  FMUL.FTZ R34, R36, UR6 ;  /* 0x0000000624227c20 */ /* 0x000fe20008410000 */
[----:B------:R-:W-:Y:S01]  /*c460*/  UIADD3 UR50, UR10, 0x1c0, URZ ;  /* 0x000001c00a327890 */ /* 0x000fe2000fffe03f */
        /* <DEDUP_REMOVED lines=23> */
[----:B------:R-:W-:-:S02]  /*c5e0*/  IMAD.U32 R55, RZ, RZ, UR4 ;  /* 0x00000004ff377e24 */ /* 0x000fc4000f8e00ff */
[----:B------:R-:W-:Y:S01]  /*c5f0*/  FMUL.FTZ R75, R76, UR6 ;  /* 0x000000064c4b7c20 */ /* 0x000fe20008410000 */
[----:B------:R-:W-:Y:S01]  /*c600*/  FMUL.FTZ R21, R26, UR6 ;  /* 0x000000061a157c20 */ /* 0x000fe20008410000 */
[----:B------:R-:W-:Y:S01]  /*c610*/  FMUL.FTZ R76, R78, UR6 ;  /* 0x000000064e4c7c20 */ /* 0x000fe20008410000 */
[----:B------:R-:W-:Y:S01]  /*c620*/  @UP0 ULDC UR10, c[0x0][0x44c] ;  /* 0x00011300000a0ab9 */ /* 0x000fe20000000800 */
[----:B------:R-:W-:Y:S01]  /*c630*/  FMUL.FTZ R26, R28, UR6 ;  /* 0x000000061c1a7c20 */ /* 0x000fe20008410000 */
[----:B------:R-:W-:Y:S01]  /*c640*/  FMUL.FTZ R78, R79, UR6 ;  /* 0x000000064f4e7c20 */ /* 0x000fe20008410000 */
[----:B------:R-:W-:Y:S01]  /*c650*/  FMUL.FTZ R139, R84, UR6 ;  /* 0x00000006548b7c20 */ /* 0x000fe20008410000 */
[----:B------:R-:W-:Y:S01]  /*c660*/  FMUL.FTZ R28, R29, UR6 ;  /* 0x000000061d1c7c20 */ /* 0x000fe20008410000 */
[----:B------:R-:W-:Y:S01]  /*c670*/  FMUL.FTZ R79, R80, UR6 ;  /* 0x00000006504f7c20 */ /* 0x000fe20008410000 */
[----:B------:R-:W-:-:S04]  /*c680*/  @P2 IMAD.HI.U32 R84, R0, UR10, RZ ;  /* 0x0000000a00542c27 */ /* 0x000fc8000f8e00ff */
[----:B------:R-:W-:Y:S01]  /*c690*/  FMUL.FTZ R29, R31, UR6 ;  /* 0x000000061f1d7c20 */ /* 0x000fe20008410000 */
[----:B------:R-:W-:Y:S01]  /*c6a0*/  FMUL.FTZ R80, R82, UR6 ;  /* 0x0000000652507c20 */ /* 0x000fe20008410000 */
[----:B------:R-:W-:Y:S01]  /*c6b0*/  @!P1 LEA R55, R55, UR36, 0x3 ;  /* 0x0000002437379c11 */ /* 0x000fe2000f8e18ff */
[----:B------:R-:W-:Y:S01]  /*c6c0*/  FMUL.FTZ R31, R33, UR6 ;  /* 0x00000006211f7c20 */ /* 0x000fe20008410000 */
[----:B------:R-:W-:Y:S01]  /*c6d0*/  FMUL.FTZ R82, R83, UR6 ;  /* 0x0000000653527c20 */ /* 0x000fe20008410000 */
[----:B------:R-:W-:Y:S01]  /*c6e0*/  FMUL.FTZ R33, R35, UR6 ;  /* 0x0000000623217c20 */ /* 0x000fe20008410000 */
[----:B------:R-:W-:Y:S01]  /*c6f0*/  FMUL.FTZ R83, R86, UR6 ;  /* 0x0000000656537c20 */ /* 0x000fe20008410000 */
[----:B------:R-:W-:Y:S01]  /*c700*/  @UP0 ULDC UR10, c[0x0][0x450] ;  /* 0x00011400000a0ab9 */ /* 0x000fe20000000800 */
[----:B------:R-:W-:Y:S01]  /*c710*/  FMUL.FTZ R35, R38, UR6 ;  /* 0x0000000626237c20 */ /* 0x000fe20008410000 */
[----:B------:R-:W-:Y:S02]  /*c720*/  IMAD.MOV.U32 R86, RZ, RZ, R0 ;  /* 0x000000ffff567224 */ /* 0x000fe400078e0000 */
[----:B------:R-:W-:Y:S01]  /*c730*/  FMUL.FTZ R38, R40, UR6 ;  /* 0x0000000628267c20 */ /* 0x000fe20008410000 */
[----:B------:R-:W-:Y:S01]  /*c740*/  @P2 SHF.R.U32.HI R86, RZ, UR10, R84 ;  /* 0x0000000aff562c19 */ /* 0x000fe20008011654 */
[----:B------:R-:W-:Y:S01]  /*c750*/  FMUL.FTZ R40, R41, UR6 ;  /* 0x0000000629287c20 */ /* 0x000fe20008410000 */
[----:B------:R-:W-:-:S02]  /*c760*/  @!P1 VIADD R84, R55, 0x2d840 ;  /* 0x0002d84037549836 */ /* 0x000fc40000000000 */
[----:B------:R-:W-:Y:S01]  /*c770*/  FMUL.FTZ R41, R43, UR6 ;  /* 0x000000062b297c20 */ /* 0x000fe20008410000 */
[----:B------:R-:W-:Y:S01]  /*c780*/  FMUL.FTZ R140, R85, UR6 ;  /* 0x00000006558c7c20 */ /* 0x000fe20008410000 */
[----:B------:R-:W-:Y:S01]  /*c790*/  FMUL.FTZ R43, R46, UR6 ;  /* 0x000000062e2b7c20 */ /* 0x000fe20008410000 */
[----:B------:R-:W-:Y:S02]  /*c7a0*/  IMAD.SHL.U32 R85, R11, 0x80, RZ ;  /* 0x000000800b557824 */ /* 0x000fe400078e00ff */
[----:B------:R-:W-:Y:S01]  /*c7b0*/  FMUL.FTZ R46, R48, UR6 ;  /* 0x00000006302e7c20 */ /* 0x000fe20008410000 */
[----:B------:R-:W-:Y:S01]  /*c7c0*/  FMUL.FTZ R48, R49, UR6 ;  /* 0x0000000631307c20 */ /* 0x000fe20008410000 */
[----:B------:R-:W0:Y:S01]  /*c7d0*/  SHFL.IDX PT, R145, R86, RZ, 0x1c1f ;  /* 0x001c1fff56917589 */ /* 0x000e2200000e0000 */
[----:B------:R-:W-:Y:S01]  /*c7e0*/  FMUL.FTZ R49, R51, UR6 ;  /* 0x0000000633317c20 */ /* 0x000fe20008410000 */
[----:B------:R-:W-:Y:S01]  /*c7f0*/  @!P1 PRMT R84, RZ, 0x654, R84 ;  /* 0x00000654ff549816 */ /* 0x000fe20000000054 */
[----:B------:R-:W-:Y:S01]  /*c800*/  FMUL.FTZ R51, R54, UR6 ;  /* 0x0000000636337c20 */ /* 0x000fe20008410000 */
[----:B------:R-:W-:Y:S01]  /*c810*/  IADD3 R54, -R85, 0x1, RZ ;  /* 0x0000000155367810 */ /* 0x000fe20007ffe1ff */
[----:B------:R-:W-:Y:S01]  /*c820*/  FMUL.FTZ R56, R56, UR6 ;  /* 0x0000000638387c20 */ /* 0x000fe20008410000 */
[----:B------:R-:W-:Y:S01]  /*c830*/  FMUL.FTZ R61, R61, UR6 ;  /* 0x000000063d3d7c20 */ /* 0x000fe20008410000 */
[----:B------:R-:W-:Y:S01]  /*c840*/  FMUL.FTZ R65, R65, UR6 ;  /* 0x0000000641417c20 */ /* 0x000fe20008410000 */
[----:B------:R-:W-:Y:S01]  /*c850*/  FMUL.FTZ R69, R69, UR6 ;  /* 0x0000000645457c20 */ /* 0x000fe20008410000 */
[----:B------:R-:W-:Y:S01]  /*c860*/  FMUL.FTZ R73, R73, UR6 ;  /* 0x0000000649497c20 */ /* 0x000fe20008410000 */
[----:B------:R-:W-:Y:S01]  /*c870*/  FMUL.FTZ R77, R77, UR6 ;  /* 0x000000064d4d7c20 */ /* 0x000fe20008410000 */
[----:B------:R-:W-:Y:S01]  /*c880*/  FMUL.FTZ R81, R81, UR6 ;  /* 0x0000000651517c20 */ /* 0x000fe20008410000 */
[----:B------:R-:W-:Y:S01]  /*c890*/  R2UR UR11, R10 ;  /* 0x000000000a0b72ca */ /* 0x000fe200000e0000 */
[----:B------:R-:W-:Y:S01]  /*c8a0*/  IMAD R55, R3, -0x2, R54 ;  /* 0xfffffffe03377824 */ /* 0x000fe200078e0236 */
[----:B------:R-:W-:Y:S01]  /*c8b0*/  ULDC UR18, c[0x0][0x2f0] ;  /* 0x0000bc0000127ab9 */ /* 0x000fe20000000800 */
[----:B------:R-:W1:Y:S01]  /*c8c0*/  MUFU.TANH R14, R14 ;  /* 0x0000000e000e7308 */ /* 0x000e620000002400 */
[----:B------:R-:W-:Y:S01]  /*c8d0*/  ULDC UR15, c[0x0][0x288] ;  /* 0x0000a200000f7ab9 */ /* 0x000fe20000000800 */
[----:B------:R-:W-:Y:S01]  /*c8e0*/  IMAD R55, R18, UR18, R55 ;  /* 0x0000001212377c24 */ /* 0x000fe2000f8e0237 */
[----:B------:R-:W-:-:S03]  /*c8f0*/  ULDC UR14, c[0x0][0x9e0] ;  /* 0x00027800000e7ab9 */ /* 0x000fc60000000800 */
[----:B------:R-:W-:Y:S02]  /*c900*/  VIADD R55, R55, -UR15 ;  /* 0x8000000f37377c36 */ /* 0x000fe40008000000 */
[----:B------:R-:W2:Y:S02]  /*c910*/  MUFU.TANH R24, R24 ;  /* 0x0000001800187308 */ /* 0x000ea40000002400 */
[C---:B------:R-:W-:Y:S02]  /*c920*/  VIADD R143, R55.reuse, UR14 ;  /* 0x0000000e378f7c36 */ /* 0x040fe40008000000 */
[----:B------:R-:W-:Y:S02]  /*c930*/  VIADD R142, R55, UR11 ;  /* 0x0000000b378e7c36 */ /* 0x000fe40008000000 */
[----:B0-----:R-:W-:Y:S02]  /*c940*/  IMAD.IADD R141, R143, 0x1, R145 ;  /* 0x000000018f8d7824 */ /* 0x001fe400078e0291 */
[----:B------:R-:W0:Y:S01]  /*c950*/  MUFU.TANH R21, R21 ;  /* 0x0000001500157308 */ /* 0x000e220000002400 */
[----:B------:R-:W-:-:S02]  /*c960*/  WARPGROUP.DEPBAR.LE gsb0, 0x0 ;  /* 0x00008000000079c5 */ /* 0x000fc40000010000 */
[----:B------:R-:W-:-:S05]  /*c970*/  WARPGROUP.ARRIVE ;  /* 0x00000000000079c5 */ /* 0x000fca0000000000 */
[----:B------:R-:W3:Y:S01]  /*c980*/  MUFU.TANH R25, R25 ;  /* 0x0000001900197308 */ /* 0x000ee20000002400 */
[----:B------:R-:W-:Y:S07]  /*c990*/  HGMMA.64x96x16.F32 R88, gdesc[UR52].tnspB, R88, gsb0 ;  /* 0x41600000345879f0 */ /* 0x000fee0008000858 */
        /* <DEDUP_REMOVED lines=16> */
[----:B------:R-:W-:Y:S07]  /*caa0*/  HGMMA.64x96x16.F32 R88, gdesc[UR56].tnspB, R88, gsb0 ;  /* 0x41600000385879f0 */ /* 0x000fee0008000858 */
        /* <DEDUP_REMOVED lines=53> */
[----:B------:R-:W0:Y:S01]  /*ce00*/  MUFU.TANH R83, R83 ;  /* 0x0000005300537308 */ /* 0x000e220000002400 */
[----:B------:R-:W-:-:S02]  /*ce10*/  WARPGROUP.DEPBAR.LE gsb0, 0x0 ;  /* 0x00008000000079c5 */ /* 0x000fc40000010000 */
[----:B------:R-:W-:-:S06]  /*ce20*/  WARPGROUP.ARRIVE ;  /* 0x00000000000079c5 */ /* 0x000fcc0000000000 */
[----:B------:R-:W-:Y:S03]  /*ce30*/  HGMMA.64x96x16.F32 R88, gdesc[UR44].tnspB, R88, gsb0 ;  /* 0x416000002c5879f0 */ /* 0x000fe60008000858 */
[----:B------:R-:W-:Y:S02]  /*ce40*/  WARPGROUP.DEPBAR.LE gsb0, 0x0 ;  /* 0x00008000000079c5 */ /* 0x000fe40000010000 */
[----:B------:R-:W-:-:S06]  /*ce50*/  WARPGROUP.ARRIVE ;  /* 0x00000000000079c5 */ /* 0x000fcc0000000000 */
[----:B------:R-:W-:Y:S03]  /*ce60*/  HGMMA.64x96x16.F32 R88, gdesc[UR48].tnspB, R88, gsb0 ;  /* 0x41600000305879f0 */ /* 0x000fe60008000858 */
[----:B------:R-:W-:Y:S02]  /*ce70*/  WARPGROUP.DEPBAR.LE gsb0, 0x0 ;  /* 0x00008000000079c5 */ /* 0x000fe40000010000 */
[----:B------:R0:W-:Y:S06]  /*ce80*/  BAR.ARV R22, 0x100 ;  /* 0x000400160000751d */ /* 0x0001ec0000002000 */
[----:B------:R5:W-:Y:S02]  /*ce90*/  @!P1 SYNCS.ARRIVE.TRANS64.RED.A1T0 RZ, [R84+URZ], RZ ;  /* 0x000000ff54ff99a7 */ /* 0x000be4000810043f */
[----:B-----5:R-:W-:Y:S01]  /*cea0*/  FMUL.FTZ R84, R87, UR6 ;  /* 0x0000000657547c20 */ /* 0x020fe20008410000 */
[----:B------:R-:W-:-:S05]  /*ceb0*/  IMAD.IADD R87, R142, 0x1, R145 ;  /* 0x000000018e577824 */ /* 0x000fca00078e0291 */
[----:B------:R-:W0:Y:S01]  /*cec0*/  MUFU.TANH R84, R84 ;  /* 0x0000005400547308 */ /* 0x000e220000002400 */
[----:B-1234-:R-:W-:Y:S05]  /*ced0*/  @!P5 BRA `(.L_x_913) ;  /* 0x000000000064d947 */ /* 0x01efea0003800000 */
[----:B------:R-:W-:Y:S01]  /*cee0*/  ULDC UR11, c[0x0][0x2f0] ;  /* 0x0000bc00000b7ab9 */ /* 0x000fe20000000800 */
[----:B------:R-:W-:Y:S01]  /*cef0*/  ULDC UR10, c[0x0][0x288] ;  /* 0x0000a200000a7ab9 */ /* 0x000fe20000000800 */
[----:B------:R-:W-:Y:S01]  /*cf00*/  IMAD R54, R18, UR11, R145 ;  /* 0x0000000b12367c24 */ /* 0x000fe2000f8e0291 */
[----:B------:R-:W-:Y:S03]  /*cf10*/  BSSY B0, `(.L_x_914) ;  /* 0x0000011000007945 */ /* 0x000fe60003800000 */
[----:B------:R-:W-:-:S05]  /*cf20*/  VIADD R144, R54, -UR10 ;  /* 0x8000000a36907c36 */ /* 0x000fca0008000000 */
[----:B------:R-:W-:-:S13]  /*cf30*/  ISETP.GT.AND P2, PT, R144, -0x1, PT ;  /* 0xffffffff9000780c */ /* 0x000fda0003f44270 */
[----:B------:R-:W-:Y:S05]  /*cf40*/  @P2 BRA `(.L_x_915) ;  /* 0x0000000000202947 */ /* 0x000fea0003800000 */
[----:B------:R-:W-:Y:S01]  /*cf50*/  IMAD.U32 R146, RZ, RZ, UR61 ;  /* 0x0000003dff927e24 */ /* 0x000fe2000f8e00ff */
[----:B------:R-:W-:-:S04]  /*cf60*/  LOP3.LUT R145, RZ, R144, RZ, 0x33, !PT ;  /* 0x00000090ff917212 */ /* 0x000fc800078e33ff */
[----:B------:R-:W-:-:S13]  /*cf70*/  ISETP.NE.AND P2, PT, R146, 0x1, PT ;  /* 0x000000019200780c */ /* 0x000fda0003f45270 */
[----:B------:R-:W1:Y:S02]  /*cf80*/  @P2 LDC.64 R54, c[0x0][0x9e8] ;  /* 0x00027a00ff362b82 */ /* 0x000e640000000a00 */
[----:B-1----:R-:W-:-:S05]  /*cf90*/  @P2 IMAD.HI.U32 R54, R145, R54, RZ ;  /* 0x0000003691362227 */ /* 0x002fca00078e00ff */
[----:B------:R-:W-:-:S04]  /*cfa0*/  @P2 SHF.R.U32.HI R145, RZ, R55, R54 ;  /* 0x00000037ff912219 */ /* 0x000fc80000011636 */
[----:B------:R-:W-:Y:S01]  /*cfb0*/  LOP3.LUT R144, RZ, R145, RZ, 0x33, !PT ;  /* 0x00000091ff907212 */ /* 0x000fe200078e33ff */
[----:B------:R-:W-:Y:S06]  /*cfc0*/  BRA `(.L_x_916) ;  /* 0x0000000000147947 */ /* 0x000fec0003800000 */
.L_x_915:
[----:B------:R-:W-:-:S05]  /*cfd0*/  IMAD.U32 R146, RZ, RZ, UR61 ;  /* 0x0000003dff927e24 */ /* 0x000fca000f8e00ff */
[----:B------:R-:W-:-:S13]  /*cfe0*/  ISETP.NE.AND P2, PT, R146, 0x1, PT ;  /* 0x000000019200780c */ /* 0x000fda0003f45270 */
[----:B------:R-:W1:Y:S02]  /*cff0*/  @P2 LDC.64 R54, c[0x0][0x9e8] ;  /* 0x00027a00ff362b82 */ /* 0x000e640000000a00 */
[----:B-1----:R-:W-:-:S05]  /*d000*/  @P2 IMAD.HI.U32 R54, R144, R54, RZ ;  /* 0x0000003690362227 */ /* 0x002fca00078e00ff */
[----:B------:R-:W-:-:S07]  /*d010*/  @P2 SHF.R.U32.HI R144, RZ, R55, R54 ;  /* 0x00000037ff902219 */ /* 0x000fce0000011636 */
.L_x_916:
[----:B------:R-:W-:Y:S05]  /*d020*/  BSYNC B0 ;  /* 0x0000000000007941 */ /* 0x000fea0003800000 */
.L_x_914:
[----:B------:R-:W-:-:S04]  /*d030*/  IMAD R144, R144, R146, -R85 ;  /* 0x0000009290907224 */ /* 0x000fc800078e0a55 */
[----:B------:R-:W-:-:S05]  /*d040*/  IMAD R144, R3, -0x2, R144 ;  /* 0xfffffffe03907824 */ /* 0x000fca00078e0290 */
[----:B------:R-:W-:Y:S02]  /*d050*/  VIADDMNMX R141, R144, R146, R141, PT ;  /* 0x00000092908d7246 */ /* 0x000fe4000380018d */
[----:B------:R-:W-:-:S07]  /*d060*/  VIMNMX R87, R87, R144, !PT ;  /* 0x0000009057577248 */ /* 0x000fce0007fe0100 */
.L_x_913:
[----:B------:R-:W-:-:S04]  /*d070*/  ISETP.GT.AND P2, PT, R11, -0x1, PT ;  /* 0xffffffff0b00780c */ /* 0x000fc80003f44270 */
[C---:B------:R-:W-:Y:S02]  /*d080*/  ISETP.GT.AND P4, PT, R87.reuse, RZ, P2 ;  /* 0x000000ff5700720c */ /* 0x040fe40001784270 */
[----:B------:R-:W-:Y:S02]  /*d090*/  ISETP.GT.AND P6, PT, R87, 0x1, P2 ;  /* 0x000000015700780c */ /* 0x000fe400017c4270 */
[C---:B------:R-:W-:Y:S02]  /*d0a0*/  ISETP.LT.OR P4, PT, R141.reuse, 0x1, P4 ;  /* 0x000000018d00780c */ /* 0x040fe40002781670 */
[----:B------:R-:W-:Y:S02]  /*d0b0*/  ISETP.LT.OR P6, PT, R141, 0x2, P6 ;  /* 0x000000028d00780c */ /* 0x000fe400037c1670 */
        /* <DEDUP_REMOVED lines=9> */
[----:B0-----:R-:W-:Y:S02]  /*d150*/  FSEL R28, R28, -INF , !P4 ;  /* 0xff8000001c1c7808 */ /* 0x001fe40006000000 */
[----:B------:R-:W-:Y:S02]  /*d160*/  FSEL R55, R30, -INF , !P6 ;  /* 0xff8000001e377808 */ /* 0x000fe40007000000 */
[C---:B------:R-:W-:Y:S02]  /*d170*/  ISETP.GT.AND P3, PT, R87.reuse, 0x11, P2 ;  /* 0x000000115700780c */ /* 0x040fe40001764270 */
[C---:B------:R-:W-:Y:S02]  /*d180*/  ISETP.GT.AND P4, PT, R87.reuse, 0x18, P2 ;  /* 0x000000185700780c */ /* 0x040fe40001784270 */
[----:B------:R-:W-:-:S02]  /*d190*/  ISETP.GT.AND P6, PT, R87, 0x19, P2 ;  /* 0x000000195700780c */ /* 0x000fc400017c4270 */
[C---:B------:R-:W-:Y:S02]  /*d1a0*/  ISETP.LT.OR P3, PT, R141.reuse, 0x12, P3 ;  /* 0x000000128d00780c */ /* 0x040fe40001f61670 */
[C---:B------:R-:W-:Y:S02]  /*d1b0*/  ISETP.LT.OR P4, PT, R141.reuse, 0x19, P4 ;  /* 0x000000198d00780c */ /* 0x040fe40002781670 */
[----:B------:R-:W-:Y:S02]  /*d1c0*/  ISETP.LT.OR P6, PT, R141, 0x1a, P6 ;  /* 0x0000001a8d00780c */ /* 0x000fe400037c1670 */
[----:B------:R-:W-:Y:S02]  /*d1d0*/  FSEL R144, R31, -INF , !P3 ;  /* 0xff8000001f907808 */ /* 0x000fe40005800000 */
[----:B------:R-:W-:Y:S01]  /*d1e0*/  FSEL R34, R34, -INF , !P4 ;  /* 0xff80000022227808 */ /* 0x000fe20006000000 */
[----:B------:R-:W0:Y:S01]  /*d1f0*/  SHFL.IDX PT, R31, R86, 0x1, 0x1c1f ;  /* 0x003c1f00561f7f89 */ /* 0x000e2200000e0000 */
        /* <DEDUP_REMOVED lines=9> */
[----:B------:R-:W-:Y:S02]  /*d290*/  FSEL R42, R42, -INF , !P6 ;  /* 0xff8000002a2a7808 */ /* 0x000fe40007000000 */
[C---:B------:R-:W-:Y:S02]  /*d2a0*/  ISETP.GT.AND P3, PT, R87.reuse, 0x29, P2 ;  /* 0x000000295700780c */ /* 0x040fe40001764270 */
[----:B------:R-:W-:Y:S01]  /*d2b0*/  ISETP.GT.AND P4, PT, R87, 0x30, P2 ;  /* 0x000000305700780c */ /* 0x000fe20001784270 */
[--C-:B0-----:R-:W-:Y:S01]  /*d2c0*/  IMAD.IADD R143, R143, 0x1, R31.reuse ;  /* 0x000000018f8f7824 */ /* 0x101fe200078e021f */
[----:B------:R-:W-:Y:S01]  /*d2d0*/  ISETP.GT.AND P6, PT, R87, 0x31, P2 ;  /* 0x000000315700780c */ /* 0x000fe200017c4270 */
[----:B------:R-:W-:Y:S01]  /*d2e0*/  IMAD.IADD R142, R142, 0x1, R31 ;  /* 0x000000018e8e7824 */ /* 0x000fe200078e021f */
[----:B------:R-:W-:-:S02]  /*d2f0*/  ISETP.LT.OR P3, PT, R141, 0x2a, P3 ;  /* 0x0000002a8d00780c */ /* 0x000fc40001f61670 */
[C---:B------:R-:W-:Y:S02]  /*d300*/  ISETP.LT.OR P4, PT, R141.reuse, 0x31, P4 ;  /* 0x000000318d00780c */ /* 0x040fe40002781670 */
[----:B------:R-:W-:Y:S02]  /*d310*/  ISETP.LT.OR P6, PT, R141, 0x32, P6 ;  /* 0x000000328d00780c */ /* 0x000fe400037c1670 */
[----:B------:R-:W-:Y:S02]  /*d320*/  FSEL R44, R44, -INF , !P3 ;  /* 0xff8000002c2c7808 */ /* 0x000fe40005800000 */
[----:B------:R-:W-:Y:S02]  /*d330*/  FSEL R46, R46, -INF , !P4 ;  /* 0xff8000002e2e7808 */ /* 0x000fe40006000000 */
[----:B------:R-:W-:Y:S02]  /*d340*/  FSEL R48, R48, -INF , !P6 ;  /* 0xff80000030307808 */ /* 0x000fe40007000000 */
[----:B------:R-:W-:-:S02]  /*d350*/  ISETP.GT.AND P3, PT, R87, 0x38, P2 ;  /* 0x000000385700780c */ /* 0x000fc40001764270 */
[C---:B------:R-:W-:Y:S02]  /*d360*/  ISETP.GT.AND P4, PT, R87.reuse, 0x39, P2 ;  /* 0x000000395700780c */ /* 0x040fe40001784270 */
[----:B------:R-:W-:Y:S02]  /*d370*/  ISETP.GT.AND P6, PT, R87, 0x40, P2 ;  /* 0x000000405700780c */ /* 0x000fe400017c4270 */
[C---:B------:R-:W-:Y:S02]  /*d380*/  ISETP.LT.OR P3, PT, R141.reuse, 0x39, P3 ;  /* 0x000000398d00780c */ /* 0x040fe40001f61670 */
[C---:B------:R-:W-:Y:S02]  /*d390*/  ISETP.LT.OR P4, PT, R141.reuse, 0x3a, P4 ;  /* 0x0000003a8d00780c */ /* 0x040fe40002781670 */
[----:B------:R-:W-:Y:S02]  /*d3a0*/  ISETP.LT.OR P6, PT, R141, 0x41, P6 ;  /* 0x000000418d00780c */ /* 0x000fe400037c1670 */
[----:B------:R-:W-:-:S02]  /*d3b0*/  FSEL R50, R50, -INF , !P3 ;  /* 0xff80000032327808 */ /* 0x000fc40005800000 */
[----:B------:R-:W-:Y:S02]  /*d3c0*/  FSEL R52, R52, -INF , !P4 ;  /* 0xff80000034347808 */ /* 0x000fe40006000000 */
[----:B------:R-:W-:Y:S02]  /*d3d0*/  FSEL R56, R56, -INF , !P6 ;  /* 0xff80000038387808 */ /* 0x000fe40007000000 */
[C---:B------:R-:W-:Y:S02]  /*d3e0*/  ISETP.GT.AND P3, PT, R87.reuse, 0x41, P2 ;  /* 0x000000415700780c */ /* 0x040fe40001764270 */
[C---:B------:R-:W-:Y:S02]  /*d3f0*/  ISETP.GT.AND P4, PT, R87.reuse, 0x48, P2 ;  /* 0x000000485700780c */ /* 0x040fe40001784270 */
[----:B------:R-:W-:Y:S02]  /*d400*/  ISETP.GT.AND P6, PT, R87, 0x49, P2 ;  /* 0x000000495700780c */ /* 0x000fe400017c4270 */
        /* <DEDUP_REMOVED lines=41> */
[----:B------:R-:W-:Y:S01]  /*d6a0*/  FSEL R140, R140, -INF , !P6 ;  /* 0xff8000008c8c7808 */ /* 0x000fe20007000000 */
[----:B------:R-:W-:Y:S06]  /*d6b0*/  @!P5 BRA `(.L_x_917) ;  /* 0x000000000064d947 */ /* 0x000fec0003800000 */
        /* <DEDUP_REMOVED lines=15> */
.L_x_919:
[----:B------:R-:W-:-:S05]  /*d7b0*/  IMAD.U32 R86, RZ, RZ, UR61 ;  /* 0x0000003dff567e24 */ /* 0x000fca000f8e00ff */
[----:B------:R-:W-:-:S13]  /*d7c0*/  ISETP.NE.AND P3, PT, R86, 0x1, PT ;  /* 0x000000015600780c */ /* 0x000fda0003f65270 */
[----:B------:R-:W0:Y:S02]  /*d7d0*/  @P3 LDC.64 R30, c[0x0][0x9e8] ;  /* 0x00027a00ff1e3b82 */ /* 0x000e240000000a00 */
[----:B0-----:R-:W-:-:S05]  /*d7e0*/  @P3 IMAD.HI.U32 R30, R14, R30, RZ ;  /* 0x0000001e0e1e3227 */ /* 0x001fca00078e00ff */
[----:B------:R-:W-:-:S07]  /*d7f0*/  @P3 SHF.R.U32.HI R14, RZ, R31, R30 ;  /* 0x0000001fff0e3219 */ /* 0x000fce000001161e */
.L_x_920:
[----:B------:R-:W-:Y:S05]  /*d800*/  BSYNC B0 ;  /* 0x0000000000007941 */ /* 0x000fea0003800000 */
.L_x_918:
[----:B------:R-:W-:-:S04]  /*d810*/  IMAD R14, R14, R86, -R85 ;  /* 0x000000560e0e7224 */ /* 0x000fc800078e0a55 */
[----:B------:R-:W-:-:S05]  /*d820*/  IMAD R14, R3, -0x2, R14 ;  /* 0xfffffffe030e7824 */ /* 0x000fca00078e020e */
[----:B------:R-:W-:Y:S02]  /*d830*/  VIADDMNMX R143, R14, R86, R143, PT ;  /* 0x000000560e8f7246 */ /* 0x000fe4000380018f */
[----:B------:R-:W-:-:S07]  /*d840*/  VIMNMX R142, R142, R14, !PT ;  /* 0x0000000e8e8e7248 */ /* 0x000fce0007fe0100 */
.L_x_917:
[----:B------:R-:W-:Y:S01]  /*d850*/  FMNMX.FTZ R31, R54, R15, !PT ;  /* 0x0000000f361f7209 */ /* 0x000fe20007810000 */
[----:B------:R-:W-:Y:S01]  /*d860*/  ULDC UR10, c[0x0][0x988] ;  /* 0x00026200000a7ab9 */ /* 0x000fe20000000800 */
[----:B------:R-:W-:Y:S01]  /*d870*/  ISETP.GT.AND P3, PT, R142, 0x9, P2 ;  /* 0x000000098e00780c */ /* 0x000fe20001764270 */
[----:B------:R-:W-:Y:S01]  /*d880*/  UMOV UR30, UR5 ;  /* 0x00000005001e7c82 */ /* 0x000fe20008000000 */
[----:B------:R-:W-:Y:S02]  /*d890*/  FMNMX.FTZ R31, R24, R31, !PT ;  /* 0x0000001f181f7209 */ /* 0x000fe40007810000 */
[----:B------:R-:W-:Y:S02]  /*d8a0*/  ISETP.LT.OR P3, PT, R143, 0xa, P3 ;  /* 0x0000000a8f00780c */ /* 0x000fe40001f61670 */
[----:B------:R-:W-:Y:S02]  /*d8b0*/  FMNMX.FTZ R31, R26, R31, !PT ;  /* 0x0000001f1a1f7209 */ /* 0x000fe40007810000 */
[----:B------:R-:W-:-:S02]  /*d8c0*/  ISETP.GT.AND P6, PT, R142, 0x8, P2 ;  /* 0x000000088e00780c */ /* 0x000fc400017c4270 */
[----:B------:R-:W-:Y:S02]  /*d8d0*/  FMNMX.FTZ R14, R28, R31, !PT ;  /* 0x0000001f1c0e7209 */ /* 0x000fe40007810000 */
[----:B------:R-:W-:Y:S02]  /*d8e0*/  FSEL R29, R29, -INF , !P3 ;  /* 0xff8000001d1d7808 */ /* 0x000fe40005800000 */
[----:B------:R-:W-:Y:S02]  /*d8f0*/  FMNMX.FTZ R31, R55, R14, !PT ;  /* 0x0000000e371f7209 */ /* 0x000fe40007810000 */
[----:B------:R-:W-:Y:S02]  /*d900*/  ISETP.GT.AND P3, PT, R142, 0x11, P2 ;  /* 0x000000118e00780c */ /* 0x000fe40001764270 */
[----:B------:R-:W-:Y:S02]  /*d910*/  FMNMX.FTZ R31, R144, R31, !PT ;  /* 0x0000001f901f7209 */ /* 0x000fe40007810000 */
[----:B------:R-:W-:-:S02]  /*d920*/  ISETP.LT.OR P6, PT, R143, 0x9, P6 ;  /* 0x000000098f00780c */ /* 0x000fc400037c1670 */
[----:B------:R-:W-:Y:S02]  /*d930*/  FMNMX.FTZ R31, R34, R31, !PT ;  /* 0x0000001f221f7209 */ /* 0x000fe40007810000 */
[----:B------:R-:W-:Y:S02]  /*d940*/  ISETP.LT.OR P3, PT, R143, 0x12, P3 ;  /* 0x000000128f00780c */ /* 0x000fe40001f61670 */
[----:B------:R-:W-:Y:S02]  /*d950*/  FMNMX.FTZ R31, R36, R31, !PT ;  /* 0x0000001f241f7209 */ /* 0x000fe40007810000 */
[----:B------:R-:W-:Y:S02]  /*d960*/  FSEL R27, R27, -INF , !P6 ;  /* 0xff8000001b1b7808 */ /* 0x000fe40007000000 */
        /* <DEDUP_REMOVED lines=35> */
[----:B------:R-:W-:Y:S02]  /*dba0*/  R2UR UR11, R19 ;  /* 0x00000000130b72ca */ /* 0x000fe400000e0000 */
[----:B------:R-:W-:-:S04]  /*dbb0*/  FMNMX.FTZ R14, R75, R14, !PT ;  /* 0x0000000e4b0e7209 */ /* 0x000fc80007810000 */
[----:B------:R-:W-:-:S04]  /*dbc0*/  FMNMX.FTZ R14, R77, R14, !PT ;  /* 0x0000000e4d0e7209 */ /* 0x000fc80007810000 */
[----:B------:R-:W-:-:S04]  /*dbd0*/  FMNMX.FTZ R14, R79, R14, !PT ;  /* 0x0000000e4f0e7209 */ /* 0x000fc80007810000 */
[----:B------:R-:W-:-:S04]  /*dbe0*/  FMNMX.FTZ R14, R81, R14, !PT ;  /* 0x0000000e510e7209 */ /* 0x000fc80007810000 */
[----:B------:R-:W-:-:S04]  /*dbf0*/  FMNMX.FTZ R31, R139, R14, !PT ;  /* 0x0000000e8b1f7209 */ /* 0x000fc80007810000 */
[----:B------:R-:W-:-:S05]  /*dc00*/  FMNMX.FTZ R31, R140, R31, !PT ;  /* 0x0000001f8c1f7209 */ /* 0x000fca0007810000 */
[----:B------:R-:W0:Y:S02]  /*dc10*/  SHFL.BFLY PT, R14, R31, 0x2, 0x1f ;  /* 0x0c401f001f0e7f89 */ /* 0x000e2400000e0000 */
[----:B0-----:R-:W-:-:S05]  /*dc20*/  FMNMX.FTZ R30, R31, R14, !PT ;  /* 0x0000000e1f1e7209 */ /* 0x001fca0007810000 */
[----:B------:R-:W0:Y:S02]  /*dc30*/  SHFL.BFLY PT, R85, R30, 0x1, 0x1f ;  /* 0x0c201f001e557f89 */ /* 0x000e2400000e0000 */
[----:B0-----:R-:W-:-:S04]  /*dc40*/  FMNMX.FTZ R14, R30, R85, !PT ;  /* 0x000000551e0e7209 */ /* 0x001fc80007810000 */
[C---:B------:R-:W-:Y:S01]  /*dc50*/  FSETP.NEU.FTZ.AND P6, PT, R14.reuse, -INF , PT ;  /* 0xff8000000e00780b */ /* 0x040fe20003fdd000 */
[----:B------:R-:W-:-:S03]  /*dc60*/  FMUL.FTZ R31, R14, UR10 ;  /* 0x0000000a0e1f7c20 */ /* 0x000fc60008410000 */
[----:B------:R-:W-:Y:S02]  /*dc70*/  FSEL R146, R14, RZ, P6 ;  /* 0x000000ff0e927208 */ /* 0x000fe40003000000 */
[----:B------:R-:W-:-:S03]  /*dc80*/  FSEL R31, R31, RZ, P6 ;  /* 0x000000ff1f1f7208 */ /* 0x000fc60003000000 */
[----:B------:R-:W-:Y:S02]  /*dc90*/  FADD.FTZ R146, -R146, R15 ;  /* 0x0000000f92927221 */ /* 0x000fe40000010100 */
[--C-:B------:R-:W-:Y:S01]  /*dca0*/  FFMA.FTZ R30, R54, UR10, -R31.reuse ;  /* 0x0000000a361e7c23 */ /* 0x100fe2000801081f */
[--C-:B------:R-:W-:Y:S01]  /*dcb0*/  FFMA.FTZ R54, R24, UR10, -R31.reuse ;  /* 0x0000000a18367c23 */ /* 0x100fe2000801081f */
[----:B------:R-:W-:Y:S01]  /*dcc0*/  FSEL R24, R37, -INF , !P3 ;  /* 0xff80000025187808 */ /* 0x000fe20005800000 */
[--C-:B------:R-:W-:Y:S01]  /*dcd0*/  FFMA.FTZ R87, R28, UR10, -R31.reuse ;  /* 0x0000000a1c577c23 */ /* 0x100fe2000801081f */
[----:B------:R-:W-:Y:S01]  /*dce0*/  ISETP.GT.AND P3, PT, R142, 0x21, P2 ;  /* 0x000000218e00780c */ /* 0x000fe20001764270 */
[----:B------:R0:W-:Y:S01]  /*dcf0*/  MUFU.EX2 R37, R54 ;  /* 0x0000003600257308 */ /* 0x0001e20000000800 */
[----:B------:R-:W-:Y:S01]  /*dd00*/  FSEL R28, R43, -INF , !P4 ;  /* 0xff8000002b1c7808 */ /* 0x000fe20006000000 */
[--C-:B------:R-:W-:Y:S01]  /*dd10*/  FFMA.FTZ R42, R42, UR10, -R31.reuse ;  /* 0x0000000a2a2a7c23 */ /* 0x100fe2000801081f */
[----:B------:R-:W-:Y:S01]  /*dd20*/  ISETP.LT.OR P3, PT, R143, 0x22, P3 ;  /* 0x000000228f00780c */ /* 0x000fe20001f61670 */
[--C-:B------:R-:W-:Y:S01]  /*dd30*/  FFMA.FTZ R149, R138, UR10, -R31.reuse ;  /* 0x0000000a8a957c23 */ /* 0x100fe2000801081f */
[----:B------:R-:W-:Y:S01]  /*dd40*/  ISETP.GT.AND P4, PT, R142, 0x29, P2 ;  /* 0x000000298e00780c */ /* 0x000fe20001784270 */
[--C-:B------:R-:W-:Y:S01]  /*dd50*/  FFMA.FTZ R141, R44, UR10, -R31.reuse ;  /* 0x0000000a2c8d7c23 */ /* 0x100fe2000801081f */
[----:B------:R-:W-:Y:S01]  /*dd60*/  FSEL R41, R41, -INF , !P3 ;  /* 0xff80000029297808 */ /* 0x000fe20005800000 */
[----:B------:R1:W-:Y:S01]  /*dd70*/  MUFU.EX2 R43, R87 ;  /* 0x00000057002b7308 */ /* 0x0003e20000000800 */
[----:B------:R-:W-:Y:S01]  /*dd80*/  ISETP.GT.AND P3, PT, R142, RZ, P2 ;  /* 0x000000ff8e00720c */ /* 0x000fe20001764270 */
[--C-:B0-----:R-:W-:Y:S01]  /*dd90*/  FFMA.FTZ R54, R55, UR10, -R31.reuse ;  /* 0x0000000a37367c23 */ /* 0x101fe2000801081f */
[C---:B------:R-:W-:Y:S01]  /*dda0*/  ISETP.LT.OR P4, PT, R143.reuse, 0x2a, P4 ;  /* 0x0000002a8f00780c */ /* 0x040fe20002781670 */
[--C-:B------:R-:W-:Y:S01]  /*ddb0*/  FFMA.FTZ R44, R56, UR10, -R31.reuse ;  /* 0x0000000a382c7c23 */ /* 0x100fe2000801081f */
[----:B------:R-:W-:Y:S01]  /*ddc0*/  ISETP.LT.OR P3, PT, R143, 0x1, P3 ;  /* 0x000000018f00780c */ /* 0x000fe20001f61670 */
[--C-:B------:R-:W-:Y:S01]  /*ddd0*/  FFMA.FTZ R147, R52, UR10, -R31.reuse ;  /* 0x0000000a34937c23 */ /* 0x100fe2000801081f */
[----:B------:R-:W-:Y:S01]  /*dde0*/  FSEL R45, R45, -INF , !P4 ;  /* 0xff8000002d2d7808 */ /* 0x000fe20006000000 */
[--C-:B------:R-:W-:Y:S01]  /*ddf0*/  FFMA.FTZ R52, R71, UR10, -R31.reuse ;  /* 0x0000000a47347c23 */ /* 0x100fe2000801081f */
[----:B------:R-:W-:Y:S01]  /*de00*/  FSEL R85, R21, -INF , !P3 ;  /* 0xff80000015557808 */ /* 0x000fe20005800000 */
[--C-:B-1----:R-:W-:Y:S01]  /*de10*/  FFMA.FTZ R87, R144, UR10, -R31.reuse ;  /* 0x0000000a90577c23 */ /* 0x102fe2000801081f */
[----:B------:R-:W-:Y:S01]  /*de20*/  ISETP.GT.AND P3, PT, R142, 0x30, P2 ;  /* 0x000000308e00780c */ /* 0x000fe20001764270 */
[--C-:B------:R-:W-:Y:S01]  /*de30*/  FFMA.FTZ R46, R46, UR10, -R31.reuse ;  /* 0x0000000a2e2e7c23 */ /* 0x100fe2000801081f */
[----:B------:R-:W-:Y:S01]  /*de40*/  FMNMX.FTZ R86, R85, R20, !PT ;  /* 0x0000001455567209 */ /* 0x000fe20007810000 */
[--C-:B------:R-:W-:Y:S01]  /*de50*/  FFMA.FTZ R145, R48, UR10, -R31.reuse ;  /* 0x0000000a30917c23 */ /* 0x100fe2000801081f */
[----:B------:R-:W-:Y:S01]  /*de60*/  ISETP.LT.OR P3, PT, R143, 0x31, P3 ;  /* 0x000000318f00780c */ /* 0x000fe20001f61670 */
[--C-:B------:R-:W-:Y:S01]  /*de70*/  FFMA.FTZ R48, R63, UR10, -R31.reuse ;  /* 0x0000000a3f307c23 */ /* 0x100fe2000801081f */
[----:B------:R-:W-:Y:S01]  /*de80*/  FMNMX.FTZ R86, R25, R86, !PT ;  /* 0x0000005619567209 */ /* 0x000fe20007810000 */
[--C-:B------:R-:W-:Y:S01]  /*de90*/  FFMA.FTZ R26, R26, UR10, -R31.reuse ;  /* 0x0000000a1a1a7c23 */ /* 0x100fe2000801081f */
[----:B------:R-:W-:Y:S01]  /*dea0*/  FSEL R55, R47, -INF , !P3 ;  /* 0xff8000002f377808 */ /* 0x000fe20005800000 */
[--C-:B------:R-:W-:Y:S01]  /*deb0*/  FFMA.FTZ R34, R34, UR10, -R31.reuse ;  /* 0x0000000a22227c23 */ /* 0x100fe2000801081f */
[----:B------:R-:W-:Y:S01]  /*dec0*/  FMNMX.FTZ R86, R27, R86, !PT ;  /* 0x000000561b567209 */ /* 0x000fe20007810000 */
[----:B------:R0:W-:Y:S01]  /*ded0*/  MUFU.EX2 R47, R87 ;  /* 0x00000057002f7308 */ /* 0x0001e20000000800 */
[----:B------:R-:W-:Y:S01]  /*dee0*/  ISETP.GT.AND P3, PT, R142, 0x38, P2 ;  /* 0x000000388e00780c */ /* 0x000fe20001764270 */
[--C-:B------:R-:W-:Y:S01]  /*def0*/  FFMA.FTZ R63, R73, UR10, -R31.reuse ;  /* 0x0000000a493f7c23 */ /* 0x100fe2000801081f */
[----:B------:R-:W-:Y:S01]  /*df00*/  FMNMX.FTZ R21, R29, R86, !PT ;  /* 0x000000561d157209 */ /* 0x000fe20007810000 */
[----:B------:R-:W-:Y:S01]  /*df10*/  FFMA.FTZ R140, R140, UR10, -R31 ;  /* 0x0000000a8c8c7c23 */ /* 0x000fe2000801081f */
[----:B------:R-:W-:Y:S01]  /*df20*/  ISETP.LT.OR P3, PT, R143, 0x39, P3 ;  /* 0x000000398f00780c */ /* 0x000fe20001f61670 */
[----:B------:R-:W-:Y:S01]  /*df30*/  FMUL.FTZ R15, R146, UR10 ;  /* 0x0000000a920f7c20 */ /* 0x000fe20008410000 */
[----:B------:R-:W-:Y:S01]  /*df40*/  FMNMX.FTZ R144, R32, R21, !PT ;  /* 0x0000001520907209 */ /* 0x000fe20007810000 */
[----:B------:R-:W-:Y:S01]  /*df50*/  MUFU.EX2 R30, R30 ;  /* 0x0000001e001e7308 */ /* 0x000fe20000000800 */
[----:B------:R-:W-:-:S02]  /*df60*/  ISETP.GT.AND P4, PT, R142, 0x31, P2 ;  /* 0x000000318e00780c */ /* 0x000fc40001784270 */
[----:B------:R-:W-:Y:S02]  /*df70*/  FMNMX.FTZ R144, R33, R144, !PT ;  /* 0x0000009021907209 */ /* 0x000fe40007810000 */
[----:B------:R-:W-:Y:S01]  /*df80*/  FSEL R86, R51, -INF , !P3 ;  /* 0xff80000033567808 */ /* 0x000fe20005800000 */
[--C-:B------:R-:W-:Y:S01]  /*df90*/  FFMA.FTZ R51, R36, UR10, -R31.reuse ;  /* 0x0000000a24337c23 */ /* 0x100fe2000801081f */
[----:B------:R-:W-:Y:S01]  /*dfa0*/  FMNMX.FTZ R21, R35, R144, !PT ;  /* 0x0000009023157209 */ /* 0x000fe20007810000 */
[----:B------:R-:W-:Y:S01]  /*dfb0*/  FFMA.FTZ R36, R38, UR10, -R31 ;  /* 0x0000000a26247c23 */ /* 0x000fe2000801081f */
[----:B------:R-:W-:Y:S01]  /*dfc0*/  ISETP.LT.OR P4, PT, R143, 0x32, P4 ;  /* 0x000000328f00780c */ /* 0x000fe20002781670 */
[----:B------:R-:W1:Y:S01]  /*dfd0*/  MUFU.EX2 R15, R15 ;  /* 0x0000000f000f7308 */ /* 0x000e620000000800 */
[----:B------:R-:W-:Y:S02]  /*dfe0*/  FMNMX.FTZ R38, R24, R21, !PT ;  /* 0x0000001518267209 */ /* 0x000fe40007810000 */
[----:B------:R-:W-:-:S02]  /*dff0*/  FSEL R49, R49, -INF , !P4 ;  /* 0xff80000031317808 */ /* 0x000fc40006000000 */
[----:B------:R-:W-:Y:S02]  /*e000*/  FMNMX.FTZ R38, R39, R38, !PT ;  /* 0x0000002627267209 */ /* 0x000fe40007810000 */
[----:B------:R-:W-:Y:S01]  /*e010*/  ISETP.GT.AND P4, PT, R142, 0x39, P2 ;  /* 0x000000398e00780c */ /* 0x000fe20001784270 */
[----:B------:R-:W-:Y:S01]  /*e020*/  MUFU.EX2 R26, R26 ;  /* 0x0000001a001a7308 */ /* 0x000fe20000000800 */
[----:B------:R-:W-:Y:S02]  /*e030*/  FMNMX.FTZ R21, R41, R38, !PT ;  /* 0x0000002629157209 */ /* 0x000fe40007810000 */
[----:B------:R-:W-:Y:S02]  /*e040*/  ISETP.LT.OR P4, PT, R143, 0x3a, P4 ;  /* 0x0000003a8f00780c */ /* 0x000fe40002781670 */
[----:B------:R-:W-:Y:S02]  /*e050*/  FMNMX.FTZ R38, R28, R21, !PT ;  /* 0x000000151c267209 */ /* 0x000fe40007810000 */
[----:B0-----:R-:W-:Y:S01]  /*e060*/  FSEL R87, R53, -INF , !P4 ;  /* 0xff80000035577808 */ /* 0x001fe20006000000 */
[--C-:B------:R-:W-:Y:S01]  /*e070*/  FFMA.FTZ R53, R40, UR10, -R31.reuse ;  /* 0x0000000a28357c23 */ /* 0x100fe2000801081f */
[----:B------:R-:W-:Y:S01]  /*e080*/  FMNMX.FTZ R40, R45, R38, !PT ;  /* 0x000000262d287209 */ /* 0x000fe20007810000 */
[----:B------:R-:W-:Y:S01]  /*e090*/  MUFU.EX2 R54, R54 ;  /* 0x0000003600367308 */ /* 0x000fe20000000800 */
[----:B------:R-:W-:Y:S01]  /*e0a0*/  ISETP.GT.AND P3, PT, R142, 0x40, P2 ;  /* 0x000000408e00780c */ /* 0x000fe20001764270 */
[-C--:B-1----:R-:W-:Y:S01]  /*e0b0*/  FMUL.FTZ R88, R88, R15.reuse ;  /* 0x0000000f58587220 */ /* 0x082fe20000410000 */
[----:B------:R-:W-:Y:S01]  /*e0c0*/  FMNMX.FTZ R40, R55, R40, !PT ;  /* 0x0000002837287209 */ /* 0x000fe20007810000 */
[-C--:B------:R-:W-:Y:S01]  /*e0d0*/  FMUL.FTZ R89, R89, R15.reuse ;  /* 0x0000000f59597220 */ /* 0x080fe20000410000 */
[----:B------:R-:W-:Y:S01]  /*e0e0*/  ISETP.LT.OR P3, PT, R143, 0x41, P3 ;  /* 0x000000418f00780c */ /* 0x000fe20001f61670 */
[-C--:B------:R-:W-:Y:S01]  /*e0f0*/  FMUL.FTZ R92, R92, R15.reuse ;  /* 0x0000000f5c5c7220 */ /* 0x080fe20000410000 */
[----:B------:R-:W-:Y:S01]  /*e100*/  ISETP.GT.AND P4, PT, R142, 0x41, P2 ;  /* 0x000000418e00780c */ /* 0x000fe20001784270 */
[----:B------:R0:W-:Y:S01]  /*e110*/  MUFU.EX2 R38, R42 ;  /* 0x0000002a00267308 */ /* 0x0001e20000000800 */
[----:B------:R-:W-:Y:S01]  /*e120*/  FMNMX.FTZ R21, R49, R40, !PT ;  /* 0x0000002831157209 */ /* 0x000fe20007810000 */
[-C--:B------:R-:W-:Y:S01]  /*e130*/  FMUL.FTZ R93, R93, R15.reuse ;  /* 0x0000000f5d5d7220 */ /* 0x080fe20000410000 */
[----:B------:R-:W-:Y:S01]  /*e140*/  FSEL R57, R57, -INF , !P3 ;  /* 0xff80000039397808 */ /* 0x000fe20005800000 */
[-C--:B------:R-:W-:Y:S01]  /*e150*/  FMUL.FTZ R96, R96, R15.reuse ;  /* 0x0000000f60607220 */ /* 0x080fe20000410000 */
[----:B------:R-:W-:Y:S01]  /*e160*/  ISETP.GT.AND P3, PT, R142, 0x48, P2 ;  /* 0x000000488e00780c */ /* 0x000fe20001764270 */
[----:B------:R-:W-:Y:S01]  /*e170*/  FMUL.FTZ R97, R97, R15 ;  /* 0x0000000f61617220 */ /* 0x000fe20000410000 */
[C---:B------:R-:W-:Y:S01]  /*e180*/  ISETP.LT.OR P4, PT, R143.reuse, 0x42, P4 ;  /* 0x000000428f00780c */ /* 0x040fe20002781670 */
[----:B------:R-:W-:Y:S01]  /*e190*/  MUFU.EX2 R34, R34 ;  /* 0x0000002200227308 */ /* 0x000fe20000000800 */
[----:B------:R-:W-:Y:S01]  /*e1a0*/  FMNMX.FTZ R40, R86, R21, !PT ;  /* 0x0000001556287209 */ /* 0x000fe20007810000 */
[-C--:B------:R-:W-:Y:S01]  /*e1b0*/  FMUL.FTZ R100, R100, R15.reuse ;  /* 0x0000000f64647220 */ /* 0x080fe20000410000 */
[----:B------:R-:W-:Y:S01]  /*e1c0*/  ISETP.LT.OR P3, PT, R143, 0x49, P3 ;  /* 0x000000498f00780c */ /* 0x000fe20001f61670 */
[-C--:B------:R-:W-:Y:S01]  /*e1d0*/  FMUL.FTZ R101, R101, R15.reuse ;  /* 0x0000000f65657220 */ /* 0x080fe20000410000 */
[----:B------:R-:W-:Y:S01]  /*e1e0*/  FSEL R58, R58, -INF , !P4 ;  /* 0xff8000003a3a7808 */ /* 0x000fe20006000000 */
[-C--:B------:R-:W-:Y:S01]  /*e1f0*/  FMUL.FTZ R104, R104, R15.reuse ;  /* 0x0000000f68687220 */ /* 0x080fe20000410000 */
[----:B------:R-:W-:Y:S01]  /*e200*/  ISETP.GT.AND P4, PT, R142, 0x49, P2 ;  /* 0x000000498e00780c */ /* 0x000fe20001784270 */
[----:B------:R-:W-:Y:S01]  /*e210*/  MUFU.EX2 R51, R51 ;  /* 0x0000003300337308 */ /* 0x000fe20000000800 */
[----:B0-----:R-:W-:Y:S01]  /*e220*/  FMNMX.FTZ R42, R87, R40, !PT ;  /* 0x00000028572a7209 */ /* 0x001fe20007810000 */
[-C--:B------:R-:W-:Y:S01]  /*e230*/  FMUL.FTZ R105, R105, R15.reuse ;  /* 0x0000000f69697220 */ /* 0x080fe20000410000 */
[----:B------:R-:W-:Y:S01]  /*e240*/  FSEL R60, R60, -INF , !P3 ;  /* 0xff8000003c3c7808 */ /* 0x000fe20005800000 */
[-C--:B------:R-:W-:Y:S01]  /*e250*/  FMUL.FTZ R108, R108, R15.reuse ;  /* 0x0000000f6c6c7220 */ /* 0x080fe20000410000 */
[----:B------:R-:W-:Y:S01]  /*e260*/  ISETP.GT.AND P3, PT, R142, 0x50, P2 ;  /* 0x000000508e00780c */ /* 0x000fe20001764270 */
[----:B------:R-:W-:Y:S01]  /*e270*/  FMUL.FTZ R109, R109, R15 ;  /* 0x0000000f6d6d7220 */ /* 0x000fe20000410000 */
[----:B------:R-:W-:Y:S01]  /*e280*/  ISETP.LT.OR P4, PT, R143, 0x4a, P4 ;  /* 0x0000004a8f00780c */ /* 0x000fe20002781670 */
[----:B------:R0:W-:Y:S01]  /*e290*/  MUFU.EX2 R40, R46 ;  /* 0x0000002e00287308 */ /* 0x0001e20000000800 */
[----:B------:R-:W-:Y:S01]  /*e2a0*/  FMNMX.FTZ R21, R57, R42, !PT ;  /* 0x0000002a39157209 */ /* 0x000fe20007810000 */
[--C-:B------:R-:W-:Y:S01]  /*e2b0*/  FFMA.FTZ R42, R50, UR10, -R31.reuse ;  /* 0x0000000a322a7c23 */ /* 0x100fe2000801081f */
[----:B------:R-:W-:Y:S01]  /*e2c0*/  ISETP.LT.OR P3, PT, R143, 0x51, P3 ;  /* 0x000000518f00780c */ /* 0x000fe20001f61670 */
[--C-:B------:R-:W-:Y:S01]  /*e2d0*/  FFMA.FTZ R50, R67, UR10, -R31.reuse ;  /* 0x0000000a43327c23 */ /* 0x100fe2000801081f */
[----:B------:R-:W-:Y:S01]  /*e2e0*/  FSEL R62, R62, -INF , !P4 ;  /* 0xff8000003e3e7808 */ /* 0x000fe20006000000 */
[--C-:B------:R-:W-:Y:S01]  /*e2f0*/  FFMA.FTZ R67, R139, UR10, -R31.reuse ;  /* 0x0000000a8b437c23 */ /* 0x100fe2000801081f */
[----:B------:R-:W-:Y:S01]  /*e300*/  ISETP.GT.AND P4, PT, R142, 0x51, P2 ;  /* 0x000000518e00780c */ /* 0x000fe20001784270 */
[----:B------:R-:W-:Y:S01]  /*e310*/  MUFU.EX2 R36, R36 ;  /* 0x0000002400247308 */ /* 0x000fe20000000800 */
[----:B------:R-:W-:Y:S01]  /*e320*/  FMNMX.FTZ R21, R58, R21, !PT ;  /* 0x000000153a157209 */ /* 0x000fe20007810000 */
[--C-:B0-----:R-:W-:Y:S01]  /*e330*/  FFMA.FTZ R46, R59, UR10, -R31.reuse ;  /* 0x0000000a3b2e7c23 */ /* 0x101fe2000801081f */
[----:B------:R-:W-:Y:S01]  /*e340*/  FSEL R64, R64, -INF , !P3 ;  /* 0xff80000040407808 */ /* 0x000fe20005800000 */
[--C-:B------:R-:W-:Y:S01]  /*e350*/  FFMA.FTZ R59, R65, UR10, -R31.reuse ;  /* 0x0000000a413b7c23 */ /* 0x100fe2000801081f */
[----:B------:R-:W-:Y:S01]  /*e360*/  ISETP.GT.AND P3, PT, R142, 0x58, P2 ;  /* 0x000000588e00780c */ /* 0x000fe20001764270 */
[----:B------:R-:W-:Y:S01]  /*e370*/  FFMA.FTZ R65, R77, UR10, -R31 ;  /* 0x0000000a4d417c23 */ /* 0x000fe2000801081f */
[C---:B------:R-:W-:Y:S01]  /*e380*/  ISETP.LT.OR P4, PT, R143.reuse, 0x52, P4 ;  /* 0x000000528f00780c */ /* 0x040fe20002781670 */
[----:B------:R-:W-:Y:S01]  /*e390*/  MUFU.EX2 R53, R53 ;  /* 0x0000003500357308 */ /* 0x000fe20000000800 */
[----:B------:R-:W-:Y:S01]  /*e3a0*/  FMNMX.FTZ R21, R60, R21, !PT ;  /* 0x000000153c157209 */ /* 0x000fe20007810000 */
[-C--:B------:R-:W-:Y:S01]  /*e3b0*/  FMUL.FTZ R112, R112, R15.reuse ;  /* 0x0000000f70707220 */ /* 0x080fe20000410000 */
[----:B------:R-:W-:Y:S01]  /*e3c0*/  ISETP.LT.OR P3, PT, R143, 0x59, P3 ;  /* 0x000000598f00780c */ /* 0x000fe20001f61670 */
[-C--:B------:R-:W-:Y:S01]  /*e3d0*/  FMUL.FTZ R113, R113, R15.reuse ;  /* 0x0000000f71717220 */ /* 0x080fe20000410000 */
[----:B------:R-:W-:Y:S01]  /*e3e0*/  FSEL R66, R66, -INF , !P4 ;  /* 0xff80000042427808 */ /* 0x000fe20006000000 */
[----:B------:R-:W-:Y:S01]  /*e3f0*/  FMUL.FTZ R116, R116, R15 ;  /* 0x0000000f74747220 */ /* 0x000fe20000410000 */
[----:B------:R-:W-:Y:S01]  /*e400*/  FMNMX.FTZ R21, R62, R21, !PT ;  /* 0x000000153e157209 */ /* 0x000fe20007810000 */
[----:B------:R-:W-:Y:S01]  /*e410*/  MUFU.EX2 R141, R141 ;  /* 0x0000008d008d7308 */ /* 0x000fe20000000800 */
[----:B------:R-:W-:Y:S01]  /*e420*/  ISETP.GT.AND P4, PT, R142, 0x59, P2 ;  /* 0x000000598e00780c */ /* 0x000fe20001784270 */
[-C--:B------:R-:W-:Y:S01]  /*e430*/  FMUL.FTZ R117, R117, R15.reuse ;  /* 0x0000000f75757220 */ /* 0x080fe20000410000 */
[----:B------:R-:W-:Y:S01]  /*e440*/  FSEL R68, R68, -INF , !P3 ;  /* 0xff80000044447808 */ /* 0x000fe20005800000 */
[----:B------:R-:W-:Y:S01]  /*e450*/  FMUL.FTZ R120, R120, R15 ;  /* 0x0000000f78787220 */ /* 0x000fe20000410000 */
[----:B------:R-:W-:Y:S01]  /*e460*/  FMNMX.FTZ R21, R64, R21, !PT ;  /* 0x0000001540157209 */ /* 0x000fe20007810000 */
[-C--:B------:R-:W-:Y:S01]  /*e470*/  FMUL.FTZ R121, R121, R15.reuse ;  /* 0x0000000f79797220 */ /* 0x080fe20000410000 */
[----:B------:R-:W-:Y:S01]  /*e480*/  ISETP.GT.AND P3, PT, R142, 0x60, P2 ;  /* 0x000000608e00780c */ /* 0x000fe20001764270 */
[----:B------:R-:W-:Y:S01]  /*e490*/  MUFU.EX2 R145, R145 ;  /* 0x0000009100917308 */ /* 0x000fe20000000800 */
[----:B------:R-:W-:Y:S01]  /*e4a0*/  ISETP.LT.OR P4, PT, R143, 0x5a, P4 ;  /* 0x0000005a8f00780c */ /* 0x000fe20002781670 */
[----:B------:R-:W-:Y:S01]  /*e4b0*/  FMUL.FTZ R124, R124, R15 ;  /* 0x0000000f7c7c7220 */ /* 0x000fe20000410000 */
[----:B------:R-:W-:Y:S01]  /*e4c0*/  FMNMX.FTZ R21, R66, R21, !PT ;  /* 0x0000001542157209 */ /* 0x000fe20007810000 */
[-C--:B------:R-:W-:Y:S01]  /*e4d0*/  FMUL.FTZ R125, R125, R15.reuse ;  /* 0x0000000f7d7d7220 */ /* 0x080fe20000410000 */
[----:B------:R-:W-:Y:S01]  /*e4e0*/  ISETP.LT.OR P3, PT, R143, 0x61, P3 ;  /* 0x000000618f00780c */ /* 0x000fe20001f61670 */
[-C--:B------:R-:W-:Y:S01]  /*e4f0*/  FMUL.FTZ R128, R128, R15.reuse ;  /* 0x0000000f80807220 */ /* 0x080fe20000410000 */
[----:B------:R-:W-:Y:S01]  /*e500*/  FSEL R70, R70, -INF , !P4 ;  /* 0xff80000046467808 */ /* 0x000fe20006000000 */
[----:B------:R-:W-:Y:S01]  /*e510*/  MUFU.EX2 R42, R42 ;  /* 0x0000002a002a7308 */ /* 0x000fe20000000800 */
[----:B------:R-:W-:Y:S01]  /*e520*/  ISETP.GT.AND P4, PT, R142, 0x61, P2 ;  /* 0x000000618e00780c */ /* 0x000fe20001784270 */
[----:B------:R-:W-:Y:S01]  /*e530*/  FMUL.FTZ R129, R129, R15 ;  /* 0x0000000f81817220 */ /* 0x000fe20000410000 */
[----:B------:R-:W-:Y:S01]  /*e540*/  FMNMX.FTZ R21, R68, R21, !PT ;  /* 0x0000001544157209 */ /* 0x000fe20007810000 */
[-C--:B------:R-:W-:Y:S01]  /*e550*/  FMUL.FTZ R132, R132, R15.reuse ;  /* 0x0000000f84847220 */ /* 0x080fe20000410000 */
[----:B------:R-:W-:Y:S01]  /*e560*/  FSEL R72, R72, -INF , !P3 ;  /* 0xff80000048487808 */ /* 0x000fe20005800000 */
[----:B------:R-:W-:Y:S01]  /*e570*/  FMUL.FTZ R133, R133, R15 ;  /* 0x0000000f85857220 */ /* 0x000fe20000410000 */
[----:B------:R-:W-:Y:S01]  /*e580*/  ISETP.GT.AND P3, PT, R142, 0x68, P2 ;  /* 0x000000688e00780c */ /* 0x000fe20001764270 */
[----:B------:R-:W-:Y:S01]  /*e590*/  MUFU.EX2 R147, R147 ;  /* 0x0000009300937308 */ /* 0x000fe20000000800 */
[----:B------:R-:W-:-:S02]  /*e5a0*/  ISETP.LT.OR P4, PT, R143, 0x62, P4 ;  /* 0x000000628f00780c */ /* 0x000fc40002781670 */
[----:B------:R-:W-:Y:S02]  /*e5b0*/  FMNMX.FTZ R21, R70, R21, !PT ;  /* 0x0000001546157209 */ /* 0x000fe40007810000 */
[----:B------:R-:W-:Y:S02]  /*e5c0*/  ISETP.LT.OR P3, PT, R143, 0x69, P3 ;  /* 0x000000698f00780c */ /* 0x000fe40001f61670 */
[----:B------:R-:W-:Y:S01]  /*e5d0*/  FSEL R74, R74, -INF , !P4 ;  /* 0xff8000004a4a7808 */ /* 0x000fe20006000000 */
[----:B------:R-:W-:Y:S01]  /*e5e0*/  MUFU.EX2 R44, R44 ;  /* 0x0000002c002c7308 */ /* 0x000fe20000000800 */
[----:B------:R-:W-:Y:S02]  /*e5f0*/  ISETP.GT.AND P4, PT, R142, 0x69, P2 ;  /* 0x000000698e00780c */ /* 0x000fe40001784270 */
[----:B------:R-:W-:Y:S02]  /*e600*/  FMNMX.FTZ R21, R72, R21, !PT ;  /* 0x0000001548157209 */ /* 0x000fe40007810000 */
[----:B------:R-:W-:-:S02]  /*e610*/  FSEL R76, R76, -INF , !P3 ;  /* 0xff8000004c4c7808 */ /* 0x000fc40005800000 */
[----:B------:R-:W-:Y:S01]  /*e620*/  ISETP.GT.AND P3, PT, R142, 0x70, P2 ;  /* 0x000000708e00780c */ /* 0x000fe20001764270 */
[----:B------:R-:W-:Y:S01]  /*e630*/  MUFU.EX2 R149, R149 ;  /* 0x0000009500957308 */ /* 0x000fe20000000800 */
[C---:B------:R-:W-:Y:S02]  /*e640*/  ISETP.LT.OR P4, PT, R143.reuse, 0x6a, P4 ;  /* 0x0000006a8f00780c */ /* 0x040fe40002781670 */
[----:B------:R-:W-:Y:S02]  /*e650*/  FMNMX.FTZ R21, R74, R21, !PT ;  /* 0x000000154a157209 */ /* 0x000fe40007810000 */
[----:B------:R-:W-:Y:S02]  /*e660*/  ISETP.LT.OR P3, PT, R143, 0x71, P3 ;  /* 0x000000718f00780c */ /* 0x000fe40001f61670 */
[----:B------:R-:W-:Y:S01]  /*e670*/  FSEL R144, R78, -INF , !P4 ;  /* 0xff8000004e907808 */ /* 0x000fe20006000000 */
[----:B------:R-:W-:Y:S01]  /*e680*/  MUFU.EX2 R46, R46 ;  /* 0x0000002e002e7308 */ /* 0x000fe20000000800 */
[----:B------:R-:W-:-:S02]  /*e690*/  ISETP.GT.AND P4, PT, R142, 0x71, P2 ;  /* 0x000000718e00780c */ /* 0x000fc40001784270 */
[----:B------:R-:W-:Y:S02]  /*e6a0*/  FMNMX.FTZ R21, R76, R21, !PT ;  /* 0x000000154c157209 */ /* 0x000fe40007810000 */
[----:B------:R-:W-:Y:S01]  /*e6b0*/  FSEL R138, R80, -INF , !P3 ;  /* 0xff800000508a7808 */ /* 0x000fe20005800000 */
[----:B------:R-:W-:Y:S01]  /*e6c0*/  FFMA.FTZ R80, R81, UR10, -R31 ;  /* 0x0000000a51507c23 */ /* 0x000fe2000801081f */
[----:B------:R-:W-:Y:S01]  /*e6d0*/  ISETP.GT.AND P3, PT, R142, 0x78, P2 ;  /* 0x000000788e00780c */ /* 0x000fe20001764270 */
[----:B------:R-:W-:Y:S01]  /*e6e0*/  MUFU.EX2 R48, R48 ;  /* 0x0000003000307308 */ /* 0x000fe20000000800 */
[----:B------:R-:W-:Y:S02]  /*e6f0*/  ISETP.LT.OR P4, PT, R143, 0x72, P4 ;  /* 0x000000728f00780c */ /* 0x000fe40002781670 */
[----:B------:R-:W-:Y:S02]  /*e700*/  FMNMX.FTZ R21, R144, R21, !PT ;  /* 0x0000001590157209 */ /* 0x000fe40007810000 */
[----:B------:R-:W-:-:S02]  /*e710*/  ISETP.GT.AND P2, PT, R142, 0x79, P2 ;  /* 0x000000798e00780c */ /* 0x000fc40001744270 */
[C---:B------:R-:W-:Y:S01]  /*e720*/  ISETP.LT.OR P3, PT, R143.reuse, 0x79, P3 ;  /* 0x000000798f00780c */ /* 0x040fe20001f61670 */
[----:B------:R-:W-:Y:S01]  /*e730*/  MUFU.EX2 R59, R59 ;  /* 0x0000003b003b7308 */ /* 0x000fe20000000800 */
[----:B------:R-:W-:Y:S02]  /*e740*/  FSEL R82, R82, -INF , !P4 ;  /* 0xff80000052527808 */ /* 0x000fe40006000000 */
[----:B------:R-:W-:Y:S02]  /*e750*/  FMNMX.FTZ R21, R138, R21, !PT ;  /* 0x000000158a157209 */ /* 0x000fe40007810000 */
[----:B------:R-:W-:Y:S02]  /*e760*/  ISETP.LT.OR P2, PT, R143, 0x7a, P2 ;  /* 0x0000007a8f00780c */ /* 0x000fe40001741670 */
[----:B------:R-:W-:Y:S01]  /*e770*/  FSEL R142, R83, -INF , !P3 ;  /* 0xff800000538e7808 */ /* 0x000fe20005800000 */
[--C-:B------:R-:W-:Y:S01]  /*e780*/  FFMA.FTZ R83, R61, UR10, -R31.reuse ;  /* 0x0000000a3d537c23 */ /* 0x100fe2000801081f */
[----:B------:R-:W-:Y:S01]  /*e790*/  FMNMX.FTZ R21, R82, R21, !PT ;  /* 0x0000001552157209 */ /* 0x000fe20007810000 */
[--C-:B------:R-:W-:Y:S01]  /*e7a0*/  FFMA.FTZ R61, R69, UR10, -R31.reuse ;  /* 0x0000000a453d7c23 */ /* 0x100fe2000801081f */
[----:B------:R-:W-:Y:S01]  /*e7b0*/  FSEL R84, R84, -INF , !P2 ;  /* 0xff80000054547808 */ /* 0x000fe20005000000 */
[----:B------:R-:W-:Y:S01]  /*e7c0*/  FFMA.FTZ R69, R79, UR10, -R31 ;  /* 0x0000000a4f457c23 */ /* 0x000fe2000801081f */
[----:B------:R-:W-:Y:S01]  /*e7d0*/  FMNMX.FTZ R21, R142, R21, !PT ;  /* 0x000000158e157209 */ /* 0x000fe20007810000 */
[----:B------:R-:W-:Y:S03]  /*e7e0*/  MUFU.EX2 R83, R83 ;  /* 0x0000005300537308 */ /* 0x000fe60000000800 */
[----:B------:R-:W-:-:S05]  /*e7f0*/  FMNMX.FTZ R21, R84, R21, !PT ;  /* 0x0000001554157209 */ /* 0x000fca0007810000 */
[----:B------:R-:W0:Y:S01]  /*e800*/  SHFL.BFLY PT, R56, R21, 0x2, 0x1f ;  /* 0x0c401f0015387f89 */ /* 0x000e2200000e0000 */
[----:B------:R-:W-:Y:S08]  /*e810*/  MUFU.EX2 R50, R50 ;  /* 0x0000003200327308 */ /* 0x000ff00000000800 */
[----:B------:R-:W-:Y:S08]  /*e820*/  MUFU.EX2 R61, R61 ;  /* 0x0000003d003d7308 */ /* 0x000ff00000000800 */
[----:B------:R-:W-:Y:S01]  /*e830*/  MUFU.EX2 R52, R52 ;  /* 0x0000003400347308 */ /* 0x000fe20000000800 */
[----:B0-----:R-:W-:Y:S01]  /*e840*/  FMNMX.FTZ R71, R21, R56, !PT ;  /* 0x0000003815477209 */ /* 0x001fe20007810000 */
[----:B------:R-:W-:-:S06]  /*e850*/  FFMA.FTZ R56, R75, UR10, -R31 ;  /* 0x0000000a4b387c23 */ /* 0x000fcc000801081f */
[----:B------:R-:W-:Y:S01]  /*e860*/  MUFU.EX2 R63, R63 ;  /* 0x0000003f003f7308 */ /* 0x000fe20000000800 */
[----:B------:R-:W0:Y:S07]  /*e870*/  SHFL.BFLY PT, R78, R71, 0x1, 0x1f ;  /* 0x0c201f00474e7f89 */ /* 0x000e2e00000e0000 */
[----:B------:R-:W-:Y:S08]  /*e880*/  MUFU.EX2 R56, R56 ;  /* 0x0000003800387308 */ /* 0x000ff00000000800 */
[----:B------:R-:W-:Y:S08]  /*e890*/  MUFU.EX2 R65, R65 ;  /* 0x0000004100417308 */ /* 0x000ff00000000800 */
[----:B------:R-:W-:Y:S01]  /*e8a0*/  MUFU.EX2 R69, R69 ;  /* 0x0000004500457308 */ /* 0x000fe20000000800 */
[----:B0-----:R-:W-:-:S04]  /*e8b0*/  FMNMX.FTZ R21, R71, R78, !PT ;  /* 0x0000004e47157209 */ /* 0x001fc80007810000 */
[C---:B------:R-:W-:Y:S01]  /*e8c0*/  FSETP.NEU.FTZ.AND P2, PT, R21.reuse, -INF , PT ;  /* 0xff8000001500780b */ /* 0x040fe20003f5d000 */
[----:B------:R-:W-:Y:S02]  /*e8d0*/  FMUL.FTZ R31, R21, UR10 ;  /* 0x0000000a151f7c20 */ /* 0x000fe40008410000 */
[----:B------:R0:W-:Y:S03]  /*e8e0*/  MUFU.EX2 R78, R140 ;  /* 0x0000008c004e7308 */ /* 0x0001e60000000800 */
[----:B------:R-:W-:-:S05]  /*e8f0*/  FSEL R31, R31, RZ, P2 ;  /* 0x000000ff1f1f7208 */ /* 0x000fca0001000000 */
[----:B------:R-:W-:Y:S01]  /*e900*/  MUFU.EX2 R80, R80 ;  /* 0x0000005000507308 */ /* 0x000fe20000000800 */
[--C-:B------:R-:W-:Y:S01]  /*e910*/  FFMA.FTZ R154, R29, UR10, -R31.reuse ;  /* 0x0000000a1d9a7c23 */ /* 0x100fe2000801081f */
[----:B------:R-:W-:Y:S01]  /*e920*/  FSEL R29, R21, RZ, P2 ;  /* 0x000000ff151d7208 */ /* 0x000fe20001000000 */
[--C-:B------:R-:W-:Y:S01]  /*e930*/  FFMA.FTZ R148, R85, UR10, -R31.reuse ;  /* 0x0000000a55947c23 */ /* 0x100fe2000801081f */
[--C-:B------:R-:W-:Y:S01]  /*e940*/  FFMA.FTZ R25, R25, UR10, -R31.reuse ;  /* 0x0000000a19197c23 */ /* 0x100fe2000801081f */
[--C-:B------:R-:W-:Y:S01]  /*e950*/  FFMA.FTZ R71, R32, UR10, -R31.reuse ;  /* 0x0000000a20477c23 */ /* 0x100fe2000801081f */
[----:B------:R-:W-:Y:S02]  /*e960*/  IMAD.U32 R32, RZ, RZ, UR7 ;  /* 0x00000007ff207e24 */ /* 0x000fe4000f8e00ff */
[----:B------:R-:W-:Y:S01]  /*e970*/  FADD.FTZ R29, -R29, R20 ;  /* 0x000000141d1d7221 */ /* 0x000fe20000010100 */
[--C-:B------:R-:W-:Y:S01]  /*e980*/  FFMA.FTZ R27, R27, UR10, -R31.reuse ;  /* 0x0000000a1b1b7c23 */ /* 0x100fe2000801081f */
[----:B------:R-:W-:Y:S01]  /*e990*/  MUFU.EX2 R148, R148 ;  /* 0x0000009400947308 */ /* 0x000fe20000000800 */
[--C-:B------:R-:W-:Y:S01]  /*e9a0*/  FFMA.FTZ R146, R24, UR10, -R31.reuse ;  /* 0x0000000a18927c23 */ /* 0x100fe2000801081f */
[----:B------:R-:W-:Y:S01]  /*e9b0*/  FMUL.FTZ R29, R29, UR10 ;  /* 0x0000000a1d1d7c20 */ /* 0x000fe20008410000 */
[----:B------:R-:W-:Y:S01]  /*e9c0*/  @!P1 LEA R32, R32, UR36, 0x3 ;  /* 0x0000002420209c11 */ /* 0x000fe2000f8e18ff */
[----:B------:R-:W-:Y:S01]  /*e9d0*/  FFMA.FTZ R24, R15, R5, R30 ;  /* 0x000000050f187223 */ /* 0x000fe2000001001e */
[--C-:B0-----:R-:W-:Y:S01]  /*e9e0*/  FFMA.FTZ R140, R33, UR10, -R31.reuse ;  /* 0x0000000a218c7c23 */ /* 0x101fe2000801081f */
[--C-:B------:R-:W-:Y:S01]  /*e9f0*/  FFMA.FTZ R35, R35, UR10, -R31.reuse ;  /* 0x0000000a23237c23 */ /* 0x100fe2000801081f */
[----:B------:R-:W-:Y:S01]  /*ea00*/  FFMA.FTZ R39, R39, UR10, -R31 ;  /* 0x0000000a27277c23 */ /* 0x000fe2000801081f */
[----:B------:R-:W0:Y:S01]  /*ea10*/  MUFU.EX2 R29, R29 ;  /* 0x0000001d001d7308 */ /* 0x000e220000000800 */
[----:B------:R-:W-:-:S02]  /*ea20*/  @!P1 VIADD R32, R32, 0x2d860 ;  /* 0x0002d86020209836 */ /* 0x000fc40000000000 */
[C---:B------:R-:W-:Y:S01]  /*ea30*/  FADD.FTZ R33, R37.reuse, R24 ;  /* 0x0000001825217221 */ /* 0x040fe20000010000 */
[----:B------:R-:W-:Y:S01]  /*ea40*/  F2FP.F16.F32.PACK_AB R24, R37, R30 ;  /* 0x0000001e2518723e */ /* 0x000fe200000000ff */
[--C-:B------:R-:W-:Y:S01]  /*ea50*/  FFMA.FTZ R5, R60, UR10, -R31.reuse ;  /* 0x0000000a3c057c23 */ /* 0x100fe2000801081f */
[--C-:B------:R-:W-:Y:S01]  /*ea60*/  FFMA.FTZ R150, R41, UR10, -R31.reuse ;  /* 0x0000000a29967c23 */ /* 0x100fe2000801081f */
[----:B------:R-:W-:Y:S01]  /*ea70*/  @!P1 PRMT R32, RZ, 0x654, R32 ;  /* 0x00000654ff209816 */ /* 0x000fe20000000020 */
[--C-:B------:R-:W-:Y:S01]  /*ea80*/  FFMA.FTZ R73, R28, UR10, -R31.reuse ;  /* 0x0000000a1c497c23 */ /* 0x100fe2000801081f */
[----:B------:R-:W1:Y:S01]  /*ea90*/  MUFU.EX2 R25, R25 ;  /* 0x0000001900197308 */ /* 0x000e620000000800 */
[--C-:B------:R-:W-:Y:S01]  /*eaa0*/  FFMA.FTZ R30, R62, UR10, -R31.reuse ;  /* 0x0000000a3e1e7c23 */ /* 0x100fe2000801081f */
[----:B------:R2:W-:Y:S01]  /*eab0*/  @!P1 SYNCS.ARRIVE.TRANS64.RED.A1T0 RZ, [R32+URZ], RZ ;  /* 0x000000ff20ff99a7 */ /* 0x0005e2000810043f */
[--C-:B------:R-:W-:Y:S01]  /*eac0*/  FFMA.FTZ R152, R45, UR10, -R31.reuse ;  /* 0x0000000a2d987c23 */ /* 0x100fe2000801081f */
[--C-:B------:R-:W-:Y:S01]  /*ead0*/  FFMA.FTZ R41, R55, UR10, -R31.reuse ;  /* 0x0000000a37297c23 */ /* 0x100fe2000801081f */
[--C-:B------:R-:W-:Y:S01]  /*eae0*/  FFMA.FTZ R28, R49, UR10, -R31.reuse ;  /* 0x0000000a311c7c23 */ /* 0x100fe2000801081f */
[--C-:B------:R-:W-:Y:S01]  /*eaf0*/  FFMA.FTZ R45, R86, UR10, -R31.reuse ;  /* 0x0000000a562d7c23 */ /* 0x100fe2000801081f */
[----:B------:R-:W-:Y:S01]  /*eb00*/  FFMA.FTZ R87, R87, UR10, -R31 ;  /* 0x0000000a57577c23 */ /* 0x000fe2000801081f */
[----:B------:R-:W3:Y:S01]  /*eb10*/  MUFU.EX2 R27, R27 ;  /* 0x0000001b001b7308 */ /* 0x000ee20000000800 */
[----:B0-----:R-:W-:Y:S01]  /*eb20*/  FFMA.FTZ R4, R29, R4, R148 ;  /* 0x000000041d047223 */ /* 0x001fe20000010094 */
[----:B--2---:R-:W-:Y:S01]  /*eb30*/  FADD.FTZ R32, R26, R33 ;  /* 0x000000211a207221 */ /* 0x004fe20000010000 */
[--C-:B------:R-:W-:Y:S01]  /*eb40*/  FFMA.FTZ R49, R57, UR10, -R31.reuse ;  /* 0x0000000a39317c23 */ /* 0x100fe2000801081f */
[--C-:B------:R-:W-:Y:S01]  /*eb50*/  FFMA.FTZ R58, R58, UR10, -R31.reuse ;  /* 0x0000000a3a3a7c23 */ /* 0x100fe2000801081f */
[C---:B------:R-:W-:Y:S01]  /*eb60*/  F2FP.F16.F32.PACK_AB R26, R43.reuse, R26 ;  /* 0x0000001a2b1a723e */ /* 0x040fe200000000ff */
[----:B------:R-:W-:Y:S01]  /*eb70*/  FADD.FTZ R37, R43, R32 ;  /* 0x000000202b257221 */ /* 0x000fe20000010000 */
[----:B------:R-:W-:Y:S01]  /*eb80*/  FFMA.FTZ R55, R66, UR10, -R31 ;  /* 0x0000000a42377c23 */ /* 0x000fe2000801081f */
[----:B------:R-:W0:Y:S01]  /*eb90*/  MUFU.EX2 R154, R154 ;  /* 0x0000009a009a7308 */ /* 0x000e220000000800 */
[C---:B-1----:R-:W-:Y:S01]  /*eba0*/  FADD.FTZ R4, R25.reuse, R4 ;  /* 0x0000000419047221 */ /* 0x042fe20000010000 */
[----:B------:R-:W-:Y:S01]  /*ebb0*/  FADD.FTZ R60, R54, R37 ;  /* 0x00000025363c7221 */ /* 0x000fe20000010000 */
[----:B------:R-:W-:Y:S01]  /*ebc0*/  F2FP.F16.F32.PACK_AB R25, R25, R148 ;  /* 0x000000941919723e */ /* 0x000fe200000000ff */
[--C-:B------:R-:W-:Y:S01]  /*ebd0*/  FFMA.FTZ R57, R68, UR10, -R31.reuse ;  /* 0x0000000a44397c23 */ /* 0x100fe2000801081f */
[--C-:B------:R-:W-:Y:S01]  /*ebe0*/  FFMA.FTZ R74, R74, UR10, -R31.reuse ;  /* 0x0000000a4a4a7c23 */ /* 0x100fe2000801081f */
[----:B------:R-:W-:Y:S01]  /*ebf0*/  FADD.FTZ R37, R47, R60 ;  /* 0x0000003c2f257221 */ /* 0x000fe20000010000 */
[----:B------:R-:W-:Y:S01]  /*ec00*/  FFMA.FTZ R60, R70, UR10, -R31 ;  /* 0x0000000a463c7c23 */ /* 0x000fe2000801081f */
[----:B------:R-:W1:Y:S01]  /*ec10*/  MUFU.EX2 R71, R71 ;  /* 0x0000004700477308 */ /* 0x000e620000000800 */
[----:B---3--:R-:W-:Y:S01]  /*ec20*/  FADD.FTZ R33, R27, R4 ;  /* 0x000000041b217221 */ /* 0x008fe20000010000 */
[----:B------:R-:W-:Y:S01]  /*ec30*/  FADD.FTZ R62, R34, R37 ;  /* 0x00000025223e7221 */ /* 0x000fe20000010000 */
[--C-:B------:R-:W-:Y:S01]  /*ec40*/  FFMA.FTZ R4, R64, UR10, -R31.reuse ;  /* 0x0000000a40047c23 */ /* 0x100fe2000801081f */
[--C-:B------:R-:W-:Y:S01]  /*ec50*/  FFMA.FTZ R76, R76, UR10, -R31.reuse ;  /* 0x0000000a4c4c7c23 */ /* 0x100fe2000801081f */
[C---:B------:R-:W-:Y:S01]  /*ec60*/  F2FP.F16.F32.PACK_AB R34, R51.reuse, R34 ;  /* 0x000000223322723e */ /* 0x040fe200000000ff */
[----:B------:R-:W-:Y:S01]  /*ec70*/  FADD.FTZ R37, R51, R62 ;  /* 0x0000003e33257221 */ /* 0x000fe20000010000 */
[----:B------:R-:W-:Y:S01]  /*ec80*/  FFMA.FTZ R62, R72, UR10, -R31 ;  /* 0x0000000a483e7c23 */ /* 0x000fe2000801081f */
[----:B------:R-:W2:Y:S01]  /*ec90*/  MUFU.EX2 R140, R140 ;  /* 0x0000008c008c7308 */ /* 0x000ea20000000800 */
[----:B0-----:R-:W-:Y:S01]  /*eca0*/  FADD.FTZ R32, R154, R33 ;  /* 0x000000219a207221 */ /* 0x001fe20000010000 */
[----:B------:R-:W-:Y:S01]  /*ecb0*/  FADD.FTZ R64, R36, R37 ;  /* 0x0000002524407221 */ /* 0x000fe20000010000 */
[----:B------:R-:W-:Y:S01]  /*ecc0*/  F2FP.F16.F32.PACK_AB R27, R154, R27 ;  /* 0x0000001b9a1b723e */ /* 0x000fe200000000ff */
[--C-:B------:R-:W-:Y:S01]  /*ecd0*/  FFMA.FTZ R144, R144, UR10, -R31.reuse ;  /* 0x0000000a90907c23 */ /* 0x100fe2000801081f */
[C---:B------:R-:W-:Y:S01]  /*ece0*/  F2FP.F16.F32.PACK_AB R36, R53.reuse, R36 ;  /* 0x000000243524723e */ /* 0x040fe200000000ff */
[----:B------:R-:W-:Y:S01]  /*ecf0*/  FADD.FTZ R37, R53, R64 ;  /* 0x0000004035257221 */ /* 0x000fe20000010000 */
[----:B------:R-:W-:Y:S01]  /*ed00*/  FFMA.FTZ R138, R138, UR10, -R31 ;  /* 0x0000000a8a8a7c23 */ /* 0x000fe2000801081f */
[----:B------:R-:W0:Y:S01]  /*ed10*/  MUFU.EX2 R35, R35 ;  /* 0x0000002300237308 */ /* 0x000e220000000800 */
[----:B-1----:R-:W-:Y:S01]  /*ed20*/  FADD.FTZ R33, R71, R32 ;  /* 0x0000002047217221 */ /* 0x002fe20000010000 */
[----:B------:R-:W-:Y:S01]  /*ed30*/  FADD.FTZ R64, R38, R37 ;  /* 0x0000002526407221 */ /* 0x000fe20000010000 */
[----:B------:R1:W-:Y:S01]  /*ed40*/  STSM.16.M88.4 [R9+0x21800], R24 ;  /* 0x0218001809007844 */ /* 0x0003e20000000200 */
[--C-:B------:R-:W-:Y:S01]  /*ed50*/  FFMA.FTZ R82, R82, UR10, -R31.reuse ;  /* 0x0000000a52527c23 */ /* 0x100fe2000801081f */
[--C-:B------:R-:W-:Y:S01]  /*ed60*/  FFMA.FTZ R142, R142, UR10, -R31.reuse ;  /* 0x0000000a8e8e7c23 */ /* 0x100fe2000801081f */
[C---:B------:R-:W-:Y:S01]  /*ed70*/  FADD.FTZ R37, R141.reuse, R64 ;  /* 0x000000408d257221 */ /* 0x040fe20000010000 */
[----:B------:R-:W-:Y:S01]  /*ed80*/  FFMA.FTZ R31, R84, UR10, -R31 ;  /* 0x0000000a541f7c23 */ /* 0x000fe2000801081f */
[----:B------:R-:W3:Y:S01]  /*ed90*/  MUFU.EX2 R146, R146 ;  /* 0x0000009200927308 */ /* 0x000ee20000000800 */
[----:B--2---:R-:W-:Y:S01]  /*eda0*/  FADD.FTZ R32, R140, R33 ;  /* 0x000000218c207221 */ /* 0x004fe20000010000 */
[----:B------:R-:W-:Y:S01]  /*edb0*/  F2FP.F16.F32.PACK_AB R38, R141, R38 ;  /* 0x000000268d26723e */ /* 0x000fe200000000ff */
[----:B------:R-:W-:Y:S01]  /*edc0*/  UMOV UR7, UR4 ;  /* 0x0000000400077c82 */ /* 0x000fe20008000000 */
[C---:B------:R-:W-:Y:S01]  /*edd0*/  ISETP.GT.AND P2, PT, R11.reuse, UR11, PT ;  /* 0x0000000b0b007c0c */ /* 0x040fe2000bf44270 */
[----:B------:R-:W-:-:S02]  /*ede0*/  VIADD R11, R11, 0xffffffff ;  /* 0xffffffff0b0b7836 */ /* 0x000fc40000000000 */
[-C--:B------:R-:W-:Y:S01]  /*edf0*/  FMUL.FTZ R90, R90, R29.reuse ;  /* 0x0000001d5a5a7220 */ /* 0x080fe20000410000 */
[-C--:B------:R-:W-:Y:S01]  /*ee00*/  FMUL.FTZ R91, R91, R29.reuse ;  /* 0x0000001d5b5b7220 */ /* 0x080fe20000410000 */
[----:B------:R-:W2:Y:S01]  /*ee10*/  MUFU.EX2 R39, R39 ;  /* 0x0000002700277308 */ /* 0x000ea20000000800 */
[----:B0-----:R-:W-:Y:S01]  /*ee20*/  FADD.FTZ R33, R35, R32 ;  /* 0x0000002023217221 */ /* 0x001fe20000010000 */
[-C--:B------:R-:W-:Y:S01]  /*ee30*/  FMUL.FTZ R94, R94, R29.reuse ;  /* 0x0000001d5e5e7220 */ /* 0x080fe20000410000 */
[-C--:B------:R-:W-:Y:S01]  /*ee40*/  FMUL.FTZ R95, R95, R29.reuse ;  /* 0x0000001d5f5f7220 */ /* 0x080fe20000410000 */
[-C--:B------:R-:W-:Y:S01]  /*ee50*/  FMUL.FTZ R98, R98, R29.reuse ;  /* 0x0000001d62627220 */ /* 0x080fe20000410000 */
[-C--:B------:R-:W-:Y:S01]  /*ee60*/  FMUL.FTZ R99, R99, R29.reuse ;  /* 0x0000001d63637220 */ /* 0x080fe20000410000 */
[-C--:B------:R-:W-:Y:S01]  /*ee70*/  FMUL.FTZ R102, R102, R29.reuse ;  /* 0x0000001d66667220 */ /* 0x080fe20000410000 */
[----:B------:R-:W-:Y:S01]  /*ee80*/  FMUL.FTZ R103, R103, R29 ;  /* 0x0000001d67677220 */ /* 0x000fe20000410000 */
[----:B------:R-:W0:Y:S01]  /*ee90*/  MUFU.EX2 R150, R150 ;  /* 0x0000009600967308 */ /* 0x000e220000000800 */
        /* <DEDUP_REMOVED lines=21> */
[----:B------:R-:W-:Y:S01]  /*eff0*/  FMUL.FTZ R135, R135, R29 ;  /* 0x0000001d87877220 */ /* 0x000fe20000410000 */
[----:B------:R-:W-:Y:S01]  /*f000*/  IMAD.MOV.U32 R15, RZ, RZ, R14 ;  /* 0x000000ffff0f7224 */ /* 0x000fe200078e000e */
[----:B------:R-:W0:Y:S01]  /*f010*/  MUFU.EX2 R41, R41 ;  /* 0x0000002900297308 */ /* 0x000e220000000800 */
[----:B---3--:R-:W-:Y:S01]  /*f020*/  FADD.FTZ R33, R73, R32 ;  /* 0x0000002049217221 */ /* 0x008fe20000010000 */
[----:B------:R-:W-:Y:S01]  /*f030*/  FADD.FTZ R32, R40, R37 ;  /* 0x0000002528207221 */ /* 0x000fe20000010000 */
[----:B------:R-:W-:-:S03]  /*f040*/  F2FP.F16.F32.PACK_AB R40, R145, R40 ;  /* 0x000000289128723e */ /* 0x000fc600000000ff */
[----:B------:R-:W-:Y:S01]  /*f050*/  FADD.FTZ R37, R145, R32 ;  /* 0x0000002091257221 */ /* 0x000fe20000010000 */
[----:B------:R-:W-:Y:S01]  /*f060*/  F2FP.F16.F32.PACK_AB R32, R47, R54 ;  /* 0x000000362f20723e */ /* 0x000fe200000000ff */
[----:B------:R-:W3:Y:S01]  /*f070*/  MUFU.EX2 R28, R28 ;  /* 0x0000001c001c7308 */ /* 0x000ee20000000800 */
[----:B--2---:R-:W-:-:S07]  /*f080*/  FADD.FTZ R64, R152, R33 ;  /* 0x0000002198407221 */ /* 0x004fce0000010000 */
[----:B------:R-:W2:Y:S01]  /*f090*/  MUFU.EX2 R45, R45 ;  /* 0x0000002d002d7308 */ /* 0x000ea20000000800 */
[----:B0-----:R-:W-:Y:S01]  /*f0a0*/  FADD.FTZ R33, R41, R64 ;  /* 0x0000004029217221 */ /* 0x001fe20000010000 */
[----:B------:R-:W-:Y:S01]  /*f0b0*/  FADD.FTZ R64, R42, R37 ;  /* 0x000000252a407221 */ /* 0x000fe20000010000 */
[----:B------:R-:W-:Y:S02]  /*f0c0*/  F2FP.F16.F32.PACK_AB R37, R150, R39 ;  /* 0x000000279625723e */ /* 0x000fe400000000ff */
[----:B------:R-:W-:Y:S02]  /*f0d0*/  F2FP.F16.F32.PACK_AB R39, R152, R73 ;  /* 0x000000499827723e */ /* 0x000fe400000000ff */
[C---:B------:R-:W-:Y:S01]  /*f0e0*/  F2FP.F16.F32.PACK_AB R42, R147.reuse, R42 ;  /* 0x0000002a932a723e */ /* 0x040fe200000000ff */
[----:B------:R-:W0:Y:S01]  /*f0f0*/  MUFU.EX2 R20, R87 ;  /* 0x0000005700147308 */ /* 0x000e220000000800 */
[C---:B---3--:R-:W-:Y:S01]  /*f100*/  FADD.FTZ R54, R28.reuse, R33 ;  /* 0x000000211c367221 */ /* 0x048fe20000010000 */
[----:B------:R-:W-:Y:S01]  /*f110*/  FADD.FTZ R33, R147, R64 ;  /* 0x0000004093217221 */ /* 0x000fe20000010000 */
[----:B------:R-:W-:-:S03]  /*f120*/  F2FP.F16.F32.PACK_AB R41, R28, R41 ;  /* 0x000000291c29723e */ /* 0x000fc600000000ff */
[----:B-1----:R-:W-:Y:S01]  /*f130*/  FADD.FTZ R26, R44, R33 ;  /* 0x000000212c1a7221 */ /* 0x002fe20000010000 */
[----:B------:R-:W-:Y:S01]  /*f140*/  F2FP.F16.F32.PACK_AB R33, R140, R71 ;  /* 0x000000478c21723e */ /* 0x000fe200000000ff */
[----:B------:R-:W1:Y:S01]  /*f150*/  MUFU.EX2 R49, R49 ;  /* 0x0000003100317308 */ /* 0x000e620000000800 */
[----:B--2---:R-:W-:Y:S01]  /*f160*/  FADD.FTZ R25, R45, R54 ;  /* 0x000000362d197221 */ /* 0x004fe20000010000 */
[C---:B------:R-:W-:Y:S01]  /*f170*/  FADD.FTZ R27, R149.reuse, R26 ;  /* 0x0000001a951b7221 */ /* 0x040fe20000010000 */
[----:B------:R-:W-:Y:S01]  /*f180*/  F2FP.F16.F32.PACK_AB R44, R149, R44 ;  /* 0x0000002c952c723e */ /* 0x000fe200000000ff */
[----:B------:R2:W-:Y:S01]  /*f190*/  STSM.16.M88.4 [R8], R32 ;  /* 0x0000002008007844 */ /* 0x0005e20000000200 */
[----:B------:R-:W-:Y:S01]  /*f1a0*/  F2FP.F16.F32.PACK_AB R54, R65, R56 ;  /* 0x000000384136723e */ /* 0x000fe200000000ff */
[----:B------:R-:W-:Y:S01]  /*f1b0*/  FADD.FTZ R26, R46, R27 ;  /* 0x0000001b2e1a7221 */ /* 0x000fe20000010000 */
[C---:B------:R-:W-:Y:S01]  /*f1c0*/  F2FP.F16.F32.PACK_AB R46, R83.reuse, R46 ;  /* 0x0000002e532e723e */ /* 0x040fe200000000ff */
[----:B------:R-:W3:Y:S01]  /*f1d0*/  MUFU.EX2 R58, R58 ;  /* 0x0000003a003a7308 */ /* 0x000ee20000000800 */
[----:B0-----:R-:W-:Y:S01]  /*f1e0*/  FADD.FTZ R24, R20, R25 ;  /* 0x0000001914187221 */ /* 0x001fe20000010000 */
[----:B------:R-:W-:Y:S01]  /*f1f0*/  FADD.FTZ R43, R83, R26 ;  /* 0x0000001a532b7221 */ /* 0x000fe20000010000 */
[----:B------:R0:W-:Y:S05]  /*f200*/  STSM.16.M88.4 [R7], R36 ;  /* 0x0000002407007844 */ /* 0x0001ea0000000200 */
[----:B------:R-:W4:Y:S01]  /*f210*/  MUFU.EX2 R5, R5 ;  /* 0x0000000500057308 */ /* 0x000f220000000800 */
[----:B-1----:R-:W-:-:S07]  /*f220*/  FADD.FTZ R25, R49, R24 ;  /* 0x0000001831197221 */ /* 0x002fce0000010000 */
[----:B------:R-:W1:Y:S01]  /*f230*/  MUFU.EX2 R30, R30 ;  /* 0x0000001e001e7308 */ /* 0x000e620000000800 */
[----:B---3--:R-:W-:-:S07]  /*f240*/  FADD.FTZ R24, R58, R25 ;  /* 0x000000193a187221 */ /* 0x008fce0000010000 */
[----:B------:R-:W3:Y:S01]  /*f250*/  MUFU.EX2 R4, R4 ;  /* 0x0000000400047308 */ /* 0x000ee20000000800 */
[----:B----4-:R-:W-:Y:S01]  /*f260*/  FADD.FTZ R27, R5, R24 ;  /* 0x00000018051b7221 */ /* 0x010fe20000010000 */
[----:B------:R-:W-:Y:S01]  /*f270*/  FADD.FTZ R24, R48, R43 ;  /* 0x0000002b30187221 */ /* 0x000fe20000010000 */
[----:B------:R-:W-:-:S03]  /*f280*/  F2FP.F16.F32.PACK_AB R48, R59, R48 ;  /* 0x000000303b30723e */ /* 0x000fc600000000ff */
[----:B------:R-:W-:Y:S02]  /*f290*/  FADD.FTZ R43, R59, R24 ;  /* 0x000000183b2b7221 */ /* 0x000fe40000010000 */
[----:B------:R-:W4:Y:S01]  /*f2a0*/  MUFU.EX2 R55, R55 ;  /* 0x0000003700377308 */ /* 0x000f220000000800 */
[----:B-1----:R-:W-:Y:S01]  /*f2b0*/  FADD.FTZ R27, R30, R27 ;  /* 0x0000001b1e1b7221 */ /* 0x002fe20000010000 */
[----:B------:R-:W-:Y:S01]  /*f2c0*/  FADD.FTZ R26, R50, R43 ;  /* 0x0000002b321a7221 */ /* 0x000fe20000010000 */
[----:B------:R-:W-:Y:S02]  /*f2d0*/  F2FP.F16.F32.PACK_AB R43, R20, R45 ;  /* 0x0000002d142b723e */ /* 0x000fe400000000ff */
[----:B------:R-:W-:Y:S01]  /*f2e0*/  F2FP.F16.F32.PACK_AB R47, R30, R5 ;  /* 0x000000051e2f723e */ /* 0x000fe200000000ff */
[C---:B--2---:R-:W-:Y:S01]  /*f2f0*/  FADD.FTZ R33, R61.reuse, R26 ;  /* 0x0000001a3d217221 */ /* 0x044fe20000010000 */
[----:B------:R-:W-:Y:S01]  /*f300*/  F2FP.F16.F32.PACK_AB R45, R58, R49 ;  /* 0x000000313a2d723e */ /* 0x000fe200000000ff */
[----:B------:R-:W1:Y:S01]  /*f310*/  MUFU.EX2 R57, R57 ;  /* 0x0000003900397308 */ /* 0x000e620000000800 */
[----:B---3--:R-:W-:Y:S01]  /*f320*/  FADD.FTZ R24, R4, R27 ;  /* 0x0000001b04187221 */ /* 0x008fe20000010000 */
[----:B------:R-:W-:Y:S01]  /*f330*/  FADD.FTZ R20, R52, R33 ;  /* 0x0000002134147221 */ /* 0x000fe20000010000 */
[----:B------:R-:W-:Y:S01]  /*f340*/  F2FP.F16.F32.PACK_AB R50, R61, R50 ;  /* 0x000000323d32723e */ /* 0x000fe200000000ff */
[----:B------:R0:W-:Y:S01]  /*f350*/  STSM.16.M88.4 [R6], R40 ;  /* 0x0000002806007844 */ /* 0x0001e20000000200 */
[C---:B------:R-:W-:Y:S01]  /*f360*/  F2FP.F16.F32.PACK_AB R52, R63.reuse, R52 ;  /* 0x000000343f34723e */ /* 0x040fe200000000ff */
[----:B------:R-:W-:-:S02]  /*f370*/  FADD.FTZ R5, R63, R20 ;  /* 0x000000143f057221 */ /* 0x000fc40000010000 */
[----:B------:R-:W2:Y:S01]  /*f380*/  MUFU.EX2 R60, R60 ;  /* 0x0000003c003c7308 */ /* 0x000ea20000000800 */
[C---:B----4-:R-:W-:Y:S01]  /*f390*/  FADD.FTZ R24, R55.reuse, R24 ;  /* 0x0000001837187221 */ /* 0x050fe20000010000 */
[----:B------:R-:W-:Y:S01]  /*f3a0*/  F2FP.F16.F32.PACK_AB R49, R55, R4 ;  /* 0x000000043731723e */ /* 0x000fe200000000ff */
[----:B------:R0:W-:Y:S05]  /*f3b0*/  STSM.16.M88.4 [R9+0x27800], R44 ;  /* 0x0278002c09007844 */ /* 0x0001ea0000000200 */
[----:B------:R-:W3:Y:S01]  /*f3c0*/  MUFU.EX2 R62, R62 ;  /* 0x0000003e003e7308 */ /* 0x000ee20000000800 */
[----:B-1----:R-:W-:Y:S01]  /*f3d0*/  FADD.FTZ R27, R57, R24 ;  /* 0x00000018391b7221 */ /* 0x002fe20000010000 */
[----:B------:R-:W-:-:S04]  /*f3e0*/  FADD.FTZ R24, R56, R5 ;  /* 0x0000000538187221 */ /* 0x000fc80000010000 */
[----:B------:R-:W-:Y:S02]  /*f3f0*/  FADD.FTZ R24, R65, R24 ;  /* 0x0000001841187221 */ /* 0x000fe40000010000 */
[----:B------:R-:W1:Y:S01]  /*f400*/  MUFU.EX2 R53, R74 ;  /* 0x0000004a00357308 */ /* 0x000e620000000800 */
[C---:B--2---:R-:W-:Y:S01]  /*f410*/  FADD.FTZ R27, R60.reuse, R27 ;  /* 0x0000001b3c1b7221 */ /* 0x044fe20000010000 */
[----:B------:R-:W-:-:S05]  /*f420*/  F2FP.F16.F32.PACK_AB R51, R60, R57 ;  /* 0x000000393c33723e */ /* 0x000fca00000000ff */
[----:B------:R0:W-:Y:S01]  /*f430*/  STSM.16.M88.4 [R8+0x6000], R48 ;  /* 0x0060003008007844 */ /* 0x0001e20000000200 */
[----:B------:R-:W2:Y:S01]  /*f440*/  MUFU.EX2 R76, R76 ;  /* 0x0000004c004c7308 */ /* 0x000ea20000000800 */
[----:B---3--:R-:W-:-:S07]  /*f450*/  FADD.FTZ R20, R62, R27 ;  /* 0x0000001b3e147221 */ /* 0x008fce0000010000 */
[----:B------:R-:W3:Y:S01]  /*f460*/  MUFU.EX2 R25, R144 ;  /* 0x0000009000197308 */ /* 0x000ee20000000800 */
[C---:B-1----:R-:W-:Y:S01]  /*f470*/  FADD.FTZ R5, R53.reuse, R20 ;  /* 0x0000001435057221 */ /* 0x042fe20000010000 */
[----:B------:R-:W-:-:S06]  /*f480*/  F2FP.F16.F32.PACK_AB R53, R53, R62 ;  /* 0x0000003e3535723e */ /* 0x000fcc00000000ff */
[----:B------:R-:W1:Y:S01]  /*f490*/  MUFU.EX2 R81, R138 ;  /* 0x0000008a00517308 */ /* 0x000e620000000800 */
[----:B--2---:R-:W-:Y:S01]  /*f4a0*/  FADD.FTZ R20, R76, R5 ;  /* 0x000000054c147221 */ /* 0x004fe20000010000 */
[----:B------:R-:W-:-:S04]  /*f4b0*/  FADD.FTZ R5, R69, R24 ;  /* 0x0000001845057221 */ /* 0x000fc80000010000 */
[C---:B------:R-:W-:Y:S01]  /*f4c0*/  FADD.FTZ R24, R80.reuse, R5 ;  /* 0x0000000550187221 */ /* 0x040fe20000010000 */
[----:B------:R-:W-:Y:S01]  /*f4d0*/  F2FP.F16.F32.PACK_AB R80, R80, R69 ;  /* 0x000000455050723e */ /* 0x000fe200000000ff */
[----:B------:R-:W2:Y:S01]  /*f4e0*/  MUFU.EX2 R82, R82 ;  /* 0x0000005200527308 */ /* 0x000ea20000000800 */
[C---:B---3--:R-:W-:Y:S01]  /*f4f0*/  FADD.FTZ R20, R25.reuse, R20 ;  /* 0x0000001419147221 */ /* 0x048fe20000010000 */
[----:B------:R-:W-:-:S05]  /*f500*/  F2FP.F16.F32.PACK_AB R55, R25, R76 ;  /* 0x0000004c1937723e */ /* 0x000fca00000000ff */
[----:B------:R0:W-:Y:S01]  /*f510*/  STSM.16.M88.4 [R7+0x6000], R52 ;  /* 0x0060003407007844 */ /* 0x0001e20000000200 */
[----:B------:R-:W3:Y:S01]  /*f520*/  MUFU.EX2 R67, R67 ;  /* 0x0000004300437308 */ /* 0x000ee20000000800 */
[----:B-1----:R-:W-:-:S07]  /*f530*/  FADD.FTZ R20, R81, R20 ;  /* 0x0000001451147221 */ /* 0x002fce0000010000 */
[----:B------:R-:W1:Y:S01]  /*f540*/  MUFU.EX2 R33, R142 ;  /* 0x0000008e00217308 */ /* 0x000e620000000800 */
[C---:B--2---:R-:W-:Y:S01]  /*f550*/  FADD.FTZ R20, R82.reuse, R20 ;  /* 0x0000001452147221 */ /* 0x044fe20000010000 */
[----:B------:R-:W-:-:S06]  /*f560*/  F2FP.F16.F32.PACK_AB R81, R82, R81 ;  /* 0x000000515251723e */ /* 0x000fcc00000000ff */
[----:B------:R-:W2:Y:S01]  /*f570*/  MUFU.EX2 R31, R31 ;  /* 0x0000001f001f7308 */ /* 0x000ea20000000800 */
[----:B---3--:R-:W-:Y:S01]  /*f580*/  F2FP.F16.F32.PACK_AB R82, R78, R67 ;  /* 0x000000434e52723e */ /* 0x008fe200000000ff */
[----:B------:R-:W-:-:S04]  /*f590*/  FADD.FTZ R5, R67, R24 ;  /* 0x0000001843057221 */ /* 0x000fc80000010000 */
[----:B------:R-:W-:Y:S01]  /*f5a0*/  FADD.FTZ R5, R78, R5 ;  /* 0x000000054e057221 */ /* 0x000fe20000010000 */
[----:B-1----:R-:W-:Y:S01]  /*f5b0*/  FADD.FTZ R20, R33, R20 ;  /* 0x0000001421147221 */ /* 0x002fe20000010000 */
[----:B--2---:R-:W-:-:S03]  /*f5c0*/  F2FP.F16.F32.PACK_AB R83, R31, R33 ;  /* 0x000000211f53723e */ /* 0x004fc600000000ff */
[----:B------:R-:W-:Y:S01]  /*f5d0*/  FADD.FTZ R4, R31, R20 ;  /* 0x000000141f047221 */ /* 0x000fe20000010000 */
[----:B------:R-:W-:Y:S01]  /*f5e0*/  IMAD.MOV.U32 R20, RZ, RZ, R21 ;  /* 0x000000ffff147224 */ /* 0x000fe200078e0015 */
[----:B------:R0:W-:Y:S01]  /*f5f0*/  STSM.16.M88.4 [R6+0x6000], R80 ;  /* 0x0060005006007844 */ /* 0x0001e20000000200 */
[----:B------:R1:W-:Y:S06]  /*f600*/  MEMBAR.ALL.CTA ;  /* 0x0000000000007992 */ /* 0x0003ec0000008000 */
[----:B-1----:R-:W1:Y:S02]  /*f610*/  FENCE.VIEW.ASYNC.S ;  /* 0x00000000000073c6 */ /* 0x002e640000000000 */
[----:B-1----:R-:W-:Y:S01]  /*f620*/  NOP ;  /* 0x0000000000007918 */ /* 0x002fe20000000000 */
[----:B------:R-:W-:Y:S05]  /*f630*/  @P2 BRA `(.L_x_921) ;  /* 0xffffffc400f42947 */ /* 0x000fea000383ffff */
.L_x_904:
[----:B------:R-:W-:Y:S06]  /*f640*/  BAR.ARV 0x8, 0x200 ;  /* 0x0208000000007b1d */ /* 0x000fec0000002000 */
[----:B------:R-:W-:Y:S05]  /*f650*/  @!P0 BRA `(.L_x_922) ;  /* 0x0000000000048947 */ /* 0x000fea0003800000 */
[----:B------:R-:W-:Y:S01]  /*f660*/  BPT.TRAP 0x1 ;  /* 0x000000040000795c */ /* 0x000fe20000300000 */
.L_x_922:
[----:B------:R-:W-:Y:S01]  /*f670*/  ULEA UR9, UR4, UR36, 0x3 ;  /* 0x0000002404097291 */ /* 0x000fe2000f8e183f */
[----:B------:R-:W-:-:S05]  /*f680*/  IMAD.U32 R0, RZ, RZ, UR5 ;  /* 0x00000005ff007e24 */ /* 0x000fca000f8e00ff */
[----:B------:R-:W-:-:S04]  /*f690*/  SHF.L.U32 R0, R0, 0x1f, RZ ;  /* 0x0000001f00007819 */ /* 0x000fc800000006ff */
[----:B------:R2:W0:Y:S01]  /*f6a0*/  SYNCS.PHASECHK.TRANS64.TRYWAIT P2, [UR9+0x2d850], R0 ;  /* 0x02d85000ff0075a7 */ /* 0x0004220008040149 */
[----:B------:R-:W-:Y:S05]  /*f6b0*/  @!P0 BRA `(.L_x_923) ;  /* 0x0000000000048947 */ /* 0x000fea0003800000 */
[----:B------:R-:W-:Y:S01]  /*f6c0*/  BPT.TRAP 0x1 ;  /* 0x000000040000795c */ /* 0x000fe20000300000 */
.L_x_923:
[----:B0-----:R-:W-:Y:S05]  /*f6d0*/  @P2 BRA `(.L_x_924) ;  /* 0x0000000000082947 */ /* 0x001fea0003800000 */
[----:B------:R-:W0:Y:S02]  /*f6e0*/  SYNCS.PHASECHK.TRANS64.TRYWAIT P0, [UR9+0x2d850], R0 ;  /* 0x02d85000ff0075a7 */ /* 0x000e240008000149 */
[----:B0-----:R-:W-:Y:S05]  /*f6f0*/  @!P0 BRA `(.L_x_925) ;  /* 0x0000006400c08947 */ /* 0x001fea0003800000 */
.L_x_924:
[----:B------:R-:W-:Y:S01]  /*f700*/  UIADD3 UR36, UR36, 0x400, URZ ;  /* 0x0000040024247890 */ /* 0x000fe2000fffe03f */
[----:B------:R-:W-:Y:S01]  /*f710*/  WARPGROUP.ARRIVE ;  /* 0x00000000000079c5 */ /* 0x000fe20000000000 */
[----:B------:R-:W-:Y:S01]  /*f720*/  ULOP3.LUT UR60, UR60, 0x10000, URZ, 0xfc, !UPT ;  /* 0x000100003c3c7892 */ /* 0x000fe2000f8efc3f */
[----:B--2---:R-:W0:Y:S01]  /*f730*/  SHFL.BFLY PT, R0, R5, 0x2, 0x1f ;  /* 0x0c401f0005007f89 */ /* 0x004e2200000e0000 */
[----:B------:R-:W-:Y:S01]  /*f740*/  USHF.R.U32.HI UR36, URZ, 0x4, UR36 ;  /* 0x000000043f247899 */ /* 0x000fe20008011624 */
[----:B-1----:R-:W-:Y:S01]  /*f750*/  IMAD.U32 R9, RZ, RZ, UR9 ;  /* 0x00000009ff097e24 */ /* 0x002fe2000f8e00ff */
[----:B------:R-:W-:Y:S01]  /*f760*/  UMOV UR5, 0x40000040 ;  /* 0x4000004000057882 */ /* 0x000fe20000000000 */
[----:B------:R-:W-:Y:S01]  /*f770*/  UMOV UR7, 0x80000020 ;  /* 0x8000002000077882 */ /* 0x000fe20000000000 */
[----:B------:R-:W-:Y:S01]  /*f780*/  ULOP3.LUT UR36, UR36, 0x3fff, URZ, 0xc0, !UPT ;  /* 0x00003fff24247892 */ /* 0x000fe2000f8ec03f */
[----:B------:R-:W3:Y:S01]  /*f790*/  SHFL.BFLY PT, R3, R4, 0x2, 0x1f ;  /* 0x0c401f0004037f89 */ /* 0x000ee200000e0000 */
[----:B------:R-:W-:-:S02]  /*f7a0*/  @!P1 VIADD R9, R9, 0x2d860 ;  /* 0x0002d86009099836 */ /* 0x000fc40000000000 */
[----:B------:R-:W-:Y:S01]  /*f7b0*/  ULOP3.LUT UR8, UR36, 0x2000000, URZ, 0xfc, !UPT ;  /* 0x0200000024087892 */ /* 0x000fe2000f8efc3f */
[----:B------:R-:W-:Y:S02]  /*f7c0*/  IMAD.U32 R13, RZ, RZ, UR10 ;  /* 0x0000000aff0d7e24 */ /* 0x000fe4000f8e00ff */
[----:B------:R-:W-:Y:S01]  /*f7d0*/  @!P1 PRMT R9, RZ, 0x654, R9 ;  /* 0x00000654ff099816 */ /* 0x000fe20000000009 */
[----:B------:R-:W-:-:S03]  /*f7e0*/  UIMAD UR8, UR4, 0x600, UR8 ;  /* 0x00000600040878a4 */ /* 0x000fc6000f8e0208 */
[----:B------:R-:W-:-:S04]  /*f7f0*/  UMOV UR4, UR60 ;  /* 0x0000003c00047c82 */ /* 0x000fc80008000000 */
[----:B------:R-:W-:Y:S02]  /*f800*/  UMOV UR6, UR8 ;  /* 0x0000000800067c82 */ /* 0x000fe40008000000 */
[----:B------:R-:W-:Y:S01]  /*f810*/  HGMMA.64x96x16.F32 R88, gdesc[UR4].tnspB, R88, gsb0 ;  /* 0x41600000045879f0 */ /* 0x000fe20008000858 */
[----:B------:R-:W-:Y:S01]  /*f820*/  UIADD3 UR4, UR60, 0x2, URZ ;  /* 0x000000023c047890 */ /* 0x000fe2000fffe03f */
[----:B0-----:R-:W-:Y:S01]  /*f830*/  FADD.FTZ R0, R0, R5 ;  /* 0x0000000500007221 */ /* 0x001fe20000010000 */
[----:B------:R-:W-:Y:S01]  /*f840*/  UIADD3 UR6, UR8, 0x40, URZ ;  /* 0x0000004008067890 */ /* 0x000fe2000fffe03f */
[----:B------:R-:W-:Y:S01]  /*f850*/  IMAD.U32 R5, RZ, RZ, UR10 ;  /* 0x0000000aff057e24 */ /* 0x000fe2000f8e00ff */
[----:B------:R-:W-:Y:S01]  /*f860*/  UMOV UR5, 0x40000040 ;  /* 0x4000004000057882 */ /* 0x000fe20000000000 */
[----:B------:R-:W-:Y:S01]  /*f870*/  UMOV UR7, 0x80000020 ;  /* 0x8000002000077882 */ /* 0x000fe20000000000 */
[----:B---34-:R-:W-:Y:S02]  /*f880*/  FADD.FTZ R6, R3, R4 ;  /* 0x0000000403067221 */ /* 0x018fe40000010000 */
[----:B------:R-:W0:Y:S04]  /*f890*/  SHFL.BFLY PT, R3, R0, 0x1, 0x1f ;  /* 0x0c201f0000037f89 */ /* 0x000e2800000e0000 */
[----:B------:R-:W1:Y:S01]  /*f8a0*/  SHFL.BFLY PT, R7, R6, 0x1, 0x1f ;  /* 0x0c201f0006077f89 */ /* 0x000e6200000e0000 */
[----:B0-----:R-:W-:Y:S01]  /*f8b0*/  FADD.FTZ R10, R0, R3 ;  /* 0x00000003000a7221 */ /* 0x001fe20000010000 */
[----:B------:R-:W-:-:S02]  /*f8c0*/  IMAD.MOV.U32 R0, RZ, RZ, -0x800000 ;  /* 0xff800000ff007424 */ /* 0x000fc400078e00ff */
[----:B------:R-:W-:Y:S02]  /*f8d0*/  IMAD.MOV.U32 R3, RZ, RZ, -0x800000 ;  /* 0xff800000ff037424 */ /* 0x000fe400078e00ff */
[----:B-1----:R-:W-:Y:S01]  /*f8e0*/  FADD.FTZ R11, R6, R7 ;  /* 0x00000007060b7221 */ /* 0x002fe20000010000 */
[----:B------:R-:W-:Y:S02]  /*f8f0*/  FSETP.NE.FTZ.AND P0, PT, R10, RZ, PT ;  /* 0x000000ff0a00720b */ /* 0x000fe40003f15000 */
[----:B------:R-:W-:Y:S02]  /*f900*/  CS2R R6, SRZ ;  /* 0x0000000000067805 */ /* 0x000fe4000001ff00 */
[----:B------:R-:W-:-:S09]  /*f910*/  FSETP.NE.FTZ.AND P2, PT, R11, RZ, PT ;  /* 0x000000ff0b00720b */ /* 0x000fd20003f55000 */
[----:B------:R-:W0:Y:S01]  /*f920*/  @P0 MUFU.LG2 R4, R10 ;  /* 0x0000000a00040308 */ /* 0x000e220000000c00 */
[----:B------:R-:W-:-:S03]  /*f930*/  @P0 FMUL.FTZ R5, R5, 0.69314718246459960938 ;  /* 0x3f31721805050820 */ /* 0x000fc60000410000 */
[----:B------:R-:W-:-:S04]  /*f940*/  @P2 FMUL.FTZ R13, R13, 0.69314718246459960938 ;  /* 0x3f3172180d0d2820 */ /* 0x000fc80000410000 */
[----:B------:R-:W1:Y:S08]  /*f950*/  @P2 MUFU.LG2 R8, R11 ;  /* 0x0000000b00082308 */ /* 0x000e700000000c00 */
[----:B------:R-:W2:Y:S01]  /*f960*/  @P0 MUFU.RCP R7, R10 ;  /* 0x0000000a00070308 */ /* 0x000ea20000001000 */
[----:B0-----:R-:W-:-:S04]  /*f970*/  @P0 FMUL.FTZ R4, R4, 0.69314718246459960938 ;  /* 0x3f31721804040820 */ /* 0x001fc80000410000 */
[----:B------:R-:W-:Y:S01]  /*f980*/  @P0 FFMA.FTZ R0, R5, R14, R4 ;  /* 0x0000000e05000223 */ /* 0x000fe20000010004 */
[----:B------:R-:W-:Y:S02]  /*f990*/  PLOP3.LUT P0, PT, PT, PT, PT, 0x8, 0x0 ;  /* 0x000000000000781c */ /* 0x000fe40003f0e170 */
[----:B------:R-:W0:Y:S01]  /*f9a0*/  @P2 MUFU.RCP R6, R11 ;  /* 0x0000000b00062308 */ /* 0x000e220000001000 */
        /* <DEDUP_REMOVED lines=48> */
[----:B------:R1:W-:Y:S01]  /*fcb0*/  @!P1 SYNCS.ARRIVE.TRANS64.RED.A1T0 RZ, [R9+URZ], RZ ;  /* 0x000000ff09ff99a7 */ /* 0x0003e2000810043f */
[-C--:B--2---:R-:W-:Y:S01]  /*fcc0*/  FMUL.FTZ R4, R88, R7.reuse ;  /* 0x0000000758047220 */ /* 0x084fe20000410000 */
        /* <DEDUP_REMOVED lines=47> */
.L_x_855:
[----:B------:R-:W-:Y:S05]  /*ffc0*/  @P0 BRA `(.L_x_926) ;  /* 0x00000010009c0947 */ /* 0x000fea0003800000 */
[----:B------:R-:W-:Y:S01]  /*ffd0*/  VIADD R6, R2, 0xffffff80 ;  /* 0xffffff8002067836 */ /* 0x000fe20000000000 */
[----:B------:R-:W-:Y:S01]  /*ffe0*/  R2UR UR13, R17 ;  /* 0x00000000110d72ca */ /* 0x000fe200000e0000 */
[----:B------:R-:W0:Y:S01]  /*fff0*/  S2UR UR12, SR_CTAID.Z ;  /* 0x00000000000c79c3 */ /* 0x000e220000002700 */
[----:B------:R-:W1:Y:S01]  /*10000*/  S2R R25, SR_CTAID.X ;  /* 0x0000000000197919 */ /* 0x000e620000002500 */
[----:B------:R-:W-:Y:S01]  /*10010*/  ULDC.64 UR8, c[0x0][0xbd0] ;  /* 0x0002f40000087ab9 */ /* 0x000fe20000000a00 */
[----:B------:R-:W-:Y:S01]  /*10020*/  SHF.R.S32.HI R7, RZ, 0x1f, R6 ;  /* 0x0000001fff077819 */ /* 0x000fe20000011406 */
[----:B------:R-:W-:Y:S01]  /*10030*/  ULDC.64 UR14, c[0x0][0x208] ;  /* 0x00008200000e7ab9 */ /* 0x000fe20000000a00 */
[----:B------:R-:W-:Y:S02]  /*10040*/  BSSY B0, `(.L_x_927) ;  /* 0x00000d1000007945 */ /* 0x000fe40003800000 */
[CC--:B------:R-:W-:Y:S01]  /*10050*/  LEA.HI R10, R7.reuse, R6.reuse, RZ, 0x7 ;  /* 0x00000006070a7211 */ /* 0x0c0fe200078f38ff */
[----:B------:R-:W2:Y:S01]  /*10060*/  S2UR UR11, SR_CTAID.Y ;  /* 0x00000000000b79c3 */ /* 0x000ea20000002600 */
[----:B------:R-:W-:-:S02]  /*10070*/  LEA.HI R14, R7, R6, RZ, 0x2 ;  /* 0x00000006070e7211 */ /* 0x000fc400078f10ff */
[----:B------:R-:W-:Y:S01]  /*10080*/  LOP3.LUT R9, R10, 0xffffff80, RZ, 0xc0, !PT ;  /* 0xffffff800a097812 */ /* 0x000fe200078ec0ff */
[----:B------:R-:W-:Y:S01]  /*10090*/  USHF.R.S32.HI UR7, URZ, 0x1f, UR13 ;  /* 0x0000001f3f077899 */ /* 0x000fe2000801140d */
[----:B------:R-:W-:Y:S01]  /*100a0*/  LOP3.LUT R19, R14, 0xfffffffc, RZ, 0xc0, !PT ;  /* 0xfffffffc0e137812 */ /* 0x000fe200078ec0ff */
[----:B------:R-:W-:Y:S01]  /*100b0*/  UIMAD.WIDE.U32 UR4, UR13, UR8, URZ ;  /* 0x000000080d0472a5 */ /* 0x000fe2000f8e003f */
[----:B------:R-:W-:Y:S01]  /*100c0*/  SHF.R.S32.HI R10, RZ, 0x7, R10 ;  /* 0x00000007ff0a7819 */ /* 0x000fe2000001140a */
[C---:B------:R-:W-:Y:S01]  /*100d0*/  IMAD.IADD R2, R6.reuse, 0x1, -R9 ;  /* 0x0000000106027824 */ /* 0x040fe200078e0a09 */
[----:B------:R-:W-:Y:S01]  /*100e0*/  UIMAD UR6, UR7, UR8, URZ ;  /* 0x00000008070672a4 */ /* 0x000fe2000f8e023f */
[----:B------:R-:W3:Y:S01]  /*100f0*/  LDC R9, c[0x0][0xbe8] ;  /* 0x0002fa00ff097b82 */ /* 0x000ee20000000800 */
[----:B------:R-:W-:Y:S02]  /*10100*/  IMAD.IADD R14, R6, 0x1, -R19 ;  /* 0x00000001060e7824 */ /* 0x000fe400078e0a13 */
[----:B------:R-:W-:Y:S01]  /*10110*/  SHF.R.S32.HI R13, RZ, 0x1f, R2 ;  /* 0x0000001fff0d7819 */ /* 0x000fe20000011402 */
[----:B------:R-:W-:Y:S01]  /*10120*/  IMAD.HI R7, R10, 0x55555556, RZ ;  /* 0x555555560a077827 */ /* 0x000fe200078e02ff */
[----:B------:R-:W-:-:S02]  /*10130*/  UIMAD UR6, UR13, UR9, UR6 ;  /* 0x000000090d0672a4 */ /* 0x000fc4000f8e0206 */
[-C--:B------:R-:W-:Y:S01]  /*10140*/  LEA.HI R8, R13, R2.reuse, RZ, 0x2 ;  /* 0x000000020d087211 */ /* 0x080fe200078f10ff */
[----:B------:R-:W4:Y:S01]  /*10150*/  LDC.64 R18, c[0x0][0xbd8] ;  /* 0x0002f600ff127b82 */ /* 0x000f220000000a00 */
[----:B------:R-:W-:Y:S01]  /*10160*/  LEA.HI R7, R7, R7, RZ, 0x1 ;  /* 0x0000000707077211 */ /* 0x000fe200078f08ff */
[----:B------:R-:W-:Y:S01]  /*10170*/  UIADD3 UR6, UR5, UR6, URZ ;  /* 0x0000000605067290 */ /* 0x000fe2000fffe03f */
[--C-:B------:R-:W-:Y:S01]  /*10180*/  SHF.R.S32.HI R12, RZ, 0x2, R8.reuse ;  /* 0x00000002ff0c7819 */ /* 0x100fe20000011408 */
[----:B0-----:R-:W-:Y:S01]  /*10190*/  USHF.R.S32.HI UR10, URZ, 0x1f, UR12 ;  /* 0x0000001f3f0a7899 */ /* 0x001fe2000801140c */
[----:B------:R-:W-:Y:S01]  /*101a0*/  SHF.R.S32.HI R11, RZ, 0x1f, R8 ;  /* 0x0000001fff0b7819 */ /* 0x000fe20000011408 */
[----:B------:R-:W-:Y:S01]  /*101b0*/  ULDC.64 UR8, c[0x0][0xb38] ;  /* 0x0002ce0000087ab9 */ /* 0x000fe20000000a00 */
[----:B------:R-:W-:Y:S01]  /*101c0*/  LEA.HI R13, R13, R2, RZ, 0x5 ;  /* 0x000000020d0d7211 */ /* 0x000fe200078f28ff */
[----:B------:R-:W2:Y:S01]  /*101d0*/  LDC R24, c[0x0][0xc50] ;  /* 0x00031400ff187b82 */ /* 0x000ea20000000800 */
[----:B------:R-:W-:Y:S01]  /*101e0*/  LEA.HI R11, R11, R12, RZ, 0x3 ;  /* 0x0000000c0b0b7211 */ /* 0x000fe200078f18ff */
[----:B------:R-:W-:Y:S01]  /*101f0*/  UIMAD UR7, UR7, UR8, URZ ;  /* 0x00000008070772a4 */ /* 0x000fe2000f8e023f */
[----:B------:R-:W-:-:S02]  /*10200*/  SHF.R.S32.HI R13, RZ, 0x5, R13 ;  /* 0x00000005ff0d7819 */ /* 0x000fc4000001140d */
[----:B------:R-:W-:Y:S01]  /*10210*/  LOP3.LUT R15, R11, 0xfffffff8, RZ, 0xc0, !PT ;  /* 0xfffffff80b0f7812 */ /* 0x000fe200078ec0ff */
[----:B------:R-:W-:Y:S01]  /*10220*/  IMAD R11, R7, -0x3, R10 ;  /* 0xfffffffd070b7824 */ /* 0x000fe200078e020a */
[----:B------:R-:W-:Y:S01]  /*10230*/  LEA.HI R7, R14, R14, RZ, 0x1 ;  /* 0x0000000e0e077211 */ /* 0x000fe200078f08ff */
[----:B------:R-:W0:Y:S08]  /*10240*/  LDC.64 R22, c[0x0][0xb40] ;  /* 0x0002d000ff167b82 */ /* 0x000e300000000a00 */
[----:B------:R-:W-:Y:S01]  /*10250*/  BAR.SYNC.DEFER_BLOCKING 0x1, 0x180 ;  /* 0x0046000000007b1d */ /* 0x000fe20000010000 */
[----:B---3--:R-:W-:Y:S01]  /*10260*/  ISETP.NE.AND P0, PT, R9, 0x1, PT ;  /* 0x000000010900780c */ /* 0x008fe20003f05270 */
[----:B------:R-:W-:Y:S01]  /*10270*/  IMAD.IADD R6, R12, 0x1, -R15 ;  /* 0x000000010c067824 */ /* 0x000fe200078e0a0f */
[----:B------:R-:W-:-:S03]  /*10280*/  LOP3.LUT R7, R7, 0x1ffffffe, RZ, 0xc0, !PT ;  /* 0x1ffffffe07077812 */ /* 0x000fc600078ec0ff */
[----:B------:R-:W-:Y:S02]  /*10290*/  IMAD R10, R13, 0x10, R6 ;  /* 0x000000100d0a7824 */ /* 0x000fe400078e0206 */
[----:B------:R-:W-:Y:S02]  /*102a0*/  IMAD.IADD R21, R14, 0x1, -R7 ;  /* 0x000000010e157824 */ /* 0x000fe400078e0a07 */
[----:B------:R-:W-:Y:S02]  /*102b0*/  IMAD R12, R11, 0x40, R10 ;  /* 0x000000400b0c7824 */ /* 0x000fe400078e020a */
[----:B------:R-:W-:Y:S02]  /*102c0*/  IMAD.U32 R7, RZ, RZ, UR5 ;  /* 0x00000005ff077e24 */ /* 0x000fe4000f8e00ff */
[----:B------:R-:W3:Y:S01]  /*102d0*/  @P0 LDC R15, c[0x0][0xbec] ;  /* 0x0002fb00ff0f0b82 */ /* 0x000ee20000000800 */
[----:B------:R-:W-:Y:S01]  /*102e0*/  IMAD.U32 R6, RZ, RZ, UR4 ;  /* 0x00000004ff067e24 */ /* 0x000fe2000f8e00ff */
[----:B------:R-:W-:Y:S01]  /*102f0*/  UIMAD.WIDE.U32 UR4, UR13, UR8, URZ ;  /* 0x000000080d0472a5 */ /* 0x000fe2000f8e003f */
[----:B------:R-:W-:Y:S01]  /*10300*/  IMAD.U32 R7, RZ, RZ, UR6 ;  /* 0x00000006ff077e24 */ /* 0x000fe2000f8e00ff */
[----:B------:R-:W-:Y:S01]  /*10310*/  UIMAD UR6, UR13, UR9, UR7 ;  /* 0x000000090d0672a4 */ /* 0x000fe2000f8e0207 */
[----:B----4-:R-:W-:-:S02]  /*10320*/  IMAD R14, R18, UR10, RZ ;  /* 0x0000000a120e7c24 */ /* 0x010fc4000f8e02ff */
[----:B------:R-:W-:Y:S01]  /*10330*/  IMAD R10, R21, 0x8, R12 ;  /* 0x00000008150a7824 */ /* 0x000fe200078e020c */
[----:B------:R-:W4:Y:S01]  /*10340*/  @P0 LDC R20, c[0x0][0xbf0] ;  /* 0x0002fc00ff140b82 */ /* 0x000f220000000800 */
[----:B------:R-:W-:Y:S01]  /*10350*/  IMAD R19, R19, UR12, R14 ;  /* 0x0000000c13137c24 */ /* 0x000fe2000f8e020e */
[----:B------:R-:W-:Y:S01]  /*10360*/  UIADD3 UR6, UR5, UR6, URZ ;  /* 0x0000000605067290 */ /* 0x000fe2000fffe03f */
[----:B-1----:R-:W-:Y:S01]  /*10370*/  IMAD R14, R25, 0xc0, R10 ;  /* 0x000000c0190e7824 */ /* 0x002fe200078e020a */
[----:B------:R-:W-:Y:S01]  /*10380*/  ULDC.64 UR8, c[0x0][0xb28] ;  /* 0x0002ca0000087ab9 */ /* 0x000fe20000000a00 */
[----:B------:R-:W-:Y:S02]  /*10390*/  IMAD R21, RZ, RZ, -UR13 ;  /* 0x8000000dff157e24 */ /* 0x000fe4000f8e02ff */
[----:B------:R-:W-:Y:S01]  /*103a0*/  IMAD.WIDE.U32 R6, R18, UR12, R6 ;  /* 0x0000000c12067c25 */ /* 0x000fe2000f8e0006 */
[----:B------:R-:W1:Y:S03]  /*103b0*/  @P0 LDC R29, c[0x0][0xbec] ;  /* 0x0002fb00ff1d0b82 */ /* 0x000e660000000800 */
[----:B------:R-:W-:-:S02]  /*103c0*/  IMAD.U32 R11, RZ, RZ, UR5 ;  /* 0x00000005ff0b7e24 */ /* 0x000fc4000f8e00ff */
[----:B--2---:R-:W-:Y:S02]  /*103d0*/  IMAD R27, R24, R21, UR11 ;  /* 0x0000000b181b7e24 */ /* 0x004fe4000f8e0215 */
[----:B------:R-:W-:Y:S01]  /*103e0*/  IMAD.U32 R10, RZ, RZ, UR4 ;  /* 0x00000004ff0a7e24 */ /* 0x000fe2000f8e00ff */
[----:B------:R-:W2:Y:S01]  /*103f0*/  @P0 LDC R26, c[0x0][0xbf0] ;  /* 0x0002fc00ff1a0b82 */ /* 0x000ea20000000800 */
[----:B---3--:R-:W-:Y:S01]  /*10400*/  @P0 IMAD.HI.U32 R15, R14, R15, RZ ;  /* 0x0000000f0e0f0227 */ /* 0x008fe200078e00ff */
[----:B------:R-:W-:-:S03]  /*10410*/  ULDC.64 UR4, c[0x0][0xbe0] ;  /* 0x0002f80000047ab9 */ /* 0x000fc60000000a00 */
[----:B------:R-:W-:Y:S01]  /*10420*/  IMAD.U32 R11, RZ, RZ, UR6 ;  /* 0x00000006ff0b7e24 */ /* 0x000fe2000f8e00ff */
[----:B------:R-:W-:Y:S01]  /*10430*/  ULDC.64 UR6, c[0x0][0xb48] ;  /* 0x0002d20000067ab9 */ /* 0x000fe20000000a00 */
[C---:B0-----:R-:W-:Y:S02]  /*10440*/  IMAD R18, R22.reuse, UR10, RZ ;  /* 0x0000000a16127c24 */ /* 0x041fe4000f8e02ff */
[----:B------:R-:W-:Y:S01]  /*10450*/  IMAD.MOV.U32 R13, RZ, RZ, R14 ;  /* 0x000000ffff0d7224 */ /* 0x000fe200078e000e */
[----:B----4-:R-:W-:Y:S01]  /*10460*/  @P0 SHF.R.U32.HI R13, RZ, R20, R15 ;  /* 0x00000014ff0d0219 */ /* 0x010fe2000001160f */
[----:B------:R-:W-:Y:S01]  /*10470*/  IMAD.IADD R7, R7, 0x1, R19 ;  /* 0x0000000107077824 */ /* 0x000fe200078e0213 */
[----:B------:R-:W-:Y:S01]  /*10480*/  SHF.R.S32.HI R20, RZ, 0x1f, R27 ;  /* 0x0000001fff147819 */ /* 0x000fe2000001141b */
[----:B------:R-:W-:Y:S02]  /*10490*/  IMAD R19, R23, UR12, R18 ;  /* 0x0000000c17137c24 */ /* 0x000fe4000f8e0212 */
[----:B------:R-:W-:-:S04]  /*104a0*/  IMAD.WIDE.U32 R10, R22, UR12, R10 ;  /* 0x0000000c160a7c25 */ /* 0x000fc8000f8e000a */
[----:B-1----:R-:W-:-:S04]  /*104b0*/  @P0 IMAD.HI.U32 R29, R14, R29, RZ ;  /* 0x0000001d0e1d0227 */ /* 0x002fc800078e00ff */
[----:B------:R-:W-:Y:S02]  /*104c0*/  IMAD.IADD R11, R11, 0x1, R19 ;  /* 0x000000010b0b7824 */ /* 0x000fe400078e0213 */
[----:B------:R-:W-:Y:S02]  /*104d0*/  IMAD R19, R20, UR6, RZ ;  /* 0x0000000614137c24 */ /* 0x000fe4000f8e02ff */
[----:B------:R-:W-:-:S04]  /*104e0*/  IMAD.WIDE.U32 R6, R27, UR4, R6 ;  /* 0x000000041b067c25 */ /* 0x000fc8000f8e0006 */
[----:B------:R-:W-:Y:S01]  /*104f0*/  IMAD.MOV.U32 R15, RZ, RZ, R14 ;  /* 0x000000ffff0f7224 */ /* 0x000fe200078e000e */
[----:B--2---:R-:W-:Y:S01]  /*10500*/  @P0 SHF.R.U32.HI R15, RZ, R26, R29 ;  /* 0x0000001aff0f0219 */ /* 0x004fe2000001161d */
[----:B------:R-:W-:Y:S01]  /*10510*/  IMAD R18, R20, UR4, RZ ;  /* 0x0000000414127c24 */ /* 0x000fe2000f8e02ff */
[----:B------:R-:W-:Y:S01]  /*10520*/  IADD3 R6, P0, R13, R6, RZ ;  /* 0x000000060d067210 */ /* 0x000fe20007f1e0ff */
[C---:B------:R-:W-:Y:S01]  /*10530*/  IMAD R21, R27.reuse, UR7, R19 ;  /* 0x000000071b157c24 */ /* 0x040fe2000f8e0213 */
[--C-:B------:R-:W-:Y:S01]  /*10540*/  SHF.R.S32.HI R19, RZ, 0x1f, R13.reuse ;  /* 0x0000001fff137819 */ /* 0x100fe2000001140d */
[----:B------:R-:W-:Y:S02]  /*10550*/  IMAD.MOV R13, RZ, RZ, -R13 ;  /* 0x000000ffff0d7224 */ /* 0x000fe400078e0a0d */
[C---:B------:R-:W-:Y:S01]  /*10560*/  IMAD R20, R27.reuse, UR5, R18 ;  /* 0x000000051b147c24 */ /* 0x040fe2000f8e0212 */
[----:B------:R-:W-:Y:S01]  /*10570*/  SHF.R.S32.HI R18, RZ, 0x1f, R15 ;  /* 0x0000001fff127819 */ /* 0x000fe2000001140f */
[----:B------:R-:W-:Y:S01]  /*10580*/  IMAD.WIDE.U32 R10, R27, UR6, R10 ;  /* 0x000000061b0a7c25 */ /* 0x000fe2000f8e000a */
[----:B------:R-:W-:Y:S01]  /*10590*/  ULDC.64 UR4, c[0x0][0xb30] ;  /* 0x0002cc0000047ab9 */ /* 0x000fe20000000a00 */
[----:B------:R-:W-:Y:S01]  /*105a0*/  ULDC.64 UR6, c[0x0][0xbc8] ;  /* 0x0002f20000067ab9 */ /* 0x000fe20000000a00 */
[----:B------:R-:W-:Y:S01]  /*105b0*/  IADD3.X R7, R19, R7, R20, P0, !PT ;  /* 0x0000000713077210 */ /* 0x000fe200007fe414 */
[----:B------:R-:W-:-:S02]  /*105c0*/  IMAD.MOV R22, RZ, RZ, -R15 ;  /* 0x000000ffff167224 */ /* 0x000fc400078e0a0f */
        /* <DEDUP_REMOVED lines=10> */
[----:B------:R-:W-:Y:S02]  /*10670*/  IMAD R14, R14, UR6, RZ ;  /* 0x000000060e0e7c24 */ /* 0x000fe4000f8e02ff */
[----:B------:R-:W-:Y:S02]  /*10680*/  IMAD R18, R15, UR8, RZ ;  /* 0x000000080f127c24 */ /* 0x000fe4000f8e02ff */
[----:B------:R-:W-:Y:S02]  /*10690*/  IMAD.IADD R11, R11, 0x1, R21 ;  /* 0x000000010b0b7824 */ /* 0x000fe400078e0215 */
[C---:B------:R-:W-:Y:S02]  /*106a0*/  IMAD R15, R13.reuse, UR7, R14 ;  /* 0x000000070d0f7c24 */ /* 0x040fe4000f8e020e */
[----:B------:R-:W-:Y:S01]  /*106b0*/  IMAD.WIDE.U32 R6, R13, UR6, R6 ;  /* 0x000000060d067c25 */ /* 0x000fe2000f8e0006 */
[----:B------:R-:W-:-:S03]  /*106c0*/  ULDC.64 UR6, c[0x0][0xba8] ;  /* 0x0002ea0000067ab9 */ /* 0x000fc60000000a00 */
[C---:B------:R-:W-:Y:S01]  /*106d0*/  IMAD R21, R19.reuse, UR9, R18 ;  /* 0x0000000913157c24 */ /* 0x040fe2000f8e0212 */
[----:B------:R-:W-:Y:S01]  /*106e0*/  LEA R18, P0, R6, UR6, 0x2 ;  /* 0x0000000606127c11 */ /* 0x000fe2000f8010ff */
[----:B------:R-:W-:Y:S01]  /*106f0*/  IMAD.WIDE.U32 R10, R19, UR8, R10 ;  /* 0x00000008130a7c25 */ /* 0x000fe2000f8e000a */
[----:B------:R-:W-:Y:S01]  /*10700*/  ULDC.64 UR8, c[0x0][0xb00] ;  /* 0x0002c00000087ab9 */ /* 0x000fe20000000a00 */
[----:B------:R-:W-:Y:S02]  /*10710*/  ULDC UR6, c[0x0][0xa88] ;  /* 0x0002a20000067ab9 */ /* 0x000fe40000000800 */
        /* <DEDUP_REMOVED lines=30> */
[C---:B------:R-:W-:Y:S01]  /*10900*/  VIADD R2, R9.reuse, 0x10 ;  /* 0x0000001009027836 */ /* 0x040fe20000000000 */
[C---:B------:R-:W-:Y:S01]  /*10910*/  ISETP.GE.AND P0, PT, R9.reuse, UR4, PT ;  /* 0x0000000409007c0c */ /* 0x040fe2000bf06270 */
[C---:B------:R-:W-:Y:S01]  /*10920*/  VIADD R3, R9.reuse, 0x18 ;  /* 0x0000001809037836 */ /* 0x040fe20000000000 */
[----:B------:R-:W-:Y:S01]  /*10930*/  ISETP.GE.AND P1, PT, R0, UR4, PT ;  /* 0x0000000400007c0c */ /* 0x000fe2000bf26270 */
[----:B------:R-:W-:Y:S01]  /*10940*/  VIADD R10, R9, 0x20 ;  /* 0x00000020090a7836 */ /* 0x000fe20000000000 */
[----:B------:R-:W-:Y:S01]  /*10950*/  ISETP.GE.AND P2, PT, R2, UR4, PT ;  /* 0x0000000402007c0c */ /* 0x000fe2000bf46270 */
[----:B------:R-:W-:Y:S01]  /*10960*/  ULDC.64 UR6, c[0x0][0x208] ;  /* 0x0000820000067ab9 */ /* 0x000fe20000000a00 */
[----:B------:R-:W-:Y:S01]  /*10970*/  ISETP.GE.AND P3, PT, R3, UR4, PT ;  /* 0x0000000403007c0c */ /* 0x000fe2000bf66270 */
[C---:B------:R-:W-:Y:S01]  /*10980*/  VIADD R22, R9.reuse, 0x38 ;  /* 0x0000003809167836 */ /* 0x040fe20000000000 */
[----:B------:R-:W-:Y:S01]  /*10990*/  ISETP.GE.AND P4, PT, R10, UR4, PT ;  /* 0x000000040a007c0c */ /* 0x000fe2000bf86270 */
[----:B------:R-:W-:-:S06]  /*109a0*/  VIADD R23, R9, 0x40 ;  /* 0x0000004009177836 */ /* 0x000fcc0000000000 */
        /* <DEDUP_REMOVED lines=19> */
[----:B------:R-:W-:Y:S01]  /*10ae0*/  ISETP.GE.AND P1, PT, R8, UR4, PT ;  /* 0x0000000408007c0c */ /* 0x000fe2000bf26270 */
[----:B------:R-:W-:Y:S01]  /*10af0*/  @!P4 IMAD.WIDE R18, R19, 0x4, R6 ;  /* 0x000000041312c825 */ /* 0x000fe200078e0206 */
[----:B------:R3:W-:Y:S01]  /*10b00*/  @!P3 ST.E.64 desc[UR6][R14.64], R100 ;  /* 0x000000640e00b985 */ /* 0x0007e2000c101b06 */
[----:B------:R-:W-:Y:S02]  /*10b10*/  ISETP.GE.AND P3, PT, R23, UR4, PT ;  /* 0x0000000417007c0c */ /* 0x000fe4000bf66270 */
[C---:B0-----:R-:W-:Y:S01]  /*10b20*/  VIADD R3, R9.reuse, 0x50 ;  /* 0x0000005009037836 */ /* 0x041fe20000000000 */
[----:B------:R0:W-:Y:S01]  /*10b30*/  @!P4 ST.E.64 desc[UR6][R18.64], R104 ;  /* 0x000000681200c985 */ /* 0x0001e2000c101b06 */
[C---:B------:R-:W-:Y:S01]  /*10b40*/  VIADD R2, R9.reuse, 0x48 ;  /* 0x0000004809027836 */ /* 0x040fe20000000000 */
[----:B------:R-:W-:Y:S01]  /*10b50*/  @!P0 LEA.HI R0, R0, R0, RZ, 0x1 ;  /* 0x0000000000008211 */ /* 0x000fe200078f08ff */
[----:B------:R-:W-:Y:S01]  /*10b60*/  VIADD R5, R9, 0x58 ;  /* 0x0000005809057836 */ /* 0x000fe20000000000 */
[----:B------:R-:W-:-:S02]  /*10b70*/  ISETP.GE.AND P5, PT, R3, UR4, PT ;  /* 0x0000000403007c0c */ /* 0x000fc4000bfa6270 */
[----:B------:R-:W-:Y:S02]  /*10b80*/  ISETP.GE.AND P4, PT, R2, UR4, PT ;  /* 0x0000000402007c0c */ /* 0x000fe4000bf86270 */
[----:B------:R-:W-:Y:S02]  /*10b90*/  ISETP.GE.AND P6, PT, R5, UR4, PT ;  /* 0x0000000405007c0c */ /* 0x000fe4000bfc6270 */
[----:B------:R-:W-:Y:S02]  /*10ba0*/  @!P1 LEA.HI R8, R8, R8, RZ, 0x1 ;  /* 0x0000000808089211 */ /* 0x000fe400078f08ff */
[----:B------:R-:W-:Y:S02]  /*10bb0*/  @!P2 LEA.HI R22, R22, R22, RZ, 0x1 ;  /* 0x000000161616a211 */ /* 0x000fe400078f08ff */
[----:B------:R-:W-:Y:S02]  /*10bc0*/  @!P3 LEA.HI R23, R23, R23, RZ, 0x1 ;  /* 0x000000171717b211 */ /* 0x000fe400078f08ff */
[----:B-1----:R-:W-:-:S02]  /*10bd0*/  @!P2 LOP3.LUT R11, R22, 0xfffffffe, RZ, 0xc0, !PT ;  /* 0xfffffffe160ba812 */ /* 0x002fc400078ec0ff */
[----:B------:R-:W-:Y:S02]  /*10be0*/  @!P5 LEA.HI R4, R3, R3, RZ, 0x1 ;  /* 0x000000030304d211 */ /* 0x000fe400078f08ff */
[----:B------:R-:W-:Y:S02]  /*10bf0*/  @!P4 LEA.HI R2, R2, R2, RZ, 0x1 ;  /* 0x000000020202c211 */ /* 0x000fe400078f08ff */
[----:B------:R-:W-:Y:S02]  /*10c00*/  @!P6 LEA.HI R10, R5, R5, RZ, 0x1 ;  /* 0x00000005050ae211 */ /* 0x000fe400078f08ff */
[----:B------:R-:W-:Y:S02]  /*10c10*/  @!P0 LOP3.LUT R3, R0, 0xfffffffe, RZ, 0xc0, !PT ;  /* 0xfffffffe00038812 */ /* 0x000fe400078ec0ff */
[----:B------:R-:W-:Y:S02]  /*10c20*/  @!P1 LOP3.LUT R5, R8, 0xfffffffe, RZ, 0xc0, !PT ;  /* 0xfffffffe08059812 */ /* 0x000fe400078ec0ff */
[----:B--2---:R-:W-:-:S02]  /*10c30*/  @!P3 LOP3.LUT R13, R23, 0xfffffffe, RZ, 0xc0, !PT ;  /* 0xfffffffe170db812 */ /* 0x004fc400078ec0ff */
[----:B---3--:R-:W-:Y:S01]  /*10c40*/  @!P4 LOP3.LUT R15, R2, 0xfffffffe, RZ, 0xc0, !PT ;  /* 0xfffffffe020fc812 */ /* 0x008fe200078ec0ff */
[--C-:B------:R-:W-:Y:S01]  /*10c50*/  @!P0 IMAD.WIDE R2, R3, 0x4, R6.reuse ;  /* 0x0000000403028825 */ /* 0x100fe200078e0206 */
[----:B0-----:R-:W-:Y:S02]  /*10c60*/  @!P5 LOP3.LUT R19, R4, 0xfffffffe, RZ, 0xc0, !PT ;  /* 0xfffffffe0413d812 */ /* 0x001fe400078ec0ff */
        /* <DEDUP_REMOVED lines=14> */
.L_x_928:
[----:B------:R-:W-:Y:S05]  /*10d50*/  BSYNC B0 ;  /* 0x0000000000007941 */ /* 0x000fea0003800000 */
.L_x_927:
[----:B------:R-:W-:Y:S01]  /*10d60*/  ISETP.GE.AND P0, PT, R20, R21, PT ;  /* 0x000000151400720c */ /* 0x000fe20003f06270 */
[----:B0-----:R0:W1:Y:S04]  /*10d70*/  SHFL.IDX PT, R15, R25, 0x1, 0x1c1f ;  /* 0x003c1f00190f7f89 */ /* 0x00106800000e0000 */
[----:B------:R0:W0:Y:S08]  /*10d80*/  SHFL.IDX PT, R14, R24, 0x1, 0x1c1f ;  /* 0x003c1f00180e7f89 */ /* 0x00003000000e0000 */
[----:B------:R-:W-:Y:S05]  /*10d90*/  @P0 BRA `(.L_x_847) ;  /* 0x0000004c00500947 */ /* 0x000fea0003800000 */
        /* <DEDUP_REMOVED lines=11> */
[----:B------:R-:W-:Y:S01]  /*10e50*/  ISETP.GE.AND P0, PT, R8, UR4, PT ;  /* 0x0000000408007c0c */ /* 0x000fe2000bf06270 */
[----:B------:R-:W-:Y:S01]  /*10e60*/  ULDC.64 UR6, c[0x0][0x208] ;  /* 0x0000820000067ab9 */ /* 0x000fe20000000a00 */
[----:B------:R-:W-:Y:S01]  /*10e70*/  ISETP.GE.AND P1, PT, R12, UR4, PT ;  /* 0x000000040c007c0c */ /* 0x000fe2000bf26270 */
[----:B------:R-:W-:-:S02]  /*10e80*/  VIADD R18, R9, 0x40 ;  /* 0x0000004009127836 */ /* 0x000fc40000000000 */
[C---:B------:R-:W-:Y:S02]  /*10e90*/  VIADD R19, R9.reuse, 0x48 ;  /* 0x0000004809137836 */ /* 0x040fe40000000000 */
[----:B------:R-:W-:Y:S01]  /*10ea0*/  @!P3 LEA.HI R0, R0, R0, RZ, 0x1 ;  /* 0x000000000000b211 */ /* 0x000fe200078f08ff */
[----:B------:R-:W-:Y:S01]  /*10eb0*/  VIADD R20, R9, 0x50 ;  /* 0x0000005009147836 */ /* 0x000fe20000000000 */
[----:B------:R-:W-:Y:S02]  /*10ec0*/  @!P4 LEA.HI R2, R2, R2, RZ, 0x1 ;  /* 0x000000020202c211 */ /* 0x000fe400078f08ff */
[----:B------:R-:W-:Y:S02]  /*10ed0*/  @!P5 LEA.HI R3, R3, R3, RZ, 0x1 ;  /* 0x000000030303d211 */ /* 0x000fe400078f08ff */
[----:B------:R-:W-:Y:S01]  /*10ee0*/  @!P3 LOP3.LUT R5, R0, 0xfffffffe, RZ, 0xc0, !PT ;  /* 0xfffffffe0005b812 */ /* 0x000fe200078ec0ff */
[----:B------:R-:W-:Y:S01]  /*10ef0*/  VIADD R0, R9, 0x30 ;  /* 0x0000003009007836 */ /* 0x000fe20000000000 */
[----:B----4-:R-:W-:-:S02]  /*10f00*/  @!P4 LOP3.LUT R7, R2, 0xfffffffe, RZ, 0xc0, !PT ;  /* 0xfffffffe0207c812 */ /* 0x010fc400078ec0ff */
[----:B------:R-:W-:Y:S01]  /*10f10*/  @!P5 LOP3.LUT R11, R3, 0xfffffffe, RZ, 0xc0, !PT ;  /* 0xfffffffe030bd812 */ /* 0x000fe200078ec0ff */
[--C-:B01----:R-:W-:Y:S01]  /*10f20*/  @!P2 IMAD.WIDE R2, R9, 0x4, R14.reuse ;  /* 0x000000040902a825 */ /* 0x103fe200078e020e */
[----:B------:R-:W-:Y:S02]  /*10f30*/  @!P0 LEA.HI R8, R8, R8, RZ, 0x1 ;  /* 0x0000000808088211 */ /* 0x000fe400078f08ff */
[----:B------:R-:W-:Y:S01]  /*10f40*/  ISETP.GE.AND P6, PT, R20, UR4, PT ;  /* 0x0000000414007c0c */ /* 0x000fe2000bfc6270 */
[--C-:B------:R-:W-:Y:S01]  /*10f50*/  @!P3 IMAD.WIDE R4, R5, 0x4, R14.reuse ;  /* 0x000000040504b825 */ /* 0x100fe200078e020e */
[----:B------:R0:W-:Y:S01]  /*10f60*/  @!P2 ST.E.64 desc[UR6][R2.64], R90 ;  /* 0x0000005a0200a985 */ /* 0x0001e2000c101b06 */
[----:B------:R-:W-:Y:S02]  /*10f70*/  ISETP.GE.AND P2, PT, R0, UR4, PT ;  /* 0x0000000400007c0c */ /* 0x000fe4000bf46270 */
[----:B---3--:R-:W-:Y:S01]  /*10f80*/  @!P4 IMAD.WIDE R6, R7, 0x4, R14 ;  /* 0x000000040706c825 */ /* 0x008fe200078e020e */
[----:B------:R1:W-:Y:S01]  /*10f90*/  @!P3 ST.E.64 desc[UR6][R4.64], R94 ;  /* 0x0000005e0400b985 */ /* 0x0003e2000c101b06 */
[----:B------:R-:W-:-:S02]  /*10fa0*/  ISETP.GE.AND P3, PT, R13, UR4, PT ;  /* 0x000000040d007c0c */ /* 0x000fc4000bf66270 */
[----:B------:R-:W-:Y:S01]  /*10fb0*/  @!P5 IMAD.WIDE R10, R11, 0x4, R14 ;  /* 0x000000040b0ad825 */ /* 0x000fe200078e020e */
[----:B------:R2:W-:Y:S01]  /*10fc0*/  @!P4 ST.E.64 desc[UR6][R6.64], R98 ;  /* 0x000000620600c985 */ /* 0x0005e2000c101b06 */
[----:B------:R-:W-:Y:S02]  /*10fd0*/  ISETP.GE.AND P4, PT, R18, UR4, PT ;  /* 0x0000000412007c0c */ /* 0x000fe4000bf86270 */
[----:B------:R-:W-:Y:S01]  /*10fe0*/  @!P1 LEA.HI R12, R12, R12, RZ, 0x1 ;  /* 0x0000000c0c0c9211 */ /* 0x000fe200078f08ff */
[----:B------:R3:W-:Y:S01]  /*10ff0*/  @!P5 ST.E.64 desc[UR6][R10.64], R102 ;  /* 0x000000660a00d985 */ /* 0x0007e2000c101b06 */
[----:B------:R-:W-:Y:S01]  /*11000*/  ISETP.GE.AND P5, PT, R19, UR4, PT ;  /* 0x0000000413007c0c */ /* 0x000fe2000bfa6270 */
[----:B------:R-:W-:Y:S01]  /*11010*/  VIADD R9, R9, 0x58 ;  /* 0x0000005809097836 */ /* 0x000fe20000000000 */
[----:B0-----:R-:W-:Y:S02]  /*11020*/  @!P0 LOP3.LUT R3, R8, 0xfffffffe, RZ, 0xc0, !PT ;  /* 0xfffffffe08038812 */ /* 0x001fe400078ec0ff */
[----:B------:R-:W-:-:S02]  /*11030*/  @!P2 LEA.HI R0, R0, R0, RZ, 0x1 ;  /* 0x000000000000a211 */ /* 0x000fc400078f08ff */
[----:B-1----:R-:W-:Y:S01]  /*11040*/  @!P1 LOP3.LUT R5, R12, 0xfffffffe, RZ, 0xc0, !PT ;  /* 0xfffffffe0c059812 */ /* 0x002fe200078ec0ff */
[--C-:B------:R-:W-:Y:S01]  /*11050*/  @!P0 IMAD.WIDE R2, R3, 0x4, R14.reuse ;  /* 0x0000000403028825 */ /* 0x100fe200078e020e */
[----:B------:R-:W-:Y:S02]  /*11060*/  @!P3 LEA.HI R13, R13, R13, RZ, 0x1 ;  /* 0x0000000d0d0db211 */ /* 0x000fe400078f08ff */
[----:B------:R-:W-:Y:S01]  /*11070*/  @!P4 LEA.HI R18, R18, R18, RZ, 0x1 ;  /* 0x000000121212c211 */ /* 0x000fe200078f08ff */
[----:B------:R-:W-:Y:S01]  /*11080*/  @!P1 IMAD.WIDE R4, R5, 0x4, R14 ;  /* 0x0000000405049825 */ /* 0x000fe200078e020e */
[----:B------:R-:W-:Y:S01]  /*11090*/  @!P6 LEA.HI R20, R20, R20, RZ, 0x1 ;  /* 0x000000141414e211 */ /* 0x000fe200078f08ff */
[----:B------:R0:W-:Y:S01]  /*110a0*/  @!P0 ST.E.64 desc[UR6][R2.64], R106 ;  /* 0x0000006a02008985 */ /* 0x0001e2000c101b06 */
[----:B------:R-:W-:Y:S02]  /*110b0*/  @!P5 LEA.HI R19, R19, R19, RZ, 0x1 ;  /* 0x000000131313d211 */ /* 0x000fe400078f08ff */
[----:B--2---:R-:W-:Y:S01]  /*110c0*/  @!P2 LOP3.LUT R7, R0, 0xfffffffe, RZ, 0xc0, !PT ;  /* 0xfffffffe0007a812 */ /* 0x004fe200078ec0ff */
[----:B------:R1:W-:Y:S01]  /*110d0*/  @!P1 ST.E.64 desc[UR6][R4.64], R110 ;  /* 0x0000006e04009985 */ /* 0x0003e2000c101b06 */
[----:B------:R-:W-:-:S02]  /*110e0*/  @!P3 LOP3.LUT R13, R13, 0xfffffffe, RZ, 0xc0, !PT ;  /* 0xfffffffe0d0db812 */ /* 0x000fc400078ec0ff */
[----:B---3--:R-:W-:Y:S02]  /*110f0*/  @!P4 LOP3.LUT R11, R18, 0xfffffffe, RZ, 0xc0, !PT ;  /* 0xfffffffe120bc812 */ /* 0x008fe400078ec0ff */
[----:B------:R-:W-:Y:S02]  /*11100*/  ISETP.GE.AND P0, PT, R9, UR4, PT ;  /* 0x0000000409007c0c */ /* 0x000fe4000bf06270 */
[----:B------:R-:W-:Y:S02]  /*11110*/  @!P5 LOP3.LUT R19, R19, 0xfffffffe, RZ, 0xc0, !PT ;  /* 0xfffffffe1313d812 */ /* 0x000fe400078ec0ff */
[----:B------:R-:W-:Y:S01]  /*11120*/  @!P6 LOP3.LUT R21, R20, 0xfffffffe, RZ, 0xc0, !PT ;  /* 0xfffffffe1415e812 */ /* 0x000fe200078ec0ff */
        /* <DEDUP_REMOVED lines=11> */
[----:B------:R-:W-:Y:S01]  /*111e0*/  LEA.HI R9, R9, R9, RZ, 0x1 ;  /* 0x0000000909097211 */ /* 0x000fe200078f08ff */
[----:B------:R-:W-:-:S03]  /*111f0*/  ULDC.64 UR4, c[0x0][0x208] ;  /* 0x0000820000047ab9 */ /* 0x000fc60000000a00 */
[----:B0-----:R-:W-:-:S05]  /*11200*/  LOP3.LUT R3, R9, 0xfffffffe, RZ, 0xc0, !PT ;  /* 0xfffffffe09037812 */ /* 0x001fca00078ec0ff */
[----:B------:R-:W-:-:S05]  /*11210*/  IMAD.WIDE R2, R3, 0x4, R14 ;  /* 0x0000000403027825 */ /* 0x000fca00078e020e */
[----:B------:R0:W-:Y:S01]  /*11220*/  ST.E.64 desc[UR4][R2.64], R134 ;  /* 0x0000008602007985 */ /* 0x0001e2000c101b04 */
[----:B------:R-:W-:Y:S05]  /*11230*/  BRA `(.L_x_847) ;  /* 0x0000004800287947 */ /* 0x000fea0003800000 */
.L_x_926:
[----:B------:R-:W-:-:S05]  /*11240*/  VIADD R0, R2, 0xffffff80 ;  /* 0xffffff8002007836 */ /* 0x000fca0000000000 */
[----:B------:R-:W-:-:S13]  /*11250*/  ISETP.GT.AND P0, PT, R0, 0xbf, PT ;  /* 0x000000bf0000780c */ /* 0x000fda0003f04270 */
[----:B------:R-:W-:Y:S05]  /*11260*/  @P0 BRA `(.L_x_847) ;  /* 0x00000048001c0947 */ /* 0x000fea0003800000 */
[----:B------:R-:W0:Y:S01]  /*11270*/  S2R R3, SR_CTAID.X ;  /* 0x0000000000037919 */ /* 0x000e220000002500 */
[----:B------:R-:W1:Y:S01]  /*11280*/  LDC R6, c[0x0][0xbe8] ;  /* 0x0002fa00ff067b82 */ /* 0x000e620000000800 */
[----:B------:R-:W-:Y:S01]  /*11290*/  ULDC UR4, c[0x0][0xa88] ;  /* 0x0002a20000047ab9 */ /* 0x000fe20000000800 */
[----:B0-----:R-:W-:Y:S02]  /*112a0*/  IMAD R2, R3, 0xc0, R2 ;  /* 0x000000c003027824 */ /* 0x001fe400078e0202 */
[----:B-1----:R-:W-:Y:S02]  /*112b0*/  IMAD R3, R6, UR4, RZ ;  /* 0x0000000406037c24 */ /* 0x002fe4000f8e02ff */
[----:B------:R-:W-:-:S05]  /*112c0*/  VIADD R0, R2, 0xffffff80 ;  /* 0xffffff8002007836 */ /* 0x000fca0000000000 */
[----:B------:R-:W-:-:S13]  /*112d0*/  ISETP.GE.AND P0, PT, R0, R3, PT ;  /* 0x000000030000720c */ /* 0x000fda0003f06270 */
[----:B------:R-:W-:Y:S05]  /*112e0*/  @P0 BRA `(.L_x_847) ;  /* 0x0000004400fc0947 */ /* 0x000fea0003800000 */
[----:B------:R-:W-:Y:S01]  /*112f0*/  ISETP.NE.AND P0, PT, R6, 0x1, PT ;  /* 0x000000010600780c */ /* 0x000fe20003f05270 */
[----:B------:R-:W0:Y:S01]  /*11300*/  S2UR UR7, SR_CTAID.Z ;  /* 0x00000000000779c3 */ /* 0x000e220000002700 */
[----:B------:R-:W-:Y:S01]  /*11310*/  R2UR UR11, R17 ;  /* 0x00000000110b72ca */ /* 0x000fe200000e0000 */
[----:B------:R-:W-:Y:S01]  /*11320*/  ULDC.64 UR8, c[0x0][0xbd0] ;  /* 0x0002f40000087ab9 */ /* 0x000fe20000000a00 */
[----:B------:R-:W-:Y:S01]  /*11330*/  IMAD.MOV.U32 R5, RZ, RZ, R0 ;  /* 0x000000ffff057224 */ /* 0x000fe200078e0000 */
[----:B------:R-:W-:-:S04]  /*11340*/  ULDC.64 UR12, c[0x0][0x208] ;  /* 0x00008200000c7ab9 */ /* 0x000fc80000000a00 */
[----:B------:R-:W1:Y:S06]  /*11350*/  LDC.64 R10, c[0x0][0xbd8] ;  /* 0x0002f600ff0a7b82 */ /* 0x000e6c0000000a00 */
[----:B------:R-:W-:Y:S02]  /*11360*/  USHF.R.S32.HI UR6, URZ, 0x1f, UR11 ;  /* 0x0000001f3f067899 */ /* 0x000fe4000801140b */
[----:B------:R-:W2:Y:S01]  /*11370*/  @P0 LDC R7, c[0x0][0xbec] ;  /* 0x0002fb00ff070b82 */ /* 0x000ea20000000800 */
[----:B------:R-:W-:Y:S02]  /*11380*/  UIMAD.WIDE.U32 UR4, UR11, UR8, URZ ;  /* 0x000000080b0472a5 */ /* 0x000fe4000f8e003f */
[----:B------:R-:W-:-:S04]  /*11390*/  UIMAD UR6, UR6, UR8, URZ ;  /* 0x00000008060672a4 */ /* 0x000fc8000f8e023f */
[----:B------:R-:W-:Y:S01]  /*113a0*/  UIMAD UR6, UR11, UR9, UR6 ;  /* 0x000000090b0672a4 */ /* 0x000fe2000f8e0206 */
[----:B------:R-:W3:Y:S01]  /*113b0*/  @P0 LDC R9, c[0x0][0xbf0] ;  /* 0x0002fc00ff090b82 */ /* 0x000ee20000000800 */
[----:B0-----:R-:W-:Y:S01]  /*113c0*/  USHF.R.S32.HI UR8, URZ, 0x1f, UR7 ;  /* 0x0000001f3f087899 */ /* 0x001fe20008011407 */
[----:B------:R-:W-:Y:S01]  /*113d0*/  IMAD.U32 R3, RZ, RZ, UR5 ;  /* 0x00000005ff037e24 */ /* 0x000fe2000f8e00ff */
[----:B------:R-:W-:Y:S01]  /*113e0*/  UIADD3 UR6, UR5, UR6, URZ ;  /* 0x0000000605067290 */ /* 0x000fe2000fffe03f */
[----:B------:R-:W-:Y:S02]  /*113f0*/  IMAD.U32 R2, RZ, RZ, UR4 ;  /* 0x00000004ff027e24 */ /* 0x000fe4000f8e00ff */
[----:B------:R-:W-:Y:S02]  /*11400*/  ULDC.64 UR4, c[0x0][0xbe0] ;  /* 0x0002f80000047ab9 */ /* 0x000fe40000000a00 */
[----:B------:R-:W0:Y:S01]  /*11410*/  S2UR UR10, SR_CTAID.Y ;  /* 0x00000000000a79c3 */ /* 0x000e220000002600 */
[----:B------:R-:W-:-:S02]  /*11420*/  IMAD.U32 R3, RZ, RZ, UR6 ;  /* 0x00000006ff037e24 */ /* 0x000fc4000f8e00ff */
[C---:B-1----:R-:W-:Y:S02]  /*11430*/  IMAD R12, R10.reuse, UR8, RZ ;  /* 0x000000080a0c7c24 */ /* 0x042fe4000f8e02ff */
[----:B------:R-:W-:-:S03]  /*11440*/  IMAD.WIDE.U32 R2, R10, UR7, R2 ;  /* 0x000000070a027c25 */ /* 0x000fc6000f8e0002 */
[----:B------:R-:W0:Y:S01]  /*11450*/  LDC R8, c[0x0][0xc50] ;  /* 0x00031400ff087b82 */ /* 0x000e220000000800 */
[----:B--2---:R-:W-:-:S04]  /*11460*/  @P0 IMAD.HI.U32 R4, R0, R7, RZ ;  /* 0x0000000700040227 */ /* 0x004fc800078e00ff */
[----:B------:R-:W-:Y:S02]  /*11470*/  IMAD R7, RZ, RZ, -UR11 ;  /* 0x8000000bff077e24 */ /* 0x000fe4000f8e02ff */
[----:B------:R-:W-:Y:S01]  /*11480*/  IMAD R11, R11, UR7, R12 ;  /* 0x000000070b0b7c24 */ /* 0x000fe2000f8e020c */
[----:B---3--:R-:W-:-:S03]  /*11490*/  @P0 SHF.R.U32.HI R5, RZ, R9, R4 ;  /* 0x00000009ff050219 */ /* 0x008fc60000011604 */
[----:B------:R-:W-:Y:S02]  /*114a0*/  IMAD.IADD R3, R11, 0x1, R3 ;  /* 0x000000010b037824 */ /* 0x000fe400078e0203 */
[----:B0-----:R-:W-:Y:S02]  /*114b0*/  IMAD R9, R8, R7, UR10 ;  /* 0x0000000a08097e24 */ /* 0x001fe4000f8e0207 */
[----:B------:R-:W-:Y:S02]  /*114c0*/  IMAD.MOV R7, RZ, RZ, -R5 ;  /* 0x000000ffff077224 */ /* 0x000fe400078e0a05 */
[----:B------:R-:W-:Y:S01]  /*114d0*/  IMAD.WIDE.U32 R2, R9, UR4, R2 ;  /* 0x0000000409027c25 */ /* 0x000fe2000f8e0002 */
[----:B------:R-:W-:-:S03]  /*114e0*/  SHF.R.S32.HI R4, RZ, 0x1f, R9 ;  /* 0x0000001fff047819 */ /* 0x000fc60000011409 */
[----:B------:R-:W-:Y:S01]  /*114f0*/  IMAD R7, R6, R7, R0 ;  /* 0x0000000706077224 */ /* 0x000fe200078e0200 */
[----:B------:R-:W-:Y:S01]  /*11500*/  IADD3 R2, P0, R5, R2, RZ ;  /* 0x0000000205027210 */ /* 0x000fe20007f1e0ff */
[----:B------:R-:W-:-:S03]  /*11510*/  IMAD R4, R4, UR4, RZ ;  /* 0x0000000404047c24 */ /* 0x000fc6000f8e02ff */
[----:B------:R-:W-:Y:S01]  /*11520*/  SHF.R.S32.HI R0, RZ, 0x1f, R7 ;  /* 0x0000001fff007819 */ /* 0x000fe20000011407 */
[----:B------:R-:W-:Y:S01]  /*11530*/  IMAD R4, R9, UR5, R4 ;  /* 0x0000000509047c24 */ /* 0x000fe2000f8e0204 */
[----:B------:R-:W-:Y:S01]  /*11540*/  SHF.R.S32.HI R9, RZ, 0x1f, R5 ;  /* 0x0000001fff097819 */ /* 0x000fe20000011405 */
[----:B------:R-:W-:Y:S02]  /*11550*/  ULDC.64 UR4, c[0x0][0xbc8] ;  /* 0x0002f20000047ab9 */ /* 0x000fe40000000a00 */
[----:B------:R-:W-:Y:S01]  /*11560*/  IMAD R0, R0, UR4, RZ ;  /* 0x0000000400007c24 */ /* 0x000fe2000f8e02ff */
[----:B------:R-:W-:-:S03]  /*11570*/  IADD3.X R3, R9, R3, R4, P0, !PT ;  /* 0x0000000309037210 */ /* 0x000fc600007fe404 */
[C---:B------:R-:W-:Y:S02]  /*11580*/  IMAD R5, R7.reuse, UR5, R0 ;  /* 0x0000000507057c24 */ /* 0x040fe4000f8e0200 */
[----:B------:R-:W-:Y:S01]  /*11590*/  IMAD.WIDE.U32 R2, R7, UR4, R2 ;  /* 0x0000000407027c25 */ /* 0x000fe2000f8e0002 */
[----:B------:R-:W-:-:S03]  /*115a0*/  ULDC.64 UR4, c[0x0][0xba8] ;  /* 0x0002ea0000047ab9 */ /* 0x000fc60000000a00 */
[----:B------:R-:W-:Y:S01]  /*115b0*/  IMAD.IADD R3, R3, 0x1, R5 ;  /* 0x0000000103037824 */ /* 0x000fe200078e0205 */
[----:B------:R-:W-:-:S04]  /*115c0*/  LEA R4, P0, R2, UR4, 0x2 ;  /* 0x0000000402047c11 */ /* 0x000fc8000f8010ff */
[----:B------:R-:W-:Y:S01]  /*115d0*/  LEA.HI.X R5, R2, UR5, R3, 0x2, P0 ;  /* 0x0000000502057c11 */ /* 0x000fe200080f1403 */
[----:B------:R-:W-:-:S05]  /*115e0*/  IMAD.MOV.U32 R3, RZ, RZ, -0x800000 ;  /* 0xff800000ff037424 */ /* 0x000fca00078e00ff */
[----:B------:R0:W-:Y:S01]  /*115f0*/  STG.E desc[UR12][R4.64], R3 ;  /* 0x0000000304007986 */ /* 0x0001e2000c10190c */
[----:B------:R-:W-:Y:S05]  /*11600*/  BRA `(.L_x_847) ;  /* 0x0000004400347947 */ /* 0x000fea0003800000 */
.L_x_845:
        /* <DEDUP_REMOVED lines=18> */
.L_x_929:
[----:B------:R-:W-:Y:S01]  /*11730*/  ULDC UR7, c[0x0][0xc50] ;  /* 0x0003140000077ab9 */ /* 0x000fe20000000800 */
[----:B------:R-:W-:Y:S01]  /*11740*/  UMOV UR36, UR6 ;  /* 0x0000000600247c82 */ /* 0x000fe20008000000 */
[----:B------:R-:W-:-:S11]  /*11750*/  UISETP.NE.AND UP0, UPT, UR7, 0x1, UPT ;  /* 0x000000010700788c */ /* 0x000fd6000bf05270 */
[----:B------:R-:W-:Y:S01]  /*11760*/  @UP0 ULDC UR4, c[0x0][0xc54] ;  /* 0x0003150000040ab9 */ /* 0x000fe20000000800 */
[----:B------:R-:W-:Y:S01]  /*11770*/  @UP0 ULDC UR8, c[0x0][0xc58] ;  /* 0x0003160000080ab9 */ /* 0x000fe20000000800 */
[----:B------:R-:W-:-:S04]  /*11780*/  UIMAD.WIDE.U32 UR4, UR6, UR4, URZ ;  /* 0x00000004060472a5 */ /* 0x000fc8000f8e003f */
[----:B------:R-:W-:-:S12]  /*11790*/  @UP0 USHF.R.U32.HI UR36, URZ, UR8, UR5 ;  /* 0x000000083f240299 */ /* 0x000fd80008011605 */
.L_x_930:
[----:B------:R-:W-:Y:S01]  /*117a0*/  ISETP.GE.AND P0, PT, R19, RZ, PT ;  /* 0x000000ff1300720c */ /* 0x000fe20003f06270 */
[----:B------:R-:W-:Y:S01]  /*117b0*/  UIADD3 UR47, -UR36, URZ, URZ ;  /* 0x0000003f242f7290 */ /* 0x000fe2000fffe13f */
[----:B------:R-:W-:Y:S02]  /*117c0*/  IMAD.MOV.U32 R3, RZ, RZ, 0x1 ;  /* 0x00000001ff037424 */ /* 0x000fe400078e00ff */
[----:B------:R-:W-:Y:S01]  /*117d0*/  IMAD.MOV.U32 R0, RZ, RZ, RZ ;  /* 0x000000ffff007224 */ /* 0x000fe200078e00ff */
[----:B------:R-:W-:Y:S01]  /*117e0*/  UIMAD UR47, UR7, UR47, UR6 ;  /* 0x0000002f072f72a4 */ /* 0x000fe2000f8e0206 */
[----:B------:R-:W-:-:S07]  /*117f0*/  IMAD.MOV.U32 R4, RZ, RZ, 0x1 ;  /* 0x00000001ff047424 */ /* 0x000fce00078e00ff */
[----:B------:R-:W-:Y:S05]  /*11800*/  @!P0 BRA `(.L_x_931) ;  /* 0x0000003c00fc8947 */ /* 0x000fea0003800000 */
[----:B------:R-:W0:Y:S01]  /*11810*/  S2UR UR48, SR_CTAID.X ;  /* 0x00000000003079c3 */ /* 0x000e220000002500 */
[----:B------:R-:W-:Y:S01]  /*11820*/  ULDC.64 UR4, c[0x0][0x418] ;  /* 0x0001060000047ab9 */ /* 0x000fe20000000a00 */
[----:B------:R-:W-:Y:S01]  /*11830*/  ULDC UR6, c[0x0][0x448] ;  /* 0x0001120000067ab9 */ /* 0x000fe20000000800 */
[----:B------:R-:W-:Y:S02]  /*11840*/  UISETP.NE.U32.AND UP0, UPT, UR4, URZ, UPT ;  /* 0x0000003f0400728c */ /* 0x000fe4000bf05070 */
[----:B------:R-:W-:Y:S02]  /*11850*/  UISETP.NE.AND UP1, UPT, UR6, 0x1, UPT ;  /* 0x000000010600788c */ /* 0x000fe4000bf25270 */
[----:B------:R-:W-:Y:S01]  /*11860*/  UISETP.NE.AND.EX UP0, UPT, UR5, URZ, UPT, UP0 ;  /* 0x0000003f0500728c */ /* 0x000fe2000bf05300 */
[----:B------:R-:W-:Y:S02]  /*11870*/  ULDC UR6, c[0x0][0x424] ;  /* 0x0001090000067ab9 */ /* 0x000fe40000000800 */
[----:B------:R-:W-:Y:S01]  /*11880*/  ULDC.64 UR4, c[0x0][0x9e0] ;  /* 0x0002780000047ab9 */ /* 0x000fe20000000a00 */
[----:B------:R-:W-:-:S02]  /*11890*/  USEL UR9, UR6, 0x1, UP0 ;  /* 0x0000000106097887 */ /* 0x000fc40008000000 */
[----:B------:R-:W-:Y:S01]  /*118a0*/  UISETP.GE.AND UP0, UPT, UR5, 0x1, UPT ;  /* 0x000000010500788c */ /* 0x000fe2000bf06270 */
[----:B------:R-:W-:Y:S02]  /*118b0*/  ULDC UR10, c[0x0][0x288] ;  /* 0x0000a200000a7ab9 */ /* 0x000fe40000000800 */
[----:B------:R-:W-:Y:S01]  /*118c0*/  @UP1 ULDC UR7, c[0x0][0x44c] ;  /* 0x0001130000071ab9 */ /* 0x000fe20000000800 */
[----:B------:R-:W-:Y:S01]  /*118d0*/  ULDC UR12, c[0x0][0x2f0] ;  /* 0x0000bc00000c7ab9 */ /* 0x000fe20000000800 */
[----:B------:R-:W-:Y:S01]  /*118e0*/  UIADD3 UR11, -UR10, 0x1, URZ ;  /* 0x000000010a0b7890 */ /* 0x000fe2000fffe13f */
[----:B------:R-:W-:Y:S01]  /*118f0*/  PLOP3.LUT P1, PT, PT, PT, UP0, 0x80, 0x0 ;  /* 0x000000000000781c */ /* 0x000fe20003f2f008 */
[----:B------:R-:W-:Y:S01]  /*11900*/  UIMAD UR13, UR9, UR12, 0x7f ;  /* 0x0000007f090d74a4 */ /* 0x000fe2000f8e020c */
[----:B------:R-:W-:Y:S01]  /*11910*/  @UP1 ULDC UR14, c[0x0][0x450] ;  /* 0x00011400000e1ab9 */ /* 0x000fe20000000800 */
[----:B------:R-:W-:Y:S02]  /*11920*/  UIMAD UR11, UR9, UR12, UR11 ;  /* 0x0000000c090b72a4 */ /* 0x000fe4000f8e020b */
[----:B0-----:R-:W-:-:S04]  /*11930*/  UIMAD UR48, UR48, 0xc0, URZ ;  /* 0x000000c0303078a4 */ /* 0x001fc8000f8e023f */
[----:B------:R-:W-:-:S04]  /*11940*/  UIADD3 UR8, UR48, 0xbf, URZ ;  /* 0x000000bf30087890 */ /* 0x000fc8000fffe03f */
[----:B------:R-:W-:-:S04]  /*11950*/  UIMAD.WIDE.U32 UR6, UR8, UR7, URZ ;  /* 0x00000007080672a5 */ /* 0x000fc8000f8e003f */
[----:B------:R-:W-:Y:S02]  /*11960*/  @UP1 USHF.R.U32.HI UR8, URZ, UR14, UR7 ;  /* 0x0000000e3f081299 */ /* 0x000fe40008011607 */
[----:B------:R-:W-:Y:S02]  /*11970*/  USHF.R.S32.HI UR7, URZ, 0x1f, UR13 ;  /* 0x0000001f3f077899 */ /* 0x000fe4000801140d */
[----:B------:R-:W-:Y:S02]  /*11980*/  UIADD3 UR6, UR11, UR8, URZ ;  /* 0x000000080b067290 */ /* 0x000fe4000fffe03f */
[----:B------:R-:W-:Y:S02]  /*11990*/  ULEA.HI UR7, UR7, UR13, URZ, 0x7 ;  /* 0x0000000d07077291 */ /* 0x000fe4000f8f383f */
[----:B------:R-:W-:Y:S02]  /*119a0*/  UIADD3 UR4, UR6, UR4, URZ ;  /* 0x0000000406047290 */ /* 0x000fe4000fffe03f */
[----:B------:R-:W-:Y:S01]  /*119b0*/  USHF.R.S32.HI UR46, URZ, 0x7, UR7 ;  /* 0x000000073f2e7899 */ /* 0x000fe20008011407 */
[----:B------:R-:W-:Y:S11]  /*119c0*/  @!P1 BRA `(.L_x_932) ;  /* 0x0000000000449947 */ /* 0x000ff60003800000 */
        /* <DEDUP_REMOVED lines=10> */
.L_x_933:
[----:B------:R-:W-:-:S11]  /*11a70*/  UISETP.NE.AND UP0, UPT, UR5, 0x1, UPT ;  /* 0x000000010500788c */ /* 0x000fd6000bf05270 */
[----:B------:R-:W-:Y:S02]  /*11a80*/  @UP0 ULDC.64 UR14, c[0x0][0x9e8] ;  /* 0x00027a00000e0ab9 */ /* 0x000fe40000000a00 */
[----:B------:R-:W-:-:S04]  /*11a90*/  UIMAD.WIDE.U32 UR6, UR8, UR14, URZ ;  /* 0x0000000e080672a5 */ /* 0x000fc8000f8e003f */
[----:B------:R-:W-:-:S12]  /*11aa0*/  @UP0 USHF.R.U32.HI UR8, URZ, UR15, UR7 ;  /* 0x0000000f3f080299 */ /* 0x000fd80008011607 */
.L_x_934:
[----:B------:R-:W-:-:S04]  /*11ab0*/  UIMAD UR8, UR8, UR5, UR5 ;  /* 0x00000005080872a4 */ /* 0x000fc8000f8e0205 */
[----:B------:R-:W-:-:S04]  /*11ac0*/  UISETP.LT.AND UP0, UPT, UR4, UR8, UPT ;  /* 0x000000080400728c */ /* 0x000fc8000bf01270 */
[----:B------:R-:W-:-:S12]  /*11ad0*/  USEL UR4, UR4, UR8, UP0 ;  /* 0x0000000804047287 */ /* 0x000fd80008000000 */
.L_x_932:
[----:B------:R-:W-:Y:S01]  /*11ae0*/  UIADD3 UR4, UR4, 0x7f, URZ ;  /* 0x0000007f04047890 */ /* 0x000fe2000fffe03f */
[----:B------:R-:W-:Y:S01]  /*11af0*/  @UP1 ULDC UR6, c[0x0][0x44c] ;  /* 0x0001130000061ab9 */ /* 0x000fe20000000800 */
[----:B------:R-:W-:Y:S02]  /*11b00*/  @UP1 ULDC UR11, c[0x0][0x450] ;  /* 0x00011400000b1ab9 */ /* 0x000fe40000000800 */
[----:B------:R-:W-:Y:S02]  /*11b10*/  USHF.R.S32.HI UR8, URZ, 0x1f, UR4 ;  /* 0x0000001f3f087899 */ /* 0x000fe40008011404 */
[----:B------:R-:W-:Y:S02]  /*11b20*/  UIMAD.WIDE.U32 UR6, UR48, UR6, URZ ;  /* 0x00000006300672a5 */ /* 0x000fe4000f8e003f */
[----:B------:R-:W-:Y:S02]  /*11b30*/  ULEA.HI UR8, UR8, UR4, URZ, 0x7 ;  /* 0x0000000408087291 */ /* 0x000fe4000f8f383f */
[----:B------:R-:W-:Y:S01]  /*11b40*/  UIMAD UR9, UR9, UR12, -UR10 ;  /* 0x0000000c090972a4 */ /* 0x000fe2000f8e0a0a */
[----:B------:R-:W-:Y:S01]  /*11b50*/  UMOV UR4, UR48 ;  /* 0x0000003000047c82 */ /* 0x000fe20008000000 */
[----:B------:R-:W-:-:S02]  /*11b60*/  USHF.R.S32.HI UR44, URZ, 0x7, UR8 ;  /* 0x000000073f2c7899 */ /* 0x000fc40008011408 */
[----:B------:R-:W-:Y:S02]  /*11b70*/  @UP1 USHF.R.U32.HI UR4, URZ, UR11, UR7 ;  /* 0x0000000b3f041299 */ /* 0x000fe40008011607 */
[----:B------:R-:W-:Y:S02]  /*11b80*/  UISETP.LT.AND UP0, UPT, UR46, UR44, UPT ;  /* 0x0000002c2e00728c */ /* 0x000fe4000bf01270 */
[----:B------:R-:W-:Y:S01]  /*11b90*/  UIADD3 UR4, UR9, UR4, URZ ;  /* 0x0000000409047290 */ /* 0x000fe2000fffe03f */
[----:B------:R-:W-:Y:S01]  /*11ba0*/  ULDC UR8, c[0x0][0x9dc] ;  /* 0x0002770000087ab9 */ /* 0x000fe20000000800 */
[----:B------:R-:W-:Y:S02]  /*11bb0*/  USEL UR12, UR46, UR44, UP0 ;  /* 0x0000002c2e0c7287 */ /* 0x000fe40008000000 */
        /* <DEDUP_REMOVED lines=12> */
.L_x_936:
[----:B------:R-:W-:-:S11]  /*11c80*/  UISETP.NE.AND UP0, UPT, UR5, 0x1, UPT ;  /* 0x000000010500788c */ /* 0x000fd6000bf05270 */
[----:B------:R-:W-:Y:S02]  /*11c90*/  @UP0 ULDC.64 UR10, c[0x0][0x9e8] ;  /* 0x00027a00000a0ab9 */ /* 0x000fe40000000a00 */
[----:B------:R-:W-:-:S04]  /*11ca0*/  UIMAD.WIDE.U32 UR6, UR4, UR10, URZ ;  /* 0x0000000a040672a5 */ /* 0x000fc8000f8e003f */
[----:B------:R-:W-:-:S12]  /*11cb0*/  @UP0 USHF.R.U32.HI UR4, URZ, UR11, UR7 ;  /* 0x0000000b3f040299 */ /* 0x000fd80008011607 */
.L_x_937:
[----:B------:R-:W-:-:S04]  /*11cc0*/  UIMAD UR4, UR4, UR5, URZ ;  /* 0x00000005040472a4 */ /* 0x000fc8000f8e023f */
[----:B------:R-:W-:-:S04]  /*11cd0*/  UISETP.LT.AND UP0, UPT, UR8, UR4, UPT ;  /* 0x000000040800728c */ /* 0x000fc8000bf01270 */
[----:B------:R-:W-:-:S12]  /*11ce0*/  USEL UR8, UR8, UR4, !UP0 ;  /* 0x0000000408087287 */ /* 0x000fd8000c000000 */
.L_x_935:
[----:B------:R-:W-:Y:S02]  /*11cf0*/  USHF.R.S32.HI UR4, URZ, 0x1f, UR8 ;  /* 0x0000001f3f047899 */ /* 0x000fe40008011408 */
[----:B------:R-:W-:Y:S02]  /*11d00*/  USHF.R.U32.HI UR9, URZ, 0x10, UR47 ;  /* 0x000000103f097899 */ /* 0x000fe4000801162f */
[----:B------:R-:W-:Y:S02]  /*11d10*/  ULEA.HI UR4, UR4, UR8, URZ, 0x7 ;  /* 0x0000000804047291 */ /* 0x000fe4000f8f383f */
[----:B------:R-:W-:Y:S02]  /*11d20*/  ULOP3.LUT UR47, UR47, 0xffff, URZ, 0xc0, !UPT ;  /* 0x0000ffff2f2f7892 */ /* 0x000fe4000f8ec03f */
[----:B------:R-:W-:Y:S01]  /*11d30*/  USHF.R.S32.HI UR4, URZ, 0x7, UR4 ;  /* 0x000000073f047899 */ /* 0x000fe20008011404 */
[----:B------:R-:W-:-:S03]  /*11d40*/  UMOV UR43, URZ ;  /* 0x0000003f002b7c82 */ /* 0x000fc60008000000 */
[----:B------:R-:W-:-:S04]  /*11d50*/  UISETP.LT.AND UP0, UPT, URZ, UR4, UPT ;  /* 0x000000043f00728c */ /* 0x000fc8000bf01270 */
[----:B------:R-:W-:Y:S02]  /*11d60*/  USEL UR42, URZ, UR4, !UP0 ;  /* 0x000000043f2a7287 */ /* 0x000fe4000c000000 */
[----:B------:R-:W-:Y:S02]  /*11d70*/  UISETP.NE.AND UP0, UPT, UR9, URZ, UPT ;  /* 0x0000003f0900728c */ /* 0x000fe4000bf05270 */
[----:B------:R-:W-:-:S06]  /*11d80*/  UISETP.GT.AND UP1, UPT, UR12, UR42, UPT ;  /* 0x0000002a0c00728c */ /* 0x000fcc000bf24270 */
[----:B------:R-:W-:-:S03]  /*11d90*/  PLOP3.LUT P0, PT, PT, PT, UP1, 0x80, 0x0 ;  /* 0x000000000000781c */ /* 0x000fc60003f0f018 */
[----:B------:R-:W-:-:S10]  /*11da0*/  @!UP0 ULDC UR9, c[0x0][0x9f0] ;  /* 0x00027c0000098ab9 */ /* 0x000fd40000000800 */
[----:B------:R-:W-:Y:S05]  /*11db0*/  @!P0 BRA `(.L_x_938) ;  /* 0x0000000000848947 */ /* 0x000fea0003800000 */
[----:B------:R-:W-:Y:S01]  /*11dc0*/  IMAD.U32 R4, RZ, RZ, UR9 ;  /* 0x00000009ff047e24 */ /* 0x000fe2000f8e00ff */
[----:B------:R-:W-:-:S04]  /*11dd0*/  UIADD3 UR4, UR9, -0x1, UR12 ;  /* 0xffffffff09047890 */ /* 0x000fc8000fffe00c */
[-C--:B------:R-:W-:Y:S01]  /*11de0*/  IABS R0, R4.reuse ;  /* 0x0000000400007213 */ /* 0x080fe20000000000 */
[----:B------:R-:W-:Y:S01]  /*11df0*/  UIADD3 UR6, -UR42, UR4, URZ ;  /* 0x000000042a067290 */ /* 0x000fe2000fffe13f */
[----:B------:R-:W-:Y:S02]  /*11e00*/  IABS R6, R4 ;  /* 0x0000000400067213 */ /* 0x000fe40000000000 */
[----:B------:R-:W-:Y:S01]  /*11e10*/  R2UR UR10, R0 ;  /* 0x00000000000a72ca */ /* 0x000fe200000e0000 */
[----:B------:R-:W-:Y:S02]  /*11e20*/  UMOV UR4, URZ ;  /* 0x0000003f00047c82 */ /* 0x000fe40008000000 */
[----:B------:R-:W-:Y:S01]  /*11e30*/  IABS R5, UR6 ;  /* 0x0000000600057c13 */ /* 0x000fe20008000000 */
[----:B------:R-:W-:-:S04]  /*11e40*/  ULOP3.LUT UR6, UR6, UR9, URZ, 0x3c, !UPT ;  /* 0x0000000906067292 */ /* 0x000fc8000f8e3c3f */
[----:B------:R-:W-:-:S05]  /*11e50*/  IMAD.MOV.U32 R4, RZ, RZ, R5 ;  /* 0x000000ffff047224 */ /* 0x000fca00078e0005 */
[----:B------:R-:W0:Y:S01]  /*11e60*/  I2F.RP R0, UR10 ;  /* 0x0000000a00007d06 */ /* 0x000e220008209400 */
[----:B------:R-:W-:-:S07]  /*11e70*/  R2UR UR8, R4 ;  /* 0x00000000040872ca */ /* 0x000fce00000e0000 */
[----:B0-----:R-:W0:Y:S02]  /*11e80*/  MUFU.RCP R0, R0 ;  /* 0x0000000000007308 */ /* 0x001e240000001000 */
[----:B0-----:R-:W-:Y:S02]  /*11e90*/  VIADD R3, R0, 0xffffffe ;  /* 0x0ffffffe00037836 */ /* 0x001fe40000000000 */
        /* <DEDUP_REMOVED lines=15> */
[----:B------:R-:W-:Y:S02]  /*11f90*/  UISETP.NE.AND UP0, UPT, UR9, URZ, UPT ;  /* 0x0000003f0900728c */ /* 0x000fe4000bf05270 */
[----:B------:R-:W-:-:S09]  /*11fa0*/  @!UP1 UIADD3 UR5, -UR5, URZ, URZ ;  /* 0x0000003f05059290 */ /* 0x000fd2000fffe13f */
[----:B------:R-:W-:-:S07]  /*11fb0*/  @!UP0 ULOP3.LUT UR5, URZ, UR9, URZ, 0x33, !UPT ;  /* 0x000000093f058292 */ /* 0x000fce000f8e333f */
[----:B------:R-:W-:-:S05]  /*11fc0*/  UMOV UR43, UR5 ;  /* 0x00000005002b7c82 */ /* 0x000fca0008000000 */
.L_x_938:
[----:B------:R-:W-:Y:S01]  /*11fd0*/  UIMAD UR39, UR47, UR43, UR42 ;  /* 0x0000002b2f2772a4 */ /* 0x000fe2000f8e022a */
[----:B------:R-:W-:Y:S02]  /*11fe0*/  IMAD.U32 R18, RZ, RZ, UR12 ;  /* 0x0000000cff127e24 */ /* 0x000fe4000f8e00ff */
[----:B------:R-:W-:Y:S02]  /*11ff0*/  IMAD.MOV.U32 R0, RZ, RZ, RZ ;  /* 0x000000ffff007224 */ /* 0x000fe400078e00ff */
[----:B------:R-:W-:Y:S02]  /*12000*/  IMAD.MOV.U32 R4, RZ, RZ, 0x1 ;  /* 0x00000001ff047424 */ /* 0x000fe400078e00ff */
[----:B------:R-:W-:-:S05]  /*12010*/  IMAD.U32 R3, RZ, RZ, UR39 ;  /* 0x00000027ff037e24 */ /* 0x000fca000f8e00ff */
[----:B------:R-:W-:Y:S01]  /*12020*/  VIADDMNMX R18, R3, UR43, R18, PT ;  /* 0x0000002b03127c46 */ /* 0x000fe2000b800112 */
[----:B------:R-:W-:-:S03]  /*12030*/  IMAD.MOV.U32 R3, RZ, RZ, 0x1 ;  /* 0x00000001ff037424 */ /* 0x000fc600078e00ff */
[----:B------:R-:W-:-:S13]  /*12040*/  ISETP.GT.AND P0, PT, R18, UR39, PT ;  /* 0x0000002712007c0c */ /* 0x000fda000bf04270 */
        /* <DEDUP_REMOVED lines=11> */
[----:B------:R-:W-:Y:S02]  /*12100*/  IMAD.U32 R4, RZ, RZ, UR4 ;  /* 0x00000004ff047e24 */ /* 0x000fe4000f8e00ff */
[----:B------:R-:W-:Y:S01]  /*12110*/  IMAD.U32 R5, RZ, RZ, UR5 ;  /* 0x00000005ff057e24 */ /* 0x000fe2000f8e00ff */
[----:B------:R-:W0:Y:S01]  /*12120*/  LDC.64 R14, c[0x4][R14] ;  /* 0x010000000e0e7b82 */ /* 0x000e220000000a00 */
[----:B------:R-:W-:Y:S01]  /*12130*/  ULDC.64 UR4, c[0x4][0x30] ;  /* 0x01000c0000047ab9 */ /* 0x000fe20000000a00 */
        /* <DEDUP_REMOVED lines=9> */
.L_x_939:
        /* <DEDUP_REMOVED lines=20> */
.L_x_941:
[----:B------:R0:W1:Y:S01]  /*12310*/  LDC.64 R14, c[0x4][R17] ;  /* 0x01000000110e7b82 */ /* 0x0000620000000a00 */
[----:B------:R-:W-:Y:S01]  /*12320*/  ULDC.64 UR4, c[0x4][0xa8] ;  /* 0x01002a0000047ab9 */ /* 0x000fe20000000a00 */
[----:B------:R-:W-:Y:S01]  /*12330*/  ULDC.64 UR6, c[0x4][0xb0] ;  /* 0x01002c0000067ab9 */ /* 0x000fe20000000a00 */
[----:B------:R-:W-:Y:S02]  /*12340*/  IMAD.U32 R4, RZ, RZ, UR4 ;  /* 0x00000004ff047e24 */ /* 0x000fe4000f8e00ff */
        /* <DEDUP_REMOVED lines=11> */
.L_x_940:
[----:B------:R-:W0:Y:S01]  /*12400*/  LDC.64 R4, c[0x0][0x9f8] ;  /* 0x00027e00ff047b82 */ /* 0x000e220000000a00 */
[----:B------:R-:W-:Y:S01]  /*12410*/  IMAD.MOV.U32 R17, RZ, RZ, R19 ;  /* 0x000000ffff117224 */ /* 0x000fe200078e0013 */
[----:B------:R-:W-:Y:S01]  /*12420*/  ULDC.64 UR4, c[0x0][0x208] ;  /* 0x0000820000047ab9 */ /* 0x000fe20000000a00 */
[----:B0-----:R-:W-:-:S04]  /*12430*/  ISETP.NE.U32.AND P0, PT, R4, RZ, PT ;  /* 0x000000ff0400720c */ /* 0x001fc80003f05070 */
[----:B------:R-:W-:-:S13]  /*12440*/  ISETP.NE.AND.EX P0, PT, R5, RZ, PT, P0 ;  /* 0x000000ff0500720c */ /* 0x000fda0003f05300 */
[----:B------:R-:W0:Y:S02]  /*12450*/  @P0 LDC.64 R4, c[0x0][0x9f8] ;  /* 0x00027e00ff040b82 */ /* 0x000e240000000a00 */
[----:B0-----:R-:W-:-:S06]  /*12460*/  @P0 IMAD.WIDE R6, R19, 0x4, R4 ;  /* 0x0000000413060825 */ /* 0x001fcc00078e0204 */
[----:B------:R-:W0:Y:S01]  /*12470*/  LDC.64 R4, c[0x0][0x418] ;  /* 0x00010600ff047b82 */ /* 0x000e220000000a00 */
[----:B------:R-:W2:Y:S01]  /*12480*/  @P0 LDG.E R17, desc[UR4][R6.64] ;  /* 0x0000000406110981 */ /* 0x000ea2000c1e1900 */
[----:B------:R-:W-:Y:S01]  /*12490*/  UMOV UR4, 0xffffffff ;  /* 0xffffffff00047882 */ /* 0x000fe20000000000 */
[----:B------:R-:W-:Y:S01]  /*124a0*/  LOP3.LUT R23, R23, 0xfffffffe, RZ, 0xc0, !PT ;  /* 0xfffffffe17177812 */ /* 0x000fe200078ec0ff */
[----:B------:R-:W-:Y:S01]  /*124b0*/  VIADD R27, R18, 0xffffffff ;  /* 0xffffffff121b7836 */ /* 0x000fe20000000000 */
[----:B0-----:R-:W-:-:S04]  /*124c0*/  ISETP.NE.U32.AND P0, PT, R4, RZ, PT ;  /* 0x000000ff0400720c */ /* 0x001fc80003f05070 */
[----:B------:R-:W-:-:S13]  /*124d0*/  ISETP.NE.AND.EX P1, PT, R5, RZ, PT, P0 ;  /* 0x000000ff0500720c */ /* 0x000fda0003f25300 */
[----:B------:R-:W-:Y:S02]  /*124e0*/  @P1 LOP3.LUT R23, R23, 0x1, RZ, 0xfc, !PT ;  /* 0x0000000117171812 */ /* 0x000fe400078efcff */
[----:B--2---:R-:W-:Y:S02]  /*124f0*/  SHF.R.S32.HI R22, RZ, 0x1f, R17 ;  /* 0x0000001fff167819 */ /* 0x004fe40000011411 */
[----:B------:R-:W-:Y:S01]  /*12500*/  SEL R25, R17, RZ, !P1 ;  /* 0x000000ff11197207 */ /* 0x000fe20004800000 */
[----:B------:R-:W-:Y:S06]  /*12510*/  BRA.DIV UR4, `(.L_x_942) ;  /* 0x0000003a04507947 */ /* 0x000fec000b800000 */
[----:B------:R0:W1:Y:S02]  /*12520*/  SHFL.IDX PT, R14, R26, RZ, 0x1f ;  /* 0x00001fff1a0e7589 */ /* 0x00006400000e0000 */
.L_x_1026:
[----:B-1----:R-:W-:Y:S02]  /*12530*/  ISETP.NE.AND P0, PT, R14, RZ, PT ;  /* 0x000000ff0e00720c */ /* 0x002fe40003f05270 */
[----:B------:R-:W-:Y:S02]  /*12540*/  PLOP3.LUT P2, PT, PT, PT, PT, 0x8, 0x0 ;  /* 0x000000000000781c */ /* 0x000fe40003f4e170 */
[----:B------:R-:W-:-:S11]  /*12550*/  LOP3.LUT R23, R23, 0xfffffffd, RZ, 0xc0, !PT ;  /* 0xfffffffd17177812 */ /* 0x000fd600078ec0ff */
[----:B------:R-:W-:Y:S01]  /*12560*/  @P2 LOP3.LUT R23, R23, 0x2, RZ, 0xfc, !PT ;  /* 0x0000000217172812 */ /* 0x000fe200078efcff */
[----:B------:R-:W-:Y:S06]  /*12570*/  @P0 BRA `(.L_x_943) ;  /* 0x00000004000c0947 */ /* 0x000fec0003800000 */
[----:B------:R-:W-:-:S03]  /*12580*/  UMOV UR4, 0xffffffff ;  /* 0xffffffff00047882 */ /* 0x000fc60000000000 */
[----:B------:R-:W-:Y:S05]  /*12590*/  BRA.DIV UR4, `(.L_x_944) ;  /* 0x0000003a04507947 */ /* 0x000fea000b800000 */
[----:B------:R-:W-:-:S13]  /*125a0*/  ELECT P6, URZ, PT ;  /* 0x00000000003f782f */ /* 0x000fda00038c0000 */
.L_x_1029:
[----:B------:R-:W-:Y:S05]  /*125b0*/  @!P6 BRA `(.L_x_943) ;  /* 0x0000000000fce947 */ /* 0x000fea0003800000 */
[----:B------:R-:W-:Y:S02]  /*125c0*/  IMAD.MOV.U32 R0, RZ, RZ, 0x1 ;  /* 0x00000001ff007424 */ /* 0x000fe400078e00ff */
[----:B------:R-:W-:-:S03]  /*125d0*/  IMAD.MOV.U32 R25, RZ, RZ, R17 ;  /* 0x000000ffff197224 */ /* 0x000fc600078e0011 */
[----:B------:R-:W-:Y:S01]  /*125e0*/  SHF.L.U32 R0, R0, 0x1f, RZ ;  /* 0x0000001f00007819 */ /* 0x000fe200000006ff */
[----:B------:R-:W-:Y:S06]  /*125f0*/  @!P1 BRA `(.L_x_945) ;  /* 0x00000000004c9947 */ /* 0x000fec0003800000 */
[----:B------:R-:W1:Y:S01]  /*12600*/  LDC R10, c[0x0][0x43c] ;  /* 0x00010f00ff0a7b82 */ /* 0x000e620000000800 */
[----:B------:R-:W-:Y:S01]  /*12610*/  IMAD.MOV.U32 R3, RZ, RZ, R27 ;  /* 0x000000ffff037224 */ /* 0x000fe200078e001b */
[----:B------:R-:W-:Y:S01]  /*12620*/  ULDC.64 UR4, c[0x0][0x428] ;  /* 0x00010a0000047ab9 */ /* 0x000fe20000000a00 */
[----:B------:R-:W-:Y:S01]  /*12630*/  ULDC.64 UR6, c[0x0][0x208] ;  /* 0x0000820000067ab9 */ /* 0x000fe20000000a00 */
[----:B------:R-:W-:-:S04]  /*12640*/  IMAD R8, R22, UR4, RZ ;  /* 0x0000000416087c24 */ /* 0x000fc8000f8e02ff */
[----:B------:R-:W-:Y:S01]  /*12650*/  IMAD R9, R17, UR5, R8 ;  /* 0x0000000511097c24 */ /* 0x000fe2000f8e0208 */
[----:B-1----:R-:W-:-:S13]  /*12660*/  ISETP.NE.AND P0, PT, R10, 0x1, PT ;  /* 0x000000010a00780c */ /* 0x002fda0003f05270 */
[----:B------:R-:W1:Y:S02]  /*12670*/  @P0 LDC.64 R6, c[0x0][0x440] ;  /* 0x00011000ff060b82 */ /* 0x000e640000000a00 */
[----:B-1----:R-:W-:-:S05]  /*12680*/  @P0 IMAD.HI.U32 R6, R27, R6, RZ ;  /* 0x000000061b060227 */ /* 0x002fca00078e00ff */
        /* <DEDUP_REMOVED lines=8> */
[----:B------:R-:W-:-:S04]  /*12710*/  IMAD.MOV R3, RZ, RZ, -R3 ;  /* 0x000000ffff037224 */ /* 0x000fc800078e0a03 */
[----:B------:R-:W-:-:S07]  /*12720*/  IMAD R27, R10, R3, R27 ;  /* 0x000000030a1b7224 */ /* 0x000fce00078e021b */
.L_x_945:
[----:B------:R-:W2:Y:S01]  /*12730*/  SYNCS.PHASECHK.TRANS64.TRYWAIT P0, [UR38+0x2d840], R0 ;  /* 0x02d84000ff0075a7 */ /* 0x000ea20008000166 */
[----:B------:R-:W-:Y:S01]  /*12740*/  ISETP.NE.AND P1, PT, R24, RZ, PT ;  /* 0x000000ff1800720c */ /* 0x000fe20003f25270 */
[----:B--2---:R-:W-:-:S12]  /*12750*/  @!P0 BRA `(.L_x_946) ;  /* 0x0000003800008947 */ /* 0x004fd80003800000 */
.L_x_1030:
[----:B------:R-:W-:Y:S05]  /*12760*/  @P1 BRA `(.L_x_947) ;  /* 0x0000000000141947 */ /* 0x000fea0003800000 */
[----:B------:R-:W-:Y:S01]  /*12770*/  LOP3.LUT P0, RZ, R2, 0x1f, RZ, 0xc0, !PT ;  /* 0x0000001f02ff7812 */ /* 0x000fe2000780c0ff */
[----:B--2---:R-:W-:-:S04]  /*12780*/  IMAD.MOV.U32 R0, RZ, RZ, 0x6000 ;  /* 0x00006000ff007424 */ /* 0x004fc800078e00ff */
[----:B------:R3:W-:Y:S08]  /*12790*/  SYNCS.ARRIVE.TRANS64 RZ, [UR38+0x2d830], R0 ;  /* 0x02d83000ffff79a7 */ /* 0x0007f00008000026 */
[----:B---3--:R-:W-:Y:S05]  /*127a0*/  @!P0 BRA `(.L_x_947) ;  /* 0x0000000000048947 */ /* 0x008fea0003800000 */
[----:B------:R-:W-:Y:S01]  /*127b0*/  BPT.TRAP 0x1 ;  /* 0x000000040000795c */ /* 0x000fe20000300000 */
.L_x_947:
[----:B------:R-:W-:Y:S01]  /*127c0*/  R2UR UR11, R27 ;  /* 0x000000001b0b72ca */ /* 0x000fe200000e0000 */
[----:B------:R-:W-:Y:S01]  /*127d0*/  ULDC.64 UR4, c[0x0][0x198] ;  /* 0x0000660000047ab9 */ /* 0x000fe20000000a00 */
[----:B-----5:R-:W-:Y:S01]  /*127e0*/  R2UR UR13, R25 ;  /* 0x00000000190d72ca */ /* 0x020fe200000e0000 */
[----:B------:R-:W-:Y:S01]  /*127f0*/  UIADD3 UR4, UP0, UR4, 0x370, URZ ;  /* 0x0000037004047890 */ /* 0x000fe2000ff1e03f */
[----:B------:R-:W-:Y:S01]  /*12800*/  PLOP3.LUT P0, PT, PT, PT, PT, 0x80, 0x0 ;  /* 0x000000000000781c */ /* 0x000fe20003f0f070 */
[----:B------:R-:W-:Y:S01]  /*12810*/  UIADD3 UR8, UR38, 0x15400, URZ ;  /* 0x0001540026087890 */ /* 0x000fe2000fffe03f */
[----:B------:R-:W-:Y:S01]  /*12820*/  LOP3.LUT R23, R23, 0xfffffffd, RZ, 0xc0, !PT ;  /* 0xfffffffd17177812 */ /* 0x000fe200078ec0ff */
[----:B------:R-:W-:Y:S02]  /*12830*/  UIADD3 UR9, UR38, 0x2d830, URZ ;  /* 0x0002d83026097890 */ /* 0x000fe4000fffe03f */
[----:B------:R-:W-:Y:S02]  /*12840*/  UIADD3.X UR5, URZ, UR5, URZ, UP0, !UPT ;  /* 0x000000053f057290 */ /* 0x000fe400087fe43f */
[----:B------:R-:W-:-:S02]  /*12850*/  UIADD3 UR24, UR38, 0x17400, URZ ;  /* 0x0001740026187890 */ /* 0x000fc4000fffe03f */
[----:B------:R-:W-:Y:S02]  /*12860*/  USHF.L.U32 UR11, UR11, 0x7, URZ ;  /* 0x000000070b0b7899 */ /* 0x000fe4000800063f */
        /* <DEDUP_REMOVED lines=13> */
[----:B------:R-:W-:Y:S01]  /*12940*/  UMOV UR21, UR13 ;  /* 0x0000000d00157c82 */ /* 0x000fe20008000000 */
[----:B------:R3:W-:Y:S01]  /*12950*/  UTMALDG.4D [UR8], [UR4], desc[UR6] ;  /* 0x00000608040075b4 */ /* 0x0007e20008019000 */
[----:B------:R-:W-:Y:S01]  /*12960*/  UMOV UR19, UR11 ;  /* 0x0000000b00137c82 */ /* 0x000fe20008000000 */
[----:B------:R-:W-:Y:S01]  /*12970*/  @P0 LOP3.LUT R23, R23, 0x2, RZ, 0xfc, !PT ;  /* 0x0000000217170812 */ /* 0x000fe200078efcff */
[----:B------:R3:W-:Y:S01]  /*12980*/  UTMALDG.4D [UR24], [UR4], desc[UR6] ;  /* 0x00000618040075b4 */ /* 0x0007e20008019000 */
[----:B------:R3:W-:Y:S02]  /*12990*/  UTMALDG.4D [UR16], [UR4], desc[UR6] ;  /* 0x00000610040075b4 */ /* 0x0007e40008019000 */
[----:B---3--:R-:W-:-:S03]  /*129a0*/  NOP ;  /* 0x0000000000007918 */ /* 0x008fc60000000000 */
.L_x_943:
[----:B------:R-:W-:Y:S05]  /*129b0*/  WARPSYNC.ALL ;  /* 0x0000000000007948 */ /* 0x000fea0003800000 */
[----:B------:R-:W-:Y:S01]  /*129c0*/  UIADD3 UR5, UR38, 0xc400, URZ ;  /* 0x0000c40026057890 */ /* 0x000fe2000fffe03f */
[----:B------:R-:W-:Y:S01]  /*129d0*/  BAR.SYNC.DEFER_BLOCKING 0x8, 0x200 ;  /* 0x0208000000007b1d */ /* 0x000fe20000010000 */
[----:B------:R-:W-:Y:S01]  /*129e0*/  USHF.R.S32.HI UR4, URZ, 0x1f, UR36 ;  /* 0x0000001f3f047899 */ /* 0x000fe20008011424 */
[----:B------:R-:W-:Y:S01]  /*129f0*/  SHF.R.S32.HI R29, RZ, 0x1f, R19 ;  /* 0x0000001fff1d7819 */ /* 0x000fe20000011413 */
[----:B------:R-:W-:-:S03]  /*12a00*/  ULOP3.LUT UP0, URZ, UR5, 0x1bf, URZ, 0xc0, !UPT ;  /* 0x000001bf053f7892 */ /* 0x000fc6000f80c03f */
[----:B------:R-:W-:Y:S02]  /*12a10*/  ULDC.64 UR6, c[0x0][0x2d8] ;  /* 0x0000b60000067ab9 */ /* 0x000fe40000000a00 */
[----:B------:R-:W-:Y:S01]  /*12a20*/  UIMAD UR4, UR4, UR6, URZ ;  /* 0x00000006040472a4 */ /* 0x000fe2000f8e023f */
[----:B------:R-:W-:Y:S01]  /*12a30*/  PLOP3.LUT P0, PT, PT, PT, UP0, 0x80, 0x0 ;  /* 0x000000000000781c */ /* 0x000fe20003f0f008 */
[----:B------:R-:W-:Y:S02]  /*12a40*/  UIMAD.WIDE.U32 UR40, UR36, UR6, URZ ;  /* 0x00000006242872a5 */ /* 0x000fe4000f8e003f */
[----:B------:R-:W-:-:S04]  /*12a50*/  UIMAD UR4, UR36, UR7, UR4 ;  /* 0x00000007240472a4 */ /* 0x000fc8000f8e0204 */
[----:B------:R-:W-:-:S06]  /*12a60*/  UIADD3 UR45, UR41, UR4, URZ ;  /* 0x00000004292d7290 */ /* 0x000fcc000fffe03f */
[----:B------:R-:W-:Y:S06]  /*12a70*/  @!P0 BRA `(.L_x_948) ;  /* 0x0000000000408947 */ /* 0x000fec0003800000 */
[----:B------:R-:W-:Y:S01]  /*12a80*/  MOV R14, 0x0 ;  /* 0x00000000000e7802 */ /* 0x000fe20000000f00 */
[----:B------:R-:W-:Y:S01]  /*12a90*/  ULDC.64 UR4, c[0x4][0xa8] ;  /* 0x01002a0000047ab9 */ /* 0x000fe20000000a00 */
[----:B------:R-:W-:Y:S01]  /*12aa0*/  ULDC.64 UR6, c[0x4][0xb0] ;  /* 0x01002c0000067ab9 */ /* 0x000fe20000000a00 */
[----:B-1----:R-:W-:Y:S02]  /*12ab0*/  IMAD.U32 R4, RZ, RZ, UR4 ;  /* 0x00000004ff047e24 */ /* 0x002fe4000f8e00ff */
[----:B------:R-:W-:Y:S01]  /*12ac0*/  IMAD.U32 R5, RZ, RZ, UR5 ;  /* 0x00000005ff057e24 */ /* 0x000fe2000f8e00ff */
[----:B------:R-:W1:Y:S01]  /*12ad0*/  LDC.64 R14, c[0x4][R14] ;  /* 0x010000000e0e7b82 */ /* 0x000e620000000a00 */
        /* <DEDUP_REMOVED lines=9> */
[----:B012---:R-:W-:Y:S05]  /*12b70*/  CALL.ABS.NOINC R14 ;  /* 0x000000000e007343 */ /* 0x007fea0003c00000 */
.L_x_948:
[----:B--2---:R-:W2:Y:S01]  /*12b80*/  LDC R0, c[0x0][0x448] ;  /* 0x00011200ff007b82 */ /* 0x004ea20000000800 */
[----:B------:R-:W-:Y:S01]  /*12b90*/  IMAD.SHL.U32 R3, R2, 0x8, RZ ;  /* 0x0000000802037824 */ /* 0x000fe200078e00ff */
[----:B-1----:R-:W-:Y:S01]  /*12ba0*/  SHF.R.U32.HI R4, RZ, 0x3, R2 ;  /* 0x00000003ff047819 */ /* 0x002fe20000011602 */
[----:B------:R-:W-:Y:S01]  /*12bb0*/  IMAD.SHL.U32 R6, R24, 0x8, RZ ;  /* 0x0000000818067824 */ /* 0x000fe200078e00ff */
[----:B------:R-:W-:Y:S01]  /*12bc0*/  UMOV UR4, UR40 ;  /* 0x0000002800047c82 */ /* 0x000fe20008000000 */
[----:B------:R-:W-:Y:S01]  /*12bd0*/  IMAD.SHL.U32 R8, R2, 0x20, RZ ;  /* 0x0000002002087824 */ /* 0x000fe200078e00ff */
[C---:B------:R-:W-:Y:S01]  /*12be0*/  LOP3.LUT R7, R3.reuse, 0x18, RZ, 0xc0, !PT ;  /* 0x0000001803077812 */ /* 0x040fe200078ec0ff */
[----:B------:R-:W-:Y:S01]  /*12bf0*/  UMOV UR5, UR45 ;  /* 0x0000002d00057c82 */ /* 0x000fe20008000000 */
[----:B------:R-:W-:Y:S01]  /*12c00*/  LOP3.LUT R3, R3, 0x20, RZ, 0xc0, !PT ;  /* 0x0000002003037812 */ /* 0x000fe200078ec0ff */
[----:B------:R-:W-:Y:S01]  /*12c10*/  ULDC.64 UR6, c[0x0][0x2c8] ;  /* 0x0000b20000067ab9 */ /* 0x000fe20000000a00 */
[----:B------:R-:W-:Y:S01]  /*12c20*/  LOP3.LUT R4, R4, 0x3, RZ, 0xc0, !PT ;  /* 0x0000000304047812 */ /* 0x000fe200078ec0ff */
[----:B------:R-:W-:Y:S01]  /*12c30*/  ULDC.64 UR8, c[0x0][0x280] ;  /* 0x0000a00000087ab9 */ /* 0x000fe20000000a00 */
[----:B------:R-:W-:-:S03]  /*12c40*/  LOP3.LUT R6, R3, 0x300, R6, 0xf8, !PT ;  /* 0x0000030003067812 */ /* 0x000fc600078ef806 */
[C---:B------:R-:W-:Y:S02]  /*12c50*/  IMAD R3, R4.reuse, 0x40, R7 ;  /* 0x0000004004037824 */ /* 0x040fe400078e0207 */
[----:B------:R-:W-:-:S05]  /*12c60*/  IMAD.SHL.U32 R4, R4, 0x8, RZ ;  /* 0x0000000804047824 */ /* 0x000fca00078e00ff */
[----:B------:R-:W-:Y:S02]  /*12c70*/  LOP3.LUT R6, R6, R3, R4, 0xf6, !PT ;  /* 0x0000000306067212 */ /* 0x000fe400078ef604 */
[----:B--2---:R-:W-:Y:S01]  /*12c80*/  ISETP.NE.AND P0, PT, R0, 0x1, PT ;  /* 0x000000010000780c */ /* 0x004fe20003f05270 */
[----:B------:R-:W1:Y:S01]  /*12c90*/  LDC.64 R4, c[0x0][0x2e0] ;  /* 0x0000b800ff047b82 */ /* 0x000e620000000a00 */
[----:B------:R-:W-:-:S04]  /*12ca0*/  SHF.R.U32.HI R3, RZ, 0x2, R24 ;  /* 0x00000002ff037819 */ /* 0x000fc80000011618 */
[----:B------:R-:W-:-:S05]  /*12cb0*/  LOP3.LUT R8, R3, 0x60, R8, 0xf8, !PT ;  /* 0x0000006003087812 */ /* 0x000fca00078ef808 */
[----:B------:R-:W-:Y:S02]  /*12cc0*/  VIADD R11, R8, UR48 ;  /* 0x00000030080b7c36 */ /* 0x000fe40008000000 */
[----:B------:R-:W2:Y:S02]  /*12cd0*/  @P0 LDC R10, c[0x0][0x44c] ;  /* 0x00011300ff0a0b82 */ /* 0x000ea40000000800 */
[----:B------:R-:W-:-:S06]  /*12ce0*/  IMAD.MOV.U32 R9, RZ, RZ, R11 ;  /* 0x000000ffff097224 */ /* 0x000fcc00078e000b */
[----:B------:R-:W3:Y:S08]  /*12cf0*/  @P0 LDC R13, c[0x0][0x450] ;  /* 0x00011400ff0d0b82 */ /* 0x000ef00000000800 */
[----:B------:R-:W4:Y:S01]  /*12d00*/  @P0 LDC R12, c[0x0][0x44c] ;  /* 0x00011300ff0c0b82 */ /* 0x000f220000000800 */
[----:B--2---:R-:W-:-:S07]  /*12d10*/  @P0 IMAD.HI.U32 R8, R11, R10, RZ ;  /* 0x0000000a0b080227 */ /* 0x004fce00078e00ff */
[----:B------:R-:W2:Y:S01]  /*12d20*/  @P0 LDC R10, c[0x0][0x450] ;  /* 0x00011400ff0a0b82 */ /* 0x000ea20000000800 */
[----:B---3--:R-:W-:Y:S01]  /*12d30*/  @P0 SHF.R.U32.HI R9, RZ, R13, R8 ;  /* 0x0000000dff090219 */ /* 0x008fe20000011608 */
[----:B-1----:R-:W-:-:S04]  /*12d40*/  IMAD R8, R29, R4, RZ ;  /* 0x000000041d087224 */ /* 0x002fc800078e02ff */
[C---:B------:R-:W-:Y:S01]  /*12d50*/  IMAD R13, R19.reuse, R5, R8 ;  /* 0x00000005130d7224 */ /* 0x040fe200078e0208 */
[----:B------:R-:W-:Y:S01]  /*12d60*/  SHF.R.S32.HI R8, RZ, 0x1f, R9 ;  /* 0x0000001fff087819 */ /* 0x000fe20000011409 */
[----:B------:R-:W-:Y:S01]  /*12d70*/  IMAD.WIDE.U32 R4, R19, R4, UR4 ;  /* 0x0000000413047e25 */ /* 0x000fe2000f8e0004 */
[----:B------:R-:W-:-:S03]  /*12d80*/  ULDC.64 UR4, c[0x0][0x2d0] ;  /* 0x0000b40000047ab9 */ /* 0x000fc60000000a00 */
[----:B------:R-:W-:Y:S02]  /*12d90*/  IMAD R8, R8, UR4, RZ ;  /* 0x0000000408087c24 */ /* 0x000fe4000f8e02ff */
[----:B------:R-:W-:Y:S02]  /*12da0*/  IMAD.IADD R5, R5, 0x1, R13 ;  /* 0x0000000105057824 */ /* 0x000fe400078e020d */
[C---:B------:R-:W-:Y:S02]  /*12db0*/  IMAD R13, R9.reuse, UR5, R8 ;  /* 0x00000005090d7c24 */ /* 0x040fe4000f8e0208 */
[----:B------:R-:W-:Y:S02]  /*12dc0*/  IMAD.MOV R14, RZ, RZ, -R9 ;  /* 0x000000ffff0e7224 */ /* 0x000fe400078e0a09 */
[----:B------:R-:W-:-:S04]  /*12dd0*/  IMAD.WIDE.U32 R8, R9, UR4, R4 ;  /* 0x0000000409087c25 */ /* 0x000fc8000f8e0004 */
[----:B------:R-:W-:Y:S02]  /*12de0*/  IMAD.IADD R9, R9, 0x1, R13 ;  /* 0x0000000109097824 */ /* 0x000fe400078e020d */
[----:B------:R-:W-:Y:S02]  /*12df0*/  IMAD R13, R0, R14, R11 ;  /* 0x0000000e000d7224 */ /* 0x000fe400078e020b */
[----:B------:R-:W-:Y:S02]  /*12e00*/  VIADD R11, R11, 0x80 ;  /* 0x000000800b0b7836 */ /* 0x000fe40000000000 */
[----:B------:R-:W-:Y:S01]  /*12e10*/  IMAD.WIDE.U32 R8, R13, UR6, R8 ;  /* 0x000000060d087c25 */ /* 0x000fe2000f8e0008 */
[----:B------:R-:W-:-:S03]  /*12e20*/  SHF.R.S32.HI R14, RZ, 0x1f, R13 ;  /* 0x0000001fff0e7819 */ /* 0x000fc6000001140d */
[----:B----4-:R-:W-:-:S04]  /*12e30*/  @P0 IMAD.HI.U32 R15, R11, R12, RZ ;  /* 0x0000000c0b0f0227 */ /* 0x010fc800078e00ff */
[----:B------:R-:W-:-:S04]  /*12e40*/  IMAD R14, R14, UR6, RZ ;  /* 0x000000060e0e7c24 */ /* 0x000fc8000f8e02ff */
[----:B------:R-:W-:Y:S02]  /*12e50*/  IMAD R19, R13, UR7, R14 ;  /* 0x000000070d137c24 */ /* 0x000fe4000f8e020e */
[----:B------:R-:W-:Y:S01]  /*12e60*/  IMAD.MOV.U32 R13, RZ, RZ, R11 ;  /* 0x000000ffff0d7224 */ /* 0x000fe200078e000b */
[----:B--2---:R-:W-:Y:S01]  /*12e70*/  @P0 SHF.R.U32.HI R13, RZ, R10, R15 ;  /* 0x0000000aff0d0219 */ /* 0x004fe2000001160f */
[----:B------:R-:W-:Y:S01]  /*12e80*/  IMAD.IADD R19, R9, 0x1, R19 ;  /* 0x0000000109137824 */ /* 0x000fe200078e0213 */
[----:B------:R-:W-:-:S03]  /*12e90*/  LEA R10, P0, R8, UR8, 0x1 ;  /* 0x00000008080a7c11 */ /* 0x000fc6000f8008ff */
[----:B------:R-:W-:Y:S01]  /*12ea0*/  IMAD.MOV R9, RZ, RZ, -R13 ;  /* 0x000000ffff097224 */ /* 0x000fe200078e0a0d */
[----:B------:R-:W-:Y:S01]  /*12eb0*/  LEA.HI.X R19, R8, UR9, R19, 0x1, P0 ;  /* 0x0000000908137c11 */ /* 0x000fe200080f0c13 */
[----:B------:R-:W-:Y:S01]  /*12ec0*/  IMAD.WIDE.U32 R4, R13, UR4, R4 ;  /* 0x000000040d047c25 */ /* 0x000fe2000f8e0004 */
[----:B------:R-:W-:-:S03]  /*12ed0*/  SHF.R.S32.HI R8, RZ, 0x1f, R13 ;  /* 0x0000001fff087819 */ /* 0x000fc6000001140d */
[----:B------:R-:W-:Y:S02]  /*12ee0*/  IMAD R9, R0, R9, R11 ;  /* 0x0000000900097224 */ /* 0x000fe400078e020b */
[----:B------:R-:W-:Y:S01]  /*12ef0*/  IMAD R8, R8, UR4, RZ ;  /* 0x0000000408087c24 */ /* 0x000fe2000f8e02ff */
[----:B------:R-:W-:Y:S02]  /*12f00*/  ULDC UR4, c[0x0][0x2b8] ;  /* 0x0000ae0000047ab9 */ /* 0x000fe40000000800 */
[----:B------:R-:W-:Y:S01]  /*12f10*/  ISETP.GE.AND P2, PT, R7, UR4, PT ;  /* 0x0000000407007c0c */ /* 0x000fe2000bf46270 */
[----:B------:R-:W-:Y:S01]  /*12f20*/  IMAD R13, R13, UR5, R8 ;  /* 0x000000050d0d7c24 */ /* 0x000fe2000f8e0208 */
[----:B------:R-:W-:-:S03]  /*12f30*/  SHF.R.S32.HI R8, RZ, 0x1f, R9 ;  /* 0x0000001fff087819 */ /* 0x000fc60000011409 */
[----:B------:R-:W-:Y:S02]  /*12f40*/  IMAD.IADD R5, R5, 0x1, R13 ;  /* 0x0000000105057824 */ /* 0x000fe400078e020d */
[----:B------:R-:W-:Y:S02]  /*12f50*/  IMAD R8, R8, UR6, RZ ;  /* 0x0000000608087c24 */ /* 0x000fe4000f8e02ff */
[----:B------:R-:W-:-:S04]  /*12f60*/  IMAD.WIDE.U32 R4, R9, UR6, R4 ;  /* 0x0000000609047c25 */ /* 0x000fc8000f8e0004 */
[----:B------:R-:W-:Y:S01]  /*12f70*/  IMAD R11, R9, UR7, R8 ;  /* 0x00000007090b7c24 */ /* 0x000fe2000f8e0208 */
[----:B------:R-:W-:-:S03]  /*12f80*/  LOP3.LUT R8, R7, 0x20, RZ, 0xfc, !PT ;  /* 0x0000002007087812 */ /* 0x000fc600078efcff */
[----:B------:R-:W-:Y:S01]  /*12f90*/  IMAD.IADD R9, R5, 0x1, R11 ;  /* 0x0000000105097824 */ /* 0x000fe200078e020b */
[----:B------:R-:W-:Y:S02]  /*12fa0*/  ISETP.GE.AND P0, PT, R8, UR4, PT ;  /* 0x0000000408007c0c */ /* 0x000fe4000bf06270 */
[----:B------:R-:W-:-:S04]  /*12fb0*/  LOP3.LUT R8, R7, 0x40, RZ, 0xfc, !PT ;  /* 0x0000004007087812 */ /* 0x000fc800078efcff */
[----:B------:R-:W-:Y:S01]  /*12fc0*/  ISETP.GE.AND P1, PT, R8, UR4, PT ;  /* 0x0000000408007c0c */ /* 0x000fe2000bf26270 */
[----:B------:R-:W-:Y:S01]  /*12fd0*/  UMOV UR4, 0xffffffff ;  /* 0xffffffff00047882 */ /* 0x000fe20000000000 */
[----:B------:R-:W-:-:S04]  /*12fe0*/  LEA R8, P3, R4, UR8, 0x1 ;  /* 0x0000000804087c11 */ /* 0x000fc8000f8608ff */
[----:B------:R-:W-:Y:S01]  /*12ff0*/  LEA.HI.X R9, R4, UR9, R9, 0x1, P3 ;  /* 0x0000000904097c11 */ /* 0x000fe200098f0c09 */
[----:B------:R-:W-:Y:S08]  /*13000*/  BRA.DIV UR4, `(.L_x_949) ;  /* 0x0000002e04ec7947 */ /* 0x000ff0000b800000 */
[----:B------:R-:W-:Y:S01]  /*13010*/  SHFL.IDX PT, R5, R19, RZ, 0x1c1f ;  /* 0x001c1fff13057589 */ /* 0x000fe200000e0000 */
[----:B------:R-:W-:Y:S01]  /*13020*/  ULDC UR4, c[0x0][0x288] ;  /* 0x0000a20000047ab9 */ /* 0x000fe20000000800 */
[----:B------:R-:W-:Y:S01]  /*13030*/  VIADD R3, R3, UR48 ;  /* 0x0000003003037c36 */ /* 0x000fe20008000000 */
[----:B------:R-:W-:Y:S01]  /*13040*/  ULDC.64 UR6, c[0x0][0x208] ;  /* 0x0000820000067ab9 */ /* 0x000fe20000000a00 */
[----:B------:R-:W1:Y:S01]  /*13050*/  SHFL.IDX PT, R4, R10, RZ, 0x1c1f ;  /* 0x001c1fff0a047589 */ /* 0x000e6200000e0000 */
[----:B------:R-:W-:Y:S02]  /*13060*/  IMAD R0, R0, UR4, RZ ;  /* 0x0000000400007c24 */ /* 0x000fe4000f8e02ff */
[C---:B------:R-:W-:Y:S01]  /*13070*/  VIADD R11, R3.reuse, 0x20 ;  /* 0x00000020030b7836 */ /* 0x040fe20000000000 */
[----:B------:R-:W-:Y:S01]  /*13080*/  SHFL.IDX PT, R20, R19, 0x1, 0x1c1f ;  /* 0x003c1f0013147f89 */ /* 0x000fe200000e0000 */
[C---:B------:R-:W-:Y:S01]  /*13090*/  VIADD R13, R3.reuse, 0x40 ;  /* 0x00000040030d7836 */ /* 0x040fe20000000000 */
[----:B------:R-:W-:-:S02]  /*130a0*/  ISETP.GE.AND P3, PT, R3, R0, PT ;  /* 0x000000000300720c */ /* 0x000fc40003f66270 */
[----:B------:R-:W2:Y:S02]  /*130b0*/  SHFL.IDX PT, R14, R10, 0x1, 0x1c1f ;  /* 0x003c1f000a0e7f89 */ /* 0x000ea400000e0000 */
[----:B------:R-:W-:Y:S02]  /*130c0*/  ISETP.GE.AND P4, PT, R13, R0, PT ;  /* 0x000000000d00720c */ /* 0x000fe40003f86270 */
[----:B------:R-:W3:Y:S04]  /*130d0*/  SHFL.IDX PT, R28, R19, 0x2, 0x1c1f ;  /* 0x005c1f00131c7f89 */ /* 0x000ee800000e0000 */
[----:B------:R-:W-:Y:S03]  /*130e0*/  SHFL.IDX PT, R19, R19, 0x3, 0x1c1f ;  /* 0x007c1f0013137f89 */ /* 0x000fe600000e0000 */
[----:B------:R-:W-:Y:S01]  /*130f0*/  @!P3 LEA R29, R6, UR38, 0x1 ;  /* 0x00000026061dbc11 */ /* 0x000fe2000f8e08ff */
[----:B-1----:R-:W-:-:S05]  /*13100*/  @!P3 IMAD.WIDE.U32 R4, R7, 0x2, R4 ;  /* 0x000000020704b825 */ /* 0x002fca00078e0004 */
[----:B------:R-:W-:Y:S04]  /*13110*/  @!P3 LDGSTS.E.BYPASS.LTC128B.128 [R29+0xc400], desc[UR6][R4.64], !P2 ;  /* 0x0c400000041dbfae */ /* 0x000fe8000d101d46 */
[----:B------:R-:W-:Y:S04]  /*13120*/  @!P3 LDGSTS.E.BYPASS.LTC128B.128 [R29+0xf400], desc[UR6][R4.64+0x40], !P0 ;  /* 0x0f400040041dbfae */ /* 0x000fe8000c101d46 */
[----:B------:R2:W-:Y:S01]  /*13130*/  @!P3 LDGSTS.E.BYPASS.LTC128B.128 [R29+0x12400], desc[UR6][R4.64+0x80], !P1 ;  /* 0x12400080041dbfae */ /* 0x0005e2000c901d46 */
[----:B------:R-:W-:-:S03]  /*13140*/  ISETP.GE.AND P3, PT, R11, R0, PT ;  /* 0x000000000b00720c */ /* 0x000fc60003f66270 */
[----:B------:R-:W1:Y:S01]  /*13150*/  SHFL.IDX PT, R11, R10, 0x2, 0x1c1f ;  /* 0x005c1f000a0b7f89 */ /* 0x000e6200000e0000 */
[----:B--2---:R-:W-:Y:S02]  /*13160*/  IMAD.MOV.U32 R4, RZ, RZ, R14 ;  /* 0x000000ffff047224 */ /* 0x004fe400078e000e */
[----:B------:R-:W-:-:S07]  /*13170*/  IMAD.MOV.U32 R5, RZ, RZ, R20 ;  /* 0x000000ffff057224 */ /* 0x000fce00078e0014 */
[----:B------:R-:W-:Y:S01]  /*13180*/  @!P3 LEA R29, R6, UR38, 0x1 ;  /* 0x00000026061dbc11 */ /* 0x000fe2000f8e08ff */
[----:B------:R2:W4:Y:S01]  /*13190*/  SHFL.IDX PT, R14, R10, 0x3, 0x1c1f ;  /* 0x007c1f000a0e7f89 */ /* 0x00052200000e0000 */
[----:B------:R-:W-:-:S04]  /*131a0*/  @!P3 IMAD.WIDE.U32 R20, R7, 0x2, R4 ;  /* 0x000000020714b825 */ /* 0x000fc800078e0004 */
[----:B---3--:R-:W-:Y:S01]  /*131b0*/  IMAD.MOV.U32 R5, RZ, RZ, R28 ;  /* 0x000000ffff057224 */ /* 0x008fe200078e001c */
[----:B------:R-:W-:Y:S04]  /*131c0*/  @!P3 LDGSTS.E.BYPASS.LTC128B.128 [R29+0xcc00], desc[UR6][R20.64], !P2 ;  /* 0x0cc00000141dbfae */ /* 0x000fe8000d101d46 */
[----:B------:R-:W-:Y:S01]  /*131d0*/  @!P3 LDGSTS.E.BYPASS.LTC128B.128 [R29+0xfc00], desc[UR6][R20.64+0x40], !P0 ;  /* 0x0fc00040141dbfae */ /* 0x000fe2000c101d46 */
[----:B-1----:R-:W-:Y:S02]  /*131e0*/  IMAD.MOV.U32 R4, RZ, RZ, R11 ;  /* 0x000000ffff047224 */ /* 0x002fe400078e000b */
[----:B------:R-:W-:Y:S01]  /*131f0*/  VIADD R11, R3, 0x60 ;  /* 0x00000060030b7836 */ /* 0x000fe20000000000 */
[----:B------:R1:W-:Y:S01]  /*13200*/  @!P3 LDGSTS.E.BYPASS.LTC128B.128 [R29+0x12c00], desc[UR6][R20.64+0x80], !P1 ;  /* 0x12c00080141dbfae */ /* 0x0003e2000c901d46 */
[----:B------:R-:W-:-:S03]  /*13210*/  @!P4 IMAD.WIDE.U32 R4, R7, 0x2, R4 ;  /* 0x000000020704c825 */ /* 0x000fc600078e0004 */
[----:B------:R-:W-:Y:S01]  /*13220*/  SHFL.IDX PT, R28, R9, RZ, 0x1c1f ;  /* 0x001c1fff091c7589 */ /* 0x000fe200000e0000 */
[----:B------:R-:W-:Y:S01]  /*13230*/  ISETP.GE.AND P3, PT, R11, R0, PT ;  /* 0x000000000b00720c */ /* 0x000fe20003f66270 */
[----:B------:R-:W-:Y:S02]  /*13240*/  VIADD R11, R3, 0x80 ;  /* 0x00000080030b7836 */ /* 0x000fe40000000000 */
[----:B------:R-:W-:Y:S04]  /*13250*/  SHFL.IDX PT, R9, R9, 0x1, 0x1c1f ;  /* 0x003c1f0009097f89 */ /* 0x000fe800000e0000 */
[----:B-1----:R-:W1:Y:S01]  /*13260*/  SHFL.IDX PT, R29, R8, RZ, 0x1c1f ;  /* 0x001c1fff081d7589 */ /* 0x002e6200000e0000 */
[----:B------:R-:W-:-:S05]  /*13270*/  @!P4 LEA R21, R6, UR38, 0x1 ;  /* 0x000000260615cc11 */ /* 0x000fca000f8e08ff */
[----:B------:R-:W-:Y:S01]  /*13280*/  @!P4 LDGSTS.E.BYPASS.LTC128B.128 [R21+0xd400], desc[UR6][R4.64], !P2 ;  /* 0x0d4000000415cfae */ /* 0x000fe2000d101d46 */
[----:B--2---:R-:W-:-:S03]  /*13290*/  @!P3 LEA R10, R6, UR38, 0x1 ;  /* 0x00000026060abc11 */ /* 0x004fc6000f8e08ff */
[----:B------:R-:W-:Y:S04]  /*132a0*/  @!P4 LDGSTS.E.BYPASS.LTC128B.128 [R21+0x10400], desc[UR6][R4.64+0x40], !P0 ;  /* 0x104000400415cfae */ /* 0x000fe8000c101d46 */
[----:B------:R4:W-:Y:S01]  /*132b0*/  @!P4 LDGSTS.E.BYPASS.LTC128B.128 [R21+0x13400], desc[UR6][R4.64+0x80], !P1 ;  /* 0x134000800415cfae */ /* 0x0009e2000c901d46 */
[----:B------:R-:W-:Y:S01]  /*132c0*/  ISETP.GE.AND P4, PT, R11, R0, PT ;  /* 0x000000000b00720c */ /* 0x000fe20003f86270 */
[----:B----4-:R-:W-:Y:S02]  /*132d0*/  IMAD.MOV.U32 R4, RZ, RZ, R14 ;  /* 0x000000ffff047224 */ /* 0x010fe400078e000e */
[----:B------:R-:W-:Y:S01]  /*132e0*/  IMAD.MOV.U32 R5, RZ, RZ, R19 ;  /* 0x000000ffff057224 */ /* 0x000fe200078e0013 */
[----:B------:R2:W3:Y:S01]  /*132f0*/  SHFL.IDX PT, R14, R8, 0x1, 0x1c1f ;  /* 0x003c1f00080e7f89 */ /* 0x0004e200000e0000 */
[----:B------:R-:W-:-:S02]  /*13300*/  IMAD.MOV.U32 R19, RZ, RZ, 0x1 ;  /* 0x00000001ff137424 */ /* 0x000fc400078e00ff */
[----:B------:R-:W-:-:S04]  /*13310*/  @!P3 IMAD.WIDE.U32 R20, R7, 0x2, R4 ;  /* 0x000000020714b825 */ /* 0x000fc800078e0004 */
[----:B-1----:R-:W-:Y:S02]  /*13320*/  IMAD.MOV.U32 R4, RZ, RZ, R29 ;  /* 0x000000ffff047224 */ /* 0x002fe400078e001d */
[----:B------:R-:W-:Y:S01]  /*13330*/  @!P4 LEA R29, R6, UR38, 0x1 ;  /* 0x00000026061dcc11 */ /* 0x000fe2000f8e08ff */
[----:B------:R-:W-:Y:S01]  /*13340*/  IMAD.MOV.U32 R5, RZ, RZ, R28 ;  /* 0x000000ffff057224 */ /* 0x000fe200078e001c */
[----:B------:R2:W-:Y:S01]  /*13350*/  @!P3 LDGSTS.E.BYPASS.LTC128B.128 [R10+0xdc00], desc[UR6][R20.64], !P2 ;  /* 0x0dc00000140abfae */ /* 0x0005e2000d101d46 */
[----:B------:R-:W-:-:S03]  /*13360*/  @!P4 IMAD.WIDE.U32 R4, R7, 0x2, R4 ;  /* 0x000000020704c825 */ /* 0x000fc600078e0004 */
[----:B------:R2:W-:Y:S04]  /*13370*/  @!P3 LDGSTS.E.BYPASS.LTC128B.128 [R10+0x10c00], desc[UR6][R20.64+0x40], !P0 ;  /* 0x10c00040140abfae */ /* 0x0005e8000c101d46 */
[----:B------:R2:W-:Y:S04]  /*13380*/  @!P3 LDGSTS.E.BYPASS.LTC128B.128 [R10+0x13c00], desc[UR6][R20.64+0x80], !P1 ;  /* 0x13c00080140abfae */ /* 0x0005e8000c901d46 */
[----:B------:R2:W-:Y:S04]  /*13390*/  @!P4 LDGSTS.E.BYPASS.LTC128B.128 [R29+0xe400], desc[UR6][R4.64], !P2 ;  /* 0x0e400000041dcfae */ /* 0x0005e8000d101d46 */
[----:B------:R2:W-:Y:S04]  /*133a0*/  @!P4 LDGSTS.E.BYPASS.LTC128B.128 [R29+0x11400], desc[UR6][R4.64+0x40], !P0 ;  /* 0x11400040041dcfae */ /* 0x0005e8000c101d46 */
[----:B---3--:R2:W-:Y:S02]  /*133b0*/  @!P4 LDGSTS.E.BYPASS.LTC128B.128 [R29+0x14400], desc[UR6][R4.64+0x80], !P1 ;  /* 0x14400080041dcfae */ /* 0x0085e4000c901d46 */
.L_x_1043:
[----:B------:R-:W-:Y:S01]  /*133c0*/  VIADD R3, R3, 0xa0 ;  /* 0x000000a003037836 */ /* 0x000fe20000000000 */
[----:B------:R-:W-:Y:S01]  /*133d0*/  BSSY B0, `(.L_x_950) ;  /* 0x0000010000007945 */ /* 0x000fe20003800000 */
[----:B--2---:R-:W-:Y:S02]  /*133e0*/  IMAD.MOV.U32 R4, RZ, RZ, R14 ;  /* 0x000000ffff047224 */ /* 0x004fe400078e000e */
[----:B------:R-:W-:Y:S01]  /*133f0*/  IMAD.MOV.U32 R5, RZ, RZ, R9 ;  /* 0x000000ffff057224 */ /* 0x000fe200078e0009 */
[----:B------:R-:W-:Y:S01]  /*13400*/  ISETP.GE.AND P3, PT, R3, R0, PT ;  /* 0x000000000300720c */ /* 0x000fe20003f66270 */
[----:B------:R-:W-:-:S05]  /*13410*/  IMAD.MOV.U32 R0, RZ, RZ, 0x1 ;  /* 0x00000001ff007424 */ /* 0x000fca00078e00ff */
[----:B------:R-:W-:-:S07]  /*13420*/  SHF.L.U32 R0, R0, 0x1f, RZ ;  /* 0x0000001f00007819 */ /* 0x000fce00000006ff */
[----:B------:R-:W-:Y:S05]  /*13430*/  @P3 BRA `(.L_x_951) ;  /* 0x0000000000243947 */ /* 0x000fea0003800000 */
[----:B------:R-:W-:Y:S01]  /*13440*/  IMAD.WIDE.U32 R4, R7, 0x2, R4 ;  /* 0x0000000207047825 */ /* 0x000fe200078e0004 */
[----:B------:R-:W-:Y:S01]  /*13450*/  LEA R3, R6, UR38, 0x1 ;  /* 0x0000002606037c11 */ /* 0x000fe2000f8e08ff */
[----:B------:R-:W-:-:S04]  /*13460*/  ULDC.64 UR4, c[0x0][0x208] ;  /* 0x0000820000047ab9 */ /* 0x000fc80000000a00 */
[----:B------:R-:W-:Y:S01]  /*13470*/  @!PT LDS RZ, [RZ] ;  /* 0x00000000fffff984 */ /* 0x000fe20000000800 */
[----:B------:R-:W-:Y:S01]  /*13480*/  @!PT LDS RZ, [RZ] ;  /* 0x00000000fffff984 */ /* 0x000fe20000000800 */
[----:B------:R-:W-:Y:S01]  /*13490*/  @!PT LDS RZ, [RZ] ;  /* 0x00000000fffff984 */ /* 0x000fe20000000800 */
[----:B------:R1:W-:Y:S04]  /*134a0*/  LDGSTS.E.BYPASS.LTC128B.128 [R3+0xec00], desc[UR4][R4.64], !P2 ;  /* 0x0ec0000004037fae */ /* 0x0003e8000d101d44 */
[----:B------:R1:W-:Y:S04]  /*134b0*/  LDGSTS.E.BYPASS.LTC128B.128 [R3+0x11c00], desc[UR4][R4.64+0x40], !P0 ;  /* 0x11c0004004037fae */ /* 0x0003e8000c101d44 */
[----:B------:R1:W-:Y:S02]  /*134c0*/  LDGSTS.E.BYPASS.LTC128B.128 [R3+0x14c00], desc[UR4][R4.64+0x80], !P1 ;  /* 0x14c0008004037fae */ /* 0x0003e4000c901d44 */
.L_x_951:
[----:B------:R-:W-:Y:S05]  /*134d0*/  BSYNC B0 ;  /* 0x0000000000007941 */ /* 0x000fea0003800000 */
.L_x_950:
[----:B------:R-:W-:Y:S01]  /*134e0*/  NOP ;  /* 0x0000000000007918 */ /* 0x000fe20000000000 */
[----:B------:R-:W-:Y:S01]  /*134f0*/  SYNCS.ARRIVE.TRANS64.RED.A0T1 RZ, [UR38+0x2d800], RZ ;  /* 0x02d800ffffff79a7 */ /* 0x000fe20008200426 */
[----:B------:R-:W-:Y:S01]  /*13500*/  ARRIVES.LDGSTSBAR.64.TRANSCNT [UR38+0x2d800] ;  /* 0x02d80000ff0079b0 */ /* 0x000fe20008000aa6 */
[----:B------:R-:W-:Y:S01]  /*13510*/  NOP ;  /* 0x0000000000007918 */ /* 0x000fe20000000000 */
[----:B------:R-:W-:Y:S01]  /*13520*/  SYNCS.ARRIVE.TRANS64.A1T0 RZ, [UR38+0x2d800], RZ ;  /* 0x02d800ffffff79a7 */ /* 0x000fe20008100026 */
[----:B-1----:R-:W-:-:S05]  /*13530*/  VIADD R3, R18, 0xfffffffe ;  /* 0xfffffffe12037836 */ /* 0x002fca0000000000 */
[----:B------:R-:W-:Y:S01]  /*13540*/  ISETP.GE.AND P1, PT, R3, UR39, PT ;  /* 0x0000002703007c0c */ /* 0x000fe2000bf26270 */
[----:B------:R-:W1:Y:S02]  /*13550*/  SYNCS.PHASECHK.TRANS64.TRYWAIT P0, [UR38+0x2d820], R0 ;  /* 0x02d82000ff0075a7 */ /* 0x000e640008000166 */
[----:B-1----:R-:W-:Y:S10]  /*13560*/  @!P0 BRA `(.L_x_952) ;  /* 0x0000003000ac8947 */ /* 0x002ff40003800000 */
.L_x_1044:
[----:B-1----:R-:W-:Y:S01]  /*13570*/  IMAD.MOV.U32 R0, RZ, RZ, RZ ;  /* 0x000000ffff007224 */ /* 0x002fe200078e00ff */
[----:B------:R-:W-:Y:S06]  /*13580*/  @!P1 BRA `(.L_x_953) ;  /* 0x0000001c007c9947 */ /* 0x000fec0003800000 */
[----:B------:R-:W-:Y:S01]  /*13590*/  UIADD3 UR4, UR47, 0x1, URZ ;  /* 0x000000012f047890 */ /* 0x000fe2000fffe03f */
[----:B------:R-:W-:Y:S01]  /*135a0*/  LOP3.LUT R8, R2, 0x1f, RZ, 0xc0, !PT ;  /* 0x0000001f02087812 */ /* 0x000fe200078ec0ff */
[----:B------:R-:W-:Y:S01]  /*135b0*/  ULOP3.LUT UR5, URZ, UR44, URZ, 0x33, !UPT ;  /* 0x0000002c3f057292 */ /* 0x000fe2000f8e333f */
[----:B------:R-:W-:Y:S01]  /*135c0*/  IMAD.MOV.U32 R19, RZ, RZ, 0x1 ;  /* 0x00000001ff137424 */ /* 0x000fe200078e00ff */
[----:B------:R-:W-:-:S04]  /*135d0*/  UIMAD UR4, UR4, UR43, URZ ;  /* 0x0000002b040472a4 */ /* 0x000fc8000f8e023f */
[----:B------:R-:W-:Y:S01]  /*135e0*/  IMAD.U32 R5, RZ, RZ, UR5 ;  /* 0x00000005ff057e24 */ /* 0x000fe2000f8e00ff */
[----:B------:R-:W-:Y:S01]  /*135f0*/  ULOP3.LUT UR5, URZ, UR39, URZ, 0x33, !UPT ;  /* 0x000000273f057292 */ /* 0x000fe2000f8e333f */
[----:B------:R-:W-:Y:S01]  /*13600*/  LOP3.LUT R4, RZ, UR4, RZ, 0x33, !PT ;  /* 0x00000004ff047c12 */ /* 0x000fe2000f8e33ff */
[----:B------:R-:W-:-:S03]  /*13610*/  ULOP3.LUT UR4, URZ, UR46, URZ, 0x33, !UPT ;  /* 0x0000002e3f047292 */ /* 0x000fc6000f8e333f */
[----:B------:R-:W-:Y:S01]  /*13620*/  VIADDMNMX R4, R4, -UR42, R5, !PT ;  /* 0x8000002a04047c46 */ /* 0x000fe2000f800105 */
[----:B------:R-:W-:-:S03]  /*13630*/  IMAD.MOV.U32 R5, RZ, RZ, 0x2 ;  /* 0x00000002ff057424 */ /* 0x000fc600078e00ff */
[----:B------:R-:W-:-:S04]  /*13640*/  VIMNMX R4, R4, UR4, !PT ;  /* 0x0000000404047c48 */ /* 0x000fc8000ffe0100 */
[----:B------:R-:W-:Y:S02]  /*13650*/  VIADDMNMX R5, R4, R5, UR5, !PT ;  /* 0x0000000504057e46 */ /* 0x000fe4000f800105 */
[----:B------:R-:W-:-:S03]  /*13660*/  LOP3.LUT R6, RZ, R4, RZ, 0x33, !PT ;  /* 0x00000004ff067212 */ /* 0x000fc600078e33ff */
[C---:B------:R-:W-:Y:S02]  /*13670*/  VIADD R7, R5.reuse, 0xfffffffe ;  /* 0xfffffffe05077836 */ /* 0x040fe40000000000 */
[----:B------:R-:W-:Y:S02]  /*13680*/  IMAD.IADD R10, R5, 0x1, R6 ;  /* 0x00000001050a7824 */ /* 0x000fe400078e0206 */
[----:B------:R-:W-:Y:S01]  /*13690*/  IMAD.MOV.U32 R6, RZ, RZ, R25 ;  /* 0x000000ffff067224 */ /* 0x000fe200078e0019 */
[----:B------:R-:W-:Y:S02]  /*136a0*/  ISETP.NE.AND P0, PT, R7, R4, PT ;  /* 0x000000040700720c */ /* 0x000fe40003f05270 */
[----:B------:R-:W-:-:S11]  /*136b0*/  LOP3.LUT R9, R10, 0x1, RZ, 0xc0, !PT ;  /* 0x000000010a097812 */ /* 0x000fd600078ec0ff */
[----:B------:R-:W-:Y:S05]  /*136c0*/  @!P0 BRA `(.L_x_954) ;  /* 0x0000001000d48947 */ /* 0x000fea0003800000 */
[----:B------:R-:W-:Y:S01]  /*136d0*/  BSSY B0, `(.L_x_954) ;  /* 0x0000134000007945 */ /* 0x000fe20003800000 */
[----:B------:R-:W-:Y:S02]  /*136e0*/  IMAD.IADD R10, R10, 0x1, -R9 ;  /* 0x000000010a0a7824 */ /* 0x000fe400078e0a09 */
[----:B------:R-:W-:Y:S02]  /*136f0*/  IMAD.MOV.U32 R11, RZ, RZ, 0x1 ;  /* 0x00000001ff0b7424 */ /* 0x000fe400078e00ff */
[----:B------:R-:W-:-:S07]  /*13700*/  IMAD.MOV.U32 R6, RZ, RZ, R25 ;  /* 0x000000ffff067224 */ /* 0x000fce00078e0019 */
.L_x_989:
[----:B------:R-:W-:Y:S01]  /*13710*/  LOP3.LUT P0, RZ, R23, 0x2, RZ, 0xc0, !PT ;  /* 0x0000000217ff7812 */ /* 0x000fe2000780c0ff */
[----:B------:R-:W-:Y:S01]  /*13720*/  VIADD R10, R10, 0xfffffffe ;  /* 0xfffffffe0a0a7836 */ /* 0x000fe20000000000 */
[----:B------:R-:W-:Y:S04]  /*13730*/  BSSY B1, `(.L_x_955) ;  /* 0x0000094000017945 */ /* 0x000fe80003800000 */
[----:B------:R-:W-:-:S07]  /*13740*/  ISETP.NE.AND P1, PT, R10, RZ, PT ;  /* 0x000000ff0a00720c */ /* 0x000fce0003f25270 */
[----:B------:R-:W-:Y:S06]  /*13750*/  @!P0 BRA `(.L_x_956) ;  /* 0x0000000800448947 */ /* 0x000fec0003800000 */
[----:B------:R-:W-:Y:S01]  /*13760*/  LOP3.LUT P0, RZ, R23, 0x1, RZ, 0xc0, !PT ;  /* 0x0000000117ff7812 */ /* 0x000fe2000780c0ff */
[----:B------:R-:W-:Y:S01]  /*13770*/  IMAD.MOV.U32 R14, RZ, RZ, R3 ;  /* 0x000000ffff0e7224 */ /* 0x000fe200078e0003 */
[----:B------:R-:W-:-:S11]  /*13780*/  SHF.L.U32 R12, R11, 0x1f, RZ ;  /* 0x0000001f0b0c7819 */ /* 0x000fd600000006ff */
[----:B------:R-:W-:Y:S05]  /*13790*/  @!P0 BRA `(.L_x_957) ;  /* 0x0000000000508947 */ /* 0x000fea0003800000 */
[----:B------:R-:W1:Y:S01]  /*137a0*/  LDC R14, c[0x0][0x43c] ;  /* 0x00010f00ff0e7b82 */ /* 0x000e620000000800 */
[----:B------:R-:W-:Y:S01]  /*137b0*/  IMAD.MOV.U32 R13, RZ, RZ, R3 ;  /* 0x000000ffff0d7224 */ /* 0x000fe200078e0003 */
[----:B------:R-:W-:Y:S01]  /*137c0*/  ULDC.64 UR4, c[0x0][0x428] ;  /* 0x00010a0000047ab9 */ /* 0x000fe20000000a00 */
[----:B------:R-:W-:Y:S01]  /*137d0*/  ULDC.64 UR6, c[0x0][0x208] ;  /* 0x0000820000067ab9 */ /* 0x000fe20000000a00 */
[----:B-1----:R-:W-:-:S13]  /*137e0*/  ISETP.NE.AND P0, PT, R14, 0x1, PT ;  /* 0x000000010e00780c */ /* 0x002fda0003f05270 */
[----:B------:R-:W1:Y:S02]  /*137f0*/  @P0 LDC.64 R4, c[0x0][0x440] ;  /* 0x00011000ff040b82 */ /* 0x000e640000000a00 */
[----:B-1----:R-:W-:-:S05]  /*13800*/  @P0 IMAD.HI.U32 R4, R3, R4, RZ ;  /* 0x0000000403040227 */ /* 0x002fca00078e00ff */
[----:B------:R-:W-:Y:S01]  /*13810*/  @P0 SHF.R.U32.HI R13, RZ, R5, R4 ;  /* 0x00000005ff0d0219 */ /* 0x000fe20000011604 */
[----:B------:R-:W-:-:S03]  /*13820*/  IMAD R4, R22, UR4, RZ ;  /* 0x0000000416047c24 */ /* 0x000fc6000f8e02ff */
[--C-:B------:R-:W-:Y:S01]  /*13830*/  SHF.R.S32.HI R5, RZ, 0x1f, R13.reuse ;  /* 0x0000001fff057819 */ /* 0x100fe2000001140d */
[----:B------:R-:W-:Y:S02]  /*13840*/  IMAD R15, R17, UR5, R4 ;  /* 0x00000005110f7c24 */ /* 0x000fe4000f8e0204 */
        /* <DEDUP_REMOVED lines=9> */
.L_x_957:
[----:B------:R-:W2:Y:S01]  /*138e0*/  SYNCS.PHASECHK.TRANS64.TRYWAIT P0, [UR38+0x2d848], R12 ;  /* 0x02d8480cff0075a7 */ /* 0x000ea20008000166 */
[----:B------:R-:W-:Y:S01]  /*138f0*/  BSSY B2, `(.L_x_958) ;  /* 0x0000003000027945 */ /* 0x000fe20003800000 */
[----:B------:R-:W-:-:S03]  /*13900*/  ISETP.NE.AND P2, PT, R24, RZ, PT ;  /* 0x000000ff1800720c */ /* 0x000fc60003f45270 */
[----:B--2---:R-:W-:Y:S10]  /*13910*/  @!P0 BRA `(.L_x_959) ;  /* 0x0000002c00d88947 */ /* 0x004ff40003800000 */
.L_x_1045:
[----:B------:R-:W-:Y:S05]  /*13920*/  BSYNC B2 ;  /* 0x0000000000027941 */ /* 0x000fea0003800000 */
.L_x_958:
[----:B------:R-:W-:Y:S04]  /*13930*/  BSSY B2, `(.L_x_960) ;  /* 0x0000007000027945 */ /* 0x000fe80003800000 */
[----:B------:R-:W-:Y:S05]  /*13940*/  @P2 BRA `(.L_x_961) ;  /* 0x0000000000142947 */ /* 0x000fea0003800000 */
[----:B------:R-:W-:Y:S01]  /*13950*/  ISETP.NE.AND P0, PT, R8, RZ, PT ;  /* 0x000000ff0800720c */ /* 0x000fe20003f05270 */
[----:B-1----:R-:W-:-:S04]  /*13960*/  IMAD.MOV.U32 R4, RZ, RZ, 0x6000 ;  /* 0x00006000ff047424 */ /* 0x002fc800078e00ff */
[----:B------:R2:W-:Y:S08]  /*13970*/  SYNCS.ARRIVE.TRANS64 RZ, [UR38+0x2d838], R4 ;  /* 0x02d83804ffff79a7 */ /* 0x0005f00008000026 */
[----:B--2---:R-:W-:Y:S05]  /*13980*/  @!P0 BRA `(.L_x_961) ;  /* 0x0000000000048947 */ /* 0x004fea0003800000 */
[----:B------:R-:W-:Y:S01]  /*13990*/  BPT.TRAP 0x1 ;  /* 0x000000040000795c */ /* 0x000fe20000300000 */
.L_x_961:
[----:B------:R-:W-:Y:S05]  /*139a0*/  BSYNC B2 ;  /* 0x0000000000027941 */ /* 0x000fea0003800000 */
.L_x_960:
[----:B------:R-:W-:Y:S01]  /*139b0*/  IMAD.MOV.U32 R7, RZ, RZ, RZ ;  /* 0x000000ffff077224 */ /* 0x000fe200078e00ff */
[----:B------:R-:W-:Y:S01]  /*139c0*/  ULDC.64 UR4, c[0x0][0x198] ;  /* 0x0000660000047ab9 */ /* 0x000fe20000000a00 */
[----:B------:R-:W-:Y:S01]  /*139d0*/  PLOP3.LUT P0, PT, PT, PT, PT, 0x80, 0x0 ;  /* 0x000000000000781c */ /* 0x000fe20003f0f070 */
[----:B------:R-:W-:Y:S01]  /*139e0*/  UIADD3 UR4, UP0, UR4, 0x370, URZ ;  /* 0x0000037004047890 */ /* 0x000fe2000ff1e03f */
[----:B-1----:R-:W-:Y:S01]  /*139f0*/  IMAD.SHL.U32 R4, R14, 0x80, RZ ;  /* 0x000000800e047824 */ /* 0x002fe200078e00ff */
[----:B------:R-:W-:Y:S01]  /*13a00*/  R2UR UR34, R7 ;  /* 0x00000000072272ca */ /* 0x000fe200000e0000 */
[----:B------:R-:W-:Y:S02]  /*13a10*/  UIADD3 UR32, UR38, 0x1b400, URZ ;  /* 0x0001b40026207890 */ /* 0x000fe4000fffe03f */
[----:B------:R-:W-:Y:S02]  /*13a20*/  UIADD3 UR33, UR38, 0x2d838, URZ ;  /* 0x0002d83826217890 */ /* 0x000fe4000fffe03f */
[----:B------:R-:W-:Y:S01]  /*13a30*/  UIADD3.X UR5, URZ, UR5, URZ, UP0, !UPT ;  /* 0x000000053f057290 */ /* 0x000fe200087fe43f */
[----:B------:R-:W-:Y:S01]  /*13a40*/  UMOV UR6, 0x0 ;  /* 0x0000000000067882 */ /* 0x000fe20000000000 */
[----:B------:R-:W-:-:S10]  /*13a50*/  UMOV UR7, 0x14f00000 ;  /* 0x14f0000000077882 */ /* 0x000fd40000000000 */
.L_x_962:
[----:B------:R-:W-:-:S13]  /*13a60*/  @P0 ELECT P3, URZ, PT ;  /* 0x00000000003f082f */ /* 0x000fda0003860000 */
[----:B-----5:R-:W-:Y:S02]  /*13a70*/  @P3 R2UR UR37, R6 ;  /* 0x00000000062532ca */ /* 0x020fe400000e0000 */
[----:B------:R-:W-:Y:S02]  /*13a80*/  @P3 R2UR UR35, R4 ;  /* 0x00000000042332ca */ /* 0x000fe400000e0000 */
[----:B------:R-:W-:Y:S02]  /*13a90*/  @P3 PLOP3.LUT P0, PT, P3, PT, PT, 0x8, 0x0 ;  /* 0x000000000000381c */ /* 0x000fe40001f0e170 */
[----:B------:R-:W-:-:S09]  /*13aa0*/  PLOP3.LUT P3, PT, PT, PT, PT, 0x8, 0x0 ;  /* 0x000000000000781c */ /* 0x000fd20003f6e170 */
[----:B------:R1:W-:Y:S02]  /*13ab0*/  UTMALDG.4D [UR32], [UR4], desc[UR6] ;  /* 0x00000620040075b4 */ /* 0x0003e40008019000 */
[----:B-1----:R-:W-:Y:S05]  /*13ac0*/  @P0 BRA.U.ANY `(.L_x_962) ;  /* 0xfffffffd00e40947 */ /* 0x002fea000393ffff */
[----:B------:R-:W-:Y:S01]  /*13ad0*/  IMAD.MOV.U32 R13, RZ, RZ, 0x20 ;  /* 0x00000020ff0d7424 */ /* 0x000fe200078e00ff */
[----:B------:R-:W-:Y:S01]  /*13ae0*/  PLOP3.LUT P0, PT, PT, PT, PT, 0x80, 0x0 ;  /* 0x000000000000781c */ /* 0x000fe20003f0f070 */
[----:B------:R-:W-:Y:S01]  /*13af0*/  UIADD3 UR8, UR38, 0x1d400, URZ ;  /* 0x0001d40026087890 */ /* 0x000fe2000fffe03f */
[----:B------:R-:W-:Y:S02]  /*13b00*/  UMOV UR6, 0x0 ;  /* 0x0000000000067882 */ /* 0x000fe40000000000 */
[----:B------:R-:W-:Y:S01]  /*13b10*/  R2UR UR10, R13 ;  /* 0x000000000d0a72ca */ /* 0x000fe200000e0000 */
[----:B------:R-:W-:-:S14]  /*13b20*/  UMOV UR7, 0x14f00000 ;  /* 0x14f0000000077882 */ /* 0x000fdc0000000000 */
.L_x_963:
        /* <DEDUP_REMOVED lines=15> */
.L_x_964:
        /* <DEDUP_REMOVED lines=9> */
[----:B------:R-:W1:Y:S01]  /*13cb0*/  SYNCS.PHASECHK.TRANS64.TRYWAIT P0, [UR38+0x2d860], R12 ;  /* 0x02d8600cff0075a7 */ /* 0x000e620008000166 */
[----:B------:R-:W-:Y:S04]  /*13cc0*/  BSSY B2, `(.L_x_965) ;  /* 0x0000002000027945 */ /* 0x000fe80003800000 */
[----:B-1----:R-:W-:Y:S05]  /*13cd0*/  @!P0 BRA `(.L_x_966) ;  /* 0x0000002c00008947 */ /* 0x002fea0003800000 */
.L_x_1046:
[----:B------:R-:W-:Y:S05]  /*13ce0*/  BSYNC B2 ;  /* 0x0000000000027941 */ /* 0x000fea0003800000 */
.L_x_965:
[----:B------:R-:W-:Y:S01]  /*13cf0*/  BSSY B2, `(.L_x_967) ;  /* 0x0000009000027945 */ /* 0x000fe20003800000 */
[----:B------:R-:W-:Y:S02]  /*13d00*/  IMAD.MOV.U32 R4, RZ, RZ, 0x0 ;  /* 0x00000000ff047424 */ /* 0x000fe400078e00ff */
[----:B-1----:R-:W-:Y:S01]  /*13d10*/  IMAD.MOV.U32 R5, RZ, RZ, 0x14f00000 ;  /* 0x14f00000ff057424 */ /* 0x002fe200078e00ff */
[----:B------:R-:W-:Y:S06]  /*13d20*/  @P2 BRA `(.L_x_968) ;  /* 0x0000000000142947 */ /* 0x000fec0003800000 */
[----:B------:R-:W-:Y:S01]  /*13d30*/  ISETP.NE.AND P0, PT, R8, RZ, PT ;  /* 0x000000ff0800720c */ /* 0x000fe20003f05270 */
[----:B------:R-:W-:-:S04]  /*13d40*/  IMAD.MOV.U32 R12, RZ, RZ, 0x6000 ;  /* 0x00006000ff0c7424 */ /* 0x000fc800078e00ff */
[----:B------:R1:W-:Y:S08]  /*13d50*/  SYNCS.ARRIVE.TRANS64 RZ, [UR38+0x2d850], R12 ;  /* 0x02d8500cffff79a7 */ /* 0x0003f00008000026 */
[----:B-1----:R-:W-:Y:S05]  /*13d60*/  @!P0 BRA `(.L_x_968) ;  /* 0x0000000000048947 */ /* 0x002fea0003800000 */
[----:B------:R-:W-:Y:S01]  /*13d70*/  BPT.TRAP 0x1 ;  /* 0x000000040000795c */ /* 0x000fe20000300000 */
.L_x_968:
[----:B------:R-:W-:Y:S05]  /*13d80*/  BSYNC B2 ;  /* 0x0000000000027941 */ /* 0x000fea0003800000 */
.L_x_967:
[----:B------:R-:W-:Y:S01]  /*13d90*/  R2UR UR6, R4 ;  /* 0x00000000040672ca */ /* 0x000fe200000e0000 */
[----:B------:R-:W-:Y:S01]  /*13da0*/  ULDC.64 UR4, c[0x0][0x198] ;  /* 0x0000660000047ab9 */ /* 0x000fe20000000a00 */
[----:B------:R-:W-:Y:S01]  /*13db0*/  R2UR UR7, R5 ;  /* 0x00000000050772ca */ /* 0x000fe200000e0000 */
[----:B------:R-:W-:Y:S01]  /*13dc0*/  UIADD3 UR4, UP0, UR4, 0x470, URZ ;  /* 0x0000047004047890 */ /* 0x000fe2000ff1e03f */
[----:B------:R-:W-:Y:S01]  /*13dd0*/  R2UR UR10, R7 ;  /* 0x00000000070a72ca */ /* 0x000fe200000e0000 */
[----:B------:R-:W-:Y:S01]  /*13de0*/  IMAD.SHL.U32 R7, R27, 0x80, RZ ;  /* 0x000000801b077824 */ /* 0x000fe200078e00ff */
[----:B------:R-:W-:Y:S01]  /*13df0*/  PLOP3.LUT P0, PT, PT, PT, PT, 0x80, 0x0 ;  /* 0x000000000000781c */ /* 0x000fe20003f0f070 */
[----:B------:R-:W-:Y:S02]  /*13e00*/  UIADD3 UR8, UR38, 0x400, URZ ;  /* 0x0000040026087890 */ /* 0x000fe4000fffe03f */
[----:B------:R-:W-:Y:S02]  /*13e10*/  UIADD3 UR9, UR38, 0x2d850, URZ ;  /* 0x0002d85026097890 */ /* 0x000fe4000fffe03f */
[----:B------:R-:W-:-:S12]  /*13e20*/  UIADD3.X UR5, URZ, UR5, URZ, UP0, !UPT ;  /* 0x000000053f057290 */ /* 0x000fd800087fe43f */
.L_x_969:
        /* <DEDUP_REMOVED lines=8> */
[----:B------:R-:W-:Y:S01]  /*13eb0*/  R2UR UR10, R13 ;  /* 0x000000000d0a72ca */ /* 0x000fe200000e0000 */
[----:B------:R-:W-:Y:S01]  /*13ec0*/  UIADD3 UR8, UR38, 0x2400, URZ ;  /* 0x0000240026087890 */ /* 0x000fe2000fffe03f */
[----:B------:R-:W-:Y:S02]  /*13ed0*/  R2UR UR6, R4 ;  /* 0x00000000040672ca */ /* 0x000fe400000e0000 */
[----:B------:R-:W-:Y:S02]  /*13ee0*/  R2UR UR7, R5 ;  /* 0x00000000050772ca */ /* 0x000fe400000e0000 */
[----:B------:R-:W-:-:S13]  /*13ef0*/  PLOP3.LUT P0, PT, PT, PT, PT, 0x80, 0x0 ;  /* 0x000000000000781c */ /* 0x000fda0003f0f070 */
.L_x_970:
        /* <DEDUP_REMOVED lines=13> */
.L_x_971:
        /* <DEDUP_REMOVED lines=8> */
[----:B------:R-:W-:Y:S02]  /*14050*/  IMAD.MOV.U32 R27, RZ, RZ, R14 ;  /* 0x000000ffff1b7224 */ /* 0x000fe400078e000e */
[----:B------:R-:W-:-:S07]  /*14060*/  IMAD.MOV.U32 R25, RZ, RZ, R6 ;  /* 0x000000ffff197224 */ /* 0x000fce00078e0006 */
.L_x_956:
[----:B------:R-:W-:Y:S05]  /*14070*/  BSYNC B1 ;  /* 0x0000000000017941 */ /* 0x000fea0003800000 */
.L_x_955:
[----:B------:R-:W-:Y:S01]  /*14080*/  LOP3.LUT P0, RZ, R23, 0x2, RZ, 0xc0, !PT ;  /* 0x0000000217ff7812 */ /* 0x000fe2000780c0ff */
[----:B------:R-:W-:Y:S01]  /*14090*/  BSSY B1, `(.L_x_972) ;  /* 0x0000094000017945 */ /* 0x000fe20003800000 */
[----:B------:R-:W-:-:S11]  /*140a0*/  LOP3.LUT R19, R11, 0x1, RZ, 0x3c, !PT ;  /* 0x000000010b137812 */ /* 0x000fd600078e3cff */
[----:B------:R-:W-:Y:S05]  /*140b0*/  @!P0 BRA `(.L_x_973) ;  /* 0x0000000800448947 */ /* 0x000fea0003800000 */
[----:B------:R-:W-:Y:S01]  /*140c0*/  LOP3.LUT P0, RZ, R23, 0x1, RZ, 0xc0, !PT ;  /* 0x0000000117ff7812 */ /* 0x000fe2000780c0ff */
[----:B------:R-:W-:Y:S01]  /*140d0*/  VIADD R13, R3, 0xffffffff ;  /* 0xffffffff030d7836 */ /* 0x000fe20000000000 */
        /* <DEDUP_REMOVED lines=22> */
.L_x_974:
[----:B------:R-:W2:Y:S01]  /*14240*/  SYNCS.PHASECHK.TRANS64.TRYWAIT P0, [UR38+0x2d840], R12 ;  /* 0x02d8400cff0075a7 */ /* 0x000ea20008000166 */
[----:B------:R-:W-:Y:S01]  /*14250*/  BSSY B2, `(.L_x_975) ;  /* 0x0000003000027945 */ /* 0x000fe20003800000 */
[----:B------:R-:W-:-:S03]  /*14260*/  ISETP.NE.AND P2, PT, R24, RZ, PT ;  /* 0x000000ff1800720c */ /* 0x000fc60003f45270 */
[----:B--2---:R-:W-:Y:S10]  /*14270*/  @!P0 BRA `(.L_x_976) ;  /* 0x0000002400b08947 */ /* 0x004ff40003800000 */
.L_x_1047:
[----:B------:R-:W-:Y:S05]  /*14280*/  BSYNC B2 ;  /* 0x0000000000027941 */ /* 0x000fea0003800000 */
.L_x_975:
[----:B------:R-:W-:Y:S04]  /*14290*/  BSSY B2, `(.L_x_977) ;  /* 0x0000007000027945 */ /* 0x000fe80003800000 */
[----:B------:R-:W-:Y:S05]  /*142a0*/  @P2 BRA `(.L_x_978) ;  /* 0x0000000000142947 */ /* 0x000fea0003800000 */
[----:B------:R-:W-:Y:S01]  /*142b0*/  ISETP.NE.AND P0, PT, R8, RZ, PT ;  /* 0x000000ff0800720c */ /* 0x000fe20003f05270 */
[----:B-1----:R-:W-:-:S04]  /*142c0*/  IMAD.MOV.U32 R4, RZ, RZ, 0x6000 ;  /* 0x00006000ff047424 */ /* 0x002fc800078e00ff */
[----:B------:R2:W-:Y:S08]  /*142d0*/  SYNCS.ARRIVE.TRANS64 RZ, [UR38+0x2d830], R4 ;  /* 0x02d83004ffff79a7 */ /* 0x0005f00008000026 */
[----:B--2---:R-:W-:Y:S05]  /*142e0*/  @!P0 BRA `(.L_x_978) ;  /* 0x0000000000048947 */ /* 0x004fea0003800000 */
[----:B------:R-:W-:Y:S01]  /*142f0*/  BPT.TRAP 0x1 ;  /* 0x000000040000795c */ /* 0x000fe20000300000 */
.L_x_978:
[----:B------:R-:W-:Y:S05]  /*14300*/  BSYNC B2 ;  /* 0x0000000000027941 */ /* 0x000fea0003800000 */
.L_x_977:
        /* <DEDUP_REMOVED lines=11> */
.L_x_979:
[----:B------:R-:W-:-:S13]  /*143c0*/  @P0 ELECT P3, URZ, PT ;  /* 0x00000000003f082f */ /* 0x000fda0003860000 */
[----:B-----5:R-:W-:Y:S01]  /*143d0*/  @P3 R2UR UR13, R6 ;  /* 0x00000000060d32ca */ /* 0x020fe200000e0000 */
[----:B------:R-:W-:Y:S01]  /*143e0*/  UMOV UR12, UR36 ;  /* 0x00000024000c7c82 */ /* 0x000fe20008000000 */
        /* <DEDUP_REMOVED lines=11> */
.L_x_980:
        /* <DEDUP_REMOVED lines=14> */
.L_x_981:
        /* <DEDUP_REMOVED lines=8> */
[----:B------:R-:W-:Y:S01]  /*14600*/  SHF.L.U32 R4, R11, 0x1f, RZ ;  /* 0x0000001f0b047819 */ /* 0x000fe200000006ff */
[----:B------:R-:W-:Y:S03]  /*14610*/  BSSY B2, `(.L_x_982) ;  /* 0x0000003000027945 */ /* 0x000fe60003800000 */
[----:B------:R-:W1:Y:S02]  /*14620*/  SYNCS.PHASECHK.TRANS64.TRYWAIT P0, [UR38+0x2d868], R4 ;  /* 0x02d86804ff0075a7 */ /* 0x000e640008000166 */
[----:B-1----:R-:W-:Y:S05]  /*14630*/  @!P0 BRA `(.L_x_983) ;  /* 0x0000002000d88947 */ /* 0x002fea0003800000 */
.L_x_1048:
[----:B------:R-:W-:Y:S05]  /*14640*/  BSYNC B2 ;  /* 0x0000000000027941 */ /* 0x000fea0003800000 */
.L_x_982:
[----:B------:R-:W-:Y:S01]  /*14650*/  BSSY B2, `(.L_x_984) ;  /* 0x0000009000027945 */ /* 0x000fe20003800000 */
[----:B-1----:R-:W-:Y:S02]  /*14660*/  IMAD.MOV.U32 R4, RZ, RZ, 0x0 ;  /* 0x00000000ff047424 */ /* 0x002fe400078e00ff */
[----:B------:R-:W-:Y:S01]  /*14670*/  IMAD.MOV.U32 R5, RZ, RZ, 0x14f00000 ;  /* 0x14f00000ff057424 */ /* 0x000fe200078e00ff */
[----:B------:R-:W-:Y:S06]  /*14680*/  @P2 BRA `(.L_x_985) ;  /* 0x0000000000142947 */ /* 0x000fec0003800000 */
[----:B------:R-:W-:Y:S01]  /*14690*/  ISETP.NE.AND P0, PT, R8, RZ, PT ;  /* 0x000000ff0800720c */ /* 0x000fe20003f05270 */
[----:B------:R-:W-:-:S04]  /*146a0*/  IMAD.MOV.U32 R11, RZ, RZ, 0x6000 ;  /* 0x00006000ff0b7424 */ /* 0x000fc800078e00ff */
[----:B------:R1:W-:Y:S08]  /*146b0*/  SYNCS.ARRIVE.TRANS64 RZ, [UR38+0x2d858], R11 ;  /* 0x02d8580bffff79a7 */ /* 0x0003f00008000026 */
[----:B-1----:R-:W-:Y:S05]  /*146c0*/  @!P0 BRA `(.L_x_985) ;  /* 0x0000000000048947 */ /* 0x002fea0003800000 */
[----:B------:R-:W-:Y:S01]  /*146d0*/  BPT.TRAP 0x1 ;  /* 0x000000040000795c */ /* 0x000fe20000300000 */
.L_x_985:
[----:B------:R-:W-:Y:S05]  /*146e0*/  BSYNC B2 ;  /* 0x0000000000027941 */ /* 0x000fea0003800000 */
.L_x_984:
        /* <DEDUP_REMOVED lines=10> */
.L_x_986:
        /* <DEDUP_REMOVED lines=13> */
.L_x_987:
        /* <DEDUP_REMOVED lines=13> */
.L_x_988:
        /* <DEDUP_REMOVED lines=10> */
.L_x_973:
[----:B------:R-:W-:Y:S05]  /*149d0*/  BSYNC B1 ;  /* 0x0000000000017941 */ /* 0x000fea0003800000 */
.L_x_972:
[----:B------:R-:W-:Y:S02]  /*149e0*/  VIADD R3, R3, 0xfffffffe ;  /* 0xfffffffe03037836 */ /* 0x000fe40000000000 */
[----:B------:R-:W-:Y:S01]  /*149f0*/  IMAD.MOV.U32 R11, RZ, RZ, R19 ;  /* 0x000000ffff0b7224 */ /* 0x000fe200078e0013 */
[----:B------:R-:W-:Y:S06]  /*14a00*/  @P1 BRA `(.L_x_989) ;  /* 0xffffffec00401947 */ /* 0x000fec000383ffff */
[----:B------:R-:W-:Y:S05]  /*14a10*/  BSYNC B0 ;  /* 0x0000000000007941 */ /* 0x000fea0003800000 */
.L_x_954:
[----:B------:R-:W-:Y:S01]  /*14a20*/  ISETP.NE.AND P0, PT, R9, RZ, PT ;  /* 0x000000ff0900720c */ /* 0x000fe20003f05270 */
[----:B------:R-:W-:-:S12]  /*14a30*/  BSSY B0, `(.L_x_953) ;  /* 0x0000094000007945 */ /* 0x000fd80003800000 */
[----:B------:R-:W-:Y:S05]  /*14a40*/  @!P0 BRA `(.L_x_990) ;  /* 0x0000000800488947 */ /* 0x000fea0003800000 */
[----:B------:R-:W-:Y:S01]  /*14a50*/  LOP3.LUT P1, RZ, R23, 0x2, RZ, 0xc0, !PT ;  /* 0x0000000217ff7812 */ /* 0x000fe2000782c0ff */
[----:B------:R-:W-:-:S12]  /*14a60*/  IMAD.MOV.U32 R0, RZ, RZ, 0x1 ;  /* 0x00000001ff007424 */ /* 0x000fd800078e00ff */
[----:B------:R-:W-:Y:S05]  /*14a70*/  @!P1 BRA `(.L_x_990) ;  /* 0x00000008003c9947 */ /* 0x000fea0003800000 */
[----:B------:R-:W-:Y:S02]  /*14a80*/  LOP3.LUT P1, RZ, R23, 0x1, RZ, 0xc0, !PT ;  /* 0x0000000117ff7812 */ /* 0x000fe4000782c0ff */
[----:B------:R-:W-:-:S11]  /*14a90*/  SHF.L.U32 R9, R19, 0x1f, RZ ;  /* 0x0000001f13097819 */ /* 0x000fd600000006ff */
[----:B------:R-:W-:Y:S05]  /*14aa0*/  @!P1 BRA `(.L_x_991) ;  /* 0x0000000000509947 */ /* 0x000fea0003800000 */
        /* <DEDUP_REMOVED lines=20> */
.L_x_991:
[----:B------:R-:W2:Y:S01]  /*14bf0*/  SYNCS.PHASECHK.TRANS64.TRYWAIT P0, [UR38+0x2d848], R9 ;  /* 0x02d84809ff0075a7 */ /* 0x000ea20008000166 */
[----:B------:R-:W-:Y:S01]  /*14c00*/  BSSY B1, `(.L_x_992) ;  /* 0x0000003000017945 */ /* 0x000fe20003800000 */
[----:B------:R-:W-:-:S03]  /*14c10*/  ISETP.NE.AND P1, PT, R24, RZ, PT ;  /* 0x000000ff1800720c */ /* 0x000fc60003f25270 */
[----:B--2---:R-:W-:Y:S10]  /*14c20*/  @!P0 BRA `(.L_x_993) ;  /* 0x0000001c00748947 */ /* 0x004ff40003800000 */
.L_x_1049:
[----:B------:R-:W-:Y:S05]  /*14c30*/  BSYNC B1 ;  /* 0x0000000000017941 */ /* 0x000fea0003800000 */
.L_x_992:
[----:B------:R-:W-:Y:S04]  /*14c40*/  BSSY B1, `(.L_x_994) ;  /* 0x0000007000017945 */ /* 0x000fe80003800000 */
[----:B------:R-:W-:Y:S05]  /*14c50*/  @P1 BRA `(.L_x_995) ;  /* 0x0000000000141947 */ /* 0x000fea0003800000 */
[----:B------:R-:W-:Y:S01]  /*14c60*/  ISETP.NE.AND P0, PT, R8, RZ, PT ;  /* 0x000000ff0800720c */ /* 0x000fe20003f05270 */
[----:B-1----:R-:W-:-:S04]  /*14c70*/  IMAD.MOV.U32 R4, RZ, RZ, 0x6000 ;  /* 0x00006000ff047424 */ /* 0x002fc800078e00ff */
[----:B------:R2:W-:Y:S08]  /*14c80*/  SYNCS.ARRIVE.TRANS64 RZ, [UR38+0x2d838], R4 ;  /* 0x02d83804ffff79a7 */ /* 0x0005f00008000026 */
[----:B--2---:R-:W-:Y:S05]  /*14c90*/  @!P0 BRA `(.L_x_995) ;  /* 0x0000000000048947 */ /* 0x004fea0003800000 */
[----:B------:R-:W-:Y:S01]  /*14ca0*/  BPT.TRAP 0x1 ;  /* 0x000000040000795c */ /* 0x000fe20000300000 */
.L_x_995:
[----:B------:R-:W-:Y:S05]  /*14cb0*/  BSYNC B1 ;  /* 0x0000000000017941 */ /* 0x000fea0003800000 */
.L_x_994:
        /* <DEDUP_REMOVED lines=11> */
.L_x_996:
        /* <DEDUP_REMOVED lines=14> */
.L_x_997:
        /* <DEDUP_REMOVED lines=14> */
.L_x_998:
        /* <DEDUP_REMOVED lines=8> */
[----:B------:R-:W1:Y:S01]  /*14fb0*/  SYNCS.PHASECHK.TRANS64.TRYWAIT P0, [UR38+0x2d860], R9 ;  /* 0x02d86009ff0075a7 */ /* 0x000e620008000166 */
[----:B------:R-:W-:Y:S04]  /*14fc0*/  BSSY B1, `(.L_x_999) ;  /* 0x0000002000017945 */ /* 0x000fe80003800000 */
[----:B-1----:R-:W-:Y:S05]  /*14fd0*/  @!P0 BRA `(.L_x_1000) ;  /* 0x0000001800a08947 */ /* 0x002fea0003800000 */
.L_x_1050:
[----:B------:R-:W-:Y:S05]  /*14fe0*/  BSYNC B1 ;  /* 0x0000000000017941 */ /* 0x000fea0003800000 */
.L_x_999:
        /* <DEDUP_REMOVED lines=9> */
.L_x_1002:
[----:B------:R-:W-:Y:S05]  /*15080*/  BSYNC B1 ;  /* 0x0000000000017941 */ /* 0x000fea0003800000 */
.L_x_1001:
        /* <DEDUP_REMOVED lines=10> */
.L_x_1003:
        /* <DEDUP_REMOVED lines=13> */
.L_x_1004:
        /* <DEDUP_REMOVED lines=13> */
.L_x_1005:
        /* <DEDUP_REMOVED lines=10> */
.L_x_990:
[----:B------:R-:W-:Y:S05]  /*15370*/  BSYNC B0 ;  /* 0x0000000000007941 */ /* 0x000fea0003800000 */
.L_x_953:
[----:B------:R-:W-:Y:S01]  /*15380*/  LOP3.LUT P0, RZ, R23, 0x2, RZ, 0xc0, !PT ;  /* 0x0000000217ff7812 */ /* 0x000fe2000780c0ff */
[----:B------:R-:W-:-:S12]  /*15390*/  BSSY B0, `(.L_x_1006) ;  /* 0x0000040000007945 */ /* 0x000fd80003800000 */
[----:B------:R-:W-:Y:S05]  /*153a0*/  @!P0 BRA `(.L_x_1007) ;  /* 0x0000000000f88947 */ /* 0x000fea0003800000 */
[----:B------:R-:W-:Y:S01]  /*153b0*/  LEA R4, R0, UR38, 0x3 ;  /* 0x0000002600047c11 */ /* 0x000fe2000f8e18ff */
[----:B------:R-:W-:Y:S01]  /*153c0*/  BSSY B1, `(.L_x_1008) ;  /* 0x0000005000017945 */ /* 0x000fe20003800000 */
[----:B------:R-:W-:Y:S02]  /*153d0*/  SHF.L.U32 R3, R19, 0x1f, RZ ;  /* 0x0000001f13037819 */ /* 0x000fe400000006ff */
[----:B------:R-:W-:Y:S02]  /*153e0*/  ISETP.NE.AND P1, PT, R24, RZ, PT ;  /* 0x000000ff1800720c */ /* 0x000fe40003f25270 */
[----:B------:R-:W1:Y:S02]  /*153f0*/  SYNCS.PHASECHK.TRANS64.TRYWAIT P0, [R4+URZ+0x2d860], R3 ;  /* 0x02d86003040075a7 */ /* 0x000e64000800017f */
[----:B-1----:R-:W-:Y:S09]  /*15400*/  @!P0 BRA `(.L_x_1009) ;  /* 0x0000001400ac8947 */ /* 0x002ff20003800000 */
.L_x_1051:
[----:B------:R-:W-:Y:S05]  /*15410*/  BSYNC B1 ;  /* 0x0000000000017941 */ /* 0x000fea0003800000 */
.L_x_1008:
[----:B------:R-:W-:Y:S04]  /*15420*/  BSSY B1, `(.L_x_1010) ;  /* 0x0000007000017945 */ /* 0x000fe80003800000 */
[----:B------:R-:W-:Y:S05]  /*15430*/  @P1 BRA `(.L_x_1011) ;  /* 0x0000000000141947 */ /* 0x000fea0003800000 */
[----:B------:R-:W-:Y:S01]  /*15440*/  LOP3.LUT P0, RZ, R2, 0x1f, RZ, 0xc0, !PT ;  /* 0x0000001f02ff7812 */ /* 0x000fe2000780c0ff */
[----:B-1----:R-:W-:-:S04]  /*15450*/  IMAD.MOV.U32 R3, RZ, RZ, 0x6000 ;  /* 0x00006000ff037424 */ /* 0x002fc800078e00ff */
[----:B------:R2:W-:Y:S08]  /*15460*/  SYNCS.ARRIVE.TRANS64 RZ, [R4+URZ+0x2d850], R3 ;  /* 0x02d8500304ff79a7 */ /* 0x0005f0000800003f */
[----:B------:R-:W-:Y:S05]  /*15470*/  @!P0 BRA `(.L_x_1011) ;  /* 0x0000000000048947 */ /* 0x000fea0003800000 */
[----:B------:R-:W-:Y:S01]  /*15480*/  BPT.TRAP 0x1 ;  /* 0x000000040000795c */ /* 0x000fe20000300000 */
.L_x_1011:
[----:B------:R-:W-:Y:S05]  /*15490*/  BSYNC B1 ;  /* 0x0000000000017941 */ /* 0x000fea0003800000 */
.L_x_1010:
[----:B------:R-:W-:Y:S01]  /*154a0*/  R2UR UR4, R0 ;  /* 0x00000000000472ca */ /* 0x000fe200000e0000 */
[----:B------:R-:W-:Y:S01]  /*154b0*/  ULDC.64 UR6, c[0x0][0x198] ;  /* 0x0000660000067ab9 */ /* 0x000fe20000000a00 */
[----:B------:R-:W-:Y:S01]  /*154c0*/  R2UR UR9, R4 ;  /* 0x00000000040972ca */ /* 0x000fe200000e0000 */
[----:B------:R-:W-:Y:S01]  /*154d0*/  UIADD3 UR6, UP0, UR6, 0x470, URZ ;  /* 0x0000047006067890 */ /* 0x000fe2000ff1e03f */
[----:B------:R-:W-:Y:S01]  /*154e0*/  PLOP3.LUT P0, PT, PT, PT, PT, 0x80, 0x0 ;  /* 0x000000000000781c */ /* 0x000fe20003f0f070 */
[----:B------:R-:W-:Y:S01]  /*154f0*/  IMAD.SHL.U32 R27, R27, 0x80, RZ ;  /* 0x000000801b1b7824 */ /* 0x000fe200078e00ff */
[----:B------:R-:W-:Y:S01]  /*15500*/  UMOV UR14, 0x0 ;  /* 0x00000000000e7882 */ /* 0x000fe20000000000 */
[----:B------:R-:W-:Y:S01]  /*15510*/  UIADD3.X UR7, URZ, UR7, URZ, UP0, !UPT ;  /* 0x000000073f077290 */ /* 0x000fe200087fe43f */
[----:B------:R-:W-:Y:S01]  /*15520*/  UMOV UR15, 0x14f00000 ;  /* 0x14f00000000f7882 */ /* 0x000fe20000000000 */
[----:B------:R-:W-:-:S04]  /*15530*/  UMOV UR10, URZ ;  /* 0x0000003f000a7c82 */ /* 0x000fc80008000000 */
[----:B------:R-:W-:Y:S02]  /*15540*/  UIMAD UR4, UR4, 0x6000, UR38 ;  /* 0x00006000040478a4 */ /* 0x000fe4000f8e0226 */
[----:B------:R-:W-:Y:S02]  /*15550*/  UIADD3 UR9, UR9, 0x2d850, URZ ;  /* 0x0002d85009097890 */ /* 0x000fe4000fffe03f */
[----:B------:R-:W-:-:S12]  /*15560*/  UIADD3 UR8, UR4, 0x400, URZ ;  /* 0x0000040004087890 */ /* 0x000fd8000fffe03f */
.L_x_1012:
[----:B------:R-:W-:-:S13]  /*15570*/  @P0 ELECT P1, URZ, PT ;  /* 0x00000000003f082f */ /* 0x000fda0003820000 */
[----:B------:R-:W-:Y:S01]  /*15580*/  @P1 R2UR UR13, R25 ;  /* 0x00000000190d12ca */ /* 0x000fe200000e0000 */
[----:B------:R-:W-:Y:S01]  /*15590*/  UMOV UR12, UR36 ;  /* 0x00000024000c7c82 */ /* 0x000fe20008000000 */
[----:B------:R-:W-:Y:S02]  /*155a0*/  @P1 R2UR UR11, R27 ;  /* 0x000000001b0b12ca */ /* 0x000fe400000e0000 */
[----:B------:R-:W-:Y:S02]  /*155b0*/  @P1 PLOP3.LUT P0, PT, P1, PT, PT, 0x8, 0x0 ;  /* 0x000000000000181c */ /* 0x000fe40000f0e170 */
[----:B------:R-:W-:-:S09]  /*155c0*/  PLOP3.LUT P1, PT, PT, PT, PT, 0x8, 0x0 ;  /* 0x000000000000781c */ /* 0x000fd20003f2e170 */
[----:B------:R3:W-:Y:S02]  /*155d0*/  UTMALDG.4D [UR8], [UR6], desc[UR14] ;  /* 0x00000e08060075b4 */ /* 0x0007e40008019000 */
[----:B---3--:R-:W-:Y:S05]  /*155e0*/  @P0 BRA.U.ANY `(.L_x_1012) ;  /* 0xfffffffd00e00947 */ /* 0x008fea000393ffff */
[----:B------:R-:W-:Y:S01]  /*155f0*/  PLOP3.LUT P0, PT, PT, PT, PT, 0x80, 0x0 ;  /* 0x000000000000781c */ /* 0x000fe20003f0f070 */
[----:B------:R-:W-:Y:S01]  /*15600*/  UIADD3 UR8, UR4, 0x2400, URZ ;  /* 0x0000240004087890 */ /* 0x000fe2000fffe03f */
[----:B------:R-:W-:Y:S01]  /*15610*/  UMOV UR14, 0x0 ;  /* 0x00000000000e7882 */ /* 0x000fe20000000000 */
[----:B------:R-:W-:Y:S01]  /*15620*/  UMOV UR15, 0x14f00000 ;  /* 0x14f00000000f7882 */ /* 0x000fe20000000000 */
[----:B------:R-:W-:-:S09]  /*15630*/  UMOV UR10, 0x20 ;  /* 0x00000020000a7882 */ /* 0x000fd20000000000 */
.L_x_1013:
        /* <DEDUP_REMOVED lines=10> */
[----:B------:R-:W-:Y:S02]  /*156e0*/  UMOV UR5, 0x14f00000 ;  /* 0x14f0000000057882 */ /* 0x000fe40000000000 */
[----:B------:R-:W-:Y:S01]  /*156f0*/  UMOV UR4, 0x0 ;  /* 0x0000000000047882 */ /* 0x000fe20000000000 */
[----:B------:R-:W-:-:S08]  /*15700*/  UMOV UR10, 0x40 ;  /* 0x00000040000a7882 */ /* 0x000fd00000000000 */
.L_x_1014:
        /* <DEDUP_REMOVED lines=8> */
.L_x_1007:
[----:B------:R-:W-:Y:S05]  /*15790*/  BSYNC B0 ;  /* 0x0000000000007941 */ /* 0x000fea0003800000 */
.L_x_1006:
[----:B------:R-:W-:Y:S02]  /*157a0*/  VIADD R0, R0, 0x1 ;  /* 0x0000000100007836 */ /* 0x000fe40000000000 */
[----:B-12---:R-:W-:-:S03]  /*157b0*/  IMAD.MOV.U32 R4, RZ, RZ, RZ ;  /* 0x000000ffff047224 */ /* 0x006fc600078e00ff */
[----:B------:R-:W-:-:S04]  /*157c0*/  ISETP.NE.AND P0, PT, R0, 0x2, PT ;  /* 0x000000020000780c */ /* 0x000fc80003f05270 */
[----:B------:R-:W-:Y:S02]  /*157d0*/  SEL R2, RZ, 0x1, P0 ;  /* 0x00000001ff027807 */ /* 0x000fe40000000000 */
[----:B------:R-:W-:Y:S02]  /*157e0*/  SEL R0, R0, RZ, P0 ;  /* 0x000000ff00007207 */ /* 0x000fe40000000000 */
[----:B------:R-:W-:-:S07]  /*157f0*/  LOP3.LUT R3, R19, R2, RZ, 0x3c, !PT ;  /* 0x0000000213037212 */ /* 0x000fce00078e3cff */
.L_x_931:
[----:B------:R-:W1:Y:S01]  /*15800*/  S2R R5, SR_CgaCtaId ;  /* 0x0000000000057919 */ /* 0x000e620000008800 */
[----:B------:R-:W-:Y:S02]  /*15810*/  MOV R2, 0x400 ;  /* 0x0000040000027802 */ /* 0x000fe40000000f00 */
[----:B------:R-:W-:Y:S02]  /*15820*/  SHF.L.U32 R4, R4, 0x1f, RZ ;  /* 0x0000001f04047819 */ /* 0x000fe400000006ff */
[----:B-1----:R-:W-:-:S04]  /*15830*/  LEA R7, R5, R2, 0x18 ;  /* 0x0000000205077211 */ /* 0x002fc800078ec0ff */
[----:B------:R-:W1:Y:S02]  /*15840*/  SYNCS.PHASECHK.TRANS64.TRYWAIT P0, [R7+URZ+0x2d820], R4 ;  /* 0x02d82004070075a7 */ /* 0x000e64000800017f */
[----:B-1----:R-:W-:Y:S05]  /*15850*/  @!P0 BRA `(.L_x_1015) ;  /* 0x0000001000ac8947 */ /* 0x002fea0003800000 */
.L_x_1052:
[----:B------:R-:W-:-:S03]  /*15860*/  UMOV UR4, 0xffffffff ;  /* 0xffffffff00047882 */ /* 0x000fc60000000000 */
[----:B------:R-:W-:Y:S05]  /*15870*/  BRA.DIV UR4, `(.L_x_1016) ;  /* 0x0000001204b87947 */ /* 0x000fea000b800000 */
[----:B------:R2:W3:Y:S02]  /*15880*/  SHFL.IDX PT, R14, R26, RZ, 0x1f ;  /* 0x00001fff1a0e7589 */ /* 0x0004e400000e0000 */
.L_x_1055:
[----:B---3--:R-:W-:-:S13]  /*15890*/  ISETP.NE.AND P0, PT, R14, RZ, PT ;  /* 0x000000ff0e00720c */ /* 0x008fda0003f05270 */
[----:B------:R-:W-:Y:S05]  /*158a0*/  @P0 BRA `(.L_x_847) ;  /* 0x00000000008c0947 */ /* 0x000fea0003800000 */
[----:B------:R-:W-:-:S03]  /*158b0*/  UMOV UR4, 0xffffffff ;  /* 0xffffffff00047882 */ /* 0x000fc60000000000 */
[----:B------:R-:W-:Y:S05]  /*158c0*/  BRA.DIV UR4, `(.L_x_1017) ;  /* 0x0000001204cc7947 */ /* 0x000fea000b800000 */
[----:B------:R-:W-:-:S13]  /*158d0*/  ELECT P6, URZ, PT ;  /* 0x00000000003f782f */ /* 0x000fda00038c0000 */
.L_x_1058:
[----:B------:R-:W-:Y:S05]  /*158e0*/  @!P6 BRA `(.L_x_847) ;  /* 0x00000000007ce947 */ /* 0x000fea0003800000 */
[----:B------:R-:W-:-:S13]  /*158f0*/  R2UR UR4, R16 ;  /* 0x00000000100472ca */ /* 0x000fda00000e0000 */
[----:B------:R-:W-:-:S06]  /*15900*/  ULOP3.LUT UR4, UR4, 0x2, URZ, 0xfc, !UPT ;  /* 0x0000000204047892 */ /* 0x000fcc000f8efc3f */
[----:B------:R-:W-:-:S05]  /*15910*/  IMAD.U32 R2, RZ, RZ, UR4 ;  /* 0x00000004ff027e24 */ /* 0x000fca000f8e00ff */
[----:B------:R-:W-:-:S13]  /*15920*/  ISETP.NE.AND P2, PT, R2, 0x3, PT ;  /* 0x000000030200780c */ /* 0x000fda0003f45270 */
[----:B------:R-:W-:Y:S05]  /*15930*/  @!P2 BRA `(.L_x_1018) ;  /* 0x000000000004a947 */ /* 0x000fea0003800000 */
[----:B------:R-:W-:Y:S01]  /*15940*/  BPT.TRAP 0x1 ;  /* 0x000000040000795c */ /* 0x000fe20000300000 */
.L_x_1018:
[----:B------:R-:W-:Y:S01]  /*15950*/  VIADD R9, R7, 0x2d840 ;  /* 0x0002d84007097836 */ /* 0x000fe20000000000 */
[----:B------:R-:W-:Y:S01]  /*15960*/  SHF.L.U32 R5, R3, 0x1f, RZ ;  /* 0x0000001f03057819 */ /* 0x000fe200000006ff */
[C---:B------:R-:W-:Y:S02]  /*15970*/  VIADD R2, R0.reuse, 0x1 ;  /* 0x0000000100027836 */ /* 0x040fe40000000000 */
[----:B------:R-:W-:-:S03]  /*15980*/  IMAD R6, R0, 0x8, R9 ;  /* 0x0000000800067824 */ /* 0x000fc600078e0209 */
[C---:B------:R-:W-:Y:S01]  /*15990*/  ISETP.NE.AND P1, PT, R2.reuse, 0x2, PT ;  /* 0x000000020200780c */ /* 0x040fe20003f25270 */
[----:B------:R-:W3:Y:S03]  /*159a0*/  SYNCS.PHASECHK.TRANS64.TRYWAIT P0, [R6+URZ], R5 ;  /* 0x00000005060075a7 */ /* 0x000ee6000800017f */
[----:B-1----:R-:W-:Y:S02]  /*159b0*/  SEL R4, RZ, 0x1, P1 ;  /* 0x00000001ff047807 */ /* 0x002fe40000800000 */
[----:B------:R-:W-:Y:S02]  /*159c0*/  SEL R8, R2, RZ, P1 ;  /* 0x000000ff02087207 */ /* 0x000fe40000800000 */
[----:B------:R-:W-:-:S03]  /*159d0*/  LOP3.LUT R2, R3, R4, RZ, 0x3c, !PT ;  /* 0x0000000403027212 */ /* 0x000fc600078e3cff */
[----:B------:R-:W-:Y:S01]  /*159e0*/  IMAD R3, R8, 0x8, R9 ;  /* 0x0000000808037824 */ /* 0x000fe200078e0209 */
[----:B------:R-:W-:Y:S01]  /*159f0*/  SHF.L.U32 R2, R2, 0x1f, RZ ;  /* 0x0000001f02027819 */ /* 0x000fe200000006ff */
[----:B---3--:R-:W-:Y:S06]  /*15a00*/  @!P0 BRA `(.L_x_1019) ;  /* 0x00000010009c8947 */ /* 0x008fec0003800000 */
.L_x_1059:
[----:B------:R-:W3:Y:S02]  /*15a10*/  SYNCS.PHASECHK.TRANS64.TRYWAIT P0, [R3+URZ], R2 ;  /* 0x00000002030075a7 */ /* 0x000ee4000800017f */
[----:B---3--:R-:W-:Y:S05]  /*15a20*/  @!P0 BRA `(.L_x_1020) ;  /* 0x0000001000a88947 */ /* 0x008fea0003800000 */
.L_x_1060:
[----:B------:R-:W-:Y:S05]  /*15a30*/  @!P2 BRA `(.L_x_1021) ;  /* 0x000000000004a947 */ /* 0x000fea0003800000 */
[----:B------:R-:W-:Y:S01]  /*15a40*/  BPT.TRAP 0x1 ;  /* 0x000000040000795c */ /* 0x000fe20000300000 */
.L_x_1021:
[----:B---3--:R-:W-:-:S04]  /*15a50*/  VIADD R3, R7, 0x2d860 ;  /* 0x0002d86007037836 */ /* 0x008fc80000000000 */
[----:B------:R-:W-:-:S04]  /*15a60*/  IMAD R0, R0, 0x8, R3 ;  /* 0x0000000800007824 */ /* 0x000fc800078e0203 */
[----:B------:R-:W3:Y:S02]  /*15a70*/  SYNCS.PHASECHK.TRANS64.TRYWAIT P0, [R0+URZ], R5 ;  /* 0x00000005000075a7 */ /* 0x000ee4000800017f */
[----:B---3--:R-:W-:Y:S05]  /*15a80*/  @!P0 BRA `(.L_x_1022) ;  /* 0x0000001000a48947 */ /* 0x008fea0003800000 */
.L_x_1061:
[----:B------:R-:W-:-:S07]  /*15a90*/  IMAD R3, R8, 0x8, R3 ;  /* 0x0000000808037824 */ /* 0x000fce00078e0203 */
.L_x_1023:
[----:B----4-:R4:W0:Y:S02]  /*15aa0*/  SYNCS.PHASECHK.TRANS64.TRYWAIT P0, [R3+URZ], R2 ;  /* 0x00000002030075a7 */ /* 0x010824000800017f */
[----:B0-----:R-:W-:Y:S05]  /*15ab0*/  @!P0 NANOSLEEP.SYNCS 0x989680 ;  /* 0x009896800000895d */ /* 0x001fea0003900000 */
[----:B------:R-:W0:Y:S02]  /*15ac0*/  @!P0 SYNCS.PHASECHK.TRANS64 P0, [R3+URZ], R2 ;  /* 0x00000002030085a7 */ /* 0x000e24000800007f */
[----:B0-----:R-:W-:Y:S05]  /*15ad0*/  @!P0 BRA `(.L_x_1023) ;  /* 0xfffffffc00f08947 */ /* 0x001fea000383ffff */
.L_x_847:
[----:B------:R-:W-:Y:S05]  /*15ae0*/  BSYNC B6 ;  /* 0x0000000000067941 */ /* 0x000fea0003800000 */
.L_x_844:
[----:B------:R-:W-:Y:S05]  /*15af0*/  EXIT ;  /* 0x000000000000794d */ /* 0x000fea0003800000 */
.L_x_857:
[----:B0-----:R-:W-:-:S04]  /*15b00*/  IMAD.U32 R5, RZ, RZ, UR36 ;  /* 0x00000024ff057e24 */ /* 0x001fc8000f8e00ff */
[----:B------:R0:W1:Y:S03]  /*15b10*/  SYNCS.PHASECHK.TRANS64.TRYWAIT P0, [R5+URZ+0x2d800], R4 ;  /* 0x02d80004050075a7 */ /* 0x000066000800017f */
[----:B-1----:R-:W-:Y:S05]  /*15b20*/  @!P0 NANOSLEEP.SYNCS 0x989680 ;  /* 0x009896800000895d */ /* 0x002fea0003900000 */
[----:B------:R-:W1:Y:S02]  /*15b30*/  @!P0 SYNCS.PHASECHK.TRANS64 P0, [R5+URZ+0x2d800], R4 ;  /* 0x02d80004050085a7 */ /* 0x000e64000800007f */
[----:B-1----:R-:W-:Y:S05]  /*15b40*/  @!P0 BRA `(.L_x_857) ;  /* 0xfffffffc00ec8947 */ /* 0x002fea000383ffff */
[----:B------:R-:W-:Y:S05]  /*15b50*/  BRA `(.L_x_1024) ;  /* 0xfffffebc001c7947 */ /* 0x000fea000383ffff */
.L_x_861:
[----:B-1----:R-:W-:-:S04]  /*15b60*/  IMAD.U32 R5, RZ, RZ, UR36 ;  /* 0x00000024ff057e24 */ /* 0x002fc8000f8e00ff */
[----:B------:R1:W2:Y:S03]  /*15b70*/  SYNCS.PHASECHK.TRANS64.TRYWAIT P2, [R5+URZ+0x2d830], R4 ;  /* 0x02d83004050075a7 */ /* 0x0002a6000804017f */
[----:B--2---:R-:W-:Y:S05]  /*15b80*/  @!P2 NANOSLEEP.SYNCS 0x989680 ;  /* 0x009896800000a95d */ /* 0x004fea0003900000 */
[----:B------:R-:W2:Y:S02]  /*15b90*/  @!P2 SYNCS.PHASECHK.TRANS64 P2, [R5+URZ+0x2d830], R4 ;  /* 0x02d830040500a5a7 */ /* 0x000ea4000804007f */
[----:B--2---:R-:W-:Y:S05]  /*15ba0*/  @!P2 BRA `(.L_x_861) ;  /* 0xfffffffc00eca947 */ /* 0x004fea000383ffff */
[----:B------:R-:W-:Y:S05]  /*15bb0*/  BRA `(.L_x_860) ;  /* 0xfffffebc00547947 */ /* 0x000fea000383ffff */
.L_x_877:
[----:B--2---:R-:W-:-:S04]  /*15bc0*/  IMAD.U32 R20, RZ, RZ, UR10 ;  /* 0x0000000aff147e24 */ /* 0x004fc8000f8e00ff */
[----:B------:R2:W3:Y:S03]  /*15bd0*/  SYNCS.PHASECHK.TRANS64.TRYWAIT P2, [R20+URZ+0x2d830], R15 ;  /* 0x02d8300f140075a7 */ /* 0x0004e6000804017f */
[----:B---3--:R-:W-:Y:S05]  /*15be0*/  @!P2 NANOSLEEP.SYNCS 0x989680 ;  /* 0x009896800000a95d */ /* 0x008fea0003900000 */
[----:B------:R-:W3:Y:S02]  /*15bf0*/  @!P2 SYNCS.PHASECHK.TRANS64 P2, [R20+URZ+0x2d830], R15 ;  /* 0x02d8300f1400a5a7 */ /* 0x000ee4000804007f */
[----:B---3--:R-:W-:Y:S05]  /*15c00*/  @!P2 BRA `(.L_x_877) ;  /* 0xfffffffc00eca947 */ /* 0x008fea000383ffff */
[----:B------:R-:W-:Y:S05]  /*15c10*/  BRA `(.L_x_874) ;  /* 0xfffffefc002c7947 */ /* 0x000fea000383ffff */
.L_x_881:
[----:B-1----:R-:W-:-:S04]  /*15c20*/  IMAD.U32 R20, RZ, RZ, UR10 ;  /* 0x0000000aff147e24 */ /* 0x002fc8000f8e00ff */
[----:B------:R1:W2:Y:S03]  /*15c30*/  SYNCS.PHASECHK.TRANS64.TRYWAIT P2, [R20+URZ+0x2d850], R15 ;  /* 0x02d8500f140075a7 */ /* 0x0002a6000804017f */
[----:B--2---:R-:W-:Y:S05]  /*15c40*/  @!P2 NANOSLEEP.SYNCS 0x989680 ;  /* 0x009896800000a95d */ /* 0x004fea0003900000 */
[----:B------:R-:W2:Y:S02]  /*15c50*/  @!P2 SYNCS.PHASECHK.TRANS64 P2, [R20+URZ+0x2d850], R15 ;  /* 0x02d8500f1400a5a7 */ /* 0x000ea4000804007f */
[----:B--2---:R-:W-:Y:S05]  /*15c60*/  @!P2 BRA `(.L_x_881) ;  /* 0xfffffffc00eca947 */ /* 0x004fea000383ffff */
[----:B------:R-:W-:Y:S05]  /*15c70*/  BRA `(.L_x_878) ;  /* 0xfffffefc00cc7947 */ /* 0x000fea000383ffff */
.L_x_898:
[----:B--2---:R-:W-:-:S04]  /*15c80*/  IMAD.U32 R21, RZ, RZ, UR14 ;  /* 0x0000000eff157e24 */ /* 0x004fc8000f8e00ff */
[----:B------:R2:W4:Y:S03]  /*15c90*/  SYNCS.PHASECHK.TRANS64.TRYWAIT P2, [R21+URZ+0x2d830], R14 ;  /* 0x02d8300e150075a7 */ /* 0x000526000804017f */
[----:B----4-:R-:W-:Y:S05]  /*15ca0*/  @!P2 NANOSLEEP.SYNCS 0x989680 ;  /* 0x009896800000a95d */ /* 0x010fea0003900000 */
[----:B------:R-:W4:Y:S02]  /*15cb0*/  @!P2 SYNCS.PHASECHK.TRANS64 P2, [R21+URZ+0x2d830], R14 ;  /* 0x02d8300e1500a5a7 */ /* 0x000f24000804007f */
[----:B----4-:R-:W-:Y:S05]  /*15cc0*/  @!P2 BRA `(.L_x_898) ;  /* 0xfffffffc00eca947 */ /* 0x010fea000383ffff */
[----:B------:R-:W-:Y:S05]  /*15cd0*/  BRA `(.L_x_895) ;  /* 0xffffff3800087947 */ /* 0x000fea000383ffff */
.L_x_902:
[----:B-1----:R-:W-:-:S04]  /*15ce0*/  IMAD.U32 R21, RZ, RZ, UR14 ;  /* 0x0000000eff157e24 */ /* 0x002fc8000f8e00ff */
[----:B------:R1:W2:Y:S03]  /*15cf0*/  SYNCS.PHASECHK.TRANS64.TRYWAIT P2, [R21+URZ+0x2d850], R14 ;  /* 0x02d8500e150075a7 */ /* 0x0002a6000804017f */
[----:B--2---:R-:W-:Y:S05]  /*15d00*/  @!P2 NANOSLEEP.SYNCS 0x989680 ;  /* 0x009896800000a95d */ /* 0x004fea0003900000 */
[----:B------:R-:W2:Y:S02]  /*15d10*/  @!P2 SYNCS.PHASECHK.TRANS64 P2, [R21+URZ+0x2d850], R14 ;  /* 0x02d8500e1500a5a7 */ /* 0x000ea4000804007f */
[----:B--2---:R-:W-:Y:S05]  /*15d20*/  @!P2 BRA `(.L_x_902) ;  /* 0xfffffffc00eca947 */ /* 0x004fea000383ffff */
[----:B------:R-:W-:Y:S05]  /*15d30*/  BRA `(.L_x_899) ;  /* 0xffffff3800b47947 */ /* 0x000fea000383ffff */
.L_x_908:
[----:B--2---:R-:W-:-:S04]  /*15d40*/  IMAD.U32 R21, RZ, RZ, UR10 ;  /* 0x0000000aff157e24 */ /* 0x004fc8000f8e00ff */
[----:B------:R2:W0:Y:S03]  /*15d50*/  SYNCS.PHASECHK.TRANS64.TRYWAIT P2, [R21+URZ+0x2d830], R14 ;  /* 0x02d8300e150075a7 */ /* 0x000426000804017f */
[----:B0-----:R-:W-:Y:S05]  /*15d60*/  @!P2 NANOSLEEP.SYNCS 0x989680 ;  /* 0x009896800000a95d */ /* 0x001fea0003900000 */
[----:B------:R-:W0:Y:S02]  /*15d70*/  @!P2 SYNCS.PHASECHK.TRANS64 P2, [R21+URZ+0x2d830], R14 ;  /* 0x02d8300e1500a5a7 */ /* 0x000e24000804007f */
[----:B0-----:R-:W-:Y:S05]  /*15d80*/  @!P2 BRA `(.L_x_908) ;  /* 0xfffffffc00eca947 */ /* 0x001fea000383ffff */
[----:B------:R-:W-:Y:S05]  /*15d90*/  BRA `(.L_x_905) ;  /* 0xffffff6000647947 */ /* 0x000fea000383ffff */
.L_x_912:
[----:B-1----:R-:W-:-:S04]  /*15da0*/  IMAD.U32 R21, RZ, RZ, UR10 ;  /* 0x0000000aff157e24 */ /* 0x002fc8000f8e00ff */
[----:B------:R1:W2:Y:S03]  /*15db0*/  SYNCS.PHASECHK.TRANS64.TRYWAIT P2, [R21+URZ+0x2d850], R14 ;  /* 0x02d8500e150075a7 */ /* 0x0002a6000804017f */
[----:B--2---:R-:W-:Y:S05]  /*15dc0*/  @!P2 NANOSLEEP.SYNCS 0x989680 ;  /* 0x009896800000a95d */ /* 0x004fea0003900000 */
[----:B------:R-:W2:Y:S02]  /*15dd0*/  @!P2 SYNCS.PHASECHK.TRANS64 P2, [R21+URZ+0x2d850], R14 ;  /* 0x02d8500e1500a5a7 */ /* 0x000ea4000804007f */
[----:B--2---:R-:W-:Y:S05]  /*15de0*/  @!P2 BRA `(.L_x_912) ;  /* 0xfffffffc00eca947 */ /* 0x004fea000383ffff */
[----:B------:R-:W-:Y:S05]  /*15df0*/  BRA `(.L_x_909) ;  /* 0xffffff6400047947 */ /* 0x000fea000383ffff */
.L_x_925:
[----:B------:R-:W-:-:S04]  /*15e00*/  IMAD.U32 R3, RZ, RZ, UR9 ;  /* 0x00000009ff037e24 */ /* 0x000fc8000f8e00ff */
[----:B------:R0:W0:Y:S03]  /*15e10*/  SYNCS.PHASECHK.TRANS64.TRYWAIT P0, [R3+URZ+0x2d850], R0 ;  /* 0x02d85000030075a7 */ /* 0x000026000800017f */
[----:B0-----:R-:W-:Y:S05]  /*15e20*/  @!P0 NANOSLEEP.SYNCS 0x989680 ;  /* 0x009896800000895d */ /* 0x001fea0003900000 */
[----:B------:R-:W0:Y:S02]  /*15e30*/  @!P0 SYNCS.PHASECHK.TRANS64 P0, [R3+URZ+0x2d850], R0 ;  /* 0x02d85000030085a7 */ /* 0x000e24000800007f */
[----:B0-----:R-:W-:Y:S05]  /*15e40*/  @!P0 BRA `(.L_x_925) ;  /* 0xfffffffc00ec8947 */ /* 0x001fea000383ffff */
[----:B------:R-:W-:Y:S05]  /*15e50*/  BRA `(.L_x_924) ;  /* 0xffffff9800287947 */ /* 0x000fea000383ffff */
.L_x_942:
[----:B------:R-:W-:Y:S02]  /*15e60*/  IMAD.MOV.U32 R13, RZ, RZ, R26 ;  /* 0x000000ffff0d7224 */ /* 0x000fe400078e001a */
[----:B------:R-:W-:Y:S02]  /*15e70*/  IMAD.MOV.U32 R12, RZ, RZ, RZ ;  /* 0x000000ffff0c7224 */ /* 0x000fe400078e00ff */
[----:B------:R-:W-:Y:S02]  /*15e80*/  IMAD.MOV.U32 R11, RZ, RZ, 0x1f ;  /* 0x0000001fff0b7424 */ /* 0x000fe400078e00ff */
[----:B------:R-:W-:-:S07]  /*15e90*/  IMAD.MOV.U32 R15, RZ, RZ, -0x1 ;  /* 0xffffffffff0f7424 */ /* 0x000fce00078e00ff */
[----:B------:R-:W-:Y:S05]  /*15ea0*/  WARPSYNC.COLLECTIVE R15, `(.L_x_1025) ;  /* 0x000000000f087348 */ /* 0x000fea0003c00000 */
[----:B------:R0:W1:Y:S02]  /*15eb0*/  SHFL.IDX P6, R14, R13, R12, R11 ;  /* 0x0000000c0d0e7389 */ /* 0x00006400000c000b */
[----:B01----:R-:W-:Y:S01]  /*15ec0*/  ENDCOLLECTIVE ;  /* 0x000000000000791b */ /* 0x003fe20003800000 */
.L_x_1025:
[----:B------:R-:W-:Y:S05]  /*15ed0*/  BRA `(.L_x_1026) ;  /* 0xffffffc400947947 */ /* 0x000fea000383ffff */
.L_x_944:
[----:B------:R-:W-:Y:S01]  /*15ee0*/  BSSY B0, `(.L_x_1027) ;  /* 0x0000006000007945 */ /* 0x000fe20003800000 */
[----:B------:R-:W-:-:S07]  /*15ef0*/  IMAD.MOV.U32 R15, RZ, RZ, -0x1 ;  /* 0xffffffffff0f7424 */ /* 0x000fce00078e00ff */
[----:B0-----:R-:W-:Y:S05]  /*15f00*/  WARPSYNC.COLLECTIVE R15, `(.L_x_1028) ;  /* 0x000000000f0c7348 */ /* 0x001fea0003c00000 */
[----:B------:R-:W-:Y:S02]  /*15f10*/  ELECT P6, UR62, PT ;  /* 0x00000000003e782f */ /* 0x000fe400038c0000 */
[----:B------:R-:W-:Y:S01]  /*15f20*/  MOV R14, UR62 ;  /* 0x0000003e000e7c02 */ /* 0x000fe20008000f00 */
[----:B0-----:R-:W-:Y:S10]  /*15f30*/  ENDCOLLECTIVE ;  /* 0x000000000000791b */ /* 0x001ff40003800000 */
.L_x_1028:
[----:B------:R-:W-:Y:S05]  /*15f40*/  BSYNC B0 ;  /* 0x0000000000007941 */ /* 0x000fea0003800000 */
.L_x_1027:
[----:B------:R-:W-:Y:S05]  /*15f50*/  BRA `(.L_x_1029) ;  /* 0xffffffc400947947 */ /* 0x000fea000383ffff */
.L_x_946:
[----:B--2---:R-:W-:-:S04]  /*15f60*/  IMAD.U32 R3, RZ, RZ, UR38 ;  /* 0x00000026ff037e24 */ /* 0x004fc8000f8e00ff */
[----:B------:R2:W3:Y:S03]  /*15f70*/  SYNCS.PHASECHK.TRANS64.TRYWAIT P0, [R3+URZ+0x2d840], R0 ;  /* 0x02d84000030075a7 */ /* 0x0004e6000800017f */
[----:B---3--:R-:W-:Y:S05]  /*15f80*/  @!P0 NANOSLEEP.SYNCS 0x989680 ;  /* 0x009896800000895d */ /* 0x008fea0003900000 */
[----:B------:R-:W3:Y:S02]  /*15f90*/  @!P0 SYNCS.PHASECHK.TRANS64 P0, [R3+URZ+0x2d840], R0 ;  /* 0x02d84000030085a7 */ /* 0x000ee4000800007f */
[----:B---3--:R-:W-:Y:S05]  /*15fa0*/  @!P0 BRA `(.L_x_946) ;  /* 0xfffffffc00ec8947 */ /* 0x008fea000383ffff */
[----:B------:R-:W-:Y:S05]  /*15fb0*/  BRA `(.L_x_1030) ;  /* 0xffffffc400e87947 */ /* 0x000fea000383ffff */
.L_x_949:
[----:B------:R-:W-:Y:S02]  /*15fc0*/  IMAD.MOV.U32 R13, RZ, RZ, R19 ;  /* 0x000000ffff0d7224 */ /* 0x000fe400078e0013 */
[----:B------:R-:W-:Y:S02]  /*15fd0*/  IMAD.MOV.U32 R12, RZ, RZ, RZ ;  /* 0x000000ffff0c7224 */ /* 0x000fe400078e00ff */
[----:B------:R-:W-:Y:S02]  /*15fe0*/  IMAD.MOV.U32 R11, RZ, RZ, 0x1c1f ;  /* 0x00001c1fff0b7424 */ /* 0x000fe400078e00ff */
[----:B------:R-:W-:Y:S02]  /*15ff0*/  IMAD.MOV.U32 R15, RZ, RZ, -0x1 ;  /* 0xffffffffff0f7424 */ /* 0x000fe400078e00ff */
[----:B------:R-:W-:-:S07]  /*16000*/  VIADD R3, R3, UR48 ;  /* 0x0000003003037c36 */ /* 0x000fce0008000000 */
[----:B0-----:R-:W-:Y:S05]  /*16010*/  WARPSYNC.COLLECTIVE R15, `(.L_x_1031) ;  /* 0x000000000f087348 */ /* 0x001fea0003c00000 */
[----:B------:R1:W2:Y:S02]  /*16020*/  SHFL.IDX P6, R14, R13, R12, R11 ;  /* 0x0000000c0d0e7389 */ /* 0x0002a400000c000b */
[----:B012---:R-:W-:Y:S01]  /*16030*/  ENDCOLLECTIVE ;  /* 0x000000000000791b */ /* 0x007fe20003800000 */
.L_x_1031:
[----:B------:R-:W-:Y:S02]  /*16040*/  IMAD.MOV.U32 R13, RZ, RZ, R10 ;  /* 0x000000ffff0d7224 */ /* 0x000fe400078e000a */
[----:B------:R-:W-:-:S07]  /*16050*/  IMAD.MOV.U32 R5, RZ, RZ, R14 ;  /* 0x000000ffff057224 */ /* 0x000fce00078e000e */
[----:B------:R-:W-:Y:S05]  /*16060*/  WARPSYNC.COLLECTIVE R15, `(.L_x_1032) ;  /* 0x000000000f087348 */ /* 0x000fea0003c00000 */
[----:B------:R0:W1:Y:S02]  /*16070*/  SHFL.IDX P6, R14, R13, R12, R11 ;  /* 0x0000000c0d0e7389 */ /* 0x00006400000c000b */
[----:B01----:R-:W-:Y:S01]  /*16080*/  ENDCOLLECTIVE ;  /* 0x000000000000791b */ /* 0x003fe20003800000 */
.L_x_1032:
[----:B------:R-:W-:Y:S01]  /*16090*/  ULDC UR4, c[0x0][0x288] ;  /* 0x0000a20000047ab9 */ /* 0x000fe20000000800 */
[----:B------:R-:W-:Y:S01]  /*160a0*/  ULDC.64 UR6, c[0x0][0x208] ;  /* 0x0000820000067ab9 */ /* 0x000fe20000000a00 */
[----:B------:R-:W-:-:S05]  /*160b0*/  IMAD R0, R0, UR4, RZ ;  /* 0x0000000400007c24 */ /* 0x000fca000f8e02ff */
[C---:B------:R-:W-:Y:S01]  /*160c0*/  ISETP.GE.AND P3, PT, R3.reuse, R0, PT ;  /* 0x000000000300720c */ /* 0x040fe20003f66270 */
[----:B------:R-:W-:Y:S02]  /*160d0*/  VIADD R11, R3, 0x20 ;  /* 0x00000020030b7836 */ /* 0x000fe40000000000 */
[----:B------:R-:W-:Y:S02]  /*160e0*/  IMAD.MOV.U32 R13, RZ, RZ, R19 ;  /* 0x000000ffff0d7224 */ /* 0x000fe400078e0013 */
[----:B------:R-:W-:-:S08]  /*160f0*/  IMAD.MOV.U32 R12, RZ, RZ, 0x1 ;  /* 0x00000001ff0c7424 */ /* 0x000fd000078e00ff */
[----:B------:R-:W-:Y:S01]  /*16100*/  @!P3 LEA R29, R6, UR38, 0x1 ;  /* 0x00000026061dbc11 */ /* 0x000fe2000f8e08ff */
[----:B------:R-:W-:-:S04]  /*16110*/  IMAD.MOV.U32 R4, RZ, RZ, R14 ;  /* 0x000000ffff047224 */ /* 0x000fc800078e000e */
[----:B------:R-:W-:-:S05]  /*16120*/  @!P3 IMAD.WIDE.U32 R4, R7, 0x2, R4 ;  /* 0x000000020704b825 */ /* 0x000fca00078e0004 */
[----:B------:R-:W-:Y:S01]  /*16130*/  @!PT LDS RZ, [RZ] ;  /* 0x00000000fffff984 */ /* 0x000fe20000000800 */
[----:B------:R-:W-:Y:S01]  /*16140*/  @!PT LDS RZ, [RZ] ;  /* 0x00000000fffff984 */ /* 0x000fe20000000800 */
[----:B------:R-:W-:Y:S01]  /*16150*/  @!PT LDS RZ, [RZ] ;  /* 0x00000000fffff984 */ /* 0x000fe20000000800 */
[----:B------:R0:W-:Y:S04]  /*16160*/  @!P3 LDGSTS.E.BYPASS.LTC128B.128 [R29+0xc400], desc[UR6][R4.64], !P2 ;  /* 0x0c400000041dbfae */ /* 0x0001e8000d101d46 */
[----:B------:R0:W-:Y:S04]  /*16170*/  @!P3 LDGSTS.E.BYPASS.LTC128B.128 [R29+0xf400], desc[UR6][R4.64+0x40], !P0 ;  /* 0x0f400040041dbfae */ /* 0x0001e8000c101d46 */
[----:B------:R0:W-:Y:S01]  /*16180*/  @!P3 LDGSTS.E.BYPASS.LTC128B.128 [R29+0x12400], desc[UR6][R4.64+0x80], !P1 ;  /* 0x12400080041dbfae */ /* 0x0001e2000c901d46 */
[----:B------:R-:W-:Y:S01]  /*16190*/  ISETP.GE.AND P3, PT, R11, R0, PT ;  /* 0x000000000b00720c */ /* 0x000fe20003f66270 */
[----:B------:R-:W-:-:S12]  /*161a0*/  IMAD.MOV.U32 R11, RZ, RZ, 0x1c1f ;  /* 0x00001c1fff0b7424 */ /* 0x000fd800078e00ff */
[----:B0-----:R-:W-:Y:S05]  /*161b0*/  WARPSYNC.COLLECTIVE R15, `(.L_x_1033) ;  /* 0x000000000f087348 */ /* 0x001fea0003c00000 */
[----:B------:R1:W2:Y:S02]  /*161c0*/  SHFL.IDX P6, R14, R13, R12, R11 ;  /* 0x0000000c0d0e7389 */ /* 0x0002a400000c000b */
[----:B012---:R-:W-:Y:S01]  /*161d0*/  ENDCOLLECTIVE ;  /* 0x000000000000791b */ /* 0x007fe20003800000 */
.L_x_1033:
[----:B------:R-:W-:Y:S01]  /*161e0*/  @!P3 LEA R29, R6, UR38, 0x1 ;  /* 0x00000026061dbc11 */ /* 0x000fe2000f8e08ff */
[----:B------:R-:W-:Y:S02]  /*161f0*/  IMAD.MOV.U32 R13, RZ, RZ, R10 ;  /* 0x000000ffff0d7224 */ /* 0x000fe400078e000a */
[----:B------:R-:W-:-:S07]  /*16200*/  IMAD.MOV.U32 R20, RZ, RZ, R14 ;  /* 0x000000ffff147224 */ /* 0x000fce00078e000e */
[----:B------:R-:W-:Y:S05]  /*16210*/  WARPSYNC.COLLECTIVE R15, `(.L_x_1034) ;  /* 0x000000000f087348 */ /* 0x000fea0003c00000 */
[----:B------:R0:W1:Y:S02]  /*16220*/  SHFL.IDX P6, R14, R13, R12, R11 ;  /* 0x0000000c0d0e7389 */ /* 0x00006400000c000b */
[----:B01----:R-:W-:Y:S01]  /*16230*/  ENDCOLLECTIVE ;  /* 0x000000000000791b */ /* 0x003fe20003800000 */
.L_x_1034:
[----:B------:R-:W-:Y:S01]  /*16240*/  ULDC.64 UR4, c[0x0][0x208] ;  /* 0x0000820000047ab9 */ /* 0x000fe20000000a00 */
[----:B------:R-:W-:Y:S02]  /*16250*/  IMAD.MOV.U32 R5, RZ, RZ, R20 ;  /* 0x000000ffff057224 */ /* 0x000fe400078e0014 */
[----:B------:R-:W-:Y:S02]  /*16260*/  IMAD.MOV.U32 R13, RZ, RZ, R19 ;  /* 0x000000ffff0d7224 */ /* 0x000fe400078e0013 */
[----:B------:R-:W-:Y:S02]  /*16270*/  IMAD.MOV.U32 R12, RZ, RZ, 0x2 ;  /* 0x00000002ff0c7424 */ /* 0x000fe400078e00ff */
[----:B------:R-:W-:-:S04]  /*16280*/  IMAD.MOV.U32 R4, RZ, RZ, R14 ;  /* 0x000000ffff047224 */ /* 0x000fc800078e000e */
[----:B------:R-:W-:-:S04]  /*16290*/  @!P3 IMAD.WIDE.U32 R20, R7, 0x2, R4 ;  /* 0x000000020714b825 */ /* 0x000fc800078e0004 */
[----:B------:R-:W-:Y:S01]  /*162a0*/  VIADD R5, R3, 0x40 ;  /* 0x0000004003057836 */ /* 0x000fe20000000000 */
[----:B------:R-:W-:Y:S01]  /*162b0*/  @!PT LDS RZ, [RZ] ;  /* 0x00000000fffff984 */ /* 0x000fe20000000800 */
[----:B------:R-:W-:Y:S01]  /*162c0*/  @!PT LDS RZ, [RZ] ;  /* 0x00000000fffff984 */ /* 0x000fe20000000800 */
[----:B------:R-:W-:Y:S01]  /*162d0*/  @!PT LDS RZ, [RZ] ;  /* 0x00000000fffff984 */ /* 0x000fe20000000800 */
[----:B------:R0:W-:Y:S04]  /*162e0*/  @!P3 LDGSTS.E.BYPASS.LTC128B.128 [R29+0xcc00], desc[UR4][R20.64], !P2 ;  /* 0x0cc00000141dbfae */ /* 0x0001e8000d101d44 */
[----:B------:R0:W-:Y:S04]  /*162f0*/  @!P3 LDGSTS.E.BYPASS.LTC128B.128 [R29+0xfc00], desc[UR4][R20.64+0x40], !P0 ;  /* 0x0fc00040141dbfae */ /* 0x0001e8000c101d44 */
[----:B------:R0:W-:Y:S01]  /*16300*/  @!P3 LDGSTS.E.BYPASS.LTC128B.128 [R29+0x12c00], desc[UR4][R20.64+0x80], !P1 ;  /* 0x12c00080141dbfae */ /* 0x0001e2000c901d44 */
[----:B------:R-:W-:-:S13]  /*16310*/  ISETP.GE.AND P3, PT, R5, R0, PT ;  /* 0x000000000500720c */ /* 0x000fda0003f66270 */
[----:B0-----:R-:W-:Y:S05]  /*16320*/  WARPSYNC.COLLECTIVE R15, `(.L_x_1035) ;  /* 0x000000000f087348 */ /* 0x001fea0003c00000 */
[----:B------:R1:W2:Y:S02]  /*16330*/  SHFL.IDX P6, R14, R13, R12, R11 ;  /* 0x0000000c0d0e7389 */ /* 0x0002a400000c000b */
[----:B012---:R-:W-:Y:S01]  /*16340*/  ENDCOLLECTIVE ;  /* 0x000000000000791b */ /* 0x007fe20003800000 */
.L_x_1035:
[----:B------:R-:W-:Y:S01]  /*16350*/  @!P3 LEA R21, R6, UR38, 0x1 ;  /* 0x000000260615bc11 */ /* 0x000fe2000f8e08ff */
[----:B------:R-:W-:Y:S02]  /*16360*/  IMAD.MOV.U32 R13, RZ, RZ, R10 ;  /* 0x000000ffff0d7224 */ /* 0x000fe400078e000a */
[----:B------:R-:W-:-:S07]  /*16370*/  IMAD.MOV.U32 R28, RZ, RZ, R14 ;  /* 0x000000ffff1c7224 */ /* 0x000fce00078e000e */
[----:B------:R-:W-:Y:S05]  /*16380*/  WARPSYNC.COLLECTIVE R15, `(.L_x_1036) ;  /* 0x000000000f087348 */ /* 0x000fea0003c00000 */
[----:B------:R0:W1:Y:S02]  /*16390*/  SHFL.IDX P6, R14, R13, R12, R11 ;  /* 0x0000000c0d0e7389 */ /* 0x00006400000c000b */
[----:B01----:R-:W-:Y:S01]  /*163a0*/  ENDCOLLECTIVE ;  /* 0x000000000000791b */ /* 0x003fe20003800000 */
.L_x_1036:
[----:B------:R-:W-:Y:S01]  /*163b0*/  ULDC.64 UR4, c[0x0][0x208] ;  /* 0x0000820000047ab9 */ /* 0x000fe20000000a00 */
[----:B------:R-:W-:Y:S02]  /*163c0*/  IMAD.MOV.U32 R5, RZ, RZ, R28 ;  /* 0x000000ffff057224 */ /* 0x000fe400078e001c */
[----:B------:R-:W-:Y:S02]  /*163d0*/  IMAD.MOV.U32 R13, RZ, RZ, R19 ;  /* 0x000000ffff0d7224 */ /* 0x000fe400078e0013 */
[----:B------:R-:W-:Y:S02]  /*163e0*/  IMAD.MOV.U32 R12, RZ, RZ, 0x3 ;  /* 0x00000003ff0c7424 */ /* 0x000fe400078e00ff */
[----:B------:R-:W-:-:S04]  /*163f0*/  IMAD.MOV.U32 R11, RZ, RZ, R14 ;  /* 0x000000ffff0b7224 */ /* 0x000fc800078e000e */
[----:B------:R-:W-:Y:S02]  /*16400*/  IMAD.MOV.U32 R4, RZ, RZ, R11 ;  /* 0x000000ffff047224 */ /* 0x000fe400078e000b */
[----:B------:R-:W-:Y:S02]  /*16410*/  IMAD.MOV.U32 R11, RZ, RZ, 0x1c1f ;  /* 0x00001c1fff0b7424 */ /* 0x000fe400078e00ff */
[----:B------:R-:W-:-:S05]  /*16420*/  @!P3 IMAD.WIDE.U32 R4, R7, 0x2, R4 ;  /* 0x000000020704b825 */ /* 0x000fca00078e0004 */
        /* <DEDUP_REMOVED lines=9> */
.L_x_1037:
[----:B------:R-:W-:-:S05]  /*164c0*/  VIADD R5, R3, 0x60 ;  /* 0x0000006003057836 */ /* 0x000fca0000000000 */
[----:B------:R-:W-:Y:S01]  /*164d0*/  ISETP.GE.AND P3, PT, R5, R0, PT ;  /* 0x000000000500720c */ /* 0x000fe20003f66270 */
[----:B------:R-:W-:Y:S02]  /*164e0*/  IMAD.MOV.U32 R13, RZ, RZ, R10 ;  /* 0x000000ffff0d7224 */ /* 0x000fe400078e000a */
[----:B------:R-:W-:-:S10]  /*164f0*/  IMAD.MOV.U32 R19, RZ, RZ, R14 ;  /* 0x000000ffff137224 */ /* 0x000fd400078e000e */
[----:B------:R-:W-:Y:S05]  /*16500*/  WARPSYNC.COLLECTIVE R15, `(.L_x_1038) ;  /* 0x000000000f087348 */ /* 0x000fea0003c00000 */
[----:B------:R0:W1:Y:S02]  /*16510*/  SHFL.IDX P6, R14, R13, R12, R11 ;  /* 0x0000000c0d0e7389 */ /* 0x00006400000c000b */
[----:B01----:R-:W-:Y:S01]  /*16520*/  ENDCOLLECTIVE ;  /* 0x000000000000791b */ /* 0x003fe20003800000 */
.L_x_1038:
[----:B------:R-:W-:Y:S01]  /*16530*/  @!P3 LEA R10, R6, UR38, 0x1 ;  /* 0x00000026060abc11 */ /* 0x000fe2000f8e08ff */
[----:B------:R-:W-:Y:S01]  /*16540*/  IMAD.MOV.U32 R5, RZ, RZ, R19 ;  /* 0x000000ffff057224 */ /* 0x000fe200078e0013 */
[----:B------:R-:W-:Y:S01]  /*16550*/  ULDC.64 UR4, c[0x0][0x208] ;  /* 0x0000820000047ab9 */ /* 0x000fe20000000a00 */
[----:B------:R-:W-:Y:S02]  /*16560*/  IMAD.MOV.U32 R19, RZ, RZ, 0x1 ;  /* 0x00000001ff137424 */ /* 0x000fe400078e00ff */
[----:B------:R-:W-:Y:S02]  /*16570*/  IMAD.MOV.U32 R13, RZ, RZ, R9 ;  /* 0x000000ffff0d7224 */ /* 0x000fe400078e0009 */
[----:B------:R-:W-:Y:S02]  /*16580*/  IMAD.MOV.U32 R12, RZ, RZ, RZ ;  /* 0x000000ffff0c7224 */ /* 0x000fe400078e00ff */
        /* <DEDUP_REMOVED lines=13> */
.L_x_1039:
[----:B------:R-:W-:Y:S02]  /*16660*/  IMAD.MOV.U32 R13, RZ, RZ, R8 ;  /* 0x000000ffff0d7224 */ /* 0x000fe400078e0008 */
[----:B------:R-:W-:-:S07]  /*16670*/  IMAD.MOV.U32 R28, RZ, RZ, R14 ;  /* 0x000000ffff1c7224 */ /* 0x000fce00078e000e */
[----:B------:R-:W-:Y:S05]  /*16680*/  WARPSYNC.COLLECTIVE R15, `(.L_x_1040) ;  /* 0x000000000f087348 */ /* 0x000fea0003c00000 */
[----:B------:R0:W1:Y:S02]  /*16690*/  SHFL.IDX P6, R14, R13, R12, R11 ;  /* 0x0000000c0d0e7389 */ /* 0x00006400000c000b */
[----:B01----:R-:W-:Y:S01]  /*166a0*/  ENDCOLLECTIVE ;  /* 0x000000000000791b */ /* 0x003fe20003800000 */
.L_x_1040:
[----:B------:R-:W-:Y:S01]  /*166b0*/  ULDC.64 UR4, c[0x0][0x208] ;  /* 0x0000820000047ab9 */ /* 0x000fe20000000a00 */
[----:B------:R-:W-:Y:S02]  /*166c0*/  IMAD.MOV.U32 R5, RZ, RZ, R28 ;  /* 0x000000ffff057224 */ /* 0x000fe400078e001c */
[----:B------:R-:W-:Y:S02]  /*166d0*/  IMAD.MOV.U32 R13, RZ, RZ, R9 ;  /* 0x000000ffff0d7224 */ /* 0x000fe400078e0009 */
[----:B------:R-:W-:Y:S02]  /*166e0*/  IMAD.MOV.U32 R12, RZ, RZ, 0x1 ;  /* 0x00000001ff0c7424 */ /* 0x000fe400078e00ff */
[----:B------:R-:W-:-:S04]  /*166f0*/  IMAD.MOV.U32 R29, RZ, RZ, R14 ;  /* 0x000000ffff1d7224 */ /* 0x000fc800078e000e */
[----:B------:R-:W-:Y:S01]  /*16700*/  IMAD.MOV.U32 R4, RZ, RZ, R29 ;  /* 0x000000ffff047224 */ /* 0x000fe200078e001d */
[----:B------:R-:W-:-:S03]  /*16710*/  @!P3 LEA R29, R6, UR38, 0x1 ;  /* 0x00000026061dbc11 */ /* 0x000fc6000f8e08ff */
        /* <DEDUP_REMOVED lines=10> */
.L_x_1041:
[----:B------:R-:W-:Y:S02]  /*167c0*/  IMAD.MOV.U32 R13, RZ, RZ, R8 ;  /* 0x000000ffff0d7224 */ /* 0x000fe400078e0008 */
[----:B------:R-:W-:-:S07]  /*167d0*/  IMAD.MOV.U32 R9, RZ, RZ, R14 ;  /* 0x000000ffff097224 */ /* 0x000fce00078e000e */
[----:B------:R-:W-:Y:S05]  /*167e0*/  WARPSYNC.COLLECTIVE R15, `(.L_x_1042) ;  /* 0x000000000f087348 */ /* 0x000fea0003c00000 */
[----:B------:R0:W1:Y:S02]  /*167f0*/  SHFL.IDX P6, R14, R13, R12, R11 ;  /* 0x0000000c0d0e7389 */ /* 0x00006400000c000b */
[----:B01----:R-:W-:Y:S01]  /*16800*/  ENDCOLLECTIVE ;  /* 0x000000000000791b */ /* 0x003fe20003800000 */
.L_x_1042:
[----:B------:R-:W-:Y:S05]  /*16810*/  BRA `(.L_x_1043) ;  /* 0xffffffc800e87947 */ /* 0x000fea000383ffff */
.L_x_952:
[----:B-1----:R-:W-:-:S04]  /*16820*/  IMAD.U32 R5, RZ, RZ, UR38 ;  /* 0x00000026ff057e24 */ /* 0x002fc8000f8e00ff */
[----:B------:R1:W2:Y:S03]  /*16830*/  SYNCS.PHASECHK.TRANS64.TRYWAIT P0, [R5+URZ+0x2d820], R0 ;  /* 0x02d82000050075a7 */ /* 0x0002a6000800017f */
[----:B--2---:R-:W-:Y:S05]  /*16840*/  @!P0 NANOSLEEP.SYNCS 0x989680 ;  /* 0x009896800000895d */ /* 0x004fea0003900000 */
[----:B------:R-:W2:Y:S02]  /*16850*/  @!P0 SYNCS.PHASECHK.TRANS64 P0, [R5+URZ+0x2d820], R0 ;  /* 0x02d82000050085a7 */ /* 0x000ea4000800007f */
[----:B--2---:R-:W-:Y:S05]  /*16860*/  @!P0 BRA `(.L_x_952) ;  /* 0xfffffffc00ec8947 */ /* 0x004fea000383ffff */
[----:B------:R-:W-:Y:S05]  /*16870*/  BRA `(.L_x_1044) ;  /* 0xffffffcc003c7947 */ /* 0x000fea000383ffff */
.L_x_959:
[----:B-1----:R-:W-:-:S04]  /*16880*/  IMAD.U32 R5, RZ, RZ, UR38 ;  /* 0x00000026ff057e24 */ /* 0x002fc8000f8e00ff */
[----:B------:R1:W2:Y:S03]  /*16890*/  SYNCS.PHASECHK.TRANS64.TRYWAIT P0, [R5+URZ+0x2d848], R12 ;  /* 0x02d8480c050075a7 */ /* 0x0002a6000800017f */
[----:B--2---:R-:W-:Y:S05]  /*168a0*/  @!P0 NANOSLEEP.SYNCS 0x989680 ;  /* 0x009896800000895d */ /* 0x004fea0003900000 */
[----:B------:R-:W2:Y:S02]  /*168b0*/  @!P0 SYNCS.PHASECHK.TRANS64 P0, [R5+URZ+0x2d848], R12 ;  /* 0x02d8480c050085a7 */ /* 0x000ea4000800007f */
[----:B--2---:R-:W-:Y:S05]  /*168c0*/  @!P0 BRA `(.L_x_959) ;  /* 0xfffffffc00ec8947 */ /* 0x004fea000383ffff */
[----:B------:R-:W-:Y:S05]  /*168d0*/  BRA `(.L_x_1045) ;  /* 0xffffffd000107947 */ /* 0x000fea000383ffff */
.L_x_966:
[----:B-1----:R-:W-:-:S04]  /*168e0*/  IMAD.U32 R5, RZ, RZ, UR38 ;  /* 0x00000026ff057e24 */ /* 0x002fc8000f8e00ff */
[----:B------:R1:W2:Y:S03]  /*168f0*/  SYNCS.PHASECHK.TRANS64.TRYWAIT P0, [R5+URZ+0x2d860], R12 ;  /* 0x02d8600c050075a7 */ /* 0x0002a6000800017f */
[----:B--2---:R-:W-:Y:S05]  /*16900*/  @!P0 NANOSLEEP.SYNCS 0x989680 ;  /* 0x009896800000895d */ /* 0x004fea0003900000 */
[----:B------:R-:W2:Y:S02]  /*16910*/  @!P0 SYNCS.PHASECHK.TRANS64 P0, [R5+URZ+0x2d860], R12 ;  /* 0x02d8600c050085a7 */ /* 0x000ea4000800007f */
[----:B--2---:R-:W-:Y:S05]  /*16920*/  @!P0 BRA `(.L_x_966) ;  /* 0xfffffffc00ec8947 */ /* 0x004fea000383ffff */
[----:B------:R-:W-:Y:S05]  /*16930*/  BRA `(.L_x_1046) ;  /* 0xffffffd000e87947 */ /* 0x000fea000383ffff */
.L_x_976:
[----:B-1----:R-:W-:-:S04]  /*16940*/  IMAD.U32 R5, RZ, RZ, UR38 ;  /* 0x00000026ff057e24 */ /* 0x002fc8000f8e00ff */
[----:B------:R1:W2:Y:S03]  /*16950*/  SYNCS.PHASECHK.TRANS64.TRYWAIT P0, [R5+URZ+0x2d840], R12 ;  /* 0x02d8400c050075a7 */ /* 0x0002a6000800017f */
[----:B--2---:R-:W-:Y:S05]  /*16960*/  @!P0 NANOSLEEP.SYNCS 0x989680 ;  /* 0x009896800000895d */ /* 0x004fea0003900000 */
[----:B------:R-:W2:Y:S02]  /*16970*/  @!P0 SYNCS.PHASECHK.TRANS64 P0, [R5+URZ+0x2d840], R12 ;  /* 0x02d8400c050085a7 */ /* 0x000ea4000800007f */
[----:B--2---:R-:W-:Y:S05]  /*16980*/  @!P0 BRA `(.L_x_976) ;  /* 0xfffffffc00ec8947 */ /* 0x004fea000383ffff */
[----:B------:R-:W-:Y:S05]  /*16990*/  BRA `(.L_x_1047) ;  /* 0xffffffd800387947 */ /* 0x000fea000383ffff */
.L_x_983:
[----:B-1----:R-:W-:-:S04]  /*169a0*/  IMAD.U32 R5, RZ, RZ, UR38 ;  /* 0x00000026ff057e24 */ /* 0x002fc8000f8e00ff */
[----:B------:R1:W2:Y:S03]  /*169b0*/  SYNCS.PHASECHK.TRANS64.TRYWAIT P0, [R5+URZ+0x2d868], R4 ;  /* 0x02d86804050075a7 */ /* 0x0002a6000800017f */
[----:B--2---:R-:W-:Y:S05]  /*169c0*/  @!P0 NANOSLEEP.SYNCS 0x989680 ;  /* 0x009896800000895d */ /* 0x004fea0003900000 */
[----:B------:R-:W2:Y:S02]  /*169d0*/  @!P0 SYNCS.PHASECHK.TRANS64 P0, [R5+URZ+0x2d868], R4 ;  /* 0x02d86804050085a7 */ /* 0x000ea4000800007f */
[----:B--2---:R-:W-:Y:S05]  /*169e0*/  @!P0 BRA `(.L_x_983) ;  /* 0xfffffffc00ec8947 */ /* 0x004fea000383ffff */
[----:B------:R-:W-:Y:S05]  /*169f0*/  BRA `(.L_x_1048) ;  /* 0xffffffdc00107947 */ /* 0x000fea000383ffff */
.L_x_993:
[----:B-1----:R-:W-:-:S04]  /*16a00*/  IMAD.U32 R4, RZ, RZ, UR38 ;  /* 0x00000026ff047e24 */ /* 0x002fc8000f8e00ff */
[----:B------:R1:W2:Y:S03]  /*16a10*/  SYNCS.PHASECHK.TRANS64.TRYWAIT P0, [R4+URZ+0x2d848], R9 ;  /* 0x02d84809040075a7 */ /* 0x0002a6000800017f */
[----:B--2---:R-:W-:Y:S05]  /*16a20*/  @!P0 NANOSLEEP.SYNCS 0x989680 ;  /* 0x009896800000895d */ /* 0x004fea0003900000 */
[----:B------:R-:W2:Y:S02]  /*16a30*/  @!P0 SYNCS.PHASECHK.TRANS64 P0, [R4+URZ+0x2d848], R9 ;  /* 0x02d84809040085a7 */ /* 0x000ea4000800007f */
[----:B--2---:R-:W-:Y:S05]  /*16a40*/  @!P0 BRA `(.L_x_993) ;  /* 0xfffffffc00ec8947 */ /* 0x004fea000383ffff */
[----:B------:R-:W-:Y:S05]  /*16a50*/  BRA `(.L_x_1049) ;  /* 0xffffffe000747947 */ /* 0x000fea000383ffff */
.L_x_1000:
[----:B-1----:R-:W-:-:S04]  /*16a60*/  IMAD.U32 R4, RZ, RZ, UR38 ;  /* 0x00000026ff047e24 */ /* 0x002fc8000f8e00ff */
[----:B------:R1:W2:Y:S03]  /*16a70*/  SYNCS.PHASECHK.TRANS64.TRYWAIT P0, [R4+URZ+0x2d860], R9 ;  /* 0x02d86009040075a7 */ /* 0x0002a6000800017f */
[----:B--2---:R-:W-:Y:S05]  /*16a80*/  @!P0 NANOSLEEP.SYNCS 0x989680 ;  /* 0x009896800000895d */ /* 0x004fea0003900000 */
[----:B------:R-:W2:Y:S02]  /*16a90*/  @!P0 SYNCS.PHASECHK.TRANS64 P0, [R4+URZ+0x2d860], R9 ;  /* 0x02d86009040085a7 */ /* 0x000ea4000800007f */
[----:B--2---:R-:W-:Y:S05]  /*16aa0*/  @!P0 BRA `(.L_x_1000) ;  /* 0xfffffffc00ec8947 */ /* 0x004fea000383ffff */
[----:B------:R-:W-:Y:S05]  /*16ab0*/  BRA `(.L_x_1050) ;  /* 0xffffffe400487947 */ /* 0x000fea000383ffff */
.L_x_1009:
[----:B-1----:R1:W2:Y:S02]  /*16ac0*/  SYNCS.PHASECHK.TRANS64.TRYWAIT P0, [R4+URZ+0x2d860], R3 ;  /* 0x02d86003040075a7 */ /* 0x0022a4000800017f */
[----:B--2---:R-:W-:Y:S05]  /*16ad0*/  @!P0 NANOSLEEP.SYNCS 0x989680 ;  /* 0x009896800000895d */ /* 0x004fea0003900000 */
[----:B------:R-:W2:Y:S02]  /*16ae0*/  @!P0 SYNCS.PHASECHK.TRANS64 P0, [R4+URZ+0x2d860], R3 ;  /* 0x02d86003040085a7 */ /* 0x000ea4000800007f */
[----:B--2---:R-:W-:Y:S05]  /*16af0*/  @!P0 BRA `(.L_x_1009) ;  /* 0xfffffffc00f08947 */ /* 0x004fea000383ffff */
[----:B------:R-:W-:Y:S05]  /*16b00*/  BRA `(.L_x_1051) ;  /* 0xffffffe800407947 */ /* 0x000fea000383ffff */
.L_x_1015:
[----:B-1----:R1:W2:Y:S02]  /*16b10*/  SYNCS.PHASECHK.TRANS64.TRYWAIT P0, [R7+URZ+0x2d820], R4 ;  /* 0x02d82004070075a7 */ /* 0x0022a4000800017f */
[----:B--2---:R-:W-:Y:S05]  /*16b20*/  @!P0 NANOSLEEP.SYNCS 0x989680 ;  /* 0x009896800000895d */ /* 0x004fea0003900000 */
[----:B------:R-:W2:Y:S02]  /*16b30*/  @!P0 SYNCS.PHASECHK.TRANS64 P0, [R7+URZ+0x2d820], R4 ;  /* 0x02d82004070085a7 */ /* 0x000ea4000800007f */
[----:B--2---:R-:W-:Y:S05]  /*16b40*/  @!P0 BRA `(.L_x_1015) ;  /* 0xfffffffc00f08947 */ /* 0x004fea000383ffff */
[----:B------:R-:W-:Y:S05]  /*16b50*/  BRA `(.L_x_1052) ;  /* 0xffffffec00407947 */ /* 0x000fea000383ffff */
.L_x_1016:
[----:B------:R-:W-:Y:S01]  /*16b60*/  BSSY B0, `(.L_x_1053) ;  /* 0x0000008000007945 */ /* 0x000fe20003800000 */
[----:B------:R-:W-:Y:S02]  /*16b70*/  IMAD.MOV.U32 R13, RZ, RZ, R26 ;  /* 0x000000ffff0d7224 */ /* 0x000fe400078e001a */
[----:B------:R-:W-:Y:S02]  /*16b80*/  IMAD.MOV.U32 R12, RZ, RZ, RZ ;  /* 0x000000ffff0c7224 */ /* 0x000fe400078e00ff */
[----:B------:R-:W-:Y:S02]  /*16b90*/  IMAD.MOV.U32 R11, RZ, RZ, 0x1f ;  /* 0x0000001fff0b7424 */ /* 0x000fe400078e00ff */
[----:B------:R-:W-:-:S07]  /*16ba0*/  IMAD.MOV.U32 R15, RZ, RZ, -0x1 ;  /* 0xffffffffff0f7424 */ /* 0x000fce00078e00ff */
[----:B01----:R-:W-:Y:S05]  /*16bb0*/  WARPSYNC.COLLECTIVE R15, `(.L_x_1054) ;  /* 0x000000000f087348 */ /* 0x003fea0003c00000 */
[----:B------:R2:W3:Y:S02]  /*16bc0*/  SHFL.IDX P6, R14, R13, R12, R11 ;  /* 0x0000000c0d0e7389 */ /* 0x0004e400000c000b */
[----:B0123--:R-:W-:Y:S01]  /*16bd0*/  ENDCOLLECTIVE ;  /* 0x000000000000791b */ /* 0x00ffe20003800000 */
.L_x_1054:
[----:B------:R-:W-:Y:S05]  /*16be0*/  BSYNC B0 ;  /* 0x0000000000007941 */ /* 0x000fea0003800000 */
.L_x_1053:
[----:B------:R-:W-:Y:S05]  /*16bf0*/  BRA `(.L_x_1055) ;  /* 0xffffffec00247947 */ /* 0x000fea000383ffff */
.L_x_1017:
[----:B------:R-:W-:Y:S01]  /*16c00*/  BSSY B0, `(.L_x_1056) ;  /* 0x0000006000007945 */ /* 0x000fe20003800000 */
[----:B------:R-:W-:-:S07]  /*16c10*/  IMAD.MOV.U32 R15, RZ, RZ, -0x1 ;  /* 0xffffffffff0f7424 */ /* 0x000fce00078e00ff */
[----:B012---:R-:W-:Y:S05]  /*16c20*/  WARPSYNC.COLLECTIVE R15, `(.L_x_1057) ;  /* 0x000000000f0c7348 */ /* 0x007fea0003c00000 */
[----:B------:R-:W-:Y:S02]  /*16c30*/  ELECT P6, UR62, PT ;  /* 0x00000000003e782f */ /* 0x000fe400038c0000 */
[----:B------:R-:W-:Y:S01]  /*16c40*/  MOV R14, UR62 ;  /* 0x0000003e000e7c02 */ /* 0x000fe20008000f00 */
[----:B012---:R-:W-:Y:S10]  /*16c50*/  ENDCOLLECTIVE ;  /* 0x000000000000791b */ /* 0x007ff40003800000 */
.L_x_1057:
[----:B------:R-:W-:Y:S05]  /*16c60*/  BSYNC B0 ;  /* 0x0000000000007941 */ /* 0x000fea0003800000 */
.L_x_1056:
[----:B------:R-:W-:Y:S05]  /*16c70*/  BRA `(.L_x_1058) ;  /* 0xffffffec00187947 */ /* 0x000fea000383ffff */
.L_x_1019:
[----:B-1----:R1:W3:Y:S02]  /*16c80*/  SYNCS.PHASECHK.TRANS64.TRYWAIT P0, [R6+URZ], R5 ;  /* 0x00000005060075a7 */ /* 0x0022e4000800017f */
[----:B---3--:R-:W-:Y:S05]  /*16c90*/  @!P0 NANOSLEEP.SYNCS 0x989680 ;  /* 0x009896800000895d */ /* 0x008fea0003900000 */
[----:B------:R-:W3:Y:S02]  /*16ca0*/  @!P0 SYNCS.PHASECHK.TRANS64 P0, [R6+URZ], R5 ;  /* 0x00000005060085a7 */ /* 0x000ee4000800007f */
[----:B---3--:R-:W-:Y:S05]  /*16cb0*/  @!P0 BRA `(.L_x_1019) ;  /* 0xfffffffc00f08947 */ /* 0x008fea000383ffff */
[----:B------:R-:W-:Y:S05]  /*16cc0*/  BRA `(.L_x_1059) ;  /* 0xffffffec00507947 */ /* 0x000fea000383ffff */
.L_x_1020:
[----:B---3--:R3:W4:Y:S02]  /*16cd0*/  SYNCS.PHASECHK.TRANS64.TRYWAIT P0, [R3+URZ], R2 ;  /* 0x00000002030075a7 */ /* 0x008724000800017f */
[----:B----4-:R-:W-:Y:S05]  /*16ce0*/  @!P0 NANOSLEEP.SYNCS 0x989680 ;  /* 0x009896800000895d */ /* 0x010fea0003900000 */
[----:B------:R-:W4:Y:S02]  /*16cf0*/  @!P0 SYNCS.PHASECHK.TRANS64 P0, [R3+URZ], R2 ;  /* 0x00000002030085a7 */ /* 0x000f24000800007f */
[----:B----4-:R-:W-:Y:S05]  /*16d00*/  @!P0 BRA `(.L_x_1020) ;  /* 0xfffffffc00f08947 */ /* 0x010fea000383ffff */
[----:B------:R-:W-:Y:S05]  /*16d10*/  BRA `(.L_x_1060) ;  /* 0xffffffec00447947 */ /* 0x000fea000383ffff */
.L_x_1022:
[----:B---3--:R3:W4:Y:S02]  /*16d20*/  SYNCS.PHASECHK.TRANS64.TRYWAIT P0, [R0+URZ], R5 ;  /* 0x00000005000075a7 */ /* 0x008724000800017f */
[----:B----4-:R-:W-:Y:S05]  /*16d30*/  @!P0 NANOSLEEP.SYNCS 0x989680 ;  /* 0x009896800000895d */ /* 0x010fea0003900000 */
[----:B------:R-:W4:Y:S02]  /*16d40*/  @!P0 SYNCS.PHASECHK.TRANS64 P0, [R0+URZ], R5 ;  /* 0x00000005000085a7 */ /* 0x000f24000800007f */
[----:B----4-:R-:W-:Y:S05]  /*16d50*/  @!P0 BRA `(.L_x_1022) ;  /* 0xfffffffc00f08947 */ /* 0x010fea000383ffff */
[----:B------:R-:W-:Y:S05]  /*16d60*/  BRA `(.L_x_1061) ;  /* 0xffffffec00487947 */ /* 0x000fea000383ffff */
.L_x_1062:
        /* <DEDUP_REMOVED lines=9> */
.L_x_2779:


//--------------------- .text._ZN7cutlass13device_kernelIN5flash11enable_sm90INS1_16FlashAttnFwdSm90INS1_25CollectiveMainloopFwdSm90ILi2EN4cute5tupleIJNS5_1CILi1EEES8_S8_EEENS6_IJNS7_ILi192EEENS7_ILi128EEENS7_ILi96EEEEEELi96ENS_6half_tEfNS_4arch4Sm90ELb0ELb1ELb1ELb1ELb0ELb0ELb0ELb0ELb1ELb1ELb1ELb0EEENS1_21CollectiveEpilogueFwdINS6_IJSA_SC_SB_EEES9_SE_SG_Li384ELb1ELb1ELb1ELb0EEENS1_36VarlenDynamicPersistentTileSchedulerILi192ELi128ELi384ELi128ELb1ELb1ELb1ELb1ELb0ELb1EEEEEEEEEvNT_6ParamsE --------------------------
	.section	.text._ZN7cutlass13device_kernelIN5flash11enable_sm90INS1_16FlashAttnFwdSm90INS1_25CollectiveMainloopFwdSm90ILi2EN4cute5tupleIJNS5_1CILi1EEES8_S8_EEENS6_IJNS7_ILi192EEENS7_ILi128EEENS7_ILi96EEEEEELi96ENS_6half_tEfNS_4arch4Sm90ELb0ELb1ELb1ELb1ELb0ELb0ELb0ELb0ELb1ELb1ELb1ELb0EEENS1_21CollectiveEpilogueFwdINS6_IJSA_SC_SB_EEES9_SE_SG_Li384ELb1ELb1ELb1ELb0EEENS1_36VarlenDynamicPersistentTileSchedulerILi192ELi128ELi384ELi128ELb1ELb1ELb1ELb1ELb0ELb1EEEEEEEEEvNT_6ParamsE,"ax",@progbits
	.align	128
.text._ZN7cutlass13device_kernelIN5flash11enable_sm90INS1_16FlashAttnFwdSm90INS1_25CollectiveMainloopFwdSm90ILi2EN4cute5tupleIJNS5_1CILi1EEES8_S8_EEENS6_IJNS7_ILi192EEENS7_ILi128EEENS7_ILi96EEEEEELi96ENS_6half_tEfNS_4arch4Sm90ELb0ELb1ELb1ELb1ELb0ELb0ELb0ELb0ELb1ELb1ELb1ELb0EEENS1_21CollectiveEpilogueFwdINS6_IJSA_SC_SB_EEES9_SE_SG_Li384ELb1ELb1ELb1ELb0EEENS1_36VarlenDynamicPersistentTileSchedulerILi192ELi128ELi384ELi128ELb1ELb1ELb1ELb1ELb0ELb1EEEEEEEEEvNT_6ParamsE:
        .type           _ZN7cutlass13device_kernelIN5flash11enable_sm90INS1_16FlashAttnFwdSm90INS1_25CollectiveMainloopFwdSm90ILi2EN4cute5tupleIJNS5_1CILi1EEES8_S8_EEENS6_IJNS7_ILi192EEENS7_ILi128EEENS7_ILi96EEEEEELi96ENS_6half_tEfNS_4arch4Sm90ELb0ELb1ELb1ELb1ELb0ELb0ELb0ELb0ELb1ELb1ELb1ELb0EEENS1_21CollectiveEpilogueFwdINS6_IJSA_SC_SB_EEES9_SE_SG_Li384ELb1ELb1ELb1ELb0EEENS1_36VarlenDynamicPersistentTileSchedulerILi192ELi128ELi384ELi128ELb1ELb1ELb1ELb1ELb0ELb1EEEEEEEEEvNT_6ParamsE,@function
        .size           _ZN7cutlass13device_kernelIN5flash11enable_sm90INS1_16FlashAttnFwdSm90INS1_25CollectiveMainloopFwdSm90ILi2EN4cute5tupleIJNS5_1CILi1EEES8_S8_EEENS6_IJNS7_ILi192EEENS7_ILi128EEENS7_ILi96EEEEEELi96ENS_6half_tEfNS_4arch4Sm90ELb0ELb1ELb1ELb1ELb0ELb0ELb0ELb0ELb1ELb1ELb1ELb0EEENS1_21CollectiveEpilogueFwdINS6_IJSA_SC_SB_EEES9_SE_SG_Li384ELb1ELb1ELb1ELb0EEENS1_36VarlenDynamicPersistentTileSchedulerILi192ELi128ELi384ELi128ELb1ELb1ELb1ELb1ELb0ELb1EEEEEEEEEvNT_6ParamsE,(.L_x_2780 - _ZN7cutlass13device_kernelIN5flash11enable_sm90INS1_16FlashAttnFwdSm90INS1_25CollectiveMainloopFwdSm90ILi2EN4cute5tupleIJNS5_1CILi1EEES8_S8_EEENS6_IJNS7_ILi192EEENS7_ILi128EEENS7_ILi96EEEEEELi96ENS_6half_tEfNS_4arch4Sm90ELb0ELb1ELb1ELb1ELb0ELb0ELb0ELb0ELb1ELb1ELb1ELb0EEENS1_21CollectiveEpilogueFwdINS6_IJSA_SC_SB_EEES9_SE_SG_Li384ELb1ELb1ELb1ELb0EEENS1_36VarlenDynamicPersistentTileSchedulerILi192ELi128ELi384ELi128ELb1ELb1ELb1ELb1ELb0ELb1EEEEEEEEEvNT_6ParamsE)
        .other          _ZN7cutlass13device_kernelIN5flash11enable_sm90INS1_16FlashAttnFwdSm90INS1_25CollectiveMainloopFwdSm90ILi2EN4cute5tupleIJNS5_1CILi1EEES8_S8_EEENS6_IJNS7_ILi192EEENS7_ILi128EEENS7_ILi96EEEEEELi96ENS_6half_tEfNS_4arch4Sm90ELb0ELb1ELb1ELb1ELb0ELb0ELb0ELb0ELb1ELb1ELb1ELb0EEENS1_21CollectiveEpilogueFwdINS6_IJSA_SC_SB_EEES9_SE_SG_Li384ELb1ELb1ELb1ELb0EEENS1_36VarlenDynamicPersistentTileSchedulerILi192ELi128ELi384ELi128ELb1ELb1ELb1ELb1ELb0ELb1EEEEEEEEEvNT_6ParamsE,@"STO_CUDA_ENTRY STV_DEFAULT"
_ZN7cutlass13device_kernelIN5flash11enable_sm90INS1_16FlashAttnFwdSm90INS1_25CollectiveMainloopFwdSm90ILi2EN4cute5tupleIJNS5_1CILi1EEES8_S8_EEENS6_IJNS7_ILi192EEENS7_ILi128EEENS7_ILi96EEEEEELi96ENS_6half_tEfNS_4arch4Sm90ELb0ELb1ELb1ELb1ELb0ELb0ELb0ELb0ELb1ELb1ELb1ELb0EEENS1_21CollectiveEpilogueFwdINS6_IJSA_SC_SB_EEES9_SE_SG_Li384ELb1ELb1ELb1ELb0EEENS1_36VarlenDynamicPersistentTileSchedulerILi192ELi128ELi384ELi128ELb1ELb1ELb1ELb1ELb0ELb1EEEEEEEEEvNT_6ParamsE:
        /* <DEDUP_REMOVED lines=18> */
.L_x_1064:
[----:B------:R-:W-:Y:S05]  /*0120*/  BSYNC B0 ;  /* 0x0000000000007941 */ /* 0x000fea0003800000 */
.L_x_1063:
        /* <DEDUP_REMOVED lines=41> */
.L_x_1065:
        /* <DEDUP_REMOVED lines=22> */
.L_x_1066:
        /* <DEDUP_REMOVED lines=18> */
.L_x_1067:
        /* <DEDUP_REMOVED lines=22> */
.L_x_1068:
        /* <DEDUP_REMOVED lines=22> */
.L_x_1069:
[----:B------:R-:W-:Y:S01]  /*0900*/  PLOP3.LUT P0, PT, PT, PT, UP0, 0x80, 0x0 ;  /* 0x000000000000781c */ /* 0x000fe20003f0f008 */
[----:B------:R-:W-:Y:S01]  /*0910*/  UMOV UR36, 0x1 ;  /* 0x0000000100247882 */ /* 0x000fe20000000000 */
[----:B------:R-:W-:Y:S01]  /*0920*/  NOP ;  /* 0x0000000000007918 */ /* 0x000fe20000000000 */
[----:B------:R-:W-:Y:S01]  /*0930*/  USEL UR36, UR36, 0x2, !UP0 ;  /* 0x0000000224247887 */ /* 0x000fe2000c000000 */
[----:B------:R-:W-:Y:S01]  /*0940*/  ULDC.64 UR52, c[0x0][0x208] ;  /* 0x0000820000347ab9 */ /* 0x000fe20000000a00 */
[----:B012-4-:R-:W-:Y:S08]  /*0950*/  BAR.SYNC.DEFER_BLOCKING 0x0 ;  /* 0x0000000000007b1d */ /* 0x017ff00000010000 */
[----:B------:R-:W-:Y:S05]  /*0960*/  @!P0 BRA `(.L_x_1070) ;  /* 0x00000124000c8947 */ /* 0x000fea0003800000 */
.L_x_1071:
[----:B------:R-:W-:-:S08]  /*0970*/  NOP ;  /* 0x0000000000007918 */ /* 0x000fd00000000000 */
[----:B------:R-:W0:Y:S02]  /*0980*/  USETMAXREG.TRY_ALLOC.CTAPOOL UP0, 0xa0 ;  /* 0x000000a0000079c8 */ /* 0x000e240008000600 */
[----:B0-----:R-:W-:-:S13]  /*0990*/  PLOP3.LUT P0, PT, PT, PT, UP0, 0x80, 0x0 ;  /* 0x000000000000781c */ /* 0x001fda0003f0f008 */
[----:B------:R-:W-:Y:S05]  /*09a0*/  @!P0 BRA `(.L_x_1071) ;  /* 0xfffffffc00f08947 */ /* 0x000fea000383ffff */
[----:B------:R-:W0:Y:S01]  /*09b0*/  S2R R2, SR_TID.X ;  /* 0x0000000000027919 */ /* 0x000e220000002100 */
        /* <DEDUP_REMOVED lines=13> */
[----:B------:R-:W-:Y:S01]  /*0a90*/  VIADD R13, R2, 0xffffff80 ;  /* 0xffffff80020d7836 */ /* 0x000fe20000000000 */
[----:B------:R-:W-:Y:S01]  /*0aa0*/  R2UR UR5, R9 ;  /* 0x00000000090572ca */ /* 0x000fe200000e0000 */
[----:B------:R-:W-:Y:S01]  /*0ab0*/  IMAD.MOV.U32 R18, RZ, RZ, 0x40 ;  /* 0x00000040ff127424 */ /* 0x000fe200078e00ff */
[----:B------:R-:W-:Y:S01]  /*0ac0*/  R2UR UR7, R10 ;  /* 0x000000000a0772ca */ /* 0x000fe200000e0000 */
[----:B------:R-:W-:Y:S01]  /*0ad0*/  ULOP3.LUT UR50, UR36, 0x1, URZ, 0xfc, !UPT ;  /* 0x0000000124327892 */ /* 0x000fe2000f8efc3f */
[----:B------:R-:W-:Y:S01]  /*0ae0*/  SHF.R.S32.HI R0, RZ, 0x1f, R13 ;  /* 0x0000001fff007819 */ /* 0x000fe2000001140d */
[----:B------:R-:W-:Y:S01]  /*0af0*/  UMOV UR49, URZ ;  /* 0x0000003f00317c82 */ /* 0x000fe20008000000 */
[----:B------:R-:W-:Y:S01]  /*0b00*/  R2UR UR6, R11 ;  /* 0x000000000b0672ca */ /* 0x000fe200000e0000 */
[----:B------:R-:W-:Y:S01]  /*0b10*/  UMOV UR51, URZ ;  /* 0x0000003f00337c82 */ /* 0x000fe20008000000 */
[CC--:B------:R-:W-:Y:S01]  /*0b20*/  LEA.HI R3, R0.reuse, R13.reuse, RZ, 0x4 ;  /* 0x0000000d00037211 */ /* 0x0c0fe200078f20ff */
[----:B------:R-:W-:Y:S01]  /*0b30*/  UMOV UR48, URZ ;  /* 0x0000003f00307c82 */ /* 0x000fe20008000000 */
[----:B------:R-:W-:-:S02]  /*0b40*/  LEA.HI R2, R0, R13, RZ, 0x7 ;  /* 0x0000000d00027211 */ /* 0x000fc400078f38ff */
[----:B------:R-:W-:Y:S02]  /*0b50*/  LOP3.LUT R4, R3, 0xfffffff0, RZ, 0xc0, !PT ;  /* 0xfffffff003047812 */ /* 0x000fe400078ec0ff */
[----:B------:R-:W-:Y:S02]  /*0b60*/  SHF.R.S32.HI R6, RZ, 0x4, R3 ;  /* 0x00000004ff067819 */ /* 0x000fe40000011403 */
[----:B------:R-:W-:Y:S01]  /*0b70*/  LOP3.LUT R152, R2, 0xffffff80, RZ, 0xc0, !PT ;  /* 0xffffff8002987812 */ /* 0x000fe200078ec0ff */
[----:B------:R-:W-:Y:S01]  /*0b80*/  IMAD.IADD R4, R13, 0x1, -R4 ;  /* 0x000000010d047824 */ /* 0x000fe200078e0a04 */
[----:B------:R-:W-:Y:S02]  /*0b90*/  LEA.HI R3, R3, R6, RZ, 0x1 ;  /* 0x0000000603037211 */ /* 0x000fe400078f08ff */
[----:B------:R-:W-:Y:S01]  /*0ba0*/  LEA.HI R7, R0, R13, RZ, 0x5 ;  /* 0x0000000d00077211 */ /* 0x000fe200078f28ff */
[----:B------:R-:W-:Y:S01]  /*0bb0*/  IMAD.IADD R152, R13, 0x1, -R152 ;  /* 0x000000010d987824 */ /* 0x000fe200078e0a98 */
[----:B------:R-:W-:-:S02]  /*0bc0*/  LOP3.LUT R5, R3, 0x1ffffffe, RZ, 0xc0, !PT ;  /* 0x1ffffffe03057812 */ /* 0x000fc400078ec0ff */
[----:B------:R-:W-:Y:S02]  /*0bd0*/  SHF.R.S32.HI R3, RZ, 0x1f, R4 ;  /* 0x0000001fff037819 */ /* 0x000fe40000011404 */
[----:B------:R-:W-:Y:S01]  /*0be0*/  SHF.R.S32.HI R9, RZ, 0x1f, R152 ;  /* 0x0000001fff097819 */ /* 0x000fe20000011498 */
[----:B------:R-:W-:Y:S01]  /*0bf0*/  IMAD.IADD R5, R6, 0x1, -R5 ;  /* 0x0000000106057824 */ /* 0x000fe200078e0a05 */
[----:B------:R-:W-:Y:S02]  /*0c00*/  LEA.HI R3, R3, R4, RZ, 0x3 ;  /* 0x0000000403037211 */ /* 0x000fe400078f18ff */
[----:B------:R-:W-:Y:S01]  /*0c10*/  LEA.HI R8, R9, R152, RZ, 0x2 ;  /* 0x0000009809087211 */ /* 0x000fe200078f10ff */
[----:B------:R-:W-:Y:S01]  /*0c20*/  IMAD.SHL.U32 R5, R5, 0x8, RZ ;  /* 0x0000000805057824 */ /* 0x000fe200078e00ff */
[----:B------:R-:W-:Y:S01]  /*0c30*/  SHF.R.S32.HI R7, RZ, 0x5, R7 ;  /* 0x00000005ff077819 */ /* 0x000fe20000011407 */
[----:B------:R-:W-:Y:S01]  /*0c40*/  IMAD.SHL.U32 R6, R3, 0x40, RZ ;  /* 0x0000004003067824 */ /* 0x000fe200078e00ff */
[----:B------:R-:W-:-:S02]  /*0c50*/  SHF.R.S32.HI R10, RZ, 0x2, R8 ;  /* 0x00000002ff0a7819 */ /* 0x000fc40000011408 */
[----:B------:R-:W-:Y:S01]  /*0c60*/  SHF.R.S32.HI R11, RZ, 0x1f, R8 ;  /* 0x0000001fff0b7819 */ /* 0x000fe20000011408 */
[----:B------:R-:W-:Y:S01]  /*0c70*/  IMAD R12, R7, 0x10, R4 ;  /* 0x00000010070c7824 */ /* 0x000fe200078e0204 */
[----:B------:R-:W-:Y:S02]  /*0c80*/  LOP3.LUT R3, R3, 0xfffffff8, RZ, 0xc0, !PT ;  /* 0xfffffff803037812 */ /* 0x000fe400078ec0ff */
[----:B------:R-:W-:Y:S02]  /*0c90*/  SHF.R.S32.HI R14, RZ, 0x7, R2 ;  /* 0x00000007ff0e7819 */ /* 0x000fe40000011402 */
[----:B------:R-:W-:Y:S01]  /*0ca0*/  LEA.HI R11, R11, R10, RZ, 0x3 ;  /* 0x0000000a0b0b7211 */ /* 0x000fe200078f18ff */
[----:B------:R-:W-:Y:S01]  /*0cb0*/  IMAD.IADD R3, R4, 0x1, -R3 ;  /* 0x0000000104037824 */ /* 0x000fe200078e0a03 */
[----:B------:R-:W-:Y:S01]  /*0cc0*/  LEA.HI R9, R9, R152, RZ, 0x5 ;  /* 0x0000009809097211 */ /* 0x000fe200078f28ff */
[----:B------:R-:W-:Y:S01]  /*0cd0*/  IMAD.HI R4, R14, 0x55555556, RZ ;  /* 0x555555560e047827 */ /* 0x000fe200078e02ff */
[----:B------:R-:W-:-:S02]  /*0ce0*/  LOP3.LUT R11, R11, 0xfffffff8, RZ, 0xc0, !PT ;  /* 0xfffffff80b0b7812 */ /* 0x000fc400078ec0ff */
[----:B------:R-:W-:Y:S01]  /*0cf0*/  LOP3.LUT R6, R6, 0x7ffffe00, RZ, 0xc0, !PT ;  /* 0x7ffffe0006067812 */ /* 0x000fe200078ec0ff */
[----:B------:R-:W-:Y:S01]  /*0d00*/  IMAD.SHL.U32 R2, R3, 0x40, RZ ;  /* 0x0000004003027824 */ /* 0x000fe200078e00ff */
[----:B------:R-:W-:Y:S01]  /*0d10*/  LEA.HI R4, R4, R4, RZ, 0x1 ;  /* 0x0000000404047211 */ /* 0x000fe200078f08ff */
[----:B------:R-:W-:Y:S01]  /*0d20*/  IMAD.IADD R10, R10, 0x1, -R11 ;  /* 0x000000010a0a7824 */ /* 0x000fe200078e0a0b */
[----:B------:R-:W-:Y:S01]  /*0d30*/  SHF.R.S32.HI R9, RZ, 0x5, R9 ;  /* 0x00000005ff097819 */ /* 0x000fe20000011409 */
[----:B------:R-:W-:Y:S01]  /*0d40*/  IMAD R6, R7, 0x400, R6 ;  /* 0x0000040007067824 */ /* 0x000fe200078e0206 */
[----:B------:R-:W-:Y:S01]  /*0d50*/  LOP3.LUT R2, R2, 0x1c0, RZ, 0xc0, !PT ;  /* 0x000001c002027812 */ /* 0x000fe200078ec0ff */
[--C-:B------:R-:W-:Y:S01]  /*0d60*/  IMAD.U32 R7, R12, 0x20, R5.reuse ;  /* 0x000000200c077824 */ /* 0x100fe200078e0005 */
[----:B------:R-:W-:Y:S01]  /*0d70*/  LEA.HI R0, R0, R13, RZ, 0x2 ;  /* 0x0000000d00007211 */ /* 0x000fe200078f10ff */
[----:B------:R-:W-:Y:S01]  /*0d80*/  IMAD R4, R4, -0x3, R14 ;  /* 0xfffffffd04047824 */ /* 0x000fe200078e020e */
[----:B------:R-:W-:Y:S01]  /*0d90*/  LOP3.LUT R5, R2, 0x8, R5, 0xf8, !PT ;  /* 0x0000000802057812 */ /* 0x000fe200078ef805 */
[----:B------:R-:W-:Y:S01]  /*0da0*/  IMAD R9, R9, 0x10, R10 ;  /* 0x0000001009097824 */ /* 0x000fe200078e020a */
[----:B------:R-:W-:Y:S01]  /*0db0*/  SHF.R.U32.HI R2, RZ, 0x3, R2 ;  /* 0x00000003ff027819 */ /* 0x000fe20000011602 */
[----:B------:R0:W-:Y:S01]  /*0dc0*/  STL [R1+0x20], R7 ;  /* 0x0000200701007387 */ /* 0x0001e20000100800 */
[----:B------:R-:W-:Y:S01]  /*0dd0*/  LOP3.LUT R150, R0, 0xfffffffc, RZ, 0xc0, !PT ;  /* 0xfffffffc00967812 */ /* 0x000fe200078ec0ff */
[----:B------:R-:W-:Y:S01]  /*0de0*/  IMAD R11, R4, 0x40, R9 ;  /* 0x00000040040b7824 */ /* 0x000fe200078e0209 */
[----:B------:R-:W-:-:S02]  /*0df0*/  LOP3.LUT R5, R5, R2, RZ, 0x3c, !PT ;  /* 0x0000000205057212 */ /* 0x000fc400078e3cff */
[----:B------:R-:W-:Y:S01]  /*0e00*/  R2P PR, R3, 0x6 ;  /* 0x0000000603007804 */ /* 0x000fe20000000000 */
[----:B------:R-:W-:Y:S01]  /*0e10*/  IMAD.IADD R150, R13, 0x1, -R150 ;  /* 0x000000010d967824 */ /* 0x000fe200078e0a96 */
[----:B------:R1:W-:Y:S01]  /*0e20*/  STL [R1+0x1c], R11 ;  /* 0x00001c0b01007387 */ /* 0x0003e20000100800 */
[----:B------:R-:W-:Y:S01]  /*0e30*/  IMAD.IADD R5, R6, 0x1, R5 ;  /* 0x0000000106057824 */ /* 0x000fe200078e0205 */
[----:B------:R-:W-:Y:S01]  /*0e40*/  SHF.R.S32.HI R151, RZ, 0x2, R0 ;  /* 0x00000002ff977819 */ /* 0x000fe20000011400 */
[----:B------:R-:W-:Y:S01]  /*0e50*/  IMAD.SHL.U32 R137, R150, 0x8, RZ ;  /* 0x0000000896897824 */ /* 0x000fe200078e00ff */
[----:B0-----:R-:W-:Y:S02]  /*0e60*/  LOP3.LUT R7, R8, 0x7ffffffc, RZ, 0xc0, !PT ;  /* 0x7ffffffc08077812 */ /* 0x001fe400078ec0ff */
[----:B------:R-:W-:Y:S01]  /*0e70*/  LEA.HI R2, R150, R150, RZ, 0x1 ;  /* 0x0000009696027211 */ /* 0x000fe200078f08ff */
[----:B------:R-:W-:Y:S01]  /*0e80*/  VIADD R140, R137, 0x40 ;  /* 0x00000040898c7836 */ /* 0x000fe20000000000 */
[----:B------:R-:W-:Y:S01]  /*0e90*/  LEA R17, R5, UR42, 0x1 ;  /* 0x0000002a05117c11 */ /* 0x000fe2000f8e08ff */
[----:B------:R-:W-:Y:S01]  /*0ea0*/  IMAD.IADD R7, R152, 0x1, -R7 ;  /* 0x0000000198077824 */ /* 0x000fe200078e0a07 */
[----:B------:R-:W-:Y:S01]  /*0eb0*/  LOP3.LUT R3, R2, 0x1ffffffe, RZ, 0xc0, !PT ;  /* 0x1ffffffe02037812 */ /* 0x000fe200078ec0ff */
[----:B------:R-:W-:Y:S01]  /*0ec0*/  VIADD R138, R137, 0x20 ;  /* 0x00000020898a7836 */ /* 0x000fe20000000000 */
[----:B------:R-:W-:Y:S01]  /*0ed0*/  SEL R18, R18, 0xffffffc0, !P2 ;  /* 0xffffffc012127807 */ /* 0x000fe20005000000 */
[----:B------:R-:W-:Y:S01]  /*0ee0*/  IMAD.SHL.U32 R16, R7, 0x2, RZ ;  /* 0x0000000207107824 */ /* 0x000fe200078e00ff */
[----:B------:R-:W-:Y:S01]  /*0ef0*/  SHF.R.S32.HI R0, RZ, 0x1f, R140 ;  /* 0x0000001fff007819 */ /* 0x000fe2000001148c */
[----:B------:R-:W-:Y:S01]  /*0f00*/  VIADD R19, R17, 0x21800 ;  /* 0x0002180011137836 */ /* 0x000fe20000000000 */
[----:B------:R-:W-:Y:S01]  /*0f10*/  SHF.R.S32.HI R2, RZ, 0x1f, R138 ;  /* 0x0000001fff027819 */ /* 0x000fe2000001148a */
[----:B------:R-:W-:-:S02]  /*0f20*/  VIADD R148, R16, 0x20 ;  /* 0x0000002010947836 */ /* 0x000fc40000000000 */
[C---:B------:R-:W-:Y:S02]  /*0f30*/  VIADD R147, R16.reuse, 0x28 ;  /* 0x0000002810937836 */ /* 0x040fe40000000000 */
[C---:B------:R-:W-:Y:S01]  /*0f40*/  VIADD R146, R16.reuse, 0x30 ;  /* 0x0000003010927836 */ /* 0x040fe20000000000 */
[----:B------:R-:W-:Y:S01]  /*0f50*/  SHF.R.S32.HI R0, RZ, 0x1f, R148 ;  /* 0x0000001fff007819 */ /* 0x000fe20000011494 */
        /* <DEDUP_REMOVED lines=8> */
[----:B------:R-:W-:Y:S01]  /*0fe0*/  VIADD R141, R16, 0x58 ;  /* 0x00000058108d7836 */ /* 0x000fe20000000000 */
[----:B------:R-:W-:Y:S01]  /*0ff0*/  SHF.R.S32.HI R155, RZ, 0x1f, R143 ;  /* 0x0000001fff9b7819 */ /* 0x000fe2000001148f */
[----:B------:R-:W-:Y:S01]  /*1000*/  VIADD R22, R17, 0x21820 ;  /* 0x0002182011167836 */ /* 0x000fe20000000000 */
[----:B------:R-:W-:Y:S01]  /*1010*/  SHF.R.S32.HI R154, RZ, 0x1f, R142 ;  /* 0x0000001fff9a7819 */ /* 0x000fe2000001148e */
[----:B------:R-:W-:Y:S01]  /*1020*/  IMAD.IADD R3, R150, 0x1, -R3 ;  /* 0x0000000196037824 */ /* 0x000fe200078e0a03 */
[----:B------:R-:W-:Y:S01]  /*1030*/  SHF.R.S32.HI R153, RZ, 0x1f, R141 ;  /* 0x0000001fff997819 */ /* 0x000fe2000001148d */
[----:B------:R-:W-:-:S02]  /*1040*/  @P1 VIADD R22, R19, 0xffffffe0 ;  /* 0xffffffe013161836 */ /* 0x000fc40000000000 */
[----:B------:R-:W-:Y:S02]  /*1050*/  IMAD.IADD R19, R19, 0x1, R18 ;  /* 0x0000000113137824 */ /* 0x000fe400078e0212 */
[----:B------:R-:W-:Y:S02]  /*1060*/  VIADD R139, R16, 0x18 ;  /* 0x00000018108b7836 */ /* 0x000fe40000000000 */
[----:B------:R-:W-:Y:S02]  /*1070*/  IMAD R136, R3, 0x8, R11 ;  /* 0x0000000803887824 */ /* 0x000fe400078e020b */
[----:B------:R-:W-:Y:S02]  /*1080*/  IMAD.IADD R18, R18, 0x1, R22 ;  /* 0x0000000112127824 */ /* 0x000fe400078e0216 */
[----:B-1----:R-:W-:-:S07]  /*1090*/  VIADD R23, R22, 0x6000 ;  /* 0x0000600016177836 */ /* 0x002fce0000000000 */
.L_x_1167:
[----:B------:R-:W-:Y:S02]  /*10a0*/  ULDC.64 UR8, c[0x0][0xa28] ;  /* 0x00028a0000087ab9 */ /* 0x000fe40000000a00 */
[----:B------:R-:W-:-:S04]  /*10b0*/  UISETP.NE.U32.AND UP0, UPT, UR8, URZ, UPT ;  /* 0x0000003f0800728c */ /* 0x000fc8000bf05070 */
[----:B------:R-:W-:-:S03]  /*10c0*/  UISETP.NE.AND.EX UP0, UPT, UR9, URZ, UPT, UP0 ;  /* 0x0000003f0900728c */ /* 0x000fc6000bf05300 */
[----:B------:R-:W-:Y:S02]  /*10d0*/  ULDC.64 UR8, c[0x0][0xa18] ;  /* 0x0002860000087ab9 */ /* 0x000fe40000000a00 */
[----:B------:R-:W-:Y:S01]  /*10e0*/  UISETP.NE.U32.AND UP1, UPT, UR8, URZ, UPT ;  /* 0x0000003f0800728c */ /* 0x000fe2000bf25070 */
[----:B------:R-:W-:-:S03]  /*10f0*/  PLOP3.LUT P0, PT, PT, PT, UP0, 0x80, 0x0 ;  /* 0x000000000000781c */ /* 0x000fc60003f0f008 */
[----:B------:R-:W-:-:S03]  /*1100*/  UISETP.NE.AND.EX UP1, UPT, UR9, URZ, UPT, UP1 ;  /* 0x0000003f0900728c */ /* 0x000fc6000bf25310 */
[----:B------:R-:W-:Y:S02]  /*1110*/  @UP0 ULDC.64 UR8, c[0x0][0xa28] ;  /* 0x00028a0000080ab9 */ /* 0x000fe40000000a00 */
[----:B------:R-:W-:Y:S01]  /*1120*/  @UP0 UIMAD.WIDE UR8, UR6, 0x4, UR8 ;  /* 0x00000004060808a5 */ /* 0x000fe2000f8e0208 */
[----:B------:R-:W-:-:S05]  /*1130*/  PLOP3.LUT P2, PT, PT, PT, UP1, 0x80, 0x0 ;  /* 0x000000000000781c */ /* 0x000fca0003f4f018 */
[----:B------:R-:W-:Y:S01]  /*1140*/  @UP1 ULDC.64 UR10, c[0x0][0xa18] ;  /* 0x00028600000a1ab9 */ /* 0x000fe20000000a00 */
[----:B012---:R-:W-:Y:S02]  /*1150*/  IMAD.U32 R2, RZ, RZ, UR8 ;  /* 0x00000008ff027e24 */ /* 0x007fe4000f8e00ff */
[----:B----4-:R-:W-:Y:S01]  /*1160*/  IMAD.U32 R3, RZ, RZ, UR9 ;  /* 0x00000009ff037e24 */ /* 0x010fe2000f8e00ff */
[----:B------:R-:W-:Y:S02]  /*1170*/  @UP1 UIMAD.WIDE UR8, UR6, 0x4, UR10 ;  /* 0x00000004060818a5 */ /* 0x000fe4000f8e020a */
[----:B------:R-:W-:Y:S02]  /*1180*/  ULOP3.LUT UR4, UR7, 0xff000000, URZ, 0xc0, !UPT ;  /* 0xff00000007047892 */ /* 0x000fe4000f8ec03f */
[----:B------:R-:W2:Y:S01]  /*1190*/  @P0 LDG.E R2, desc[UR52][R2.64] ;  /* 0x0000003402020981 */ /* 0x000ea2000c1e1900 */
[----:B------:R-:W-:Y:S01]  /*11a0*/  ULDC.64 UR10, c[0x0][0xa20] ;  /* 0x00028800000a7ab9 */ /* 0x000fe20000000a00 */
[----:B------:R-:W-:-:S02]  /*11b0*/  IMAD.U32 R4, RZ, RZ, UR8 ;  /* 0x00000008ff047e24 */ /* 0x000fc4000f8e00ff */
[----:B------:R-:W-:Y:S01]  /*11c0*/  IMAD.U32 R5, RZ, RZ, UR9 ;  /* 0x00000009ff057e24 */ /* 0x000fe2000f8e00ff */
[----:B------:R-:W-:-:S04]  /*11d0*/  ULDC.64 UR8, c[0x0][0x418] ;  /* 0x0001060000087ab9 */ /* 0x000fc80000000a00 */
[----:B---3--:R-:W3:Y:S01]  /*11e0*/  @P2 LDG.E R4, desc[UR52][R4.64] ;  /* 0x0000003404042981 */ /* 0x008ee2000c1e1900 */
[----:B------:R-:W-:Y:S01]  /*11f0*/  UISETP.NE.U32.AND UP0, UPT, UR8, URZ, UPT ;  /* 0x0000003f0800728c */ /* 0x000fe2000bf05070 */
[----:B------:R-:W-:Y:S01]  /*1200*/  ISETP.NE.U32.AND P1, PT, RZ, UR10, PT ;  /* 0x0000000aff007c0c */ /* 0x000fe2000bf25070 */
[----:B------:R-:W-:Y:S02]  /*1210*/  ULOP3.LUT UR46, UR7, 0xff0000, URZ, 0xc0, !UPT ;  /* 0x00ff0000072e7892 */ /* 0x000fe4000f8ec03f */
[----:B------:R-:W-:Y:S01]  /*1220*/  UISETP.NE.AND.EX UP0, UPT, UR9, URZ, UPT, UP0 ;  /* 0x0000003f0900728c */ /* 0x000fe2000bf05300 */
[----:B------:R-:W-:Y:S01]  /*1230*/  ISETP.NE.AND.EX P1, PT, RZ, UR11, PT, P1 ;  /* 0x0000000bff007c0c */ /* 0x000fe2000bf25310 */
[----:B------:R-:W-:Y:S01]  /*1240*/  ULDC UR8, c[0x0][0x424] ;  /* 0x0001090000087ab9 */ /* 0x000fe20000000800 */
[----:B------:R-:W-:Y:S02]  /*1250*/  USHF.R.U32.HI UR4, URZ, 0x8, UR4 ;  /* 0x000000083f047899 */ /* 0x000fe40008011604 */
[----:B------:R-:W-:Y:S01]  /*1260*/  USEL UR8, UR8, 0x1, UP0 ;  /* 0x0000000108087887 */ /* 0x000fe20008000000 */
[----:B------:R-:W-:Y:S01]  /*1270*/  ULDC UR9, c[0x0][0x2f0] ;  /* 0x0000bc0000097ab9 */ /* 0x000fe20000000800 */
[----:B------:R-:W-:Y:S01]  /*1280*/  UMOV UR39, URZ ;  /* 0x0000003f00277c82 */ /* 0x000fe20008000000 */
[----:B------:R-:W-:Y:S01]  /*1290*/  ULEA.HI UR46, UR46, UR4, URZ, 0x10 ;  /* 0x000000042e2e7291 */ /* 0x000fe2000f8f803f */
[----:B------:R-:W-:Y:S01]  /*12a0*/  ULDC UR47, c[0x0][0x288] ;  /* 0x0000a200002f7ab9 */ /* 0x000fe20000000800 */
[----:B------:R-:W-:-:S02]  /*12b0*/  UIMAD UR4, UR8, UR9, URZ ;  /* 0x00000009080472a4 */ /* 0x000fc4000f8e023f */
[----:B------:R-:W-:Y:S01]  /*12c0*/  ULOP3.LUT UR41, UR7, 0xffff, URZ, 0xc0, !UPT ;  /* 0x0000ffff07297892 */ /* 0x000fe2000f8ec03f */
[----:B--2---:R-:W-:Y:S02]  /*12d0*/  @P0 R2UR UR39, R2 ;  /* 0x00000000022702ca */ /* 0x004fe400000e0000 */
[----:B---3--:R-:W-:Y:S01]  /*12e0*/  @P2 R2UR UR47, R4 ;  /* 0x00000000042f22ca */ /* 0x008fe200000e0000 */
[----:B-----5:R-:W-:-:S14]  /*12f0*/  @P2 BRA `(.L_x_1072) ;  /* 0x0000000000342947 */ /* 0x020fdc0003800000 */
[----:B------:R-:W-:Y:S02]  /*1300*/  ULDC.64 UR8, c[0x0][0xa00] ;  /* 0x0002800000087ab9 */ /* 0x000fe40000000a00 */
[----:B------:R-:W-:-:S04]  /*1310*/  ISETP.NE.U32.AND P0, PT, RZ, UR8, PT ;  /* 0x00000008ff007c0c */ /* 0x000fc8000bf05070 */
[----:B------:R-:W-:-:S13]  /*1320*/  ISETP.NE.AND.EX P0, PT, RZ, UR9, PT, P0 ;  /* 0x00000009ff007c0c */ /* 0x000fda000bf05300 */
[----:B------:R-:W-:Y:S05]  /*1330*/  @!P0 BRA `(.L_x_1072) ;  /* 0x0000000000248947 */ /* 0x000fea0003800000 */
[----:B------:R-:W-:Y:S02]  /*1340*/  ULDC.64 UR8, c[0x0][0xa00] ;  /* 0x0002800000087ab9 */ /* 0x000fe40000000a00 */
        /* <DEDUP_REMOVED lines=8> */
.L_x_1072:
[----:B------:R-:W-:Y:S01]  /*13d0*/  UMOV UR43, UR6 ;  /* 0x00000006002b7c82 */ /* 0x000fe20008000000 */
[----:B------:R-:W-:Y:S05]  /*13e0*/  @!P1 BRA `(.L_x_1073) ;  /* 0x00000000001c9947 */ /* 0x000fea0003800000 */
[----:B------:R-:W-:Y:S02]  /*13f0*/  ULDC.64 UR8, c[0x0][0xa20] ;  /* 0x0002880000087ab9 */ /* 0x000fe40000000a00 */
[----:B------:R-:W-:-:S06]  /*1400*/  UIMAD.WIDE UR6, UR6, 0x4, UR8 ;  /* 0x00000004060678a5 */ /* 0x000fcc000f8e0208 */
[----:B------:R-:W-:Y:S02]  /*1410*/  IMAD.U32 R2, RZ, RZ, UR6 ;  /* 0x00000006ff027e24 */ /* 0x000fe4000f8e00ff */
[----:B------:R-:W-:-:S05]  /*1420*/  IMAD.U32 R3, RZ, RZ, UR7 ;  /* 0x00000007ff037e24 */ /* 0x000fca000f8e00ff */
[----:B------:R-:W2:Y:S02]  /*1430*/  LDG.E R2, desc[UR52][R2.64] ;  /* 0x0000003402027981 */ /* 0x000ea4000c1e1900 */
[----:B--2---:R-:W-:Y:S01]  /*1440*/  R2UR UR4, R2 ;  /* 0x00000000020472ca */ /* 0x004fe200000e0000 */
[----:B------:R-:W-:-:S14]  /*1450*/  BRA `(.L_x_1074) ;  /* 0x0000000000347947 */ /* 0x000fdc0003800000 */
.L_x_1073:
        /* <DEDUP_REMOVED lines=13> */
.L_x_1074:
[----:B------:R-:W-:Y:S01]  /*1530*/  ULDC UR6, c[0x0][0x448] ;  /* 0x0001120000067ab9 */ /* 0x000fe20000000800 */
[----:B------:R-:W-:Y:S02]  /*1540*/  UIMAD UR40, UR5, 0xc0, URZ ;  /* 0x000000c0052878a4 */ /* 0x000fe4000f8e023f */
[----:B------:R-:W-:Y:S02]  /*1550*/  UISETP.NE.AND UP0, UPT, UR6, 0x1, UPT ;  /* 0x000000010600788c */ /* 0x000fe4000bf05270 */
[----:B------:R-:W-:Y:S02]  /*1560*/  UIADD3 UR39, -UR39, UR4, URZ ;  /* 0x0000000427277290 */ /* 0x000fe4000fffe13f */
[----:B------:R-:W-:Y:S01]  /*1570*/  UIADD3 UR8, UR40, 0xbf, URZ ;  /* 0x000000bf28087890 */ /* 0x000fe2000fffe03f */
[----:B------:R-:W-:Y:S01]  /*1580*/  ULDC.64 UR4, c[0x0][0x9e0] ;  /* 0x0002780000047ab9 */ /* 0x000fe20000000a00 */
[----:B------:R-:W-:Y:S02]  /*1590*/  UIADD3 UR9, UR39, 0x1, -UR47 ;  /* 0x0000000127097890 */ /* 0x000fe4000fffe82f */
[----:B------:R-:W-:-:S03]  /*15a0*/  UISETP.GE.AND UP1, UPT, UR5, 0x1, UPT ;  /* 0x000000010500788c */ /* 0x000fc6000bf26270 */
[----:B------:R-:W-:Y:S01]  /*15b0*/  @UP0 ULDC UR6, c[0x0][0x44c] ;  /* 0x0001130000060ab9 */ /* 0x000fe20000000800 */
[----:B------:R-:W-:Y:S01]  /*15c0*/  @UP0 ULDC UR10, c[0x0][0x450] ;  /* 0x00011400000a0ab9 */ /* 0x000fe20000000800 */
[----:B------:R-:W-:Y:S01]  /*15d0*/  UIMAD.WIDE.U32 UR6, UR8, UR6, URZ ;  /* 0x00000006080672a5 */ /* 0x000fe2000f8e003f */
[----:B------:R-:W-:-:S03]  /*15e0*/  PLOP3.LUT P1, PT, PT, PT, UP1, 0x80, 0x0 ;  /* 0x000000000000781c */ /* 0x000fc60003f2f018 */
[----:B------:R-:W-:-:S04]  /*15f0*/  @UP0 USHF.R.U32.HI UR8, URZ, UR10, UR7 ;  /* 0x0000000a3f080299 */ /* 0x000fc80008011607 */
[----:B------:R-:W-:-:S04]  /*1600*/  UIADD3 UR9, UR9, UR8, URZ ;  /* 0x0000000809097290 */ /* 0x000fc8000fffe03f */
[----:B------:R-:W-:Y:S02]  /*1610*/  UIADD3 UR4, UR9, UR4, URZ ;  /* 0x0000000409047290 */ /* 0x000fe4000fffe03f */
[----:B------:R-:W-:Y:S10]  /*1620*/  @!P1 BRA `(.L_x_1075) ;  /* 0x0000000000449947 */ /* 0x000ff40003800000 */
        /* <DEDUP_REMOVED lines=10> */
.L_x_1076:
[----:B------:R-:W-:-:S11]  /*16d0*/  UISETP.NE.AND UP1, UPT, UR5, 0x1, UPT ;  /* 0x000000010500788c */ /* 0x000fd6000bf25270 */
[----:B------:R-:W-:Y:S02]  /*16e0*/  @UP1 ULDC.64 UR10, c[0x0][0x9e8] ;  /* 0x00027a00000a1ab9 */ /* 0x000fe40000000a00 */
[----:B------:R-:W-:-:S04]  /*16f0*/  UIMAD.WIDE.U32 UR6, UR8, UR10, URZ ;  /* 0x0000000a080672a5 */ /* 0x000fc8000f8e003f */
[----:B------:R-:W-:-:S12]  /*1700*/  @UP1 USHF.R.U32.HI UR8, URZ, UR11, UR7 ;  /* 0x0000000b3f081299 */ /* 0x000fd80008011607 */
.L_x_1077:
[----:B------:R-:W-:-:S04]  /*1710*/  UIMAD UR8, UR8, UR5, UR5 ;  /* 0x00000005080872a4 */ /* 0x000fc8000f8e0205 */
[----:B------:R-:W-:-:S04]  /*1720*/  UISETP.LT.AND UP1, UPT, UR4, UR8, UPT ;  /* 0x000000080400728c */ /* 0x000fc8000bf21270 */
[----:B------:R-:W-:-:S12]  /*1730*/  USEL UR4, UR4, UR8, UP1 ;  /* 0x0000000804047287 */ /* 0x000fd80008800000 */
.L_x_1075:
[----:B------:R-:W-:Y:S02]  /*1740*/  UIADD3 UR8, UR39, 0x7f, URZ ;  /* 0x0000007f27087890 */ /* 0x000fe4000fffe03f */
[----:B------:R-:W-:Y:S02]  /*1750*/  UIADD3 UR9, UR4, 0x7f, URZ ;  /* 0x0000007f04097890 */ /* 0x000fe4000fffe03f */
[----:B------:R-:W-:Y:S02]  /*1760*/  USHF.R.S32.HI UR4, URZ, 0x1f, UR8 ;  /* 0x0000001f3f047899 */ /* 0x000fe40008011408 */
[----:B------:R-:W-:Y:S01]  /*1770*/  USHF.R.S32.HI UR10, URZ, 0x1f, UR9 ;  /* 0x0000001f3f0a7899 */ /* 0x000fe20008011409 */
[----:B------:R-:W-:Y:S01]  /*1780*/  @UP0 ULDC UR6, c[0x0][0x44c] ;  /* 0x0001130000060ab9 */ /* 0x000fe20000000800 */
[----:B------:R-:W-:Y:S02]  /*1790*/  ULEA.HI UR4, UR4, UR8, URZ, 0x7 ;  /* 0x0000000804047291 */ /* 0x000fe4000f8f383f */
[----:B------:R-:W-:-:S02]  /*17a0*/  ULEA.HI UR10, UR10, UR9, URZ, 0x7 ;  /* 0x000000090a0a7291 */ /* 0x000fc4000f8f383f */
[----:B------:R-:W-:Y:S01]  /*17b0*/  UIMAD.WIDE.U32 UR6, UR40, UR6, URZ ;  /* 0x00000006280672a5 */ /* 0x000fe2000f8e003f */
[----:B------:R-:W-:Y:S01]  /*17c0*/  @UP0 ULDC UR12, c[0x0][0x450] ;  /* 0x00011400000c0ab9 */ /* 0x000fe20000000800 */
[----:B------:R-:W-:Y:S01]  /*17d0*/  UMOV UR11, UR40 ;  /* 0x00000028000b7c82 */ /* 0x000fe20008000000 */
[----:B------:R-:W-:Y:S02]  /*17e0*/  USHF.R.S32.HI UR4, URZ, 0x7, UR4 ;  /* 0x000000073f047899 */ /* 0x000fe40008011404 */
[----:B------:R-:W-:Y:S02]  /*17f0*/  USHF.R.S32.HI UR10, URZ, 0x7, UR10 ;  /* 0x000000073f0a7899 */ /* 0x000fe4000801140a */
[----:B------:R-:W-:Y:S02]  /*1800*/  UIADD3 UR55, UR39, -UR47, URZ ;  /* 0x8000002f27377290 */ /* 0x000fe4000fffe03f */
[----:B------:R-:W-:Y:S02]  /*1810*/  @UP0 USHF.R.U32.HI UR11, URZ, UR12, UR7 ;  /* 0x0000000c3f0b0299 */ /* 0x000fe40008011607 */
[----:B------:R-:W-:-:S02]  /*1820*/  UISETP.LT.AND UP0, UPT, UR4, UR10, UPT ;  /* 0x0000000a0400728c */ /* 0x000fc4000bf01270 */
        /* <DEDUP_REMOVED lines=15> */
.L_x_1079:
[----:B------:R-:W-:-:S11]  /*1920*/  UISETP.NE.AND UP0, UPT, UR5, 0x1, UPT ;  /* 0x000000010500788c */ /* 0x000fd6000bf05270 */
[----:B------:R-:W-:Y:S02]  /*1930*/  @UP0 ULDC.64 UR10, c[0x0][0x9e8] ;  /* 0x00027a00000a0ab9 */ /* 0x000fe40000000a00 */
[----:B------:R-:W-:-:S04]  /*1940*/  UIMAD.WIDE.U32 UR8, UR7, UR10, URZ ;  /* 0x0000000a070872a5 */ /* 0x000fc8000f8e003f */
[----:B------:R-:W-:-:S12]  /*1950*/  @UP0 USHF.R.U32.HI UR7, URZ, UR11, UR9 ;  /* 0x0000000b3f070299 */ /* 0x000fd80008011609 */
.L_x_1080:
[----:B------:R-:W-:-:S04]  /*1960*/  UIMAD UR5, UR7, UR5, URZ ;  /* 0x00000005070572a4 */ /* 0x000fc8000f8e023f */
[----:B------:R-:W-:-:S04]  /*1970*/  UISETP.LT.AND UP0, UPT, UR4, UR5, UPT ;  /* 0x000000050400728c */ /* 0x000fc8000bf01270 */
[----:B------:R-:W-:-:S12]  /*1980*/  USEL UR4, UR4, UR5, !UP0 ;  /* 0x0000000504047287 */ /* 0x000fd8000c000000 */
.L_x_1078:
[----:B------:R-:W-:Y:S02]  /*1990*/  USHF.R.S32.HI UR5, URZ, 0x1f, UR4 ;  /* 0x0000001f3f057899 */ /* 0x000fe40008011404 */
[----:B------:R-:W-:Y:S02]  /*19a0*/  ULOP3.LUT UR38, UR46, 0xff, URZ, 0xc0, !UPT ;  /* 0x000000ff2e267892 */ /* 0x000fe4000f8ec03f */
[----:B------:R-:W-:Y:S02]  /*19b0*/  ULEA.HI UR5, UR5, UR4, URZ, 0x7 ;  /* 0x0000000405057291 */ /* 0x000fe4000f8f383f */
[----:B------:R-:W-:Y:S02]  /*19c0*/  USHF.R.U32.HI UR46, URZ, 0x10, UR46 ;  /* 0x000000103f2e7899 */ /* 0x000fe4000801162e */
[----:B------:R-:W-:Y:S01]  /*19d0*/  USHF.R.S32.HI UR5, URZ, 0x7, UR5 ;  /* 0x000000073f057899 */ /* 0x000fe20008011405 */
[----:B------:R-:W-:-:S03]  /*19e0*/  UMOV UR4, URZ ;  /* 0x0000003f00047c82 */ /* 0x000fc60008000000 */
[----:B------:R-:W-:-:S04]  /*19f0*/  UISETP.LT.AND UP0, UPT, URZ, UR5, UPT ;  /* 0x000000053f00728c */ /* 0x000fc8000bf01270 */
[----:B------:R-:W-:-:S04]  /*1a00*/  USEL UR37, URZ, UR5, !UP0 ;  /* 0x000000053f257287 */ /* 0x000fc8000c000000 */
[----:B------:R-:W-:-:S06]  /*1a10*/  UISETP.GT.AND UP0, UPT, UR6, UR37, UPT ;  /* 0x000000250600728c */ /* 0x000fcc000bf04270 */
[----:B------:R-:W-:-:S13]  /*1a20*/  PLOP3.LUT P0, PT, PT, PT, UP0, 0x80, 0x0 ;  /* 0x000000000000781c */ /* 0x000fda0003f0f008 */
[----:B------:R-:W-:Y:S05]  /*1a30*/  @!P0 BRA `(.L_x_1081) ;  /* 0x0000000000948947 */ /* 0x000fea0003800000 */
[----:B------:R-:W-:Y:S01]  /*1a40*/  UISETP.NE.AND UP0, UPT, UR46, URZ, UPT ;  /* 0x0000003f2e00728c */ /* 0x000fe2000bf05270 */
[----:B------:R-:W-:-:S03]  /*1a50*/  ULDC UR4, c[0x0][0x9f0] ;  /* 0x00027c0000047ab9 */ /* 0x000fc60000000800 */
[----:B------:R-:W-:-:S04]  /*1a60*/  USEL UR10, UR46, UR4, UP0 ;  /* 0x000000042e0a7287 */ /* 0x000fc80008000000 */
[----:B------:R-:W-:Y:S02]  /*1a70*/  UIADD3 UR4, UR10, -0x1, UR6 ;  /* 0xffffffff0a047890 */ /* 0x000fe4000fffe006 */
[----:B------:R-:W-:Y:S02]  /*1a80*/  IMAD.U32 R3, RZ, RZ, UR10 ;  /* 0x0000000aff037e24 */ /* 0x000fe4000f8e00ff */
[----:B------:R-:W-:-:S03]  /*1a90*/  UIADD3 UR7, -UR37, UR4, URZ ;  /* 0x0000000425077290 */ /* 0x000fc6000fffe13f */
[-C--:B------:R-:W-:Y:S01]  /*1aa0*/  IABS R0, R3.reuse ;  /* 0x0000000300007213 */ /* 0x080fe20000000000 */
[----:B------:R-:W-:Y:S01]  /*1ab0*/  UMOV UR4, URZ ;  /* 0x0000003f00047c82 */ /* 0x000fe20008000000 */
[----:B------:R-:W-:Y:S01]  /*1ac0*/  IABS R5, R3 ;  /* 0x0000000300057213 */ /* 0x000fe20000000000 */
[----:B------:R-:W-:Y:S01]  /*1ad0*/  IMAD.U32 R4, RZ, RZ, UR7 ;  /* 0x00000007ff047e24 */ /* 0x000fe2000f8e00ff */
[----:B------:R-:W-:Y:S01]  /*1ae0*/  R2UR UR11, R0 ;  /* 0x00000000000b72ca */ /* 0x000fe200000e0000 */
[----:B------:R-:W-:-:S03]  /*1af0*/  ULOP3.LUT UR7, UR7, UR10, URZ, 0x3c, !UPT ;  /* 0x0000000a07077292 */ /* 0x000fc6000f8e3c3f */
[----:B------:R-:W-:-:S05]  /*1b00*/  IABS R4, R4 ;  /* 0x0000000400047213 */ /* 0x000fca0000000000 */
[----:B------:R-:W-:-:S04]  /*1b10*/  IMAD.MOV.U32 R3, RZ, RZ, R4 ;  /* 0x000000ffff037224 */ /* 0x000fc800078e0004 */
        /* <DEDUP_REMOVED lines=23> */
.L_x_1081:
[----:B------:R-:W-:Y:S01]  /*1c90*/  UIMAD UR37, UR38, UR4, UR37 ;  /* 0x00000004262572a4 */ /* 0x000fe2000f8e0225 */
[----:B------:R-:W-:Y:S01]  /*1ca0*/  IMAD.U32 R88, RZ, RZ, UR6 ;  /* 0x00000006ff587e24 */ /* 0x000fe2000f8e00ff */
[----:B------:R-:W-:Y:S01]  /*1cb0*/  PLOP3.LUT P0, PT, PT, PT, PT, 0x80, 0x0 ;  /* 0x000000000000781c */ /* 0x000fe20003f0f070 */
[----:B------:R-:W-:Y:S01]  /*1cc0*/  IMAD.U32 R3, RZ, RZ, UR4 ;  /* 0x00000004ff037e24 */ /* 0x000fe2000f8e00ff */
[----:B------:R-:W-:Y:S01]  /*1cd0*/  CS2R R134, SRZ ;  /* 0x0000000000867805 */ /* 0x000fe2000001ff00 */
[----:B------:R-:W-:Y:S01]  /*1ce0*/  IMAD.MOV.U32 R2, RZ, RZ, RZ ;  /* 0x000000ffff027224 */ /* 0x000fe200078e00ff */
[----:B------:R-:W-:Y:S01]  /*1cf0*/  CS2R R132, SRZ ;  /* 0x0000000000847805 */ /* 0x000fe2000001ff00 */
[----:B------:R-:W-:Y:S01]  /*1d00*/  IMAD.MOV.U32 R0, RZ, RZ, RZ ;  /* 0x000000ffff007224 */ /* 0x000fe200078e00ff */
[----:B------:R-:W-:Y:S02]  /*1d10*/  VIADDMNMX R88, R3, UR37, R88, PT ;  /* 0x0000002503587c46 */ /* 0x000fe4000b800158 */
[----:B------:R-:W-:-:S02]  /*1d20*/  CS2R R130, SRZ ;  /* 0x0000000000827805 */ /* 0x000fc4000001ff00 */
[----:B------:R-:W-:Y:S02]  /*1d30*/  CS2R R128, SRZ ;  /* 0x0000000000807805 */ /* 0x000fe4000001ff00 */
[----:B------:R-:W-:Y:S02]  /*1d40*/  CS2R R126, SRZ ;  /* 0x00000000007e7805 */ /* 0x000fe4000001ff00 */
[----:B------:R-:W-:Y:S02]  /*1d50*/  ISETP.GT.AND P1, PT, R88, UR37, PT ;  /* 0x0000002558007c0c */ /* 0x000fe4000bf24270 */
        /* <DEDUP_REMOVED lines=20> */
[----:B------:R-:W0:Y:S02]  /*1ea0*/  S2R R4, SR_TID.X ;  /* 0x0000000000047919 */ /* 0x000e240000002100 */
[----:B0-----:R-:W-:-:S05]  /*1eb0*/  VIADD R5, R4, 0xffffff80 ;  /* 0xffffff8004057836 */ /* 0x001fca0000000000 */
[----:B------:R-:W-:-:S04]  /*1ec0*/  SHF.R.S32.HI R4, RZ, 0x1f, R5 ;  /* 0x0000001fff047819 */ /* 0x000fc80000011405 */
[----:B------:R-:W-:-:S04]  /*1ed0*/  LEA.HI R4, R4, R5, RZ, 0x7 ;  /* 0x0000000504047211 */ /* 0x000fc800078f38ff */
[----:B------:R-:W-:-:S05]  /*1ee0*/  SHF.R.S32.HI R4, RZ, 0x7, R4 ;  /* 0x00000007ff047819 */ /* 0x000fca0000011404 */
[----:B------:R-:W0:Y:S02]  /*1ef0*/  SHFL.IDX PT, R0, R4, RZ, 0x1f ;  /* 0x00001fff04007589 */ /* 0x000e2400000e0000 */
[----:B0-----:R-:W-:-:S13]  /*1f00*/  R2UR UR45, R0 ;  /* 0x00000000002d72ca */ /* 0x001fda00000e0000 */
[----:B------:R-:W-:-:S04]  /*1f10*/  UIMAD.WIDE UR4, UR45, 0x55555556, URZ ;  /* 0x555555562d0478a5 */ /* 0x000fc8000f8e023f */
[----:B------:R-:W-:Y:S02]  /*1f20*/  ULEA.HI UR54, UR5, UR5, URZ, 0x1 ;  /* 0x0000000505367291 */ /* 0x000fe4000f8f083f */
[----:B------:R-:W-:Y:S02]  /*1f30*/  UIADD3 UR5, UR42, 0x21800, URZ ;  /* 0x000218002a057890 */ /* 0x000fe4000fffe03f */
[----:B------:R-:W-:Y:S02]  /*1f40*/  UIMAD UR54, UR54, -0x3, UR45 ;  /* 0xfffffffd363678a4 */ /* 0x000fe4000f8e022d */
[----:B------:R-:W-:Y:S02]  /*1f50*/  ULOP3.LUT UP0, URZ, UR5, 0x3ff, URZ, 0xc0, !UPT ;  /* 0x000003ff053f7892 */ /* 0x000fe4000f80c03f */
[----:B------:R-:W-:Y:S02]  /*1f60*/  ULEA UR4, UR54, UR42, 0xc ;  /* 0x0000002a36047291 */ /* 0x000fe4000f8e603f */
[----:B------:R-:W-:-:S02]  /*1f70*/  ULEA UR5, UR54, UR5, 0xd ;  /* 0x0000000536057291 */ /* 0x000fc4000f8e683f */
[----:B------:R-:W-:Y:S01]  /*1f80*/  PLOP3.LUT P0, PT, PT, PT, UP0, 0x80, 0x0 ;  /* 0x000000000000781c */ /* 0x000fe20003f0f008 */
[----:B------:R-:W-:Y:S02]  /*1f90*/  UIADD3 UR4, UR4, 0xc400, URZ ;  /* 0x0000c40004047890 */ /* 0x000fe4000fffe03f */
[----:B------:R-:W-:Y:S02]  /*1fa0*/  USHF.R.U32.HI UR5, URZ, 0x4, UR5 ;  /* 0x000000043f057899 */ /* 0x000fe40008011605 */
[----:B------:R-:W-:Y:S02]  /*1fb0*/  USHF.R.U32.HI UR4, URZ, 0x4, UR4 ;  /* 0x000000043f047899 */ /* 0x000fe40008011604 */
[----:B------:R-:W-:Y:S02]  /*1fc0*/  ULOP3.LUT UR44, UR5, 0x3fff, URZ, 0xc0, !UPT ;  /* 0x00003fff052c7892 */ /* 0x000fe4000f8ec03f */
[----:B------:R-:W-:-:S04]  /*1fd0*/  ULOP3.LUT UR56, UR4, 0x3fff, URZ, 0xc0, !UPT ;  /* 0x00003fff04387892 */ /* 0x000fc8000f8ec03f */
[----:B------:R-:W-:Y:S08]  /*1fe0*/  @!P0 BRA `(.L_x_1083) ;  /* 0x0000000000408947 */ /* 0x000ff00003800000 */
        /* <DEDUP_REMOVED lines=16> */
.L_x_1083:
[----:B------:R-:W-:Y:S01]  /*20f0*/  ULEA.HI UR4, UR49, UR49, URZ, 0x1 ;  /* 0x0000003131047291 */ /* 0x000fe2000f8f083f */
[----:B------:R-:W-:-:S03]  /*2100*/  IMAD.U32 R2, RZ, RZ, UR50 ;  /* 0x00000032ff027e24 */ /* 0x000fc6000f8e00ff */
[----:B------:R-:W-:Y:S02]  /*2110*/  ULOP3.LUT UR4, UR4, 0xfffffffe, URZ, 0xc0, !UPT ;  /* 0xfffffffe04047892 */ /* 0x000fe4000f8ec03f */
[----:B------:R-:W-:Y:S02]  /*2120*/  ISETP.NE.AND P0, PT, R2, 0x3, PT ;  /* 0x000000030200780c */ /* 0x000fe40003f05270 */
[----:B------:R-:W-:-:S06]  /*2130*/  UIADD3 UR4, UR49, -UR4, URZ ;  /* 0x8000000431047290 */ /* 0x000fcc000fffe03f */
[----:B------:R-:W-:-:S05]  /*2140*/  IMAD.U32 R0, RZ, RZ, UR4 ;  /* 0x00000004ff007e24 */ /* 0x000fca000f8e00ff */
[----:B------:R-:W-:-:S04]  /*2150*/  SHF.L.U32 R0, R0, 0x1f, RZ ;  /* 0x0000001f00007819 */ /* 0x000fc800000006ff */
[----:B------:R-:W0:Y:S02]  /*2160*/  SYNCS.PHASECHK.TRANS64.TRYWAIT P1, [UR42+0x2d800], R0 ;  /* 0x02d80000ff0075a7 */ /* 0x000e24000802016a */
[----:B0-----:R-:W-:Y:S05]  /*2170*/  @!P1 BRA `(.L_x_1084) ;  /* 0x0000017c00c09947 */ /* 0x001fea0003800000 */
.L_x_1304:
[----:B------:R-:W-:Y:S05]  /*2180*/  @!P0 BRA `(.L_x_1085) ;  /* 0x0000000000048947 */ /* 0x000fea0003800000 */
[----:B------:R-:W-:Y:S01]  /*2190*/  BPT.TRAP 0x1 ;  /* 0x000000040000795c */ /* 0x000fe20000300000 */
.L_x_1085:
[----:B------:R-:W-:Y:S02]  /*21a0*/  IMAD.U32 R90, RZ, RZ, UR48 ;  /* 0x00000030ff5a7e24 */ /* 0x000fe4000f8e00ff */
[----:B0-----:R-:W-:-:S03]  /*21b0*/  IMAD.U32 R3, RZ, RZ, UR51 ;  /* 0x00000033ff037e24 */ /* 0x001fc6000f8e00ff */
[----:B------:R-:W-:Y:S02]  /*21c0*/  LEA R90, R90, UR42, 0x3 ;  /* 0x0000002a5a5a7c11 */ /* 0x000fe4000f8e18ff */
[----:B------:R-:W-:-:S04]  /*21d0*/  SHF.L.U32 R3, R3, 0x1f, RZ ;  /* 0x0000001f03037819 */ /* 0x000fc800000006ff */
[----:B------:R0:W1:Y:S01]  /*21e0*/  SYNCS.PHASECHK.TRANS64.TRYWAIT P2, [R90+URZ+0x2d830], R3 ;  /* 0x02d830035a0075a7 */ /* 0x000062000804017f */
[----:B------:R-:W-:Y:S05]  /*21f0*/  @!P0 BRA `(.L_x_1086) ;  /* 0x0000000000048947 */ /* 0x000fea0003800000 */
[----:B------:R-:W-:Y:S01]  /*2200*/  BPT.TRAP 0x1 ;  /* 0x000000040000795c */ /* 0x000fe20000300000 */
.L_x_1086:
[----:B------:R-:W2:Y:S02]  /*2210*/  S2R R0, SR_TID.X ;  /* 0x0000000000007919 */ /* 0x000ea40000002100 */
[----:B--2---:R-:W-:Y:S01]  /*2220*/  LOP3.LUT P1, RZ, R0, 0x7f, RZ, 0xc0, !PT ;  /* 0x0000007f00ff7812 */ /* 0x004fe2000782c0ff */
[----:B-1----:R-:W-:-:S12]  /*2230*/  @P2 BRA `(.L_x_1087) ;  /* 0x0000000000082947 */ /* 0x002fd80003800000 */
[----:B------:R-:W1:Y:S02]  /*2240*/  SYNCS.PHASECHK.TRANS64.TRYWAIT P2, [R90+URZ+0x2d830], R3 ;  /* 0x02d830035a0075a7 */ /* 0x000e64000804017f */
[----:B-1----:R-:W-:Y:S05]  /*2250*/  @!P2 BRA `(.L_x_1088) ;  /* 0x0000017c00a0a947 */ /* 0x002fea0003800000 */
.L_x_1087:
[----:B------:R-:W-:Y:S05]  /*2260*/  WARPSYNC.ALL ;  /* 0x0000000000007948 */ /* 0x000fea0003800000 */
[----:B------:R-:W-:Y:S01]  /*2270*/  UIADD3 UR4, UR42, 0x15400, URZ ;  /* 0x000154002a047890 */ /* 0x000fe2000fffe03f */
[----:B------:R-:W-:Y:S01]  /*2280*/  WARPGROUP.ARRIVE ;  /* 0x00000000000079c5 */ /* 0x000fe20000000000 */
[----:B------:R-:W-:Y:S01]  /*2290*/  UMOV UR5, 0x80000020 ;  /* 0x8000002000057882 */ /* 0x000fe20000000000 */
[----:B------:R-:W-:Y:S01]  /*22a0*/  UMOV UR7, 0x80000020 ;  /* 0x8000002000077882 */ /* 0x000fe20000000000 */
[----:B------:R-:W-:Y:S01]  /*22b0*/  USHF.R.U32.HI UR4, URZ, 0x4, UR4 ;  /* 0x000000043f047899 */ /* 0x000fe20008011604 */
[----:B01----:R-:W-:Y:S01]  /*22c0*/  @!P1 VIADD R90, R90, 0x2d840 ;  /* 0x0002d8405a5a9836 */ /* 0x003fe20000000000 */
[----:B------:R-:W-:Y:S01]  /*22d0*/  UMOV UR9, 0x80000020 ;  /* 0x8000002000097882 */ /* 0x000fe20000000000 */
[----:B------:R-:W-:Y:S01]  /*22e0*/  UMOV UR11, 0x80000020 ;  /* 0x80000020000b7882 */ /* 0x000fe20000000000 */
[----:B------:R-:W-:Y:S01]  /*22f0*/  ULOP3.LUT UR4, UR4, 0x3fff, URZ, 0xc0, !UPT ;  /* 0x00003fff04047892 */ /* 0x000fe2000f8ec03f */
[----:B------:R-:W-:Y:S01]  /*2300*/  UMOV UR13, 0x80000020 ;  /* 0x80000020000d7882 */ /* 0x000fe20000000000 */
[----:B------:R-:W-:-:S02]  /*2310*/  UMOV UR15, 0x80000020 ;  /* 0x80000020000f7882 */ /* 0x000fc40000000000 */
[----:B------:R-:W-:Y:S01]  /*2320*/  ULOP3.LUT UR32, UR4, 0x10000, URZ, 0xfc, !UPT ;  /* 0x0001000004207892 */ /* 0x000fe2000f8efc3f */
[----:B------:R-:W-:Y:S01]  /*2330*/  @!P1 PRMT R90, RZ, 0x654, R90 ;  /* 0x00000654ff5a9816 */ /* 0x000fe2000000005a */
[----:B------:R-:W-:Y:S02]  /*2340*/  ULOP3.LUT UR4, UR56, 0x10000, URZ, 0xfc, !UPT ;  /* 0x0001000038047892 */ /* 0x000fe4000f8efc3f */
[----:B------:R-:W-:Y:S02]  /*2350*/  UIMAD UR6, UR48, 0x600, UR32 ;  /* 0x00000600300678a4 */ /* 0x000fe4000f8e0220 */
[----:B------:R-:W-:Y:S02]  /*2360*/  UIADD3 UR8, UR4, 0x2, URZ ;  /* 0x0000000204087890 */ /* 0x000fe4000fffe03f */
[----:B------:R-:W-:Y:S02]  /*2370*/  UIADD3 UR10, UR6, 0x2, URZ ;  /* 0x00000002060a7890 */ /* 0x000fe4000fffe03f */
[----:B------:R-:W-:-:S02]  /*2380*/  UIADD3 UR12, UR4, 0x300, URZ ;  /* 0x00000300040c7890 */ /* 0x000fc4000fffe03f */
[----:B------:R-:W-:Y:S02]  /*2390*/  UIADD3 UR14, UR6, 0x200, URZ ;  /* 0x00000200060e7890 */ /* 0x000fe4000fffe03f */
[----:B------:R-:W-:Y:S01]  /*23a0*/  HGMMA.64x128x16.F32 R24, gdesc[UR4], RZ, !UPT, gsb0 ;  /* 0x01e00000041879f0 */ /* 0x000fe2000c0008ff */
        /* <DEDUP_REMOVED lines=12> */
[----:B------:R-:W-:Y:S01]  /*2470*/  ULDC UR7, c[0x0][0x448] ;  /* 0x0001120000077ab9 */ /* 0x000fe20000000800 */
[----:B------:R-:W-:Y:S01]  /*2480*/  ULDC UR6, c[0x0][0x9d8] ;  /* 0x0002760000067ab9 */ /* 0x000fe20000000800 */
[----:B------:R-:W-:Y:S01]  /*2490*/  UISETP.NE.AND UP0, UPT, UR7, 0x1, UPT ;  /* 0x000000010700788c */ /* 0x000fe2000bf05270 */
[----:B------:R-:W-:Y:S02]  /*24a0*/  ULDC UR33, c[0x0][0x9dc] ;  /* 0x0002770000217ab9 */ /* 0x000fe40000000800 */
[----:B------:R-:W-:-:S03]  /*24b0*/  ULOP3.LUT UR33, URZ, UR33, URZ, 0x33, !UPT ;  /* 0x000000213f217292 */ /* 0x000fc6000f8e333f */
[----:B------:R-:W-:Y:S02]  /*24c0*/  PLOP3.LUT P2, PT, PT, PT, UP0, 0x80, 0x0 ;  /* 0x000000000000781c */ /* 0x000fe40003f4f008 */
[----:B------:R-:W-:-:S03]  /*24d0*/  PLOP3.LUT P3, PT, PT, PT, UP0, 0x80, 0x0 ;  /* 0x000000000000781c */ /* 0x000fc60003f6f008 */
[----:B------:R-:W-:Y:S01]  /*24e0*/  @UP0 ULDC UR7, c[0x0][0x44c] ;  /* 0x0001130000070ab9 */ /* 0x000fe20000000800 */
        /* <DEDUP_REMOVED lines=17> */
[----:B------:R-:W-:Y:S01]  /*2600*/  FMUL.FTZ R55, R65, UR6 ;  /* 0x0000000641377c20 */ /* 0x000fe20008410000 */
[----:B------:R-:W-:Y:S02]  /*2610*/  VIADD R65, R136, UR40 ;  /* 0x0000002888417c36 */ /* 0x000fe40008000000 */
[----:B------:R-:W-:Y:S01]  /*2620*/  FMUL.FTZ R91, R29, UR6 ;  /* 0x000000061d5b7c20 */ /* 0x000fe20008410000 */
[----:B------:R-:W-:Y:S01]  /*2630*/  FMUL.FTZ R12, R46, UR6 ;  /* 0x000000062e0c7c20 */ /* 0x000fe20008410000 */
[----:B------:R-:W-:Y:S01]  /*2640*/  FMUL.FTZ R13, R47, UR6 ;  /* 0x000000062f0d7c20 */ /* 0x000fe20008410000 */
[----:B------:R-:W-:Y:S01]  /*2650*/  @P2 IMAD.HI.U32 R29, R65, UR7, RZ ;  /* 0x00000007411d2c27 */ /* 0x000fe2000f8e00ff */
[----:B------:R-:W-:-:S03]  /*2660*/  @UP0 ULDC UR7, c[0x0][0x450] ;  /* 0x0001140000070ab9 */ /* 0x000fc60000000800 */
[----:B------:R-:W-:Y:S01]  /*2670*/  FMUL.FTZ R46, R48, UR6 ;  /* 0x00000006302e7c20 */ /* 0x000fe20008410000 */
[----:B------:R-:W-:Y:S01]  /*2680*/  FMUL.FTZ R47, R49, UR6 ;  /* 0x00000006312f7c20 */ /* 0x000fe20008410000 */
[----:B------:R-:W-:Y:S01]  /*2690*/  FMUL.FTZ R3, R27, UR6 ;  /* 0x000000061b037c20 */ /* 0x000fe20008410000 */
[----:B------:R-:W-:Y:S01]  /*26a0*/  @P3 SHF.R.U32.HI R65, RZ, UR7, R29 ;  /* 0x00000007ff413c19 */ /* 0x000fe2000801161d */
        /* <DEDUP_REMOVED lines=54> */
[----:B------:R-:W0:Y:S01]  /*2a10*/  SHFL.IDX PT, R43, R65, RZ, 0x1c1f ;  /* 0x001c1fff412b7589 */ /* 0x000e2200000e0000 */
[----:B------:R-:W-:Y:S01]  /*2a20*/  FMUL.FTZ R30, R86, UR6 ;  /* 0x00000006561e7c20 */ /* 0x000fe20008410000 */
[----:B------:R-:W-:Y:S01]  /*2a30*/  FMUL.FTZ R29, R87, UR6 ;  /* 0x00000006571d7c20 */ /* 0x000fe20008410000 */
[----:B------:R-:W-:Y:S01]  /*2a40*/  IMAD.MOV.U32 R41, RZ, RZ, -0x80 ;  /* 0xffffff80ff297424 */ /* 0x000fe200078e00ff */
[----:B------:R-:W-:Y:S01]  /*2a50*/  ULDC.64 UR6, c[0x0][0x9e0] ;  /* 0x0002780000067ab9 */ /* 0x000fe20000000a00 */
[----:B------:R-:W1:Y:S01]  /*2a60*/  MUFU.TANH R0, R0 ;  /* 0x0000000000007308 */ /* 0x000e620000002400 */
[----:B------:R-:W-:Y:S01]  /*2a70*/  UISETP.GE.AND UP1, UPT, UR7, 0x1, UPT ;  /* 0x000000010700788c */ /* 0x000fe2000bf26270 */
[C---:B------:R-:W-:Y:S01]  /*2a80*/  IMAD R71, R88.reuse, R41, 0x80 ;  /* 0x0000008058477424 */ /* 0x040fe200078e0229 */
[----:B------:R2:W-:Y:S01]  /*2a90*/  @!P1 SYNCS.ARRIVE.TRANS64.RED.A1T0 RZ, [R90+URZ], RZ ;  /* 0x000000ff5aff99a7 */ /* 0x0005e2000810043f */
[----:B------:R-:W-:Y:S01]  /*2aa0*/  IMAD.U32 R41, RZ, RZ, UR47 ;  /* 0x0000002fff297e24 */ /* 0x000fe2000f8e00ff */
[----:B------:R-:W-:-:S02]  /*2ab0*/  LEA R67, R88, 0xffffff80, 0x7 ;  /* 0xffffff8058437811 */ /* 0x000fc400078e38ff */
[----:B------:R-:W-:Y:S01]  /*2ac0*/  PLOP3.LUT P2, PT, PT, PT, UP1, 0x40, 0x0 ;  /* 0x000000000000781c */ /* 0x000fe20003f4e818 */
[----:B------:R-:W3:Y:S01]  /*2ad0*/  MUFU.TANH R89, R89 ;  /* 0x0000005900597308 */ /* 0x000ee20000002400 */
[C-C-:B------:R-:W-:Y:S02]  /*2ae0*/  IADD3 R40, -R16.reuse, 0x1, R71.reuse ;  /* 0x0000000110287810 */ /* 0x140fe40007ffe147 */
[----:B------:R-:W-:Y:S02]  /*2af0*/  IADD3 R76, -R16, UR39, R71 ;  /* 0x00000027104c7c10 */ /* 0x000fe4000fffe147 */
[----:B------:R-:W-:-:S03]  /*2b00*/  IADD3 R40, -R41, UR39, R40 ;  /* 0x0000002729287c10 */ /* 0x000fc6000fffe128 */
[----:B------:R-:W4:Y:S02]  /*2b10*/  MUFU.TANH R2, R2 ;  /* 0x0000000200027308 */ /* 0x000f240000002400 */
[C---:B------:R-:W-:Y:S02]  /*2b20*/  VIADD R73, R40.reuse, UR6 ;  /* 0x0000000628497c36 */ /* 0x040fe40008000000 */
[----:B------:R-:W-:-:S03]  /*2b30*/  VIADD R78, R40, UR33 ;  /* 0x00000021284e7c36 */ /* 0x000fc60008000000 */
[----:B0-----:R-:W-:Y:S01]  /*2b40*/  VIADDMNMX R69, R43, R73, R76, PT ;  /* 0x000000492b457246 */ /* 0x001fe2000380014c */
[----:B------:R-:W0:Y:S01]  /*2b50*/  MUFU.TANH R3, R3 ;  /* 0x0000000300037308 */ /* 0x000e220000002400 */
[----:B------:R-:W-:-:S07]  /*2b60*/  IMAD.IADD R70, R78, 0x1, R43 ;  /* 0x000000014e467824 */ /* 0x000fce00078e022b */
        /* <DEDUP_REMOVED lines=61> */
[----:B------:R-:W-:Y:S01]  /*2f40*/  IMAD.U32 R40, RZ, RZ, UR47 ;  /* 0x0000002fff287e24 */ /* 0x000fe2000f8e00ff */
[----:B------:R-:W-:Y:S04]  /*2f50*/  BSSY B0, `(.L_x_1090) ;  /* 0x0000011000007945 */ /* 0x000fe80003800000 */
[----:B------:R-:W-:-:S04]  /*2f60*/  IADD3 R40, -R40, UR39, R43 ;  /* 0x0000002728287c10 */ /* 0x000fc8000fffe12b */
        /* <DEDUP_REMOVED lines=10> */
.L_x_1091:
[----:B------:R-:W-:-:S06]  /*3010*/  UISETP.NE.AND UP2, UPT, UR7, 0x1, UPT ;  /* 0x000000010700788c */ /* 0x000fcc000bf45270 */
[----:B------:R-:W-:-:S05]  /*3020*/  PLOP3.LUT P2, PT, PT, PT, UP2, 0x80, 0x0 ;  /* 0x000000000000781c */ /* 0x000fca0003f4f028 */
[----:B------:R-:W-:-:S08]  /*3030*/  @UP2 ULDC.64 UR10, c[0x0][0x9e8] ;  /* 0x00027a00000a2ab9 */ /* 0x000fd00000000a00 */
[----:B------:R-:W-:-:S05]  /*3040*/  @P2 IMAD.HI.U32 R41, R40, UR10, RZ ;  /* 0x0000000a28292c27 */ /* 0x000fca000f8e00ff */
[----:B------:R-:W-:-:S07]  /*3050*/  @P2 SHF.R.U32.HI R40, RZ, UR11, R41 ;  /* 0x0000000bff282c19 */ /* 0x000fce0008011629 */
.L_x_1092:
[----:B------:R-:W-:Y:S05]  /*3060*/  BSYNC B0 ;  /* 0x0000000000007941 */ /* 0x000fea0003800000 */
.L_x_1090:
[----:B------:R-:W-:-:S04]  /*3070*/  IMAD R41, R40, UR7, -R67 ;  /* 0x0000000728297c24 */ /* 0x000fc8000f8e0a43 */
[----:B------:R-:W-:-:S05]  /*3080*/  IMAD.IADD R41, R41, 0x1, -R16 ;  /* 0x0000000129297824 */ /* 0x000fca00078e0a10 */
[----:B------:R-:W-:Y:S02]  /*3090*/  VIMNMX R70, R70, R41, !PT ;  /* 0x0000002946467248 */ /* 0x000fe40007fe0100 */
[----:B------:R-:W-:-:S07]  /*30a0*/  VIADDMNMX R69, R41, UR7, R69, PT ;  /* 0x0000000729457c46 */ /* 0x000fce000b800145 */
.L_x_1089:
[----:B------:R-:W2:Y:S01]  /*30b0*/  LDL.LU R72, [R1] ;  /* 0x0000000001487983 */ /* 0x000ea20000300800 */
[C---:B------:R-:W-:Y:S02]  /*30c0*/  ISETP.GE.AND P4, PT, R71.reuse, 0x9, PT ;  /* 0x000000094700780c */ /* 0x040fe40003f86270 */
[C---:B------:R-:W-:Y:S01]  /*30d0*/  ISETP.GE.AND P2, PT, R71.reuse, 0x2, PT ;  /* 0x000000024700780c */ /* 0x040fe20003f46270 */
[----:B------:R-:W1:Y:S01]  /*30e0*/  SHFL.IDX PT, R65, R65, 0x1, 0x1c1f ;  /* 0x003c1f0041417f89 */ /* 0x000e6200000e0000 */
[----:B------:R-:W-:Y:S02]  /*30f0*/  ISETP.GE.AND P5, PT, R71, 0xa, PT ;  /* 0x0000000a4700780c */ /* 0x000fe40003fa6270 */
[----:B------:R-:W-:-:S04]  /*3100*/  ISETP.GT.AND P3, PT, R70, 0x1, !P2 ;  /* 0x000000014600780c */ /* 0x000fc80005764270 */
[----:B------:R-:W-:-:S04]  /*3110*/  ISETP.LT.OR P3, PT, R69, 0x2, P3 ;  /* 0x000000024500780c */ /* 0x000fc80001f61670 */
[----:B------:R-:W-:Y:S02]  /*3120*/  FSEL R89, R89, -INF , !P3 ;  /* 0xff80000059597808 */ /* 0x000fe40005800000 */
[----:B------:R-:W-:-:S04]  /*3130*/  ISETP.GT.AND P3, PT, R70, 0x9, !P5 ;  /* 0x000000094600780c */ /* 0x000fc80006f64270 */
[----:B------:R-:W-:-:S04]  /*3140*/  ISETP.LT.OR P3, PT, R69, 0xa, P3 ;  /* 0x0000000a4500780c */ /* 0x000fc80001f61670 */
[----:B0-----:R-:W-:Y:S02]  /*3150*/  FSEL R91, R91, -INF , !P3 ;  /* 0xff8000005b5b7808 */ /* 0x001fe40005800000 */
[----:B-1----:R-:W-:Y:S01]  /*3160*/  VIADDMNMX R76, R65, R73, R76, PT ;  /* 0x00000049414c7246 */ /* 0x002fe2000380014c */
[----:B------:R-:W-:Y:S01]  /*3170*/  IMAD.IADD R78, R78, 0x1, R65 ;  /* 0x000000014e4e7824 */ /* 0x000fe200078e0241 */
[----:B--2---:R-:W-:-:S04]  /*3180*/  LOP3.LUT R72, R72, 0xfffffffd, RZ, 0xc0, !PT ;  /* 0xfffffffd48487812 */ /* 0x004fc800078ec0ff */
[----:B------:R-:W-:Y:S02]  /*3190*/  @P4 LOP3.LUT R72, R72, 0x2, RZ, 0xfc, !PT ;  /* 0x0000000248484812 */ /* 0x000fe400078efcff */
[----:B------:R-:W-:Y:S02]  /*31a0*/  ISETP.GT.AND P4, PT, R70, 0x8, !P4 ;  /* 0x000000084600780c */ /* 0x000fe40006784270 */
[----:B------:R-:W-:Y:S02]  /*31b0*/  LOP3.LUT R72, R72, 0xfffffffb, RZ, 0xc0, !PT ;  /* 0xfffffffb48487812 */ /* 0x000fe400078ec0ff */
[----:B------:R-:W-:Y:S02]  /*31c0*/  ISETP.LT.OR P4, PT, R69, 0x9, P4 ;  /* 0x000000094500780c */ /* 0x000fe40002781670 */
[----:B------:R-:W-:Y:S02]  /*31d0*/  @P5 LOP3.LUT R72, R72, 0x4, RZ, 0xfc, !PT ;  /* 0x0000000448485812 */ /* 0x000fe400078efcff */
[----:B------:R-:W-:-:S02]  /*31e0*/  ISETP.GE.AND P5, PT, R71, 0x11, PT ;  /* 0x000000114700780c */ /* 0x000fc40003fa6270 */
[----:B------:R-:W-:Y:S02]  /*31f0*/  FSEL R92, R92, -INF , !P4 ;  /* 0xff8000005c5c7808 */ /* 0x000fe40006000000 */
        /* <DEDUP_REMOVED lines=9> */
[----:B------:R-:W-:Y:S02]  /*3290*/  ISETP.GE.AND P4, PT, R71, 0x19, PT ;  /* 0x000000194700780c */ /* 0x000fe40003f86270 */
[----:B------:R-:W-:Y:S02]  /*32a0*/  ISETP.LT.OR P3, PT, R69, 0x12, P3 ;  /* 0x000000124500780c */ /* 0x000fe40001f61670 */
[----:B------:R-:W-:Y:S02]  /*32b0*/  LOP3.LUT R72, R72, 0xfeffffff, RZ, 0xc0, !PT ;  /* 0xfeffffff48487812 */ /* 0x000fe400078ec0ff */
        /* <DEDUP_REMOVED lines=152> */
[----:B------:R-:W-:-:S03]  /*3c40*/  ISETP.GT.AND P6, PT, R70, 0x79, !P6 ;  /* 0x000000794600780c */ /* 0x000fc600077c4270 */
[----:B------:R0:W-:Y:S01]  /*3c50*/  STL [R1], R72 ;  /* 0x0000004801007387 */ /* 0x0001e20000100800 */
[----:B------:R-:W-:-:S04]  /*3c60*/  ISETP.LT.OR P6, PT, R69, 0x7a, P6 ;  /* 0x0000007a4500780c */ /* 0x000fc800037c1670 */
[----:B------:R-:W-:Y:S02]  /*3c70*/  FSEL R0, R66, -INF , !P6 ;  /* 0xff80000042007808 */ /* 0x000fe40007000000 */
[----:B------:R-:W-:-:S13]  /*3c80*/  PLOP3.LUT P6, PT, PT, PT, UP1, 0x40, 0x0 ;  /* 0x000000000000781c */ /* 0x000fda0003fce818 */
[----:B0-----:R-:W-:Y:S05]  /*3c90*/  @P6 BRA `(.L_x_1093) ;  /* 0x0000000000646947 */ /* 0x001fea0003800000 */
        /* <DEDUP_REMOVED lines=14> */
.L_x_1095:
[----:B------:R-:W-:-:S06]  /*3d80*/  UISETP.NE.AND UP2, UPT, UR7, 0x1, UPT ;  /* 0x000000010700788c */ /* 0x000fcc000bf45270 */
[----:B------:R-:W-:-:S05]  /*3d90*/  PLOP3.LUT P6, PT, PT, PT, UP2, 0x80, 0x0 ;  /* 0x000000000000781c */ /* 0x000fca0003fcf028 */
[----:B------:R-:W-:-:S08]  /*3da0*/  @UP2 ULDC.64 UR10, c[0x0][0x9e8] ;  /* 0x00027a00000a2ab9 */ /* 0x000fd00000000a00 */
[----:B------:R-:W-:Y:S01]  /*3db0*/  @P6 IMAD.HI.U32 R65, R66, UR10, RZ ;  /* 0x0000000a42416c27 */ /* 0x000fe2000f8e00ff */
[----:B------:R-:W-:-:S13]  /*3dc0*/  PLOP3.LUT P6, PT, PT, PT, UP2, 0x80, 0x0 ;  /* 0x000000000000781c */ /* 0x000fda0003fcf028 */
[----:B------:R-:W-:-:S07]  /*3dd0*/  @P6 SHF.R.U32.HI R66, RZ, UR11, R65 ;  /* 0x0000000bff426c19 */ /* 0x000fce0008011641 */
.L_x_1096:
[----:B------:R-:W-:Y:S05]  /*3de0*/  BSYNC B0 ;  /* 0x0000000000007941 */ /* 0x000fea0003800000 */
.L_x_1094:
[----:B------:R-:W-:-:S04]  /*3df0*/  IMAD R67, R66, UR7, -R67 ;  /* 0x0000000742437c24 */ /* 0x000fc8000f8e0a43 */
[----:B------:R-:W-:-:S05]  /*3e00*/  IMAD.IADD R67, R67, 0x1, -R16 ;  /* 0x0000000143437824 */ /* 0x000fca00078e0a10 */
[----:B------:R-:W-:Y:S02]  /*3e10*/  VIMNMX R78, R78, R67, !PT ;  /* 0x000000434e4e7248 */ /* 0x000fe40007fe0100 */
[----:B------:R-:W-:-:S07]  /*3e20*/  VIADDMNMX R76, R67, UR7, R76, PT ;  /* 0x00000007434c7c46 */ /* 0x000fce000b80014c */
.L_x_1093:
        /* <DEDUP_REMOVED lines=9> */
[----:B------:R-:W-:Y:S01]  /*3ec0*/  UMOV UR14, UR40 ;  /* 0x00000028000e7c82 */ /* 0x000fe20008000000 */
[----:B------:R-:W-:Y:S01]  /*3ed0*/  LOP3.LUT P2, RZ, R72, 0x2, RZ, 0xc0, !PT ;  /* 0x0000000248ff7812 */ /* 0x000fe2000784c0ff */
[----:B------:R-:W-:Y:S01]  /*3ee0*/  @UP0 USHF.R.U32.HI UR14, URZ, UR15, UR11 ;  /* 0x0000000f3f0e0299 */ /* 0x000fe2000801160b */
[----:B------:R-:W-:-:S02]  /*3ef0*/  ISETP.GT.AND P4, PT, R78, 0x71, !P4 ;  /* 0x000000714e00780c */ /* 0x000fc40006784270 */
[C---:B------:R-:W-:Y:S01]  /*3f00*/  ISETP.GT.AND P2, PT, R78.reuse, 0x8, !P2 ;  /* 0x000000084e00780c */ /* 0x040fe20005744270 */
[----:B------:R-:W-:Y:S01]  /*3f10*/  UIADD3 UR55, UR55, UR14, URZ ;  /* 0x0000000e37377290 */ /* 0x000fe2000fffe03f */
[----:B------:R-:W-:Y:S02]  /*3f20*/  ISETP.GT.AND P5, PT, R78, 0x78, !P5 ;  /* 0x000000784e00780c */ /* 0x000fe40006fa4270 */
[C---:B------:R-:W-:Y:S01]  /*3f30*/  ISETP.LT.OR P2, PT, R76.reuse, 0x9, P2 ;  /* 0x000000094c00780c */ /* 0x040fe20001741670 */
[----:B------:R-:W-:Y:S01]  /*3f40*/  UIADD3 UR6, UR55, UR6, URZ ;  /* 0x0000000637067290 */ /* 0x000fe2000fffe03f */
[----:B------:R-:W-:Y:S02]  /*3f50*/  ISETP.LT.OR P3, PT, R76, 0x71, P3 ;  /* 0x000000714c00780c */ /* 0x000fe40001f61670 */
[----:B------:R-:W-:Y:S02]  /*3f60*/  FSEL R4, R4, -INF , !P2 ;  /* 0xff80000004047808 */ /* 0x000fe40005000000 */
[----:B------:R-:W-:-:S02]  /*3f70*/  LOP3.LUT P2, RZ, R72, 0x4, RZ, 0xc0, !PT ;  /* 0x0000000448ff7812 */ /* 0x000fc4000784c0ff */
[----:B------:R-:W-:Y:S02]  /*3f80*/  ISETP.LT.OR P4, PT, R76, 0x72, P4 ;  /* 0x000000724c00780c */ /* 0x000fe40002781670 */
[----:B------:R-:W-:Y:S02]  /*3f90*/  ISETP.GT.AND P2, PT, R78, 0x9, !P2 ;  /* 0x000000094e00780c */ /* 0x000fe40005744270 */
[----:B------:R-:W-:Y:S02]  /*3fa0*/  FSEL R81, R25, -INF , !P3 ;  /* 0xff80000019517808 */ /* 0x000fe40005800000 */
[C---:B------:R-:W-:Y:S02]  /*3fb0*/  ISETP.LT.OR P2, PT, R76.reuse, 0xa, P2 ;  /* 0x0000000a4c00780c */ /* 0x040fe40001741670 */
[----:B------:R-:W-:Y:S02]  /*3fc0*/  ISETP.LT.OR P5, PT, R76, 0x79, P5 ;  /* 0x000000794c00780c */ /* 0x000fe40002fa1670 */
[----:B------:R-:W-:-:S02]  /*3fd0*/  FSEL R5, R5, -INF , !P2 ;  /* 0xff80000005057808 */ /* 0x000fc40005000000 */
[----:B------:R-:W-:Y:S02]  /*3fe0*/  ISETP.GT.AND P2, PT, R78, 0x10, !P6 ;  /* 0x000000104e00780c */ /* 0x000fe40007744270 */
[----:B------:R-:W-:Y:S02]  /*3ff0*/  LOP3.LUT P6, RZ, R72, 0x8000, RZ, 0xc0, !PT ;  /* 0x0000800048ff7812 */ /* 0x000fe400078cc0ff */
[----:B------:R-:W-:Y:S02]  /*4000*/  ISETP.LT.OR P2, PT, R76, 0x11, P2 ;  /* 0x000000114c00780c */ /* 0x000fe40001741670 */
[----:B------:R-:W-:Y:S02]  /*4010*/  FSEL R82, R26, -INF , !P4 ;  /* 0xff8000001a527808 */ /* 0x000fe40006000000 */
        /* <DEDUP_REMOVED lines=86> */
[C---:B------:R-:W-:Y:S01]  /*4580*/  LOP3.LUT P6, RZ, R72.reuse, 0x10, RZ, 0xc0, !PT ;  /* 0x0000001048ff7812 */ /* 0x040fe200078cc0ff */
        /* <DEDUP_REMOVED lines=45> */
[--C-:B------:R-:W-:Y:S01]  /*4860*/  FFMA.FTZ R46, R46, UR34, -R79.reuse ;  /* 0x000000222e2e7c23 */ /* 0x100fe2000801084f */
[----:B------:R-:W-:Y:S01]  /*4870*/  ISETP.GT.AND P6, PT, R78, 0x79, !P6 ;  /* 0x000000794e00780c */ /* 0x000fe200077c4270 */
[--C-:B------:R-:W-:Y:S01]  /*4880*/  FFMA.FTZ R71, R89, UR34, -R79.reuse ;  /* 0x0000002259477c23 */ /* 0x100fe2000801084f */
[----:B------:R-:W-:Y:S01]  /*4890*/  FSEL R80, R2, -INF , !P2 ;  /* 0xff80000002507808 */ /* 0x000fe20005000000 */
[--C-:B------:R-:W-:Y:S01]  /*48a0*/  FFMA.FTZ R2, R68, UR34, -R79.reuse ;  /* 0x0000002244027c23 */ /* 0x100fe2000801084f */
[----:B------:R-:W-:Y:S01]  /*48b0*/  LOP3.LUT P2, RZ, R72, 0x4000000, RZ, 0xc0, !PT ;  /* 0x0400000048ff7812 */ /* 0x000fe2000784c0ff */
[--C-:B------:R-:W-:Y:S01]  /*48c0*/  FFMA.FTZ R68, R92, UR34, -R79.reuse ;  /* 0x000000225c447c23 */ /* 0x100fe2000801084f */
[----:B------:R-:W-:Y:S01]  /*48d0*/  FMNMX.FTZ R9, R80, R3, !PT ;  /* 0x0000000350097209 */ /* 0x000fe20007810000 */
[----:B------:R-:W-:Y:S01]  /*48e0*/  MUFU.EX2 R71, R71 ;  /* 0x0000004700477308 */ /* 0x000fe20000000800 */
[----:B------:R-:W-:Y:S01]  /*48f0*/  ISETP.GT.AND P2, PT, R78, 0x69, !P2 ;  /* 0x000000694e00780c */ /* 0x000fe20005744270 */
[--C-:B------:R-:W-:Y:S01]  /*4900*/  FFMA.FTZ R73, R91, UR34, -R79.reuse ;  /* 0x000000225b497c23 */ /* 0x100fe2000801084f */
[----:B------:R-:W-:Y:S01]  /*4910*/  FMNMX.FTZ R70, R4, R9, !PT ;  /* 0x0000000904467209 */ /* 0x000fe20007810000 */
[--C-:B------:R-:W-:Y:S01]  /*4920*/  FFMA.FTZ R25, R51, UR34, -R79.reuse ;  /* 0x0000002233197c23 */ /* 0x100fe2000801084f */
[----:B------:R-:W-:Y:S01]  /*4930*/  ISETP.LT.OR P2, PT, R76, 0x6a, P2 ;  /* 0x0000006a4c00780c */ /* 0x000fe20001741670 */
[--C-:B------:R-:W-:Y:S01]  /*4940*/  FFMA.FTZ R51, R53, UR34, -R79.reuse ;  /* 0x0000002235337c23 */ /* 0x100fe2000801084f */
[----:B------:R-:W-:Y:S01]  /*4950*/  FMNMX.FTZ R9, R5, R70, !PT ;  /* 0x0000004605097209 */ /* 0x000fe20007810000 */
[----:B------:R-:W0:Y:S01]  /*4960*/  MUFU.EX2 R2, R2 ;  /* 0x0000000200027308 */ /* 0x000e220000000800 */
[----:B------:R-:W-:Y:S01]  /*4970*/  FSEL R78, R24, -INF , !P2 ;  /* 0xff800000184e7808 */ /* 0x000fe20005000000 */
[--C-:B------:R-:W-:Y:S01]  /*4980*/  FFMA.FTZ R24, R50, UR34, -R79.reuse ;  /* 0x0000002232187c23 */ /* 0x100fe2000801084f */
[----:B------:R-:W-:Y:S01]  /*4990*/  FMNMX.FTZ R72, R6, R9, !PT ;  /* 0x0000000906487209 */ /* 0x000fe20007810000 */
[--C-:B------:R-:W-:Y:S01]  /*49a0*/  FFMA.FTZ R50, R54, UR34, -R79.reuse ;  /* 0x0000002236327c23 */ /* 0x100fe2000801084f */
[----:B------:R-:W-:Y:S01]  /*49b0*/  ISETP.LT.OR P6, PT, R76, 0x7a, P6 ;  /* 0x0000007a4c00780c */ /* 0x000fe200037c1670 */
[--C-:B------:R-:W-:Y:S01]  /*49c0*/  FFMA.FTZ R48, R48, UR34, -R79.reuse ;  /* 0x0000002230307c23 */ /* 0x100fe2000801084f */
[----:B------:R-:W-:Y:S01]  /*49d0*/  FMNMX.FTZ R72, R7, R72, !PT ;  /* 0x0000004807487209 */ /* 0x000fe20007810000 */
[----:B------:R-:W1:Y:S01]  /*49e0*/  MUFU.EX2 R68, R68 ;  /* 0x0000004400447308 */ /* 0x000e620000000800 */
        /* <DEDUP_REMOVED lines=8> */
[--C-:B------:R-:W-:Y:S01]  /*4a70*/  FFMA.FTZ R55, R58, UR34, -R79.reuse ;  /* 0x000000223a377c23 */ /* 0x100fe2000801084f */
[----:B------:R-:W-:Y:S01]  /*4a80*/  MUFU.EX2 R73, R73 ;  /* 0x0000004900497308 */ /* 0x000fe20000000800 */
[----:B------:R-:W-:Y:S01]  /*4a90*/  FMNMX.FTZ R40, R10, R9, !PT ;  /* 0x000000090a287209 */ /* 0x000fe20007810000 */
[--C-:B------:R-:W-:Y:S01]  /*4aa0*/  FFMA.FTZ R70, R93, UR34, -R79.reuse ;  /* 0x000000225d467c23 */ /* 0x100fe2000801084f */
[--C-:B------:R-:W-:Y:S01]  /*4ab0*/  FFMA.FTZ R77, R45, UR34, -R79.reuse ;  /* 0x000000222d4d7c23 */ /* 0x100fe2000801084f */
        /* <DEDUP_REMOVED lines=12> */
[----:B------:R-:W-:Y:S01]  /*4b80*/  FFMA.FTZ R0, R0, UR34, -R79 ;  /* 0x0000002200007c23 */ /* 0x000fe2000801084f */
        /* <DEDUP_REMOVED lines=16> */
[----:B------:R-:W-:Y:S03]  /*4c90*/  MUFU.EX2 R75, R75 ;  /* 0x0000004b004b7308 */ /* 0x000fe60000000800 */
[----:B--2---:R-:W-:-:S04]  /*4ca0*/  FMNMX.FTZ R46, R36, R9, !PT ;  /* 0x00000009242e7209 */ /* 0x004fc80007810000 */
[----:B------:R-:W-:Y:S01]  /*4cb0*/  FMNMX.FTZ R9, R37, R46, !PT ;  /* 0x0000002e25097209 */ /* 0x000fe20007810000 */
[----:B------:R2:W-:Y:S03]  /*4cc0*/  MUFU.EX2 R42, R48 ;  /* 0x00000030002a7308 */ /* 0x0005e60000000800 */
[----:B------:R-:W-:-:S04]  /*4cd0*/  FMNMX.FTZ R46, R38, R9, !PT ;  /* 0x00000009262e7209 */ /* 0x000fc80007810000 */
[----:B------:R-:W-:Y:S01]  /*4ce0*/  FMNMX.FTZ R9, R39, R46, !PT ;  /* 0x0000002e27097209 */ /* 0x000fe20007810000 */
[----:B------:R-:W-:Y:S01]  /*4cf0*/  MUFU.EX2 R44, R44 ;  /* 0x0000002c002c7308 */ /* 0x000fe20000000800 */
[----:B--2---:R-:W-:Y:S02]  /*4d00*/  FFMA.FTZ R48, R63, UR34, -R79 ;  /* 0x000000223f307c23 */ /* 0x004fe4000801084f */
[----:B------:R-:W-:-:S04]  /*4d10*/  FMNMX.FTZ R46, R78, R9, !PT ;  /* 0x000000094e2e7209 */ /* 0x000fc80007810000 */
[----:B------:R-:W-:Y:S01]  /*4d20*/  FMNMX.FTZ R9, R81, R46, !PT ;  /* 0x0000002e51097209 */ /* 0x000fe20007810000 */
[----:B------:R-:W-:Y:S01]  /*4d30*/  FFMA.FTZ R46, R61, UR34, -R79 ;  /* 0x000000223d2e7c23 */ /* 0x000fe2000801084f */
[----:B------:R-:W-:Y:S02]  /*4d40*/  MUFU.EX2 R77, R77 ;  /* 0x0000004d004d7308 */ /* 0x000fe40000000800 */
[----:B------:R-:W-:-:S04]  /*4d50*/  FMNMX.FTZ R9, R82, R9, !PT ;  /* 0x0000000952097209 */ /* 0x000fc80007810000 */
[----:B------:R-:W-:Y:S02]  /*4d60*/  FMNMX.FTZ R30, R76, R9, !PT ;  /* 0x000000094c1e7209 */ /* 0x000fe40007810000 */
[----:B------:R-:W-:Y:S02]  /*4d70*/  MUFU.EX2 R41, R41 ;  /* 0x0000002900297308 */ /* 0x000fe40000000800 */
[----:B------:R-:W-:-:S05]  /*4d80*/  FMNMX.FTZ R30, R83, R30, !PT ;  /* 0x0000001e531e7209 */ /* 0x000fca0007810000 */
[----:B------:R-:W2:Y:S01]  /*4d90*/  SHFL.BFLY PT, R9, R30, 0x2, 0x1f ;  /* 0x0c401f001e097f89 */ /* 0x000ea200000e0000 */
[----:B------:R-:W-:Y:S08]  /*4da0*/  MUFU.EX2 R45, R45 ;  /* 0x0000002d002d7308 */ /* 0x000ff00000000800 */
[----:B------:R-:W-:Y:S08]  /*4db0*/  MUFU.EX2 R24, R24 ;  /* 0x0000001800187308 */ /* 0x000ff00000000800 */
[----:B------:R-:W-:Y:S01]  /*4dc0*/  MUFU.EX2 R25, R25 ;  /* 0x0000001900197308 */ /* 0x000fe20000000800 */
[----:B--2---:R-:W-:Y:S01]  /*4dd0*/  FMNMX.FTZ R47, R30, R9, !PT ;  /* 0x000000091e2f7209 */ /* 0x004fe20007810000 */
[----:B------:R-:W-:-:S06]  /*4de0*/  FFMA.FTZ R30, R64, UR34, -R79 ;  /* 0x00000022401e7c23 */ /* 0x000fcc000801084f */
[----:B------:R-:W-:Y:S01]  /*4df0*/  MUFU.EX2 R26, R26 ;  /* 0x0000001a001a7308 */ /* 0x000fe20000000800 */
[----:B------:R-:W2:Y:S07]  /*4e00*/  SHFL.BFLY PT, R54, R47, 0x1, 0x1f ;  /* 0x0c201f002f367f89 */ /* 0x000eae00000e0000 */
[----:B------:R-:W-:Y:S08]  /*4e10*/  MUFU.EX2 R51, R51 ;  /* 0x0000003300337308 */ /* 0x000ff00000000800 */
[----:B------:R-:W-:Y:S08]  /*4e20*/  MUFU.EX2 R50, R50 ;  /* 0x0000003200327308 */ /* 0x000ff00000000800 */
[----:B------:R-:W-:Y:S01]  /*4e30*/  MUFU.EX2 R53, R53 ;  /* 0x0000003500357308 */ /* 0x000fe20000000800 */
[----:B--2---:R-:W-:Y:S01]  /*4e40*/  FMNMX.FTZ R9, R47, R54, !PT ;  /* 0x000000362f097209 */ /* 0x004fe20007810000 */
        /* <DEDUP_REMOVED lines=22> */
[----:B------:R2:W3:Y:S01]  /*4fb0*/  MUFU.EX2 R63, R58 ;  /* 0x0000003a003f7308 */ /* 0x0004e20000000800 */
[--C-:B------:R-:W-:Y:S01]  /*4fc0*/  FFMA.FTZ R21, R21, UR34, -R54.reuse ;  /* 0x0000002215157c23 */ /* 0x100fe20008010836 */
[--C-:B------:R-:W-:Y:S01]  /*4fd0*/  FFMA.FTZ R27, R27, UR34, -R54.reuse ;  /* 0x000000221b1b7c23 */ /* 0x100fe20008010836 */
[--C-:B------:R-:W-:Y:S01]  /*4fe0*/  FFMA.FTZ R28, R28, UR34, -R54.reuse ;  /* 0x000000221c1c7c23 */ /* 0x100fe20008010836 */
[--C-:B------:R-:W-:Y:S01]  /*4ff0*/  FFMA.FTZ R31, R31, UR34, -R54.reuse ;  /* 0x000000221f1f7c23 */ /* 0x100fe20008010836 */
[--C-:B------:R-:W-:Y:S01]  /*5000*/  FFMA.FTZ R32, R32, UR34, -R54.reuse ;  /* 0x0000002220207c23 */ /* 0x100fe20008010836 */
[--C-:B------:R-:W-:Y:S01]  /*5010*/  FFMA.FTZ R38, R38, UR34, -R54.reuse ;  /* 0x0000002226267c23 */ /* 0x100fe20008010836 */
[--C-:B------:R-:W-:Y:S01]  /*5020*/  FFMA.FTZ R39, R39, UR34, -R54.reuse ;  /* 0x0000002227277c23 */ /* 0x100fe20008010836 */
[----:B------:R0:W4:Y:S01]  /*5030*/  MUFU.EX2 R64, R4 ;  /* 0x0000000400407308 */ /* 0x0001220000000800 */
[--C-:B--2---:R-:W-:Y:S01]  /*5040*/  FFMA.FTZ R58, R66, UR34, -R54.reuse ;  /* 0x00000022423a7c23 */ /* 0x104fe20008010836 */
[--C-:B------:R-:W-:Y:S01]  /*5050*/  FFMA.FTZ R78, R78, UR34, -R54.reuse ;  /* 0x000000224e4e7c23 */ /* 0x100fe20008010836 */
[--C-:B------:R-:W-:Y:S01]  /*5060*/  FFMA.FTZ R81, R81, UR34, -R54.reuse ;  /* 0x0000002251517c23 */ /* 0x100fe20008010836 */
[--C-:B------:R-:W-:Y:S01]  /*5070*/  FFMA.FTZ R82, R82, UR34, -R54.reuse ;  /* 0x0000002252527c23 */ /* 0x100fe20008010836 */
[----:B------:R-:W-:-:S03]  /*5080*/  FFMA.FTZ R76, R76, UR34, -R54 ;  /* 0x000000224c4c7c23 */ /* 0x000fc60008010836 */
[----:B------:R2:W5:Y:S01]  /*5090*/  MUFU.EX2 R79, R5 ;  /* 0x00000005004f7308 */ /* 0x0005620000000800 */
[----:B0-----:R-:W-:-:S07]  /*50a0*/  F2FP.F16.F32.PACK_AB R4, R71, R2 ;  /* 0x000000024704723e */ /* 0x001fce00000000ff */
[----:B------:R-:W0:Y:S01]  /*50b0*/  MUFU.EX2 R3, R3 ;  /* 0x0000000300037308 */ /* 0x000e220000000800 */
[----:B--2---:R-:W-:Y:S01]  /*50c0*/  FADD.FTZ R5, R2, R71 ;  /* 0x0000004702057221 */ /* 0x004fe20000010000 */
[--C-:B------:R-:W-:Y:S01]  /*50d0*/  FFMA.FTZ R2, R33, UR34, -R54.reuse ;  /* 0x0000002221027c23 */ /* 0x100fe20008010836 */
[--C-:B------:R-:W-:Y:S01]  /*50e0*/  FFMA.FTZ R33, R34, UR34, -R54.reuse ;  /* 0x0000002222217c23 */ /* 0x100fe20008010836 */
[--C-:B------:R-:W-:Y:S01]  /*50f0*/  FFMA.FTZ R34, R35, UR34, -R54.reuse ;  /* 0x0000002223227c23 */ /* 0x100fe20008010836 */
[----:B-1----:R-:W-:Y:S01]  /*5100*/  FADD.FTZ R6, R68, R5 ;  /* 0x0000000544067221 */ /* 0x002fe20000010000 */
[----:B---3--:R-:W-:Y:S01]  /*5110*/  FADD.FTZ R5, R80, R63 ;  /* 0x0000003f50057221 */ /* 0x008fe20000010000 */
[----:B------:R-:W-:Y:S01]  /*5120*/  FFMA.FTZ R35, R36, UR34, -R54 ;  /* 0x0000002224237c23 */ /* 0x000fe20008010836 */
[----:B------:R-:W1:Y:S01]  /*5130*/  MUFU.EX2 R56, R56 ;  /* 0x0000003800387308 */ /* 0x000e620000000800 */
[C---:B------:R-:W-:Y:S01]  /*5140*/  FADD.FTZ R12, R73.reuse, R6 ;  /* 0x00000006490c7221 */ /* 0x040fe20000010000 */
[----:B------:R-:W-:Y:S01]  /*5150*/  F2FP.F16.F32.PACK_AB R6, R73, R68 ;  /* 0x000000444906723e */ /* 0x000fe200000000ff */
[--C-:B------:R-:W-:Y:S01]  /*5160*/  FFMA.FTZ R36, R37, UR34, -R54.reuse ;  /* 0x0000002225247c23 */ /* 0x100fe20008010836 */
[----:B------:R-:W-:Y:S01]  /*5170*/  FFMA.FTZ R54, R83, UR34, -R54 ;  /* 0x0000002253367c23 */ /* 0x000fe20008010836 */
[----:B------:R-:W-:Y:S01]  /*5180*/  FADD.FTZ R7, R67, R12 ;  /* 0x0000000c43077221 */ /* 0x000fe20000010000 */
[----:B----4-:R-:W-:Y:S01]  /*5190*/  FADD.FTZ R12, R64, R5 ;  /* 0x00000005400c7221 */ /* 0x010fe20000010000 */
[----:B------:R-:W-:Y:S01]  /*51a0*/  F2FP.F16.F32.PACK_AB R5, R63, R80 ;  /* 0x000000503f05723e */ /* 0x000fe200000000ff */
[----:B------:R-:W2:Y:S01]  /*51b0*/  MUFU.EX2 R57, R57 ;  /* 0x0000003900397308 */ /* 0x000ea20000000800 */
[----:B------:R-:W-:Y:S01]  /*51c0*/  FADD.FTZ R14, R70, R7 ;  /* 0x00000007460e7221 */ /* 0x000fe20000010000 */
[C---:B-----5:R-:W-:Y:S01]  /*51d0*/  FADD.FTZ R12, R79.reuse, R12 ;  /* 0x0000000c4f0c7221 */ /* 0x060fe20000010000 */
[----:B------:R-:W-:-:S02]  /*51e0*/  F2FP.F16.F32.PACK_AB R7, R79, R64 ;  /* 0x000000404f07723e */ /* 0x000fc400000000ff */
[----:B------:R-:W-:Y:S01]  /*51f0*/  FADD.FTZ R15, R69, R14 ;  /* 0x0000000e450f7221 */ /* 0x000fe20000010000 */
[----:B0-----:R-:W-:Y:S02]  /*5200*/  FADD.FTZ R13, R3, R12 ;  /* 0x0000000c030d7221 */ /* 0x001fe40000010000 */
[----:B------:R-:W0:Y:S01]  /*5210*/  MUFU.EX2 R58, R58 ;  /* 0x0000003a003a7308 */ /* 0x000e220000000800 */
[----:B------:R-:W-:Y:S01]  /*5220*/  FADD.FTZ R15, R72, R15 ;  /* 0x0000000f480f7221 */ /* 0x000fe20000010000 */
[----:B-1----:R-:W-:Y:S01]  /*5230*/  FADD.FTZ R12, R56, R13 ;  /* 0x0000000d380c7221 */ /* 0x002fe20000010000 */
[----:B------:R1:W-:Y:S02]  /*5240*/  STSM.16.M88.4 [R17+0x21800], R4 ;  /* 0x0218000411007844 */ /* 0x0003e40000000200 */
[----:B------:R-:W-:-:S03]  /*5250*/  FADD.FTZ R14, R74, R15 ;  /* 0x0000000f4a0e7221 */ /* 0x000fc60000010000 */
[----:B------:R-:W3:Y:S01]  /*5260*/  MUFU.EX2 R59, R59 ;  /* 0x0000003b003b7308 */ /* 0x000ee20000000800 */
[----:B--2---:R-:W-:Y:S01]  /*5270*/  FADD.FTZ R13, R57, R12 ;  /* 0x0000000c390d7221 */ /* 0x004fe20000010000 */
[----:B------:R-:W-:-:S04]  /*5280*/  FADD.FTZ R15, R75, R14 ;  /* 0x0000000e4b0f7221 */ /* 0x000fc80000010000 */
[----:B------:R-:W-:Y:S02]  /*5290*/  FADD.FTZ R14, R44, R15 ;  /* 0x0000000f2c0e7221 */ /* 0x000fe40000010000 */
[----:B------:R-:W2:Y:S01]  /*52a0*/  MUFU.EX2 R60, R60 ;  /* 0x0000003c003c7308 */ /* 0x000ea20000000800 */
[----:B0-----:R-:W-:Y:S01]  /*52b0*/  FADD.FTZ R12, R58, R13 ;  /* 0x0000000d3a0c7221 */ /* 0x001fe20000010000 */
[----:B------:R-:W-:Y:S01]  /*52c0*/  FADD.FTZ R15, R77, R14 ;  /* 0x0000000e4d0f7221 */ /* 0x000fe20000010000 */
[----:B-1----:R-:W-:Y:S02]  /*52d0*/  F2FP.F16.F32.PACK_AB R5, R56, R3 ;  /* 0x000000033805723e */ /* 0x002fe400000000ff */
[----:B------:R-:W-:Y:S01]  /*52e0*/  F2FP.F16.F32.PACK_AB R4, R70, R67 ;  /* 0x000000434604723e */ /* 0x000fe200000000ff */
[----:B------:R-:W-:Y:S01]  /*52f0*/  FADD.FTZ R14, R40, R15 ;  /* 0x0000000f280e7221 */ /* 0x000fe20000010000 */
[----:B------:R-:W-:Y:S01]  /*5300*/  F2FP.F16.F32.PACK_AB R6, R72, R69 ;  /* 0x000000454806723e */ /* 0x000fe200000000ff */
[----:B------:R-:W0:Y:S01]  /*5310*/  MUFU.EX2 R61, R61 ;  /* 0x0000003d003d7308 */ /* 0x000e220000000800 */
[----:B---3--:R-:W-:Y:S01]  /*5320*/  FADD.FTZ R13, R59, R12 ;  /* 0x0000000c3b0d7221 */ /* 0x008fe20000010000 */
[----:B------:R-:W-:-:S04]  /*5330*/  FADD.FTZ R15, R41, R14 ;  /* 0x0000000e290f7221 */ /* 0x000fc80000010000 */
[----:B------:R-:W-:Y:S02]  /*5340*/  FADD.FTZ R14, R42, R15 ;  /* 0x0000000f2a0e7221 */ /* 0x000fe40000010000 */
[----:B------:R-:W1:Y:S01]  /*5350*/  MUFU.EX2 R62, R62 ;  /* 0x0000003e003e7308 */ /* 0x000e620000000800 */
[----:B--2---:R-:W-:-:S07]  /*5360*/  FADD.FTZ R12, R60, R13 ;  /* 0x0000000d3c0c7221 */ /* 0x004fce0000010000 */
[----:B------:R-:W2:Y:S01]  /*5370*/  MUFU.EX2 R10, R10 ;  /* 0x0000000a000a7308 */ /* 0x000ea20000000800 */
[----:B0-----:R-:W-:Y:S01]  /*5380*/  FADD.FTZ R13, R61, R12 ;  /* 0x0000000c3d0d7221 */ /* 0x001fe20000010000 */
[----:B------:R-:W-:-:S06]  /*5390*/  F2FP.F16.F32.PACK_AB R12, R75, R74 ;  /* 0x0000004a4b0c723e */ /* 0x000fcc00000000ff */
[----:B------:R-:W0:Y:S01]  /*53a0*/  MUFU.EX2 R11, R11 ;  /* 0x0000000b000b7308 */ /* 0x000e220000000800 */
[C---:B-1----:R-:W-:Y:S01]  /*53b0*/  FADD.FTZ R13, R62.reuse, R13 ;  /* 0x0000000d3e0d7221 */ /* 0x042fe20000010000 */
[----:B------:R-:W-:-:S06]  /*53c0*/  F2FP.F16.F32.PACK_AB R15, R62, R61 ;  /* 0x0000003d3e0f723e */ /* 0x000fcc00000000ff */
[----:B------:R-:W1:Y:S01]  /*53d0*/  MUFU.EX2 R20, R20 ;  /* 0x0000001400147308 */ /* 0x000e620000000800 */
[----:B--2---:R-:W-:Y:S01]  /*53e0*/  FADD.FTZ R64, R10, R13 ;  /* 0x0000000d0a407221 */ /* 0x004fe20000010000 */
[----:B------:R-:W-:Y:S01]  /*53f0*/  FADD.FTZ R13, R45, R14 ;  /* 0x0000000e2d0d7221 */ /* 0x000fe20000010000 */
[----:B------:R-:W-:-:S03]  /*5400*/  F2FP.F16.F32.PACK_AB R14, R77, R44 ;  /* 0x0000002c4d0e723e */ /* 0x000fc600000000ff */
[----:B------:R-:W-:Y:S01]  /*5410*/  FADD.FTZ R56, R24, R13 ;  /* 0x0000000d18387221 */ /* 0x000fe20000010000 */
[----:B------:R-:W-:Y:S01]  /*5420*/  F2FP.F16.F32.PACK_AB R13, R60, R59 ;  /* 0x0000003b3c0d723e */ /* 0x000fe200000000ff */
[----:B------:R-:W2:Y:S01]  /*5430*/  MUFU.EX2 R21, R21 ;  /* 0x0000001500157308 */ /* 0x000ea20000000800 */
[----:B0-----:R-:W-:Y:S01]  /*5440*/  FADD.FTZ R7, R11, R64 ;  /* 0x000000400b077221 */ /* 0x001fe20000010000 */
[----:B------:R-:W-:-:S06]  /*5450*/  FADD.FTZ R3, R25, R56 ;  /* 0x0000003819037221 */ /* 0x000fcc0000010000 */
[----:B------:R-:W-:Y:S01]  /*5460*/  MUFU.EX2 R27, R27 ;  /* 0x0000001b001b7308 */ /* 0x000fe20000000800 */
[----:B-1----:R-:W-:Y:S01]  /*5470*/  FADD.FTZ R44, R20, R7 ;  /* 0x00000007142c7221 */ /* 0x002fe20000010000 */
[----:B------:R-:W-:-:S05]  /*5480*/  F2FP.F16.F32.PACK_AB R7, R58, R57 ;  /* 0x000000393a07723e */ /* 0x000fca00000000ff */
[----:B------:R0:W-:Y:S01]  /*5490*/  STSM.16.M88.4 [R22], R4 ;  /* 0x0000000416007844 */ /* 0x0001e20000000200 */
[----:B------:R-:W1:Y:S01]  /*54a0*/  MUFU.EX2 R28, R28 ;  /* 0x0000001c001c7308 */ /* 0x000e620000000800 */
[----:B--2---:R-:W-:Y:S02]  /*54b0*/  FADD.FTZ R44, R21, R44 ;  /* 0x0000002c152c7221 */ /* 0x004fe40000010000 */
[----:B------:R2:W-:Y:S05]  /*54c0*/  STSM.16.M88.4 [R19], R12 ;  /* 0x0000000c13007844 */ /* 0x0005ea0000000200 */
[----:B------:R-:W-:Y:S01]  /*54d0*/  MUFU.EX2 R31, R31 ;  /* 0x0000001f001f7308 */ /* 0x000fe20000000800 */
[----:B0-----:R-:W-:-:S07]  /*54e0*/  F2FP.F16.F32.PACK_AB R4, R41, R40 ;  /* 0x000000282904723e */ /* 0x001fce00000000ff */
[----:B------:R-:W0:Y:S01]  /*54f0*/  MUFU.EX2 R32, R32 ;  /* 0x0000002000207308 */ /* 0x000e220000000800 */
[----:B------:R-:W-:Y:S02]  /*5500*/  F2FP.F16.F32.PACK_AB R5, R11, R10 ;  /* 0x0000000a0b05723e */ /* 0x000fe400000000ff */
[----:B--2---:R-:W-:Y:S02]  /*5510*/  F2FP.F16.F32.PACK_AB R14, R51, R26 ;  /* 0x0000001a330e723e */ /* 0x004fe400000000ff */
[----:B------:R-:W-:Y:S02]  /*5520*/  F2FP.F16.F32.PACK_AB R7, R21, R20 ;  /* 0x000000141507723e */ /* 0x000fe400000000ff */
[----:B------:R-:W-:Y:S01]  /*5530*/  F2FP.F16.F32.PACK_AB R6, R45, R42 ;  /* 0x0000002a2d06723e */ /* 0x000fe200000000ff */
[----:B------:R2:W-:Y:S01]  /*5540*/  MUFU.EX2 R37, R38 ;  /* 0x0000002600257308 */ /* 0x0005e20000000800 */
[----:B------:R-:W-:Y:S02]  /*5550*/  F2FP.F16.F32.PACK_AB R12, R25, R24 ;  /* 0x00000018190c723e */ /* 0x000fe400000000ff */
[----:B-1----:R-:W-:Y:S01]  /*5560*/  F2FP.F16.F32.PACK_AB R13, R28, R27 ;  /* 0x0000001b1c0d723e */ /* 0x002fe200000000ff */
[----:B------:R1:W-:Y:S01]  /*5570*/  STSM.16.M88.4 [R18], R4 ;  /* 0x0000000412007844 */ /* 0x0003e20000000200 */
[----:B------:R-:W-:-:S03]  /*5580*/  F2FP.F16.F32.PACK_AB R24, R53, R50 ;  /* 0x000000323518723e */ /* 0x000fc600000000ff */
[----:B------:R-:W3:Y:S01]  /*5590*/  MUFU.EX2 R2, R2 ;  /* 0x0000000200027308 */ /* 0x000ee20000000800 */
[----:B--2---:R-:W-:Y:S01]  /*55a0*/  FADD.FTZ R38, R26, R3 ;  /* 0x000000031a267221 */ /* 0x004fe20000010000 */
[----:B------:R-:W-:Y:S01]  /*55b0*/  FADD.FTZ R3, R27, R44 ;  /* 0x0000002c1b037221 */ /* 0x000fe20000010000 */
[----:B0-----:R-:W-:Y:S02]  /*55c0*/  F2FP.F16.F32.PACK_AB R15, R32, R31 ;  /* 0x0000001f200f723e */ /* 0x001fe400000000ff */
[----:B------:R-:W-:Y:S01]  /*55d0*/  FADD.FTZ R57, R51, R38 ;  /* 0x0000002633397221 */ /* 0x000fe20000010000 */
[----:B------:R-:W-:Y:S02]  /*55e0*/  FADD.FTZ R38, R28, R3 ;  /* 0x000000031c267221 */ /* 0x000fe40000010000 */
[----:B------:R-:W0:Y:S01]  /*55f0*/  MUFU.EX2 R33, R33 ;  /* 0x0000002100217308 */ /* 0x000e220000000800 */
[----:B------:R-:W-:Y:S01]  /*5600*/  FADD.FTZ R40, R50, R57 ;  /* 0x0000003932287221 */ /* 0x000fe20000010000 */
[----:B------:R-:W-:Y:S01]  /*5610*/  FADD.FTZ R3, R31, R38 ;  /* 0x000000261f037221 */ /* 0x000fe20000010000 */
[----:B------:R2:W-:Y:S02]  /*5620*/  STSM.16.M88.4 [R17+0x27800], R12 ;  /* 0x0278000c11007844 */ /* 0x0005e40000000200 */
[----:B------:R-:W-:Y:S01]  /*5630*/  FADD.FTZ R41, R53, R40 ;  /* 0x0000002835297221 */ /* 0x000fe20000010000 */
[----:B------:R-:W-:-:S02]  /*5640*/  FADD.FTZ R3, R32, R3 ;  /* 0x0000000320037221 */ /* 0x000fc40000010000 */
[----:B------:R-:W4:Y:S01]  /*5650*/  MUFU.EX2 R29, R29 ;  /* 0x0000001d001d7308 */ /* 0x000f220000000800 */
[----:B------:R-:W-:Y:S01]  /*5660*/  FADD.FTZ R26, R52, R41 ;  /* 0x00000029341a7221 */ /* 0x000fe20000010000 */
[----:B---3--:R-:W-:-:S03]  /*5670*/  FADD.FTZ R38, R2, R3 ;  /* 0x0000000302267221 */ /* 0x008fc60000010000 */
[C---:B------:R-:W-:Y:S01]  /*5680*/  FADD.FTZ R40, R55.reuse, R26 ;  /* 0x0000001a37287221 */ /* 0x040fe20000010000 */
[----:B------:R-:W-:Y:S02]  /*5690*/  F2FP.F16.F32.PACK_AB R26, R55, R52 ;  /* 0x00000034371a723e */ /* 0x000fe400000000ff */
[----:B------:R-:W3:Y:S01]  /*56a0*/  MUFU.EX2 R34, R34 ;  /* 0x0000002200227308 */ /* 0x000ee20000000800 */
[C---:B0-----:R-:W-:Y:S01]  /*56b0*/  FADD.FTZ R3, R33.reuse, R38 ;  /* 0x0000002621037221 */ /* 0x041fe20000010000 */
[----:B------:R-:W-:-:S06]  /*56c0*/  F2FP.F16.F32.PACK_AB R25, R33, R2 ;  /* 0x000000022119723e */ /* 0x000fcc00000000ff */
[----:B------:R-:W0:Y:S01]  /*56d0*/  MUFU.EX2 R48, R48 ;  /* 0x0000003000307308 */ /* 0x000e220000000800 */
[----:B----4-:R-:W-:-:S07]  /*56e0*/  FADD.FTZ R21, R29, R40 ;  /* 0x000000281d157221 */ /* 0x010fce0000010000 */
[----:B------:R-:W4:Y:S01]  /*56f0*/  MUFU.EX2 R35, R35 ;  /* 0x0000002300237308 */ /* 0x000f220000000800 */
[----:B---3--:R-:W-:-:S07]  /*5700*/  FADD.FTZ R10, R34, R3 ;  /* 0x00000003220a7221 */ /* 0x008fce0000010000 */
[----:B------:R-:W3:Y:S01]  /*5710*/  MUFU.EX2 R30, R30 ;  /* 0x0000001e001e7308 */ /* 0x000ee20000000800 */
[C---:B0-----:R-:W-:Y:S01]  /*5720*/  FADD.FTZ R21, R48.reuse, R21 ;  /* 0x0000001530157221 */ /* 0x041fe20000010000 */
[----:B------:R-:W-:-:S06]  /*5730*/  F2FP.F16.F32.PACK_AB R28, R48, R29 ;  /* 0x0000001d301c723e */ /* 0x000fcc00000000ff */
[----:B------:R-:W0:Y:S01]  /*5740*/  MUFU.EX2 R49, R49 ;  /* 0x0000003100317308 */ /* 0x000e220000000800 */
[C---:B----4-:R-:W-:Y:S01]  /*5750*/  FADD.FTZ R3, R35.reuse, R10 ;  /* 0x0000000a23037221 */ /* 0x050fe20000010000 */
[----:B------:R-:W-:-:S05]  /*5760*/  F2FP.F16.F32.PACK_AB R27, R35, R34 ;  /* 0x00000022231b723e */ /* 0x000fca00000000ff */
[----:B------:R2:W-:Y:S01]  /*5770*/  STSM.16.M88.4 [R23], R24 ;  /* 0x0000001817007844 */ /* 0x0005e20000000200 */
[----:B------:R-:W4:Y:S01]  /*5780*/  MUFU.EX2 R36, R36 ;  /* 0x0000002400247308 */ /* 0x000f220000000800 */
[----:B---3--:R-:W-:-:S07]  /*5790*/  FADD.FTZ R10, R30, R21 ;  /* 0x000000151e0a7221 */ /* 0x008fce0000010000 */
[----:B------:R-:W3:Y:S01]  /*57a0*/  MUFU.EX2 R39, R39 ;  /* 0x0000002700277308 */ /* 0x000ee20000000800 */
[C---:B0-----:R-:W-:Y:S01]  /*57b0*/  F2FP.F16.F32.PACK_AB R30, R49.reuse, R30 ;  /* 0x0000001e311e723e */ /* 0x041fe200000000ff */
[----:B------:R-:W-:-:S06]  /*57c0*/  FADD.FTZ R10, R49, R10 ;  /* 0x0000000a310a7221 */ /* 0x000fcc0000010000 */
[----:B------:R-:W0:Y:S01]  /*57d0*/  MUFU.EX2 R78, R78 ;  /* 0x0000004e004e7308 */ /* 0x000e220000000800 */
[----:B----4-:R-:W-:Y:S01]  /*57e0*/  F2FP.F16.F32.PACK_AB R29, R37, R36 ;  /* 0x00000024251d723e */ /* 0x010fe200000000ff */
[----:B------:R-:W-:-:S04]  /*57f0*/  FADD.FTZ R2, R36, R3 ;  /* 0x0000000324027221 */ /* 0x000fc80000010000 */
[----:B------:R-:W-:Y:S02]  /*5800*/  FADD.FTZ R2, R37, R2 ;  /* 0x0000000225027221 */ /* 0x000fe40000010000 */
[----:B------:R-:W-:Y:S02]  /*5810*/  MUFU.EX2 R43, R43 ;  /* 0x0000002b002b7308 */ /* 0x000fe40000000800 */
[----:B---3--:R-:W-:-:S06]  /*5820*/  FADD.FTZ R3, R39, R2 ;  /* 0x0000000227037221 */ /* 0x008fcc0000010000 */
[----:B------:R-:W1:Y:S01]  /*5830*/  MUFU.EX2 R46, R46 ;  /* 0x0000002e002e7308 */ /* 0x000e620000000800 */
[C---:B0-----:R-:W-:Y:S01]  /*5840*/  F2FP.F16.F32.PACK_AB R31, R78.reuse, R39 ;  /* 0x000000274e1f723e */ /* 0x041fe200000000ff */
[----:B------:R-:W-:-:S04]  /*5850*/  FADD.FTZ R2, R78, R3 ;  /* 0x000000034e027221 */ /* 0x000fc80000010000 */
[----:B------:R2:W-:Y:S02]  /*5860*/  STSM.16.M88.4 [R19+0x6000], R28 ;  /* 0x0060001c13007844 */ /* 0x0005e40000000200 */
[----:B------:R-:W0:Y:S08]  /*5870*/  MUFU.EX2 R47, R47 ;  /* 0x0000002f002f7308 */ /* 0x000e300000000800 */
[----:B------:R-:W3:Y:S01]  /*5880*/  MUFU.EX2 R0, R0 ;  /* 0x0000000000007308 */ /* 0x000ee20000000800 */
[----:B-1----:R-:W-:Y:S01]  /*5890*/  F2FP.F16.F32.PACK_AB R4, R46, R43 ;  /* 0x0000002b2e04723e */ /* 0x002fe200000000ff */
[----:B------:R-:W-:-:S04]  /*58a0*/  FADD.FTZ R43, R43, R10 ;  /* 0x0000000a2b2b7221 */ /* 0x000fc80000010000 */
[----:B------:R-:W-:Y:S02]  /*58b0*/  FADD.FTZ R46, R46, R43 ;  /* 0x0000002b2e2e7221 */ /* 0x000fe40000010000 */
[----:B------:R-:W-:Y:S02]  /*58c0*/  MUFU.EX2 R81, R81 ;  /* 0x0000005100517308 */ /* 0x000fe40000000800 */
[----:B0-----:R-:W-:-:S06]  /*58d0*/  FADD.FTZ R3, R47, R46 ;  /* 0x0000002e2f037221 */ /* 0x001fcc0000010000 */
[----:B------:R-:W0:Y:S01]  /*58e0*/  MUFU.EX2 R82, R82 ;  /* 0x0000005200527308 */ /* 0x000e220000000800 */
[C---:B---3--:R-:W-:Y:S01]  /*58f0*/  F2FP.F16.F32.PACK_AB R6, R0.reuse, R47 ;  /* 0x0000002f0006723e */ /* 0x048fe200000000ff */
[----:B------:R-:W-:Y:S01]  /*5900*/  FADD.FTZ R3, R0, R3 ;  /* 0x0000000300037221 */ /* 0x000fe20000010000 */
[----:B------:R-:W-:-:S05]  /*5910*/  VIADD R0, R88, 0xfffffffe ;  /* 0xfffffffe58007836 */ /* 0x000fca0000000000 */
[----:B------:R-:W1:Y:S08]  /*5920*/  MUFU.EX2 R76, R76 ;  /* 0x0000004c004c7308 */ /* 0x000e700000000800 */
[----:B------:R-:W3:Y:S01]  /*5930*/  MUFU.EX2 R11, R54 ;  /* 0x00000036000b7308 */ /* 0x000ee20000000800 */
[----:B0-----:R-:W-:Y:S01]  /*5940*/  F2FP.F16.F32.PACK_AB R5, R82, R81 ;  /* 0x000000515205723e */ /* 0x001fe200000000ff */
[----:B------:R-:W-:-:S04]  /*5950*/  FADD.FTZ R81, R81, R2 ;  /* 0x0000000251517221 */ /* 0x000fc80000010000 */
[----:B------:R-:W-:-:S04]  /*5960*/  FADD.FTZ R81, R82, R81 ;  /* 0x0000005152517221 */ /* 0x000fc80000010000 */
[----:B-1----:R-:W-:Y:S01]  /*5970*/  FADD.FTZ R2, R76, R81 ;  /* 0x000000514c027221 */ /* 0x002fe20000010000 */
        /* <DEDUP_REMOVED lines=17> */
.L_x_1098:
[----:B------:R-:W-:-:S11]  /*5a90*/  UISETP.NE.AND UP2, UPT, UR7, 0x1, UPT ;  /* 0x000000010700788c */ /* 0x000fd6000bf45270 */
[----:B------:R-:W-:Y:S02]  /*5aa0*/  @UP2 ULDC.64 UR10, c[0x0][0x9e8] ;  /* 0x00027a00000a2ab9 */ /* 0x000fe40000000a00 */
[----:B------:R-:W-:-:S04]  /*5ab0*/  UIMAD.WIDE.U32 UR14, UR18, UR10, URZ ;  /* 0x0000000a120e72a5 */ /* 0x000fc8000f8e003f */
[----:B------:R-:W-:-:S12]  /*5ac0*/  @UP2 USHF.R.U32.HI UR18, URZ, UR11, UR15 ;  /* 0x0000000b3f122299 */ /* 0x000fd8000801160f */
.L_x_1099:
[----:B------:R-:W-:-:S04]  /*5ad0*/  UIMAD UR7, UR18, UR7, UR7 ;  /* 0x00000007120772a4 */ /* 0x000fc8000f8e0207 */
[----:B------:R-:W-:-:S04]  /*5ae0*/  UISETP.LT.AND UP2, UPT, UR6, UR7, UPT ;  /* 0x000000070600728c */ /* 0x000fc8000bf41270 */
[----:B------:R-:W-:-:S12]  /*5af0*/  USEL UR6, UR6, UR7, UP2 ;  /* 0x0000000706067287 */ /* 0x000fd80009000000 */
.L_x_1097:
[----:B------:R-:W-:Y:S01]  /*5b00*/  USHF.R.S32.HI UR7, URZ, 0x1f, UR6 ;  /* 0x0000001f3f077899 */ /* 0x000fe20008011406 */
[----:B------:R-:W-:Y:S02]  /*5b10*/  CS2R R134, SRZ ;  /* 0x0000000000867805 */ /* 0x000fe4000001ff00 */
[----:B------:R-:W-:Y:S02]  /*5b20*/  CS2R R132, SRZ ;  /* 0x0000000000847805 */ /* 0x000fe4000001ff00 */
[----:B------:R-:W-:Y:S01]  /*5b30*/  CS2R R130, SRZ ;  /* 0x0000000000827805 */ /* 0x000fe2000001ff00 */
[----:B------:R-:W-:Y:S01]  /*5b40*/  ULEA.HI UR7, UR7, UR6, URZ, 0x7 ;  /* 0x0000000607077291 */ /* 0x000fe2000f8f383f */
[----:B------:R-:W-:Y:S02]  /*5b50*/  CS2R R128, SRZ ;  /* 0x0000000000807805 */ /* 0x000fe4000001ff00 */
[----:B------:R-:W-:Y:S02]  /*5b60*/  CS2R R126, SRZ ;  /* 0x00000000007e7805 */ /* 0x000fe4000001ff00 */
[----:B------:R-:W-:Y:S01]  /*5b70*/  CS2R R124, SRZ ;  /* 0x00000000007c7805 */ /* 0x000fe2000001ff00 */
        /* <DEDUP_REMOVED lines=10> */
[----:B------:R-:W-:Y:S02]  /*5c20*/  CS2R R108, SRZ ;  /* 0x00000000006c7805 */ /* 0x000fe4000001ff00 */
[----:B------:R-:W-:Y:S02]  /*5c30*/  CS2R R106, SRZ ;  /* 0x00000000006a7805 */ /* 0x000fe4000001ff00 */
[----:B------:R-:W-:Y:S02]  /*5c40*/  CS2R R104, SRZ ;  /* 0x0000000000687805 */ /* 0x000fe4000001ff00 */
[----:B------:R-:W-:Y:S02]  /*5c50*/  CS2R R102, SRZ ;  /* 0x0000000000667805 */ /* 0x000fe4000001ff00 */
[----:B------:R-:W-:Y:S02]  /*5c60*/  ISETP.GE.AND P2, PT, R0, UR59, PT ;  /* 0x0000003b00007c0c */ /* 0x000fe4000bf46270 */
[----:B------:R-:W-:-:S02]  /*5c70*/  CS2R R100, SRZ ;  /* 0x0000000000647805 */ /* 0x000fc4000001ff00 */
[----:B------:R-:W-:Y:S02]  /*5c80*/  CS2R R98, SRZ ;  /* 0x0000000000627805 */ /* 0x000fe4000001ff00 */
[----:B------:R-:W-:Y:S02]  /*5c90*/  CS2R R96, SRZ ;  /* 0x0000000000607805 */ /* 0x000fe4000001ff00 */
[----:B------:R-:W-:Y:S02]  /*5ca0*/  CS2R R94, SRZ ;  /* 0x00000000005e7805 */ /* 0x000fe4000001ff00 */
[----:B------:R-:W-:Y:S02]  /*5cb0*/  CS2R R92, SRZ ;  /* 0x00000000005c7805 */ /* 0x000fe4000001ff00 */
[----:B------:R-:W-:Y:S02]  /*5cc0*/  CS2R R90, SRZ ;  /* 0x00000000005a7805 */ /* 0x000fe4000001ff00 */
[----:B------:R-:W-:Y:S01]  /*5cd0*/  CS2R R88, SRZ ;  /* 0x0000000000587805 */ /* 0x000fe2000001ff00 */
[----:B------:R-:W-:Y:S06]  /*5ce0*/  @!P2 BRA `(.L_x_1100) ;  /* 0x000000380064a947 */ /* 0x000fec0003800000 */
[----:B------:R-:W-:Y:S01]  /*5cf0*/  IMAD.MOV.U32 R135, RZ, RZ, RZ ;  /* 0x000000ffff877224 */ /* 0x000fe200078e00ff */
[----:B------:R-:W-:Y:S01]  /*5d00*/  ULDC UR35, c[0x0][0x9e4] ;  /* 0x0002790000237ab9 */ /* 0x000fe20000000800 */
[----:B------:R-:W-:Y:S01]  /*5d10*/  ULDC UR56, c[0x0][0x9d8] ;  /* 0x0002760000387ab9 */ /* 0x000fe20000000800 */
[----:B------:R-:W-:Y:S01]  /*5d20*/  ULDC UR34, c[0x0][0x988] ;  /* 0x0002620000227ab9 */ /* 0x000fe20000000800 */
[----:B------:R-:W-:-:S05]  /*5d30*/  ULDC UR55, c[0x0][0x9e0] ;  /* 0x0002780000377ab9 */ /* 0x000fca0000000800 */
.L_x_1117:
        /* <DEDUP_REMOVED lines=9> */
.L_x_1102:
[----:B------:R-:W-:Y:S01]  /*5dd0*/  ULEA UR6, UR58, UR42, 0x3 ;  /* 0x0000002a3a067291 */ /* 0x000fe2000f8e183f */
[----:B--2---:R-:W-:-:S05]  /*5de0*/  IMAD.U32 R4, RZ, RZ, UR57 ;  /* 0x00000039ff047e24 */ /* 0x004fca000f8e00ff */
[----:B------:R-:W-:-:S04]  /*5df0*/  SHF.L.U32 R4, R4, 0x1f, RZ ;  /* 0x0000001f04047819 */ /* 0x000fc800000006ff */
[----:B------:R0:W1:Y:S01]  /*5e00*/  SYNCS.PHASECHK.TRANS64.TRYWAIT P2, [UR6+0x2d830], R4 ;  /* 0x02d83004ff0075a7 */ /* 0x0000620008040146 */
[----:B------:R-:W-:Y:S05]  /*5e10*/  @!P0 BRA `(.L_x_1103) ;  /* 0x0000000000048947 */ /* 0x000fea0003800000 */
[----:B------:R-:W-:Y:S01]  /*5e20*/  BPT.TRAP 0x1 ;  /* 0x000000040000795c */ /* 0x000fe20000300000 */
.L_x_1103:
[----:B-1----:R-:W-:Y:S05]  /*5e30*/  @P2 BRA `(.L_x_1101) ;  /* 0x0000000000082947 */ /* 0x002fea0003800000 */
[----:B------:R-:W1:Y:S02]  /*5e40*/  SYNCS.PHASECHK.TRANS64.TRYWAIT P2, [UR6+0x2d830], R4 ;  /* 0x02d83004ff0075a7 */ /* 0x000e640008040146 */
[----:B-1----:R-:W-:Y:S05]  /*5e50*/  @!P2 BRA `(.L_x_1104) ;  /* 0x0000014000b4a947 */ /* 0x002fea0003800000 */
.L_x_1101:
[----:B-12---:R-:W1:Y:S01]  /*5e60*/  S2R R5, SR_TID.X ;  /* 0x0000000000057919 */ /* 0x006e620000002100 */
[----:B------:R-:W-:Y:S01]  /*5e70*/  UIMAD UR6, UR58, 0x600, UR32 ;  /* 0x000006003a0678a4 */ /* 0x000fe2000f8e0220 */
[----:B------:R-:W-:Y:S01]  /*5e80*/  UMOV UR7, 0x80000020 ;  /* 0x8000002000077882 */ /* 0x000fe20000000000 */
[----:B------:R-:W-:Y:S02]  /*5e90*/  UMOV UR11, 0x80000020 ;  /* 0x80000020000b7882 */ /* 0x000fe40000000000 */
[----:B------:R-:W-:Y:S02]  /*5ea0*/  UIADD3 UR10, UR6, 0x2, URZ ;  /* 0x00000002060a7890 */ /* 0x000fe4000fffe03f */
        /* <DEDUP_REMOVED lines=8> */
[----:B-1----:R-:W-:-:S05]  /*5f30*/  SHF.R.U32.HI R5, RZ, 0x7, R5 ;  /* 0x00000007ff057819 */ /* 0x002fca0000011605 */
[----:B0-----:R-:W-:-:S05]  /*5f40*/  VIADD R4, R5, 0x8 ;  /* 0x0000000805047836 */ /* 0x001fca0000000000 */
[----:B------:R0:W-:Y:S06]  /*5f50*/  BAR.SYNC.DEFER_BLOCKING R4, 0x100 ;  /* 0x000400040000751d */ /* 0x0001ec0000010000 */
[----:B------:R-:W-:-:S06]  /*5f60*/  WARPGROUP.ARRIVE ;  /* 0x00000000000079c5 */ /* 0x000fcc0000000000 */
        /* <DEDUP_REMOVED lines=20> */
.L_x_1106:
[----:B------:R-:W-:Y:S01]  /*60b0*/  ULEA UR6, UR48, UR42, 0x3 ;  /* 0x0000002a30067291 */ /* 0x000fe2000f8e183f */
[----:B------:R-:W-:-:S05]  /*60c0*/  IMAD.U32 R4, RZ, RZ, UR51 ;  /* 0x00000033ff047e24 */ /* 0x000fca000f8e00ff */
[----:B------:R-:W-:-:S04]  /*60d0*/  SHF.L.U32 R4, R4, 0x1f, RZ ;  /* 0x0000001f04047819 */ /* 0x000fc800000006ff */
[----:B------:R0:W1:Y:S01]  /*60e0*/  SYNCS.PHASECHK.TRANS64.TRYWAIT P2, [UR6+0x2d850], R4 ;  /* 0x02d85004ff0075a7 */ /* 0x0000620008040146 */
[----:B------:R-:W-:Y:S05]  /*60f0*/  @!P0 BRA `(.L_x_1107) ;  /* 0x0000000000048947 */ /* 0x000fea0003800000 */
[----:B------:R-:W-:Y:S01]  /*6100*/  BPT.TRAP 0x1 ;  /* 0x000000040000795c */ /* 0x000fe20000300000 */
.L_x_1107:
[----:B-1----:R-:W-:Y:S05]  /*6110*/  @P2 BRA `(.L_x_1105) ;  /* 0x0000000000082947 */ /* 0x002fea0003800000 */
[----:B------:R-:W1:Y:S02]  /*6120*/  SYNCS.PHASECHK.TRANS64.TRYWAIT P2, [UR6+0x2d850], R4 ;  /* 0x02d85004ff0075a7 */ /* 0x000e640008040146 */
[----:B-1----:R-:W-:Y:S05]  /*6130*/  @!P2 BRA `(.L_x_1108) ;  /* 0x000001400014a947 */ /* 0x002fea0003800000 */
.L_x_1105:
[----:B------:R-:W-:Y:S01]  /*6140*/  UIADD3 UR6, UR42, 0x400, URZ ;  /* 0x000004002a067890 */ /* 0x000fe2000fffe03f */
[----:B------:R-:W-:Y:S01]  /*6150*/  WARPGROUP.ARRIVE ;  /* 0x00000000000079c5 */ /* 0x000fe20000000000 */
[----:B------:R-:W-:Y:S01]  /*6160*/  ULEA UR7, UR54, UR42, 0xd ;  /* 0x0000002a36077291 */ /* 0x000fe2000f8e683f */
[----:B------:R-:W-:Y:S01]  /*6170*/  FMUL.FTZ R6, R26, UR56 ;  /* 0x000000381a067c20 */ /* 0x000fe20008410000 */
[----:B------:R-:W-:Y:S01]  /*6180*/  USHF.R.U32.HI UR6, URZ, 0x4, UR6 ;  /* 0x000000043f067899 */ /* 0x000fe20008011606 */
[----:B------:R-:W-:Y:S01]  /*6190*/  FMUL.FTZ R26, R38, UR56 ;  /* 0x00000038261a7c20 */ /* 0x000fe20008410000 */
[----:B------:R-:W-:Y:S01]  /*61a0*/  UIADD3 UR7, UR7, 0x21800, URZ ;  /* 0x0002180007077890 */ /* 0x000fe2000fffe03f */
[----:B------:R-:W-:Y:S01]  /*61b0*/  FMUL.FTZ R38, R50, UR56 ;  /* 0x0000003832267c20 */ /* 0x000fe20008410000 */
[----:B------:R-:W-:Y:S01]  /*61c0*/  ULOP3.LUT UR6, UR6, 0x3fff, URZ, 0xc0, !UPT ;  /* 0x00003fff06067892 */ /* 0x000fe2000f8ec03f */
[----:B------:R-:W-:Y:S01]  /*61d0*/  FMUL.FTZ R50, R60, UR56 ;  /* 0x000000383c327c20 */ /* 0x000fe20008410000 */
[----:B------:R-:W-:Y:S01]  /*61e0*/  USHF.R.U32.HI UR7, URZ, 0x4, UR7 ;  /* 0x000000043f077899 */ /* 0x000fe20008011607 */
[----:B------:R-:W-:Y:S01]  /*61f0*/  FMUL.FTZ R60, R70, UR56 ;  /* 0x00000038463c7c20 */ /* 0x000fe20008410000 */
[----:B------:R-:W-:Y:S01]  /*6200*/  ULOP3.LUT UR10, UR6, 0x2000000, URZ, 0xfc, !UPT ;  /* 0x02000000060a7892 */ /* 0x000fe2000f8efc3f */
[----:B------:R-:W2:Y:S01]  /*6210*/  S2R R70, SR_TID.X ;  /* 0x0000000000467919 */ /* 0x000ea20000002100 */
[----:B------:R-:W-:Y:S01]  /*6220*/  ULOP3.LUT UR6, UR7, 0x3fff, URZ, 0xc0, !UPT ;  /* 0x00003fff07067892 */ /* 0x000fe2000f8ec03f */
[----:B------:R-:W-:Y:S01]  /*6230*/  PLOP3.LUT P2, PT, PT, PT, UP0, 0x80, 0x0 ;  /* 0x000000000000781c */ /* 0x000fe20003f4f008 */
[----:B------:R-:W-:Y:S01]  /*6240*/  UIMAD UR7, UR48, 0x600, UR10 ;  /* 0x00000600300778a4 */ /* 0x000fe2000f8e020a */
[----:B------:R-:W-:Y:S01]  /*6250*/  PLOP3.LUT P3, PT, PT, PT, UP0, 0x80, 0x0 ;  /* 0x000000000000781c */ /* 0x000fe20003f6f008 */
[----:B------:R-:W-:Y:S01]  /*6260*/  ULOP3.LUT UR6, UR6, 0x10000, URZ, 0xfc, !UPT ;  /* 0x0001000006067892 */ /* 0x000fe2000f8efc3f */
[----:B------:R-:W-:Y:S01]  /*6270*/  VIADD R149, R136, UR40 ;  /* 0x0000002888957c36 */ /* 0x000fe20008000000 */
[----:B------:R-:W-:Y:S01]  /*6280*/  UMOV UR31, 0x80000020 ;  /* 0x80000020001f7882 */ /* 0x000fe20000000000 */
[----:B------:R-:W-:Y:S01]  /*6290*/  UMOV UR29, 0x40000040 ;  /* 0x40000040001d7882 */ /* 0x000fe20000000000 */
        /* <DEDUP_REMOVED lines=17> */
[----:B01----:R-:W-:Y:S01]  /*63b0*/  FMUL.FTZ R4, R24, UR56 ;  /* 0x0000003818047c20 */ /* 0x003fe20008410000 */
[----:B------:R-:W-:Y:S01]  /*63c0*/  FMUL.FTZ R10, R28, UR56 ;  /* 0x000000381c0a7c20 */ /* 0x000fe20008410000 */
[----:B------:R-:W-:Y:S01]  /*63d0*/  FMUL.FTZ R5, R25, UR56 ;  /* 0x0000003819057c20 */ /* 0x000fe20008410000 */
[----:B------:R-:W-:Y:S01]  /*63e0*/  FMUL.FTZ R11, R29, UR56 ;  /* 0x000000381d0b7c20 */ /* 0x000fe20008410000 */
[----:B------:R-:W-:Y:S01]  /*63f0*/  FMUL.FTZ R14, R32, UR56 ;  /* 0x00000038200e7c20 */ /* 0x000fe20008410000 */
[----:B------:R-:W-:Y:S01]  /*6400*/  FMUL.FTZ R15, R33, UR56 ;  /* 0x00000038210f7c20 */ /* 0x000fe20008410000 */
[----:B--2---:R-:W-:Y:S01]  /*6410*/  SHF.R.U32.HI R43, RZ, 0x7, R70 ;  /* 0x00000007ff2b7819 */ /* 0x004fe20000011646 */
        /* <DEDUP_REMOVED lines=35> */
[----:B------:R-:W-:-:S02]  /*6650*/  IMAD.SHL.U32 R72, R0, 0x80, RZ ;  /* 0x0000008000487824 */ /* 0x000fc400078e00ff */
[----:B------:R-:W-:Y:S01]  /*6660*/  FMUL.FTZ R69, R79, UR56 ;  /* 0x000000384f457c20 */ /* 0x000fe20008410000 */
[----:B------:R-:W-:Y:S01]  /*6670*/  FMUL.FTZ R73, R80, UR56 ;  /* 0x0000003850497c20 */ /* 0x000fe20008410000 */
[----:B------:R-:W-:Y:S01]  /*6680*/  FMUL.FTZ R75, R81, UR56 ;  /* 0x00000038514b7c20 */ /* 0x000fe20008410000 */
[----:B------:R-:W-:Y:S01]  /*6690*/  FMUL.FTZ R77, R84, UR56 ;  /* 0x00000038544d7c20 */ /* 0x000fe20008410000 */
[----:B------:R-:W-:Y:S01]  /*66a0*/  FMUL.FTZ R78, R85, UR56 ;  /* 0x00000038554e7c20 */ /* 0x000fe20008410000 */
[----:B------:R-:W-:Y:S01]  /*66b0*/  FMUL.FTZ R74, R86, UR56 ;  /* 0x00000038564a7c20 */ /* 0x000fe20008410000 */
[----:B------:R-:W-:Y:S01]  /*66c0*/  FMUL.FTZ R76, R87, UR56 ;  /* 0x00000038574c7c20 */ /* 0x000fe20008410000 */
[----:B------:R-:W-:Y:S01]  /*66d0*/  IMAD.U32 R81, RZ, RZ, UR47 ;  /* 0x0000002fff517e24 */ /* 0x000fe2000f8e00ff */
[----:B------:R-:W0:Y:S08]  /*66e0*/  MUFU.TANH R4, R4 ;  /* 0x0000000400047308 */ /* 0x000e300000002400 */
[----:B------:R-:W1:Y:S08]  /*66f0*/  MUFU.TANH R5, R5 ;  /* 0x0000000500057308 */ /* 0x000e700000002400 */
[----:B------:R-:W2:Y:S08]  /*6700*/  MUFU.TANH R6, R6 ;  /* 0x0000000600067308 */ /* 0x000eb00000002400 */
[----:B------:R-:W3:Y:S08]  /*6710*/  MUFU.TANH R7, R7 ;  /* 0x0000000700077308 */ /* 0x000ef00000002400 */
[----:B------:R-:W4:Y:S01]  /*6720*/  MUFU.TANH R10, R10 ;  /* 0x0000000a000a7308 */ /* 0x000f220000002400 */
        /* <DEDUP_REMOVED lines=92> */
[----:B------:R-:W0:Y:S01]  /*6cf0*/  MUFU.TANH R76, R76 ;  /* 0x0000004c004c7308 */ /* 0x000e220000002400 */
[----:B------:R-:W-:Y:S02]  /*6d00*/  WARPGROUP.DEPBAR.LE gsb0, 0x0 ;  /* 0x00008000000079c5 */ /* 0x000fe40000010000 */
        /* <DEDUP_REMOVED lines=9> */
[----:B------:R-:W-:-:S02]  /*6da0*/  ISETP.GE.U32.AND P2, PT, R70, 0x180, PT ;  /* 0x000001804600780c */ /* 0x000fc40003f46070 */
[----:B------:R-:W-:Y:S01]  /*6db0*/  FMUL.FTZ R70, R82, UR56 ;  /* 0x0000003852467c20 */ /* 0x000fe20008410000 */
[----:B------:R-:W-:Y:S01]  /*6dc0*/  @P3 SHF.R.U32.HI R149, RZ, UR6, R42 ;  /* 0x00000006ff953c19 */ /* 0x000fe2000801162a */
[----:B------:R-:W-:-:S04]  /*6dd0*/  VIADD R42, R43, 0x9 ;  /* 0x000000092b2a7836 */ /* 0x000fc80000000000 */
[----:B------:R-:W0:Y:S01]  /*6de0*/  MUFU.TANH R70, R70 ;  /* 0x0000004600467308 */ /* 0x000e220000002400 */
[----:B------:R-:W5:Y:S01]  /*6df0*/  SHFL.IDX PT, R83, R149, RZ, 0x1c1f ;  /* 0x001c1fff95537589 */ /* 0x000f6200000e0000 */
[----:B------:R-:W-:Y:S02]  /*6e00*/  SEL R42, R42, 0x9, !P2 ;  /* 0x000000092a2a7807 */ /* 0x000fe40005000000 */
[----:B------:R-:W-:Y:S01]  /*6e10*/  PLOP3.LUT P2, PT, PT, PT, UP1, 0x40, 0x0 ;  /* 0x000000000000781c */ /* 0x000fe20003f4e818 */
[----:B------:R-:W-:Y:S02]  /*6e20*/  WARPGROUP.DEPBAR.LE gsb0, 0x0 ;  /* 0x00008000000079c5 */ /* 0x000fe40000010000 */
[----:B------:R-:W-:-:S06]  /*6e30*/  WARPGROUP.ARRIVE ;  /* 0x00000000000079c5 */ /* 0x000fcc0000000000 */
[----:B------:R-:W-:Y:S03]  /*6e40*/  HGMMA.64x96x16.F32 R88, gdesc[UR28].tnspB, R88, gsb0 ;  /* 0x416000001c5879f0 */ /* 0x000fe60008000858 */
[----:B------:R-:W-:Y:S02]  /*6e50*/  WARPGROUP.DEPBAR.LE gsb0, 0x0 ;  /* 0x00008000000079c5 */ /* 0x000fe40000010000 */
[----:B------:R1:W-:Y:S06]  /*6e60*/  BAR.ARV R42, 0x100 ;  /* 0x0004002a0000751d */ /* 0x0003ec0000002000 */
[----:B-1----:R-:W-:-:S05]  /*6e70*/  IMAD.U32 R42, RZ, RZ, UR58 ;  /* 0x0000003aff2a7e24 */ /* 0x002fca000f8e00ff */
[----:B------:R-:W-:-:S05]  /*6e80*/  @!P1 LEA R42, R42, UR42, 0x3 ;  /* 0x0000002a2a2a9c11 */ /* 0x000fca000f8e18ff */
[----:B------:R-:W-:-:S05]  /*6e90*/  @!P1 VIADD R42, R42, 0x2d840 ;  /* 0x0002d8402a2a9836 */ /* 0x000fca0000000000 */
[----:B------:R-:W-:-:S04]  /*6ea0*/  @!P1 PRMT R42, RZ, 0x654, R42 ;  /* 0x00000654ff2a9816 */ /* 0x000fc8000000002a */
[----:B------:R1:W-:Y:S02]  /*6eb0*/  @!P1 SYNCS.ARRIVE.TRANS64.RED.A1T0 RZ, [R42+URZ], RZ ;  /* 0x000000ff2aff99a7 */ /* 0x0003e4000810043f */
[----:B-1----:R-:W-:-:S04]  /*6ec0*/  IADD3 R42, -R16, 0x1, -R72 ;  /* 0x00000001102a7810 */ /* 0x002fc80007ffe948 */
[----:B------:R-:W-:-:S05]  /*6ed0*/  IADD3 R81, -R81, UR39, R42 ;  /* 0x0000002751517c10 */ /* 0x000fca000fffe12a */
[C---:B------:R-:W-:Y:S02]  /*6ee0*/  VIADD R82, R81.reuse, UR55 ;  /* 0x0000003751527c36 */ /* 0x040fe40008000000 */
[----:B------:R-:W-:Y:S02]  /*6ef0*/  VIADD R81, R81, UR33 ;  /* 0x0000002151517c36 */ /* 0x000fe40008000000 */
[C---:B-----5:R-:W-:Y:S02]  /*6f00*/  IMAD.IADD R80, R83.reuse, 0x1, R82 ;  /* 0x0000000153507824 */ /* 0x060fe400078e0252 */
[----:B------:R-:W-:Y:S01]  /*6f10*/  IMAD.IADD R79, R83, 0x1, R81 ;  /* 0x00000001534f7824 */ /* 0x000fe200078e0251 */
[----:B0-234-:R-:W-:Y:S06]  /*6f20*/  @P2 BRA `(.L_x_1109) ;  /* 0x00000000005c2947 */ /* 0x01dfec0003800000 */
[----:B------:R-:W-:Y:S01]  /*6f30*/  IMAD.U32 R42, RZ, RZ, UR47 ;  /* 0x0000002fff2a7e24 */ /* 0x000fe2000f8e00ff */
[----:B------:R-:W-:Y:S04]  /*6f40*/  BSSY B0, `(.L_x_1110) ;  /* 0x0000011000007945 */ /* 0x000fe80003800000 */
[----:B------:R-:W-:-:S04]  /*6f50*/  IADD3 R83, -R42, UR39, R83 ;  /* 0x000000272a537c10 */ /* 0x000fc8000fffe153 */
        /* <DEDUP_REMOVED lines=10> */
.L_x_1111:
[----:B------:R-:W-:-:S05]  /*7000*/  IMAD.U32 R84, RZ, RZ, UR35 ;  /* 0x00000023ff547e24 */ /* 0x000fca000f8e00ff */
[----:B------:R-:W-:-:S13]  /*7010*/  ISETP.NE.AND P2, PT, R84, 0x1, PT ;  /* 0x000000015400780c */ /* 0x000fda0003f45270 */
[----:B------:R-:W0:Y:S02]  /*7020*/  @P2 LDC.64 R42, c[0x0][0x9e8] ;  /* 0x00027a00ff2a2b82 */ /* 0x000e240000000a00 */
[----:B0-----:R-:W-:-:S05]  /*7030*/  @P2 IMAD.HI.U32 R42, R83, R42, RZ ;  /* 0x0000002a532a2227 */ /* 0x001fca00078e00ff */
[----:B------:R-:W-:-:S07]  /*7040*/  @P2 SHF.R.U32.HI R83, RZ, R43, R42 ;  /* 0x0000002bff532219 */ /* 0x000fce000001162a */
.L_x_1112:
[----:B------:R-:W-:Y:S05]  /*7050*/  BSYNC B0 ;  /* 0x0000000000007941 */ /* 0x000fea0003800000 */
.L_x_1110:
[----:B------:R-:W-:-:S04]  /*7060*/  IMAD R83, R83, R84, -R72 ;  /* 0x0000005453537224 */ /* 0x000fc800078e0a48 */
[----:B------:R-:W-:-:S05]  /*7070*/  IMAD.IADD R83, R83, 0x1, -R16 ;  /* 0x0000000153537824 */ /* 0x000fca00078e0a10 */
[----:B------:R-:W-:Y:S02]  /*7080*/  VIMNMX R79, R79, R83, !PT ;  /* 0x000000534f4f7248 */ /* 0x000fe40007fe0100 */
[----:B------:R-:W-:-:S07]  /*7090*/  VIADDMNMX R80, R83, R84, R80, PT ;  /* 0x0000005453507246 */ /* 0x000fce0003800150 */
.L_x_1109:
[----:B------:R-:W-:Y:S01]  /*70a0*/  ISETP.GT.AND P2, PT, R0, -0x1, PT ;  /* 0xffffffff0000780c */ /* 0x000fe20003f44270 */
[----:B------:R-:W0:Y:S03]  /*70b0*/  SHFL.IDX PT, R83, R149, 0x1, 0x1c1f ;  /* 0x003c1f0095537f89 */ /* 0x000e2600000e0000 */
        /* <DEDUP_REMOVED lines=21> */
[C---:B------:R-:W-:Y:S02]  /*7210*/  ISETP.GT.AND P3, PT, R79.reuse, 0x19, P2 ;  /* 0x000000194f00780c */ /* 0x040fe40001764270 */
        /* <DEDUP_REMOVED lines=91> */
.L_x_1115:
[----:B------:R-:W-:-:S05]  /*77d0*/  IMAD.U32 R79, RZ, RZ, UR35 ;  /* 0x00000023ff4f7e24 */ /* 0x000fca000f8e00ff */
[----:B------:R-:W-:-:S13]  /*77e0*/  ISETP.NE.AND P3, PT, R79, 0x1, PT ;  /* 0x000000014f00780c */ /* 0x000fda0003f65270 */
[----:B------:R-:W0:Y:S02]  /*77f0*/  @P3 LDC.64 R4, c[0x0][0x9e8] ;  /* 0x00027a00ff043b82 */ /* 0x000e240000000a00 */
[----:B0-----:R-:W-:-:S05]  /*7800*/  @P3 IMAD.HI.U32 R4, R83, R4, RZ ;  /* 0x0000000453043227 */ /* 0x001fca00078e00ff */
[----:B------:R-:W-:-:S07]  /*7810*/  @P3 SHF.R.U32.HI R83, RZ, R5, R4 ;  /* 0x00000005ff533219 */ /* 0x000fce0000011604 */
.L_x_1116:
[----:B------:R-:W-:Y:S05]  /*7820*/  BSYNC B0 ;  /* 0x0000000000007941 */ /* 0x000fea0003800000 */
.L_x_1114:
[----:B------:R-:W-:-:S04]  /*7830*/  IMAD R72, R83, R79, -R72 ;  /* 0x0000004f53487224 */ /* 0x000fc800078e0a48 */
[----:B------:R-:W-:-:S05]  /*7840*/  IMAD.IADD R72, R72, 0x1, -R16 ;  /* 0x0000000148487824 */ /* 0x000fca00078e0a10 */
[----:B------:R-:W-:Y:S02]  /*7850*/  VIMNMX R81, R81, R72, !PT ;  /* 0x0000004851517248 */ /* 0x000fe40007fe0100 */
[----:B------:R-:W-:-:S07]  /*7860*/  VIADDMNMX R82, R72, R79, R82, PT ;  /* 0x0000004f48527246 */ /* 0x000fce0003800152 */
.L_x_1113:
[----:B------:R-:W-:Y:S01]  /*7870*/  FMNMX.FTZ R4, R42, R8, !PT ;  /* 0x000000082a047209 */ /* 0x000fe20007810000 */
[----:B------:R-:W-:Y:S01]  /*7880*/  UMOV UR51, UR57 ;  /* 0x0000003900337c82 */ /* 0x000fe20008000000 */
        /* <DEDUP_REMOVED lines=38> */
[----:B------:R-:W-:Y:S02]  /*7af0*/  ISETP.LT.OR P4, PT, R82, 0x1, P4 ;  /* 0x000000015200780c */ /* 0x000fe40002781670 */
[----:B------:R-:W-:Y:S02]  /*7b00*/  FMNMX.FTZ R4, R54, R4, !PT ;  /* 0x0000000436047209 */ /* 0x000fe40007810000 */
[----:B------:R-:W-:-:S02]  /*7b10*/  ISETP.GT.AND P5, PT, R81, 0x8, P2 ;  /* 0x000000085100780c */ /* 0x000fc400017a4270 */
[----:B------:R-:W-:Y:S02]  /*7b20*/  FMNMX.FTZ R4, R55, R4, !PT ;  /* 0x0000000437047209 */ /* 0x000fe40007810000 */
[----:B------:R-:W-:Y:S02]  /*7b30*/  ISETP.LT.OR P5, PT, R82, 0x9, P5 ;  /* 0x000000095200780c */ /* 0x000fe40002fa1670 */
[----:B------:R-:W-:Y:S02]  /*7b40*/  FMNMX.FTZ R4, R58, R4, !PT ;  /* 0x000000043a047209 */ /* 0x000fe40007810000 */
[----:B------:R-:W-:Y:S02]  /*7b50*/  ISETP.GT.AND P6, PT, R81, 0x10, P2 ;  /* 0x000000105100780c */ /* 0x000fe400017c4270 */
[----:B------:R-:W-:Y:S02]  /*7b60*/  FMNMX.FTZ R4, R59, R4, !PT ;  /* 0x000000043b047209 */ /* 0x000fe40007810000 */
[----:B------:R-:W-:-:S02]  /*7b70*/  FSEL R12, R12, -INF , !P5 ;  /* 0xff8000000c0c7808 */ /* 0x000fc40006800000 */
        /* <DEDUP_REMOVED lines=16> */
[----:B------:R-:W-:Y:S01]  /*7c80*/  FSEL R30, R30, -INF , !P6 ;  /* 0xff8000001e1e7808 */ /* 0x000fe20007000000 */
[----:B------:R-:W0:Y:S01]  /*7c90*/  SHFL.BFLY PT, R5, R4, 0x2, 0x1f ;  /* 0x0c401f0004057f89 */ /* 0x000e2200000e0000 */
[----:B------:R-:W-:-:S02]  /*7ca0*/  ISETP.LT.OR P5, PT, R82, 0x29, P5 ;  /* 0x000000295200780c */ /* 0x000fc40002fa1670 */
[C---:B------:R-:W-:Y:S02]  /*7cb0*/  ISETP.GT.AND P6, PT, R81.reuse, 0x30, P2 ;  /* 0x000000305100780c */ /* 0x040fe400017c4270 */
[----:B------:R-:W-:Y:S02]  /*7cc0*/  FSEL R34, R34, -INF , !P5 ;  /* 0xff80000022227808 */ /* 0x000fe40006800000 */
[----:B------:R-:W-:Y:S02]  /*7cd0*/  ISETP.LT.OR P6, PT, R82, 0x31, P6 ;  /* 0x000000315200780c */ /* 0x000fe400037c1670 */
[----:B------:R-:W-:Y:S02]  /*7ce0*/  ISETP.GT.AND P5, PT, R81, 0x38, P2 ;  /* 0x000000385100780c */ /* 0x000fe400017a4270 */
[----:B------:R-:W-:Y:S02]  /*7cf0*/  FSEL R38, R38, -INF , !P6 ;  /* 0xff80000026267808 */ /* 0x000fe40007000000 */
[----:B------:R-:W-:-:S02]  /*7d00*/  ISETP.LT.OR P5, PT, R82, 0x39, P5 ;  /* 0x000000395200780c */ /* 0x000fc40002fa1670 */
[C---:B------:R-:W-:Y:S02]  /*7d10*/  ISETP.GT.AND P6, PT, R81.reuse, 0x40, P2 ;  /* 0x000000405100780c */ /* 0x040fe400017c4270 */
[----:B------:R-:W-:Y:S02]  /*7d20*/  FSEL R44, R44, -INF , !P5 ;  /* 0xff8000002c2c7808 */ /* 0x000fe40006800000 */
[----:B------:R-:W-:Y:S02]  /*7d30*/  ISETP.LT.OR P6, PT, R82, 0x41, P6 ;  /* 0x000000415200780c */ /* 0x000fe400037c1670 */
[----:B------:R-:W-:Y:S02]  /*7d40*/  ISETP.GT.AND P5, PT, R81, 0x48, P2 ;  /* 0x000000485100780c */ /* 0x000fe400017a4270 */
[----:B------:R-:W-:Y:S02]  /*7d50*/  FSEL R48, R48, -INF , !P6 ;  /* 0xff80000030307808 */ /* 0x000fe40007000000 */
[----:B0-----:R-:W-:-:S02]  /*7d60*/  FMNMX.FTZ R5, R4, R5, !PT ;  /* 0x0000000504057209 */ /* 0x001fc40007810000 */
[----:B------:R-:W-:Y:S02]  /*7d70*/  ISETP.LT.OR P5, PT, R82, 0x49, P5 ;  /* 0x000000495200780c */ /* 0x000fe40002fa1670 */
[C---:B------:R-:W-:Y:S01]  /*7d80*/  ISETP.GT.AND P6, PT, R81.reuse, 0x50, P2 ;  /* 0x000000505100780c */ /* 0x040fe200017c4270 */
[----:B------:R-:W0:Y:S01]  /*7d90*/  SHFL.BFLY PT, R72, R5, 0x1, 0x1f ;  /* 0x0c201f0005487f89 */ /* 0x000e2200000e0000 */
[----:B------:R-:W-:Y:S02]  /*7da0*/  FSEL R52, R52, -INF , !P5 ;  /* 0xff80000034347808 */ /* 0x000fe40006800000 */
[----:B------:R-:W-:Y:S02]  /*7db0*/  ISETP.LT.OR P6, PT, R82, 0x51, P6 ;  /* 0x000000515200780c */ /* 0x000fe400037c1670 */
[----:B------:R-:W-:Y:S02]  /*7dc0*/  ISETP.GT.AND P5, PT, R81, 0x58, P2 ;  /* 0x000000585100780c */ /* 0x000fe400017a4270 */
[----:B------:R-:W-:-:S02]  /*7dd0*/  FSEL R56, R56, -INF , !P6 ;  /* 0xff80000038387808 */ /* 0x000fc40007000000 */
[----:B------:R-:W-:Y:S02]  /*7de0*/  ISETP.LT.OR P5, PT, R82, 0x59, P5 ;  /* 0x000000595200780c */ /* 0x000fe40002fa1670 */
[C---:B------:R-:W-:Y:S02]  /*7df0*/  ISETP.GT.AND P6, PT, R81.reuse, 0x60, P2 ;  /* 0x000000605100780c */ /* 0x040fe400017c4270 */
[----:B------:R-:W-:Y:S02]  /*7e00*/  FSEL R60, R60, -INF , !P5 ;  /* 0xff8000003c3c7808 */ /* 0x000fe40006800000 */
[----:B------:R-:W-:Y:S02]  /*7e10*/  ISETP.LT.OR P6, PT, R82, 0x61, P6 ;  /* 0x000000615200780c */ /* 0x000fe400037c1670 */
[----:B------:R-:W-:Y:S02]  /*7e20*/  ISETP.GT.AND P5, PT, R81, 0x68, P2 ;  /* 0x000000685100780c */ /* 0x000fe400017a4270 */
[----:B------:R-:W-:-:S02]  /*7e30*/  FSEL R64, R64, -INF , !P6 ;  /* 0xff80000040407808 */ /* 0x000fc40007000000 */
[----:B------:R-:W-:Y:S02]  /*7e40*/  ISETP.GT.AND P6, PT, R81, 0x69, P2 ;  /* 0x000000695100780c */ /* 0x000fe400017c4270 */
[----:B------:R-:W-:Y:S02]  /*7e50*/  ISETP.LT.OR P5, PT, R82, 0x69, P5 ;  /* 0x000000695200780c */ /* 0x000fe40002fa1670 */
[----:B0-----:R-:W-:Y:S02]  /*7e60*/  FMNMX.FTZ R72, R5, R72, !PT ;  /* 0x0000004805487209 */ /* 0x001fe40007810000 */
[----:B------:R-:W-:Y:S02]  /*7e70*/  FSEL R68, R68, -INF , !P5 ;  /* 0xff80000044447808 */ /* 0x000fe40006800000 */
[C---:B------:R-:W-:Y:S01]  /*7e80*/  FSETP.NEU.FTZ.AND P3, PT, R72.reuse, -INF , PT ;  /* 0xff8000004800780b */ /* 0x040fe20003f7d000 */
[----:B------:R-:W-:Y:S01]  /*7e90*/  FMUL.FTZ R4, R72, UR34 ;  /* 0x0000002248047c20 */ /* 0x000fe20008410000 */
[----:B------:R-:W-:-:S02]  /*7ea0*/  ISETP.LT.OR P6, PT, R82, 0x6a, P6 ;  /* 0x0000006a5200780c */ /* 0x000fc400037c1670 */
[----:B------:R-:W-:Y:S02]  /*7eb0*/  FSEL R5, R72, RZ, P3 ;  /* 0x000000ff48057208 */ /* 0x000fe40001800000 */
[----:B------:R-:W-:Y:S02]  /*7ec0*/  FSEL R4, R4, RZ, P3 ;  /* 0x000000ff04047208 */ /* 0x000fe40001800000 */
[----:B------:R-:W-:Y:S01]  /*7ed0*/  ISETP.GT.AND P3, PT, R81, 0x1, P2 ;  /* 0x000000015100780c */ /* 0x000fe20001764270 */
[----:B------:R-:W-:Y:S01]  /*7ee0*/  FADD.FTZ R5, -R5, R8 ;  /* 0x0000000805057221 */ /* 0x000fe20000010100 */
[----:B------:R-:W-:Y:S01]  /*7ef0*/  ISETP.GT.AND P5, PT, R81, 0x71, P2 ;  /* 0x000000715100780c */ /* 0x000fe200017a4270 */
[--C-:B------:R-:W-:Y:S01]  /*7f00*/  FFMA.FTZ R42, R42, UR34, -R4.reuse ;  /* 0x000000222a2a7c23 */ /* 0x100fe20008010804 */
[--C-:B------:R-:W-:Y:S01]  /*7f10*/  FFMA.FTZ R43, R43, UR34, -R4.reuse ;  /* 0x000000222b2b7c23 */ /* 0x100fe20008010804 */
[----:B------:R-:W-:Y:S01]  /*7f20*/  FMUL.FTZ R5, R5, UR34 ;  /* 0x0000002205057c20 */ /* 0x000fe20008410000 */
[--C-:B------:R-:W-:Y:S01]  /*7f30*/  FFMA.FTZ R10, R10, UR34, -R4.reuse ;  /* 0x000000220a0a7c23 */ /* 0x100fe20008010804 */
        /* <DEDUP_REMOVED lines=28> */
[----:B------:R-:W-:Y:S01]  /*8100*/  FFMA.FTZ R78, R78, UR34, -R4 ;  /* 0x000000224e4e7c23 */ /* 0x000fe20008010804 */
[----:B------:R0:W1:Y:S01]  /*8110*/  MUFU.EX2 R8, R5 ;  /* 0x0000000500087308 */ /* 0x0000620000000800 */
[----:B------:R-:W-:-:S02]  /*8120*/  ISETP.LT.OR P3, PT, R82, 0x2, P3 ;  /* 0x000000025200780c */ /* 0x000fc40001f61670 */
[----:B------:R-:W-:Y:S02]  /*8130*/  FSEL R69, R69, -INF , !P6 ;  /* 0xff80000045457808 */ /* 0x000fe40007000000 */
[----:B------:R-:W-:Y:S02]  /*8140*/  FSEL R7, R7, -INF , !P3 ;  /* 0xff80000007077808 */ /* 0x000fe40005800000 */
[----:B------:R-:W-:Y:S01]  /*8150*/  ISETP.GT.AND P3, PT, R81, 0x11, P2 ;  /* 0x000000115100780c */ /* 0x000fe20001764270 */
[----:B------:R-:W2:Y:S01]  /*8160*/  MUFU.EX2 R4, R42 ;  /* 0x0000002a00047308 */ /* 0x000ea20000000800 */
[----:B0-----:R-:W-:Y:S02]  /*8170*/  FSEL R5, R6, -INF , !P4 ;  /* 0xff80000006057808 */ /* 0x001fe40006000000 */
[----:B------:R-:W-:Y:S02]  /*8180*/  ISETP.LT.OR P3, PT, R82, 0x12, P3 ;  /* 0x000000125200780c */ /* 0x000fe40001f61670 */
[----:B------:R-:W-:-:S02]  /*8190*/  FMNMX.FTZ R6, R5, R9, !PT ;  /* 0x0000000905067209 */ /* 0x000fc40007810000 */
[----:B------:R-:W-:Y:S01]  /*81a0*/  FSEL R21, R21, -INF , !P3 ;  /* 0xff80000015157808 */ /* 0x000fe20005800000 */
[----:B------:R-:W0:Y:S01]  /*81b0*/  MUFU.EX2 R43, R43 ;  /* 0x0000002b002b7308 */ /* 0x000e220000000800 */
[C---:B------:R-:W-:Y:S01]  /*81c0*/  ISETP.GT.AND P3, PT, R81.reuse, 0x21, P2 ;  /* 0x000000215100780c */ /* 0x040fe20001764270 */
[-C--:B-1----:R-:W-:Y:S01]  /*81d0*/  FMUL.FTZ R88, R88, R8.reuse ;  /* 0x0000000858587220 */ /* 0x082fe20000410000 */
[----:B------:R-:W-:Y:S01]  /*81e0*/  ISETP.GT.AND P4, PT, R81, 0x78, P2 ;  /* 0x000000785100780c */ /* 0x000fe20001784270 */
[-C--:B------:R-:W-:Y:S01]  /*81f0*/  FMUL.FTZ R89, R89, R8.reuse ;  /* 0x0000000859597220 */ /* 0x080fe20000410000 */
[----:B------:R-:W-:Y:S01]  /*8200*/  ISETP.LT.OR P3, PT, R82, 0x22, P3 ;  /* 0x000000225200780c */ /* 0x000fe20001f61670 */
[-C--:B------:R-:W-:Y:S01]  /*8210*/  FMUL.FTZ R92, R92, R8.reuse ;  /* 0x000000085c5c7220 */ /* 0x080fe20000410000 */
[----:B------:R-:W-:Y:S01]  /*8220*/  ISETP.LT.OR P5, PT, R82, 0x72, P5 ;  /* 0x000000725200780c */ /* 0x000fe20002fa1670 */
[----:B------:R-:W-:Y:S01]  /*8230*/  MUFU.EX2 R15, R15 ;  /* 0x0000000f000f7308 */ /* 0x000fe20000000800 */
[----:B--2---:R-:W-:Y:S01]  /*8240*/  FFMA.FTZ R3, R8, R3, R4 ;  /* 0x0000000308037223 */ /* 0x004fe20000010004 */
[----:B------:R-:W-:Y:S01]  /*8250*/  FSEL R31, R31, -INF , !P3 ;  /* 0xff8000001f1f7808 */ /* 0x000fe20005800000 */
[-C--:B------:R-:W-:Y:S01]  /*8260*/  FMUL.FTZ R93, R93, R8.reuse ;  /* 0x000000085d5d7220 */ /* 0x080fe20000410000 */
[----:B------:R-:W-:Y:S01]  /*8270*/  ISETP.GT.AND P3, PT, R81, 0x31, P2 ;  /* 0x000000315100780c */ /* 0x000fe20001764270 */
[-C--:B------:R-:W-:Y:S01]  /*8280*/  FMUL.FTZ R96, R96, R8.reuse ;  /* 0x0000000860607220 */ /* 0x080fe20000410000 */
[C---:B------:R-:W-:Y:S01]  /*8290*/  ISETP.LT.OR P4, PT, R82.reuse, 0x79, P4 ;  /* 0x000000795200780c */ /* 0x040fe20002781670 */
[----:B------:R-:W-:Y:S01]  /*82a0*/  FMUL.FTZ R97, R97, R8 ;  /* 0x0000000861617220 */ /* 0x000fe20000410000 */
[----:B------:R-:W-:Y:S01]  /*82b0*/  ISETP.LT.OR P3, PT, R82, 0x32, P3 ;  /* 0x000000325200780c */ /* 0x000fe20001f61670 */
[C---:B0-----:R-:W-:Y:S01]  /*82c0*/  FADD.FTZ R3, R43.reuse, R3 ;  /* 0x000000032b037221 */ /* 0x041fe20000010000 */
[----:B------:R-:W-:Y:S01]  /*82d0*/  F2FP.F16.F32.PACK_AB R4, R43, R4 ;  /* 0x000000042b04723e */ /* 0x000fe200000000ff */
[----:B------:R-:W-:Y:S01]  /*82e0*/  MUFU.EX2 R25, R25 ;  /* 0x0000001900197308 */ /* 0x000fe20000000800 */
[----:B------:R-:W-:Y:S01]  /*82f0*/  FMNMX.FTZ R43, R7, R6, !PT ;  /* 0x00000006072b7209 */ /* 0x000fe20007810000 */
[-C--:B------:R-:W-:Y:S01]  /*8300*/  FMUL.FTZ R100, R100, R8.reuse ;  /* 0x0000000864647220 */ /* 0x080fe20000410000 */
[----:B------:R-:W-:Y:S01]  /*8310*/  FSEL R39, R39, -INF , !P3 ;  /* 0xff80000027277808 */ /* 0x000fe20005800000 */
[-C--:B------:R-:W-:Y:S01]  /*8320*/  FMUL.FTZ R101, R101, R8.reuse ;  /* 0x0000000865657220 */ /* 0x080fe20000410000 */
[----:B------:R-:W-:Y:S01]  /*8330*/  FMNMX.FTZ R6, R12, R43, !PT ;  /* 0x0000002b0c067209 */ /* 0x000fe20007810000 */
[----:B------:R-:W-:Y:S01]  /*8340*/  FMUL.FTZ R104, R104, R8 ;  /* 0x0000000868687220 */ /* 0x000fe20000410000 */
[----:B------:R-:W-:Y:S01]  /*8350*/  ISETP.GT.AND P3, PT, R81, 0x41, P2 ;  /* 0x000000415100780c */ /* 0x000fe20001764270 */
[----:B------:R-:W-:Y:S01]  /*8360*/  MUFU.EX2 R28, R28 ;  /* 0x0000001c001c7308 */ /* 0x000fe20000000800 */
[----:B------:R-:W-:Y:S01]  /*8370*/  FMNMX.FTZ R43, R13, R6, !PT ;  /* 0x000000060d2b7209 */ /* 0x000fe20007810000 */
[-C--:B------:R-:W-:Y:S01]  /*8380*/  FMUL.FTZ R105, R105, R8.reuse ;  /* 0x0000000869697220 */ /* 0x080fe20000410000 */
[----:B------:R-:W-:Y:S01]  /*8390*/  ISETP.LT.OR P3, PT, R82, 0x42, P3 ;  /* 0x000000425200780c */ /* 0x000fe20001f61670 */
[-C--:B------:R-:W-:Y:S01]  /*83a0*/  FMUL.FTZ R108, R108, R8.reuse ;  /* 0x000000086c6c7220 */ /* 0x080fe20000410000 */
[----:B------:R-:W-:Y:S01]  /*83b0*/  FMNMX.FTZ R6, R20, R43, !PT ;  /* 0x0000002b14067209 */ /* 0x000fe20007810000 */
[----:B------:R-:W-:Y:S01]  /*83c0*/  FMUL.FTZ R109, R109, R8 ;  /* 0x000000086d6d7220 */ /* 0x000fe20000410000 */
[----:B------:R-:W-:Y:S01]  /*83d0*/  FSEL R49, R49, -INF , !P3 ;  /* 0xff80000031317808 */ /* 0x000fe20005800000 */
[----:B------:R-:W-:Y:S01]  /*83e0*/  MUFU.EX2 R29, R29 ;  /* 0x0000001d001d7308 */ /* 0x000fe20000000800 */
[----:B------:R-:W-:Y:S01]  /*83f0*/  FMNMX.FTZ R43, R21, R6, !PT ;  /* 0x00000006152b7209 */ /* 0x000fe20007810000 */
[-C--:B------:R-:W-:Y:S01]  /*8400*/  FMUL.FTZ R112, R112, R8.reuse ;  /* 0x0000000870707220 */ /* 0x080fe20000410000 */
[----:B------:R-:W-:Y:S01]  /*8410*/  ISETP.GT.AND P3, PT, R81, 0x51, P2 ;  /* 0x000000515100780c */ /* 0x000fe20001764270 */
[-C--:B------:R-:W-:Y:S01]  /*8420*/  FMUL.FTZ R113, R113, R8.reuse ;  /* 0x0000000871717220 */ /* 0x080fe20000410000 */
[----:B------:R-:W-:Y:S01]  /*8430*/  FMNMX.FTZ R6, R26, R43, !PT ;  /* 0x0000002b1a067209 */ /* 0x000fe20007810000 */
[----:B------:R-:W-:Y:S01]  /*8440*/  FMUL.FTZ R116, R116, R8 ;  /* 0x0000000874747220 */ /* 0x000fe20000410000 */
[----:B------:R-:W-:Y:S01]  /*8450*/  ISETP.LT.OR P3, PT, R82, 0x52, P3 ;  /* 0x000000525200780c */ /* 0x000fe20001f61670 */
        /* <DEDUP_REMOVED lines=26> */
[----:B------:R-:W-:Y:S01]  /*8600*/  IMAD.MOV.U32 R8, RZ, RZ, R72 ;  /* 0x000000ffff087224 */ /* 0x000fe200078e0048 */
[----:B------:R-:W-:-:S02]  /*8610*/  FSEL R70, R70, -INF , !P3 ;  /* 0xff80000046467808 */ /* 0x000fc40005800000 */
[----:B------:R-:W-:Y:S02]  /*8620*/  FMNMX.FTZ R6, R44, R43, !PT ;  /* 0x0000002b2c067209 */ /* 0x000fe40007810000 */
[----:B------:R-:W-:Y:S01]  /*8630*/  ISETP.GT.AND P2, PT, R81, 0x79, P2 ;  /* 0x000000795100780c */ /* 0x000fe20001744270 */
[----:B------:R-:W-:Y:S01]  /*8640*/  MUFU.EX2 R46, R46 ;  /* 0x0000002e002e7308 */ /* 0x000fe20000000800 */
[----:B------:R-:W-:Y:S02]  /*8650*/  FMNMX.FTZ R43, R45, R6, !PT ;  /* 0x000000062d2b7209 */ /* 0x000fe40007810000 */
[----:B------:R-:W-:Y:S02]  /*8660*/  FSEL R71, R71, -INF , !P5 ;  /* 0xff80000047477808 */ /* 0x000fe40006800000 */
[----:B------:R-:W-:Y:S02]  /*8670*/  FMNMX.FTZ R6, R48, R43, !PT ;  /* 0x0000002b30067209 */ /* 0x000fe40007810000 */
[----:B------:R-:W-:Y:S01]  /*8680*/  ISETP.LT.OR P2, PT, R82, 0x7a, P2 ;  /* 0x0000007a5200780c */ /* 0x000fe20001741670 */
[----:B------:R-:W-:Y:S01]  /*8690*/  MUFU.EX2 R47, R47 ;  /* 0x0000002f002f7308 */ /* 0x000fe20000000800 */
[----:B------:R-:W-:-:S02]  /*86a0*/  FMNMX.FTZ R43, R49, R6, !PT ;  /* 0x00000006312b7209 */ /* 0x000fc40007810000 */
[----:B------:R-:W-:Y:S02]  /*86b0*/  FSEL R74, R74, -INF , !P4 ;  /* 0xff8000004a4a7808 */ /* 0x000fe40006000000 */
[----:B------:R-:W-:Y:S02]  /*86c0*/  FMNMX.FTZ R6, R52, R43, !PT ;  /* 0x0000002b34067209 */ /* 0x000fe40007810000 */
[----:B------:R-:W-:Y:S01]  /*86d0*/  FSEL R76, R76, -INF , !P2 ;  /* 0xff8000004c4c7808 */ /* 0x000fe20005000000 */
[----:B------:R-:W-:Y:S01]  /*86e0*/  MUFU.EX2 R50, R50 ;  /* 0x0000003200327308 */ /* 0x000fe20000000800 */
[----:B------:R-:W-:-:S04]  /*86f0*/  FMNMX.FTZ R43, R53, R6, !PT ;  /* 0x00000006352b7209 */ /* 0x000fc80007810000 */
[----:B------:R-:W-:-:S03]  /*8700*/  FMNMX.FTZ R6, R56, R43, !PT ;  /* 0x0000002b38067209 */ /* 0x000fc60007810000 */
        /* <DEDUP_REMOVED lines=16> */
[----:B------:R-:W-:-:S05]  /*8810*/  FMNMX.FTZ R42, R76, R43, !PT ;  /* 0x0000002b4c2a7209 */ /* 0x000fca0007810000 */
[----:B------:R-:W0:Y:S02]  /*8820*/  SHFL.BFLY PT, R6, R42, 0x2, 0x1f ;  /* 0x0c401f002a067f89 */ /* 0x000e2400000e0000 */
[----:B------:R-:W-:Y:S08]  /*8830*/  MUFU.EX2 R43, R11 ;  /* 0x0000000b002b7308 */ /* 0x000ff00000000800 */
[----:B------:R-:W-:Y:S08]  /*8840*/  MUFU.EX2 R63, R63 ;  /* 0x0000003f003f7308 */ /* 0x000ff00000000800 */
[----:B------:R-:W-:Y:S01]  /*8850*/  MUFU.EX2 R66, R66 ;  /* 0x0000004200427308 */ /* 0x000fe20000000800 */
[----:B0-----:R-:W-:-:S07]  /*8860*/  FMNMX.FTZ R42, R42, R6, !PT ;  /* 0x000000062a2a7209 */ /* 0x001fce0007810000 */
[----:B------:R0:W1:Y:S08]  /*8870*/  MUFU.EX2 R6, R10 ;  /* 0x0000000a00067308 */ /* 0x0000700000000800 */
[----:B------:R-:W-:Y:S01]  /*8880*/  MUFU.EX2 R67, R67 ;  /* 0x0000004300437308 */ /* 0x000fe20000000800 */
[----:B0-----:R-:W0:Y:S07]  /*8890*/  SHFL.BFLY PT, R10, R42, 0x1, 0x1f ;  /* 0x0c201f002a0a7f89 */ /* 0x001e2e00000e0000 */
[----:B------:R-:W-:Y:S01]  /*88a0*/  MUFU.EX2 R73, R73 ;  /* 0x0000004900497308 */ /* 0x000fe20000000800 */
[----:B-1----:R-:W-:Y:S01]  /*88b0*/  FADD.FTZ R3, R6, R3 ;  /* 0x0000000306037221 */ /* 0x002fe20000010000 */
[----:B------:R-:W-:-:S03]  /*88c0*/  F2FP.F16.F32.PACK_AB R6, R43, R6 ;  /* 0x000000062b06723e */ /* 0x000fc600000000ff */
[----:B------:R-:W-:-:S03]  /*88d0*/  FADD.FTZ R11, R43, R3 ;  /* 0x000000032b0b7221 */ /* 0x000fc60000010000 */
[----:B------:R-:W-:Y:S08]  /*88e0*/  MUFU.EX2 R75, R75 ;  /* 0x0000004b004b7308 */ /* 0x000ff00000000800 */
[----:B------:R-:W-:Y:S01]  /*88f0*/  MUFU.EX2 R77, R77 ;  /* 0x0000004d004d7308 */ /* 0x000fe20000000800 */
[----:B0-----:R-:W-:-:S04]  /*8900*/  FMNMX.FTZ R10, R42, R10, !PT ;  /* 0x0000000a2a0a7209 */ /* 0x001fc80007810000 */
[C---:B------:R-:W-:Y:S01]  /*8910*/  FSETP.NEU.FTZ.AND P2, PT, R10.reuse, -INF , PT ;  /* 0xff8000000a00780b */ /* 0x040fe20003f5d000 */
[----:B------:R-:W-:Y:S02]  /*8920*/  FMUL.FTZ R3, R10, UR34 ;  /* 0x000000220a037c20 */ /* 0x000fe40008410000 */
[----:B------:R-:W-:Y:S03]  /*8930*/  MUFU.EX2 R78, R78 ;  /* 0x0000004e004e7308 */ /* 0x000fe60000000800 */
[----:B------:R-:W-:-:S05]  /*8940*/  FSEL R3, R3, RZ, P2 ;  /* 0x000000ff03037208 */ /* 0x000fca0001000000 */
[--C-:B------:R-:W-:Y:S01]  /*8950*/  FFMA.FTZ R43, R7, UR34, -R3.reuse ;  /* 0x00000022072b7c23 */ /* 0x100fe20008010803 */
[--C-:B------:R-:W-:Y:S01]  /*8960*/  FFMA.FTZ R12, R12, UR34, -R3.reuse ;  /* 0x000000220c0c7c23 */ /* 0x100fe20008010803 */
[--C-:B------:R-:W-:Y:S01]  /*8970*/  FFMA.FTZ R13, R13, UR34, -R3.reuse ;  /* 0x000000220d0d7c23 */ /* 0x100fe20008010803 */
[--C-:B------:R-:W-:Y:S01]  /*8980*/  FFMA.FTZ R79, R5, UR34, -R3.reuse ;  /* 0x00000022054f7c23 */ /* 0x100fe20008010803 */
[----:B------:R-:W-:Y:S02]  /*8990*/  IMAD.U32 R5, RZ, RZ, UR48 ;  /* 0x00000030ff057e24 */ /* 0x000fe4000f8e00ff */
[--C-:B------:R-:W-:Y:S01]  /*89a0*/  FFMA.FTZ R34, R34, UR34, -R3.reuse ;  /* 0x0000002222227c23 */ /* 0x100fe20008010803 */
[----:B------:R-:W-:Y:S01]  /*89b0*/  MUFU.EX2 R43, R43 ;  /* 0x0000002b002b7308 */ /* 0x000fe20000000800 */
[--C-:B------:R-:W-:Y:S01]  /*89c0*/  FFMA.FTZ R35, R35, UR34, -R3.reuse ;  /* 0x0000002223237c23 */ /* 0x100fe20008010803 */
[--C-:B------:R-:W-:Y:S01]  /*89d0*/  FFMA.FTZ R56, R56, UR34, -R3.reuse ;  /* 0x0000002238387c23 */ /* 0x100fe20008010803 */
[----:B------:R-:W-:Y:S01]  /*89e0*/  @!P1 LEA R5, R5, UR42, 0x3 ;  /* 0x0000002a05059c11 */ /* 0x000fe2000f8e18ff */
[--C-:B------:R-:W-:Y:S01]  /*89f0*/  FFMA.FTZ R65, R65, UR34, -R3.reuse ;  /* 0x0000002241417c23 */ /* 0x100fe20008010803 */
[--C-:B------:R-:W-:Y:S01]  /*8a00*/  FFMA.FTZ R68, R68, UR34, -R3.reuse ;  /* 0x0000002244447c23 */ /* 0x100fe20008010803 */
[--C-:B------:R-:W-:Y:S01]  /*8a10*/  FFMA.FTZ R69, R69, UR34, -R3.reuse ;  /* 0x0000002245457c23 */ /* 0x100fe20008010803 */
[----:B------:R-:W-:Y:S01]  /*8a20*/  FFMA.FTZ R70, R70, UR34, -R3 ;  /* 0x0000002246467c23 */ /* 0x000fe20008010803 */
[----:B------:R-:W0:Y:S01]  /*8a30*/  MUFU.EX2 R42, R79 ;  /* 0x0000004f002a7308 */ /* 0x000e220000000800 */
[----:B------:R-:W-:-:S02]  /*8a40*/  @!P1 VIADD R5, R5, 0x2d860 ;  /* 0x0002d86005059836 */ /* 0x000fc40000000000 */
[--C-:B------:R-:W-:Y:S01]  /*8a50*/  FFMA.FTZ R71, R71, UR34, -R3.reuse ;  /* 0x0000002247477c23 */ /* 0x100fe20008010803 */
[----:B------:R-:W-:Y:S01]  /*8a60*/  FFMA.FTZ R74, R74, UR34, -R3 ;  /* 0x000000224a4a7c23 */ /* 0x000fe20008010803 */
[----:B------:R-:W-:Y:S01]  /*8a70*/  UMOV UR48, UR58 ;  /* 0x0000003a00307c82 */ /* 0x000fe20008000000 */
[----:B------:R-:W-:Y:S02]  /*8a80*/  @!P1 PRMT R5, RZ, 0x654, R5 ;  /* 0x00000654ff059816 */ /* 0x000fe40000000005 */
[----:B------:R-:W-:Y:S02]  /*8a90*/  MUFU.EX2 R12, R12 ;  /* 0x0000000c000c7308 */ /* 0x000fe40000000800 */
[----:B------:R0:W-:Y:S06]  /*8aa0*/  @!P1 SYNCS.ARRIVE.TRANS64.RED.A1T0 RZ, [R5+URZ], RZ ;  /* 0x000000ff05ff99a7 */ /* 0x0001ec000810043f */
[----:B------:R-:W1:Y:S01]  /*8ab0*/  MUFU.EX2 R13, R13 ;  /* 0x0000000d000d7308 */ /* 0x000e620000000800 */
[----:B0-----:R-:W-:-:S07]  /*8ac0*/  F2FP.F16.F32.PACK_AB R5, R43, R42 ;  /* 0x0000002a2b05723e */ /* 0x001fce00000000ff */
[----:B------:R-:W-:Y:S08]  /*8ad0*/  MUFU.EX2 R34, R34 ;  /* 0x0000002200227308 */ /* 0x000ff00000000800 */
[----:B------:R-:W-:Y:S01]  /*8ae0*/  MUFU.EX2 R35, R35 ;  /* 0x0000002300237308 */ /* 0x000fe20000000800 */
[----:B-1----:R-:W-:-:S05]  /*8af0*/  F2FP.F16.F32.PACK_AB R7, R13, R12 ;  /* 0x0000000c0d07723e */ /* 0x002fca00000000ff */
[----:B------:R0:W-:Y:S02]  /*8b00*/  STSM.16.M88.4 [R17+0x21800], R4 ;  /* 0x0218000411007844 */ /* 0x0001e40000000200 */
[----:B------:R-:W-:Y:S08]  /*8b10*/  MUFU.EX2 R68, R68 ;  /* 0x0000004400447308 */ /* 0x000ff00000000800 */
[----:B------:R-:W-:Y:S01]  /*8b20*/  MUFU.EX2 R69, R69 ;  /* 0x0000004500457308 */ /* 0x000fe20000000800 */
[--C-:B0-----:R-:W-:Y:S01]  /*8b30*/  FFMA.FTZ R5, R20, UR34, -R3.reuse ;  /* 0x0000002214057c23 */ /* 0x101fe20008010803 */
[--C-:B------:R-:W-:Y:S01]  /*8b40*/  FFMA.FTZ R20, R26, UR34, -R3.reuse ;  /* 0x000000221a147c23 */ /* 0x100fe20008010803 */
[--C-:B------:R-:W-:Y:S01]  /*8b50*/  FFMA.FTZ R26, R27, UR34, -R3.reuse ;  /* 0x000000221b1a7c23 */ /* 0x100fe20008010803 */
[----:B------:R-:W-:Y:S01]  /*8b60*/  FFMA.FTZ R27, R30, UR34, -R3 ;  /* 0x000000221e1b7c23 */ /* 0x000fe20008010803 */
[----:B------:R-:W-:-:S03]  /*8b70*/  FSEL R30, R10, RZ, P2 ;  /* 0x000000ff0a1e7208 */ /* 0x000fc60001000000 */
[----:B------:R-:W0:Y:S01]  /*8b80*/  MUFU.EX2 R4, R14 ;  /* 0x0000000e00047308 */ /* 0x000e220000000800 */
[--C-:B------:R-:W-:Y:S01]  /*8b90*/  FFMA.FTZ R7, R21, UR34, -R3.reuse ;  /* 0x0000002215077c23 */ /* 0x100fe20008010803 */
[--C-:B------:R-:W-:Y:S01]  /*8ba0*/  FFMA.FTZ R21, R38, UR34, -R3.reuse ;  /* 0x0000002226157c23 */ /* 0x100fe20008010803 */
[----:B------:R-:W-:Y:S01]  /*8bb0*/  FFMA.FTZ R38, R49, UR34, -R3 ;  /* 0x0000002231267c23 */ /* 0x000fe20008010803 */
[----:B------:R-:W-:Y:S01]  /*8bc0*/  FADD.FTZ R30, -R30, R9 ;  /* 0x000000091e1e7221 */ /* 0x000fe20000010100 */
[C---:B------:R-:W-:Y:S01]  /*8bd0*/  ISETP.GT.AND P2, PT, R0.reuse, UR59, PT ;  /* 0x0000003b00007c0c */ /* 0x040fe2000bf44270 */
[----:B------:R-:W-:Y:S02]  /*8be0*/  VIADD R0, R0, 0xffffffff ;  /* 0xffffffff00007836 */ /* 0x000fe40000000000 */
[----:B------:R-:W-:Y:S01]  /*8bf0*/  FMUL.FTZ R9, R30, UR34 ;  /* 0x000000221e097c20 */ /* 0x000fe20008410000 */
[----:B------:R-:W-:Y:S01]  /*8c00*/  MUFU.EX2 R5, R5 ;  /* 0x0000000500057308 */ /* 0x000fe20000000800 */
[--C-:B------:R-:W-:Y:S01]  /*8c10*/  FFMA.FTZ R30, R39, UR34, -R3.reuse ;  /* 0x00000022271e7c23 */ /* 0x100fe20008010803 */
[----:B------:R-:W-:-:S06]  /*8c20*/  FFMA.FTZ R39, R52, UR34, -R3 ;  /* 0x0000002234277c23 */ /* 0x000fcc0008010803 */
[----:B------:R-:W1:Y:S01]  /*8c30*/  MUFU.EX2 R9, R9 ;  /* 0x0000000900097308 */ /* 0x000e620000000800 */
[----:B0-----:R-:W-:Y:S01]  /*8c40*/  FADD.FTZ R52, R4, R11 ;  /* 0x0000000b04347221 */ /* 0x001fe20000010000 */
[----:B------:R-:W-:-:S03]  /*8c50*/  F2FP.F16.F32.PACK_AB R4, R15, R4 ;  /* 0x000000040f04723e */ /* 0x000fc600000000ff */
[----:B------:R-:W-:-:S03]  /*8c60*/  FADD.FTZ R11, R15, R52 ;  /* 0x000000340f0b7221 */ /* 0x000fc60000010000 */
[----:B------:R-:W0:Y:S08]  /*8c70*/  MUFU.EX2 R6, R24 ;  /* 0x0000001800067308 */ /* 0x000e300000000800 */
[----:B------:R-:W2:Y:S01]  /*8c80*/  MUFU.EX2 R7, R7 ;  /* 0x0000000700077308 */ /* 0x000ea20000000800 */
[----:B-1----:R-:W-:Y:S01]  /*8c90*/  FFMA.FTZ R42, R9, R2, R42 ;  /* 0x00000002092a7223 */ /* 0x002fe2000001002a */
[--C-:B------:R-:W-:Y:S01]  /*8ca0*/  FFMA.FTZ R2, R45, UR34, -R3.reuse ;  /* 0x000000222d027c23 */ /* 0x100fe20008010803 */
[--C-:B------:R-:W-:Y:S01]  /*8cb0*/  FFMA.FTZ R45, R57, UR34, -R3.reuse ;  /* 0x00000022392d7c23 */ /* 0x100fe20008010803 */
[-C--:B------:R-:W-:Y:S01]  /*8cc0*/  FMUL.FTZ R90, R90, R9.reuse ;  /* 0x000000095a5a7220 */ /* 0x080fe20000410000 */
[----:B------:R-:W-:Y:S01]  /*8cd0*/  FADD.FTZ R43, R43, R42 ;  /* 0x0000002a2b2b7221 */ /* 0x000fe20000010000 */
[----:B------:R-:W-:Y:S01]  /*8ce0*/  FFMA.FTZ R42, R64, UR34, -R3 ;  /* 0x00000022402a7c23 */ /* 0x000fe20008010803 */
[-C--:B------:R-:W-:Y:S01]  /*8cf0*/  FMUL.FTZ R91, R91, R9.reuse ;  /* 0x000000095b5b7220 */ /* 0x080fe20000410000 */
[----:B------:R-:W1:Y:S01]  /*8d00*/  MUFU.EX2 R20, R20 ;  /* 0x0000001400147308 */ /* 0x000e620000000800 */
[----:B------:R-:W-:Y:S01]  /*8d10*/  FADD.FTZ R12, R12, R43 ;  /* 0x0000002b0c0c7221 */ /* 0x000fe20000010000 */
[----:B0-----:R-:W-:Y:S01]  /*8d20*/  FADD.FTZ R52, R6, R11 ;  /* 0x0000000b06347221 */ /* 0x001fe20000010000 */
[----:B------:R-:W-:Y:S01]  /*8d30*/  F2FP.F16.F32.PACK_AB R6, R25, R6 ;  /* 0x000000061906723e */ /* 0x000fe200000000ff */
[----:B------:R-:W-:Y:S01]  /*8d40*/  FFMA.FTZ R43, R60, UR34, -R3 ;  /* 0x000000223c2b7c23 */ /* 0x000fe20008010803 */
[----:B------:R-:W-:Y:S01]  /*8d50*/  FADD.FTZ R12, R13, R12 ;  /* 0x0000000c0d0c7221 */ /* 0x000fe20000010000 */
[----:B------:R-:W-:Y:S01]  /*8d60*/  FADD.FTZ R15, R25, R52 ;  /* 0x00000034190f7221 */ /* 0x000fe20000010000 */
[----:B------:R-:W-:Y:S01]  /*8d70*/  FMUL.FTZ R94, R94, R9 ;  /* 0x000000095e5e7220 */ /* 0x000fe20000410000 */
[----:B------:R-:W0:Y:S01]  /*8d80*/  MUFU.EX2 R26, R26 ;  /* 0x0000001a001a7308 */ /* 0x000e220000000800 */
[----:B------:R-:W-:Y:S01]  /*8d90*/  FADD.FTZ R12, R5, R12 ;  /* 0x0000000c050c7221 */ /* 0x000fe20000010000 */
[----:B------:R-:W-:Y:S01]  /*8da0*/  FADD.FTZ R52, R28, R15 ;  /* 0x0000000f1c347221 */ /* 0x000fe20000010000 */
[----:B--2---:R-:W-:Y:S01]  /*8db0*/  F2FP.F16.F32.PACK_AB R5, R7, R5 ;  /* 0x000000050705723e */ /* 0x004fe200000000ff */
[-C--:B------:R-:W-:Y:S01]  /*8dc0*/  FMUL.FTZ R95, R95, R9.reuse ;  /* 0x000000095f5f7220 */ /* 0x080fe20000410000 */
[----:B------:R-:W-:Y:S01]  /*8dd0*/  FADD.FTZ R13, R7, R12 ;  /* 0x0000000c070d7221 */ /* 0x000fe20000010000 */
[----:B------:R-:W-:Y:S01]  /*8de0*/  FADD.FTZ R15, R29, R52 ;  /* 0x000000341d0f7221 */ /* 0x000fe20000010000 */
[-C--:B------:R-:W-:Y:S01]  /*8df0*/  FMUL.FTZ R98, R98, R9.reuse ;  /* 0x0000000962627220 */ /* 0x080fe20000410000 */
[----:B------:R2:W-:Y:S01]  /*8e00*/  MUFU.EX2 R14, R32 ;  /* 0x00000020000e7308 */ /* 0x0005e20000000800 */
        /* <DEDUP_REMOVED lines=8> */
[----:B--2---:R-:W-:Y:S01]  /*8e90*/  FFMA.FTZ R32, R31, UR34, -R3 ;  /* 0x000000221f207c23 */ /* 0x004fe20008010803 */
[----:B0-----:R-:W-:Y:S01]  /*8ea0*/  FADD.FTZ R12, R26, R13 ;  /* 0x0000000d1a0c7221 */ /* 0x001fe20000010000 */
[--C-:B------:R-:W-:Y:S01]  /*8eb0*/  FFMA.FTZ R31, R44, UR34, -R3.reuse ;  /* 0x000000222c1f7c23 */ /* 0x100fe20008010803 */
[----:B------:R-:W-:Y:S01]  /*8ec0*/  F2FP.F16.F32.PACK_AB R7, R26, R20 ;  /* 0x000000141a07723e */ /* 0x000fe200000000ff */
[----:B------:R-:W-:Y:S01]  /*8ed0*/  FFMA.FTZ R44, R61, UR34, -R3 ;  /* 0x000000223d2c7c23 */ /* 0x000fe20008010803 */
[-C--:B------:R-:W-:Y:S01]  /*8ee0*/  FMUL.FTZ R111, R111, R9.reuse ;  /* 0x000000096f6f7220 */ /* 0x080fe20000410000 */
[-C--:B------:R-:W-:Y:S01]  /*8ef0*/  FMUL.FTZ R114, R114, R9.reuse ;  /* 0x0000000972727220 */ /* 0x080fe20000410000 */
[----:B------:R-:W0:Y:S01]  /*8f00*/  MUFU.EX2 R32, R32 ;  /* 0x0000002000207308 */ /* 0x000e220000000800 */
[----:B------:R2:W-:Y:S01]  /*8f10*/  STSM.16.M88.4 [R22], R4 ;  /* 0x0000000416007844 */ /* 0x0005e20000000200 */
[-C--:B------:R-:W-:Y:S01]  /*8f20*/  FMUL.FTZ R115, R115, R9.reuse ;  /* 0x0000000973737220 */ /* 0x080fe20000410000 */
[-C--:B------:R-:W-:Y:S01]  /*8f30*/  FMUL.FTZ R118, R118, R9.reuse ;  /* 0x0000000976767220 */ /* 0x080fe20000410000 */
[-C--:B------:R-:W-:Y:S01]  /*8f40*/  FMUL.FTZ R119, R119, R9.reuse ;  /* 0x0000000977777220 */ /* 0x080fe20000410000 */
[-C--:B------:R-:W-:Y:S01]  /*8f50*/  FMUL.FTZ R122, R122, R9.reuse ;  /* 0x000000097a7a7220 */ /* 0x080fe20000410000 */
[-C--:B------:R-:W-:Y:S01]  /*8f60*/  FMUL.FTZ R123, R123, R9.reuse ;  /* 0x000000097b7b7220 */ /* 0x080fe20000410000 */
[-C--:B------:R-:W-:Y:S01]  /*8f70*/  FMUL.FTZ R126, R126, R9.reuse ;  /* 0x000000097e7e7220 */ /* 0x080fe20000410000 */
[----:B------:R3:W4:Y:S01]  /*8f80*/  MUFU.EX2 R24, R36 ;  /* 0x0000002400187308 */ /* 0x0007220000000800 */
[----:B-1----:R-:W-:Y:S01]  /*8f90*/  FADD.FTZ R13, R27, R12 ;  /* 0x0000000c1b0d7221 */ /* 0x002fe20000010000 */
[----:B------:R-:W-:Y:S01]  /*8fa0*/  FADD.FTZ R12, R14, R15 ;  /* 0x0000000f0e0c7221 */ /* 0x000fe20000010000 */
[----:B------:R-:W-:Y:S01]  /*8fb0*/  F2FP.F16.F32.PACK_AB R14, R33, R14 ;  /* 0x0000000e210e723e */ /* 0x000fe200000000ff */
[-C--:B------:R-:W-:Y:S01]  /*8fc0*/  FMUL.FTZ R127, R127, R9.reuse ;  /* 0x000000097f7f7220 */ /* 0x080fe20000410000 */
[-C--:B------:R-:W-:Y:S01]  /*8fd0*/  FMUL.FTZ R130, R130, R9.reuse ;  /* 0x0000000982827220 */ /* 0x080fe20000410000 */
[----:B------:R-:W-:Y:S01]  /*8fe0*/  FADD.FTZ R15, R33, R12 ;  /* 0x0000000c210f7221 */ /* 0x000fe20000010000 */
[-C--:B------:R-:W-:Y:S01]  /*8ff0*/  FMUL.FTZ R131, R131, R9.reuse ;  /* 0x0000000983837220 */ /* 0x080fe20000410000 */
[----:B------:R-:W1:Y:S01]  /*9000*/  MUFU.EX2 R21, R21 ;  /* 0x0000001500157308 */ /* 0x000e620000000800 */
[----:B0-----:R-:W-:Y:S01]  /*9010*/  FADD.FTZ R13, R32, R13 ;  /* 0x0000000d200d7221 */ /* 0x001fe20000010000 */
[--C-:B---3--:R-:W-:Y:S01]  /*9020*/  FFMA.FTZ R36, R48, UR34, -R3.reuse ;  /* 0x0000002230247c23 */ /* 0x108fe20008010803 */
[--C-:B------:R-:W-:Y:S01]  /*9030*/  FFMA.FTZ R48, R53, UR34, -R3.reuse ;  /* 0x0000002235307c23 */ /* 0x100fe20008010803 */
[----:B------:R-:W-:Y:S01]  /*9040*/  FFMA.FTZ R3, R76, UR34, -R3 ;  /* 0x000000224c037c23 */ /* 0x000fe20008010803 */
[----:B------:R-:W-:Y:S01]  /*9050*/  FADD.FTZ R12, R34, R13 ;  /* 0x0000000d220c7221 */ /* 0x000fe20000010000 */
[----:B--2---:R-:W-:Y:S01]  /*9060*/  F2FP.F16.F32.PACK_AB R4, R47, R46 ;  /* 0x0000002e2f04723e */ /* 0x004fe200000000ff */
[-C--:B------:R-:W-:Y:S01]  /*9070*/  FMUL.FTZ R134, R134, R9.reuse ;  /* 0x0000000986867220 */ /* 0x080fe20000410000 */
[----:B------:R-:W0:Y:S01]  /*9080*/  MUFU.EX2 R30, R30 ;  /* 0x0000001e001e7308 */ /* 0x000e220000000800 */
[----:B----4-:R-:W-:Y:S01]  /*9090*/  FADD.FTZ R52, R24, R15 ;  /* 0x0000000f18347221 */ /* 0x010fe20000010000 */
[----:B------:R-:W-:Y:S01]  /*90a0*/  FADD.FTZ R12, R35, R12 ;  /* 0x0000000c230c7221 */ /* 0x000fe20000010000 */
[----:B------:R-:W-:Y:S01]  /*90b0*/  F2FP.F16.F32.PACK_AB R24, R37, R24 ;  /* 0x000000182518723e */ /* 0x000fe200000000ff */
[----:B------:R-:W-:Y:S01]  /*90c0*/  FMUL.FTZ R135, R135, R9 ;  /* 0x0000000987877220 */ /* 0x000fe20000410000 */
[----:B------:R-:W-:Y:S01]  /*90d0*/  FADD.FTZ R15, R37, R52 ;  /* 0x00000034250f7221 */ /* 0x000fe20000010000 */
[----:B------:R-:W-:Y:S01]  /*90e0*/  F2FP.F16.F32.PACK_AB R6, R51, R50 ;  /* 0x000000323306723e */ /* 0x000fe200000000ff */
[----:B------:R-:W-:Y:S01]  /*90f0*/  IMAD.MOV.U32 R9, RZ, RZ, R10 ;  /* 0x000000ffff097224 */ /* 0x000fe200078e000a */
[----:B------:R-:W2:Y:S01]  /*9100*/  MUFU.EX2 R31, R31 ;  /* 0x0000001f001f7308 */ /* 0x000ea20000000800 */
[----:B-1----:R-:W-:Y:S01]  /*9110*/  FADD.FTZ R13, R21, R12 ;  /* 0x0000000c150d7221 */ /* 0x002fe20000010000 */
[----:B------:R-:W-:-:S06]  /*9120*/  F2FP.F16.F32.PACK_AB R12, R29, R28 ;  /* 0x0000001c1d0c723e */ /* 0x000fcc00000000ff */
[----:B------:R-:W1:Y:S01]  /*9130*/  MUFU.EX2 R2, R2 ;  /* 0x0000000200027308 */ /* 0x000e620000000800 */
[----:B0-----:R-:W-:-:S07]  /*9140*/  FADD.FTZ R52, R30, R13 ;  /* 0x0000000d1e347221 */ /* 0x001fce0000010000 */
[----:B------:R-:W0:Y:S01]  /*9150*/  MUFU.EX2 R36, R36 ;  /* 0x0000002400247308 */ /* 0x000e220000000800 */
[----:B--2---:R-:W-:-:S07]  /*9160*/  FADD.FTZ R13, R31, R52 ;  /* 0x000000341f0d7221 */ /* 0x004fce0000010000 */
[----:B------:R2:W-:Y:S08]  /*9170*/  MUFU.EX2 R11, R56 ;  /* 0x00000038000b7308 */ /* 0x0005f00000000800 */
[----:B------:R-:W3:Y:S01]  /*9180*/  MUFU.EX2 R38, R38 ;  /* 0x0000002600267308 */ /* 0x000ee20000000800 */
[----:B--2---:R-:W-:-:S04]  /*9190*/  FADD.FTZ R56, R40, R15 ;  /* 0x0000000f28387221 */ /* 0x004fc80000010000 */
[----:B------:R-:W-:-:S03]  /*91a0*/  FADD.FTZ R15, R41, R56 ;  /* 0x00000038290f7221 */ /* 0x000fc60000010000 */
[----:B------:R-:W2:Y:S01]  /*91b0*/  MUFU.EX2 R39, R39 ;  /* 0x0000002700277308 */ /* 0x000ea20000000800 */
[----:B------:R-:W-:Y:S01]  /*91c0*/  FADD.FTZ R52, R46, R15 ;  /* 0x0000000f2e347221 */ /* 0x000fe20000010000 */
[----:B-1----:R-:W-:Y:S01]  /*91d0*/  FADD.FTZ R15, R2, R13 ;  /* 0x0000000d020f7221 */ /* 0x002fe20000010000 */
[----:B------:R-:W-:Y:S02]  /*91e0*/  F2FP.F16.F32.PACK_AB R13, R32, R27 ;  /* 0x0000001b200d723e */ /* 0x000fe400000000ff */
[----:B------:R-:W-:Y:S01]  /*91f0*/  FADD.FTZ R29, R47, R52 ;  /* 0x000000342f1d7221 */ /* 0x000fe20000010000 */
[----:B0-----:R-:W-:Y:S01]  /*9200*/  FADD.FTZ R25, R36, R15 ;  /* 0x0000000f24197221 */ /* 0x001fe20000010000 */
[----:B------:R-:W-:Y:S01]  /*9210*/  F2FP.F16.F32.PACK_AB R15, R35, R34 ;  /* 0x00000022230f723e */ /* 0x000fe200000000ff */
[----:B------:R-:W0:Y:S01]  /*9220*/  MUFU.EX2 R48, R48 ;  /* 0x0000003000307308 */ /* 0x000e220000000800 */
[----:B------:R-:W-:Y:S01]  /*9230*/  FADD.FTZ R26, R50, R29 ;  /* 0x0000001d321a7221 */ /* 0x000fe20000010000 */
[----:B---3--:R-:W-:-:S02]  /*9240*/  FADD.FTZ R20, R38, R25 ;  /* 0x0000001926147221 */ /* 0x008fc40000010000 */
[----:B------:R1:W-:Y:S01]  /*9250*/  STSM.16.M88.4 [R19], R12 ;  /* 0x0000000c13007844 */ /* 0x0003e20000000200 */
[----:B------:R-:W-:Y:S01]  /*9260*/  FADD.FTZ R27, R51, R26 ;  /* 0x0000001a331b7221 */ /* 0x000fe20000010000 */
[----:B------:R-:W-:Y:S02]  /*9270*/  F2FP.F16.F32.PACK_AB R26, R41, R40 ;  /* 0x00000028291a723e */ /* 0x000fe400000000ff */
[----:B------:R-:W3:Y:S01]  /*9280*/  MUFU.EX2 R45, R45 ;  /* 0x0000002d002d7308 */ /* 0x000ee20000000800 */
[----:B--2---:R-:W-:Y:S01]  /*9290*/  FADD.FTZ R25, R39, R20 ;  /* 0x0000001427197221 */ /* 0x004fe20000010000 */
[----:B------:R-:W-:Y:S01]  /*92a0*/  FADD.FTZ R32, R54, R27 ;  /* 0x0000001b36207221 */ /* 0x000fe20000010000 */
[----:B------:R-:W-:-:S05]  /*92b0*/  F2FP.F16.F32.PACK_AB R27, R2, R31 ;  /* 0x0000001f021b723e */ /* 0x000fca00000000ff */
[----:B------:R-:W2:Y:S01]  /*92c0*/  MUFU.EX2 R43, R43 ;  /* 0x0000002b002b7308 */ /* 0x000ea20000000800 */
[C---:B0-----:R-:W-:Y:S01]  /*92d0*/  FADD.FTZ R20, R48.reuse, R25 ;  /* 0x0000001930147221 */ /* 0x041fe20000010000 */
[----:B------:R-:W-:Y:S01]  /*92e0*/  FADD.FTZ R25, R55, R32 ;  /* 0x0000002037197221 */ /* 0x000fe20000010000 */
[----:B------:R-:W-:Y:S02]  /*92f0*/  F2FP.F16.F32.PACK_AB R7, R48, R39 ;  /* 0x000000273007723e */ /* 0x000fe400000000ff */
[----:B------:R-:W-:Y:S01]  /*9300*/  FADD.FTZ R20, R11, R20 ;  /* 0x000000140b147221 */ /* 0x000fe20000010000 */
[----:B------:R-:W-:Y:S01]  /*9310*/  FADD.FTZ R32, R58, R25 ;  /* 0x000000193a207221 */ /* 0x000fe20000010000 */
[----:B------:R-:W-:Y:S01]  /*9320*/  F2FP.F16.F32.PACK_AB R25, R30, R21 ;  /* 0x000000151e19723e */ /* 0x000fe200000000ff */
[----:B------:R-:W0:Y:S01]  /*9330*/  MUFU.EX2 R44, R44 ;  /* 0x0000002c002c7308 */ /* 0x000e220000000800 */
[----:B---3--:R-:W-:Y:S01]  /*9340*/  FADD.FTZ R20, R45, R20 ;  /* 0x000000142d147221 */ /* 0x008fe20000010000 */
[----:B------:R-:W-:Y:S01]  /*9350*/  FADD.FTZ R5, R59, R32 ;  /* 0x000000203b057221 */ /* 0x000fe20000010000 */
[----:B-1----:R-:W-:Y:S01]  /*9360*/  F2FP.F16.F32.PACK_AB R14, R67, R66 ;  /* 0x00000042430e723e */ /* 0x002fe200000000ff */
[----:B------:R1:W-:Y:S02]  /*9370*/  STSM.16.M88.4 [R18], R24 ;  /* 0x0000001812007844 */ /* 0x0003e40000000200 */
[----:B------:R-:W-:Y:S01]  /*9380*/  FADD.FTZ R2, R62, R5 ;  /* 0x000000053e027221 */ /* 0x000fe20000010000 */
[----:B------:R-:W-:Y:S01]  /*9390*/  F2FP.F16.F32.PACK_AB R5, R38, R36 ;  /* 0x000000242605723e */ /* 0x000fe200000000ff */
[----:B------:R-:W3:Y:S01]  /*93a0*/  MUFU.EX2 R42, R42 ;  /* 0x0000002a002a7308 */ /* 0x000ee20000000800 */
[----:B--2---:R-:W-:Y:S01]  /*93b0*/  FADD.FTZ R13, R43, R20 ;  /* 0x000000142b0d7221 */ /* 0x004fe20000010000 */
[----:B------:R-:W-:-:S02]  /*93c0*/  FADD.FTZ R15, R63, R2 ;  /* 0x000000023f0f7221 */ /* 0x000fc40000010000 */
[----:B------:R2:W-:Y:S02]  /*93d0*/  STSM.16.M88.4 [R17+0x27800], R4 ;  /* 0x0278000411007844 */ /* 0x0005e40000000200 */
[----:B------:R-:W-:Y:S01]  /*93e0*/  FADD.FTZ R2, R66, R15 ;  /* 0x0000000f42027221 */ /* 0x000fe20000010000 */
[----:B------:R-:W-:Y:S01]  /*93f0*/  F2FP.F16.F32.PACK_AB R15, R69, R68 ;  /* 0x00000044450f723e */ /* 0x000fe200000000ff */
[----:B------:R-:W4:Y:S01]  /*9400*/  MUFU.EX2 R28, R65 ;  /* 0x00000041001c7308 */ /* 0x000f220000000800 */
[----:B0-----:R-:W-:Y:S01]  /*9410*/  FADD.FTZ R13, R44, R13 ;  /* 0x0000000d2c0d7221 */ /* 0x001fe20000010000 */
[----:B------:R-:W-:Y:S01]  /*9420*/  FADD.FTZ R12, R67, R2 ;  /* 0x00000002430c7221 */ /* 0x000fe20000010000 */
[----:B-1----:R-:W-:-:S03]  /*9430*/  F2FP.F16.F32.PACK_AB R24, R75, R73 ;  /* 0x000000494b18723e */ /* 0x002fc600000000ff */
[----:B------:R-:W-:Y:S01]  /*9440*/  FADD.FTZ R20, R73, R12 ;  /* 0x0000000c49147221 */ /* 0x000fe20000010000 */
[----:B------:R-:W-:Y:S01]  /*9450*/  F2FP.F16.F32.PACK_AB R12, R63, R62 ;  /* 0x0000003e3f0c723e */ /* 0x000fe200000000ff */
[----:B------:R-:W0:Y:S01]  /*9460*/  MUFU.EX2 R70, R70 ;  /* 0x0000004600467308 */ /* 0x000e220000000800 */
[----:B---3--:R-:W-:Y:S01]  /*9470*/  FADD.FTZ R13, R42, R13 ;  /* 0x0000000d2a0d7221 */ /* 0x008fe20000010000 */
[----:B------:R-:W-:Y:S01]  /*9480*/  F2FP.F16.F32.PACK_AB R26, R78, R77 ;  /* 0x0000004d4e1a723e */ /* 0x000fe200000000ff */
[----:B------:R-:W-:Y:S01]  /*9490*/  FADD.FTZ R20, R75, R20 ;  /* 0x000000144b147221 */ /* 0x000fe20000010000 */
[----:B--2---:R-:W-:Y:S02]  /*94a0*/  F2FP.F16.F32.PACK_AB R4, R55, R54 ;  /* 0x000000363704723e */ /* 0x004fe400000000ff */
[----:B------:R-:W-:Y:S02]  /*94b0*/  F2FP.F16.F32.PACK_AB R6, R59, R58 ;  /* 0x0000003a3b06723e */ /* 0x000fe400000000ff */
[----:B------:R-:W1:Y:S01]  /*94c0*/  MUFU.EX2 R71, R71 ;  /* 0x0000004700477308 */ /* 0x000e620000000800 */
[----:B----4-:R-:W-:Y:S01]  /*94d0*/  FADD.FTZ R13, R28, R13 ;  /* 0x0000000d1c0d7221 */ /* 0x010fe20000010000 */
[----:B------:R-:W-:-:S02]  /*94e0*/  F2FP.F16.F32.PACK_AB R5, R45, R11 ;  /* 0x0000000b2d05723e */ /* 0x000fc400000000ff */
[----:B------:R-:W-:Y:S01]  /*94f0*/  F2FP.F16.F32.PACK_AB R7, R44, R43 ;  /* 0x0000002b2c07723e */ /* 0x000fe200000000ff */
[----:B------:R-:W-:-:S03]  /*9500*/  FADD.FTZ R2, R68, R13 ;  /* 0x0000000d44027221 */ /* 0x000fc60000010000 */
[----:B------:R-:W2:Y:S01]  /*9510*/  MUFU.EX2 R21, R74 ;  /* 0x0000004a00157308 */ /* 0x000ea20000000800 */
[----:B------:R-:W-:Y:S01]  /*9520*/  FADD.FTZ R13, R69, R2 ;  /* 0x00000002450d7221 */ /* 0x000fe20000010000 */
[----:B------:R3:W-:Y:S03]  /*9530*/  STSM.16.M88.4 [R23], R4 ;  /* 0x0000000417007844 */ /* 0x0007e60000000200 */
[----:B0-----:R-:W-:Y:S01]  /*9540*/  FADD.FTZ R2, R70, R13 ;  /* 0x0000000d46027221 */ /* 0x001fe20000010000 */
[----:B------:R-:W-:Y:S02]  /*9550*/  F2FP.F16.F32.PACK_AB R13, R28, R42 ;  /* 0x0000002a1c0d723e */ /* 0x000fe400000000ff */
[----:B------:R0:W4:Y:S01]  /*9560*/  MUFU.EX2 R29, R3 ;  /* 0x00000003001d7308 */ /* 0x0001220000000800 */
[C---:B-1----:R-:W-:Y:S01]  /*9570*/  F2FP.F16.F32.PACK_AB R25, R71.reuse, R70 ;  /* 0x000000464719723e */ /* 0x042fe200000000ff */
[----:B------:R-:W-:Y:S01]  /*9580*/  FADD.FTZ R2, R71, R2 ;  /* 0x0000000247027221 */ /* 0x000fe20000010000 */
[----:B------:R3:W-:Y:S01]  /*9590*/  STSM.16.M88.4 [R19+0x6000], R12 ;  /* 0x0060000c13007844 */ /* 0x0007e20000000200 */
[----:B0-----:R-:W-:-:S02]  /*95a0*/  FADD.FTZ R3, R77, R20 ;  /* 0x000000144d037221 */ /* 0x001fc40000010000 */
[----:B--2---:R-:W-:Y:S02]  /*95b0*/  FADD.FTZ R2, R21, R2 ;  /* 0x0000000215027221 */ /* 0x004fe40000010000 */
[----:B------:R-:W-:Y:S01]  /*95c0*/  FADD.FTZ R3, R78, R3 ;  /* 0x000000034e037221 */ /* 0x000fe20000010000 */
[C---:B----4-:R-:W-:Y:S01]  /*95d0*/  F2FP.F16.F32.PACK_AB R27, R29.reuse, R21 ;  /* 0x000000151d1b723e */ /* 0x050fe200000000ff */
[----:B------:R-:W-:-:S04]  /*95e0*/  FADD.FTZ R2, R29, R2 ;  /* 0x000000021d027221 */ /* 0x000fc80000010000 */
[----:B------:R3:W-:Y:S01]  /*95f0*/  STSM.16.M88.4 [R18+0x6000], R24 ;  /* 0x0060001812007844 */ /* 0x0007e20000000200 */
[----:B------:R0:W-:Y:S06]  /*9600*/  MEMBAR.ALL.CTA ;  /* 0x0000000000007992 */ /* 0x0001ec0000008000 */
[----:B0-----:R-:W0:Y:S02]  /*9610*/  FENCE.VIEW.ASYNC.S ;  /* 0x00000000000073c6 */ /* 0x001e240000000000 */
[----:B0-----:R-:W-:Y:S01]  /*9620*/  NOP ;  /* 0x0000000000007918 */ /* 0x001fe20000000000 */
[----:B------:R-:W-:Y:S05]  /*9630*/  @P2 BRA `(.L_x_1117) ;  /* 0xffffffc400c02947 */ /* 0x000fea000383ffff */
[----:B------:R-:W-:Y:S01]  /*9640*/  IMAD.MOV.U32 R9, RZ, RZ, R10 ;  /* 0x000000ffff097224 */ /* 0x000fe200078e000a */
[----:B------:R-:W-:Y:S01]  /*9650*/  UMOV UR48, UR58 ;  /* 0x0000003a00307c82 */ /* 0x000fe20008000000 */
[----:B------:R-:W-:Y:S01]  /*9660*/  IMAD.MOV.U32 R8, RZ, RZ, R72 ;  /* 0x000000ffff087224 */ /* 0x000fe200078e0048 */
[----:B------:R-:W-:-:S06]  /*9670*/  UMOV UR51, UR57 ;  /* 0x0000003900337c82 */ /* 0x000fcc0008000000 */
.L_x_1100:
[----:B------:R-:W-:Y:S01]  /*9680*/  ULDC UR6, c[0x0][0x448] ;  /* 0x0001120000067ab9 */ /* 0x000fe20000000800 */
[----:B------:R-:W-:Y:S01]  /*9690*/  ULDC UR18, c[0x0][0x9e4] ;  /* 0x0002790000127ab9 */ /* 0x000fe20000000800 */
[----:B------:R-:W-:Y:S02]  /*96a0*/  UISETP.NE.AND UP0, UPT, UR6, 0x1, UPT ;  /* 0x000000010600788c */ /* 0x000fe4000bf05270 */
[----:B------:R-:W-:Y:S02]  /*96b0*/  UISETP.GE.AND UP1, UPT, UR18, 0x1, UPT ;  /* 0x000000011200788c */ /* 0x000fe4000bf26270 */
[----:B------:R-:W-:Y:S02]  /*96c0*/  UIADD3 UR10, UR40, 0xbf, URZ ;  /* 0x000000bf280a7890 */ /* 0x000fe4000fffe03f */
[----:B------:R-:W-:Y:S02]  /*96d0*/  UIADD3 UR11, UR39, 0x1, -UR47 ;  /* 0x00000001270b7890 */ /* 0x000fe4000fffe82f */
[----:B------:R-:W-:Y:S01]  /*96e0*/  PLOP3.LUT P5, PT, PT, PT, UP1, 0x80, 0x0 ;  /* 0x000000000000781c */ /* 0x000fe20003faf018 */
[----:B------:R-:W-:-:S02]  /*96f0*/  ULDC UR15, c[0x0][0x9dc] ;  /* 0x00027700000f7ab9 */ /* 0x000fc40000000800 */
[----:B------:R-:W-:Y:S01]  /*9700*/  @UP0 ULDC UR6, c[0x0][0x44c] ;  /* 0x0001130000060ab9 */ /* 0x000fe20000000800 */
[----:B------:R-:W-:Y:S01]  /*9710*/  @UP0 ULDC UR14, c[0x0][0x450] ;  /* 0x00011400000e0ab9 */ /* 0x000fe20000000800 */
[----:B------:R-:W-:-:S04]  /*9720*/  UIMAD.WIDE.U32 UR6, UR10, UR6, URZ ;  /* 0x000000060a0672a5 */ /* 0x000fc8000f8e003f */
[----:B------:R-:W-:-:S04]  /*9730*/  @UP0 USHF.R.U32.HI UR10, URZ, UR14, UR7 ;  /* 0x0000000e3f0a0299 */ /* 0x000fc80008011607 */
[----:B------:R-:W-:-:S04]  /*9740*/  UIADD3 UR10, UR11, UR10, URZ ;  /* 0x0000000a0b0a7290 */ /* 0x000fc8000fffe03f */
[----:B------:R-:W-:Y:S01]  /*9750*/  UIADD3 UR15, UR10, -UR15, URZ ;  /* 0x8000000f0a0f7290 */ /* 0x000fe2000fffe03f */
[----:B------:R-:W-:Y:S11]  /*9760*/  @!P5 BRA `(.L_x_1118) ;  /* 0x000000000048d947 */ /* 0x000ff60003800000 */
[----:B------:R-:W-:Y:S02]  /*9770*/  UMOV UR14, UR10 ;  /* 0x0000000a000e7c82 */ /* 0x000fe40008000000 */
        /* <DEDUP_REMOVED lines=10> */
.L_x_1119:
[----:B------:R-:W-:-:S11]  /*9820*/  UISETP.NE.AND UP1, UPT, UR18, 0x1, UPT ;  /* 0x000000011200788c */ /* 0x000fd6000bf25270 */
[----:B------:R-:W-:Y:S02]  /*9830*/  @UP1 ULDC.64 UR6, c[0x0][0x9e8] ;  /* 0x00027a0000061ab9 */ /* 0x000fe40000000a00 */
[----:B------:R-:W-:-:S04]  /*9840*/  UIMAD.WIDE.U32 UR10, UR14, UR6, URZ ;  /* 0x000000060e0a72a5 */ /* 0x000fc8000f8e003f */
[----:B------:R-:W-:-:S12]  /*9850*/  @UP1 USHF.R.U32.HI UR14, URZ, UR7, UR11 ;  /* 0x000000073f0e1299 */ /* 0x000fd8000801160b */
.L_x_1120:
[----:B------:R-:W-:-:S04]  /*9860*/  UIMAD UR14, UR14, UR18, URZ ;  /* 0x000000120e0e72a4 */ /* 0x000fc8000f8e023f */
[----:B------:R-:W-:-:S04]  /*9870*/  UISETP.LT.AND UP1, UPT, UR15, UR14, UPT ;  /* 0x0000000e0f00728c */ /* 0x000fc8000bf21270 */
[----:B------:R-:W-:-:S12]  /*9880*/  USEL UR15, UR15, UR14, !UP1 ;  /* 0x0000000e0f0f7287 */ /* 0x000fd8000c800000 */
.L_x_1118:
[----:B------:R-:W-:-:S04]  /*9890*/  UIADD3 UR15, UR15, 0x7f, URZ ;  /* 0x0000007f0f0f7890 */ /* 0x000fc8000fffe03f */
[----:B------:R-:W-:-:S04]  /*98a0*/  USHF.R.S32.HI UR6, URZ, 0x1f, UR15 ;  /* 0x0000001f3f067899 */ /* 0x000fc8000801140f */
[----:B------:R-:W-:-:S04]  /*98b0*/  ULEA.HI UR6, UR6, UR15, URZ, 0x7 ;  /* 0x0000000f06067291 */ /* 0x000fc8000f8f383f */
[----:B------:R-:W-:-:S04]  /*98c0*/  USHF.R.S32.HI UR6, URZ, 0x7, UR6 ;  /* 0x000000073f067899 */ /* 0x000fc80008011406 */
[----:B------:R-:W-:-:S04]  /*98d0*/  UISETP.LT.AND UP1, UPT, UR37, UR6, UPT ;  /* 0x000000062500728c */ /* 0x000fc8000bf21270 */
[----:B------:R-:W-:-:S06]  /*98e0*/  USEL UR54, UR37, UR6, !UP1 ;  /* 0x0000000625367287 */ /* 0x000fcc000c800000 */
[----:B------:R-:W-:-:S13]  /*98f0*/  ISETP.GE.AND P2, PT, R0, UR54, PT ;  /* 0x0000003600007c0c */ /* 0x000fda000bf46270 */
[----:B------:R-:W-:Y:S05]  /*9900*/  @!P2 BRA `(.L_x_1121) ;  /* 0x000000280028a947 */ /* 0x000fea0003800000 */
[----:B--23--:R-:W-:Y:S01]  /*9910*/  IMAD.MOV.U32 R5, RZ, RZ, R9 ;  /* 0x000000ffff057224 */ /* 0x00cfe200078e0009 */
[----:B------:R-:W-:Y:S01]  /*9920*/  UMOV UR28, UR51 ;  /* 0x00000033001c7c82 */ /* 0x000fe20008000000 */
[----:B------:R-:W-:Y:S01]  /*9930*/  IMAD.MOV.U32 R4, RZ, RZ, R8 ;  /* 0x000000ffff047224 */ /* 0x000fe200078e0008 */
[----:B------:R-:W-:Y:S01]  /*9940*/  UMOV UR55, UR48 ;  /* 0x0000003000377c82 */ /* 0x000fe20008000000 */
[----:B------:R-:W-:Y:S01]  /*9950*/  ULDC UR35, c[0x0][0x9d8] ;  /* 0x0002760000237ab9 */ /* 0x000fe20000000800 */
[----:B------:R-:W-:-:S05]  /*9960*/  ULDC UR34, c[0x0][0x988] ;  /* 0x0002620000227ab9 */ /* 0x000fca0000000800 */
.L_x_1130:
[----:B------:R-:W-:Y:S01]  /*9970*/  UIADD3 UR48, UR55, 0x1, URZ ;  /* 0x0000000137307890 */ /* 0x000fe2000fffe03f */
[----:B------:R-:W-:-:S03]  /*9980*/  ISETP.NE.AND P3, PT, RZ, UR45, PT ;  /* 0x0000002dff007c0c */ /* 0x000fc6000bf65270 */
[----:B------:R-:W-:-:S04]  /*9990*/  UISETP.NE.AND UP1, UPT, UR48, 0x2, UPT ;  /* 0x000000023000788c */ /* 0x000fc8000bf25270 */
[----:B------:R-:W-:Y:S02]  /*99a0*/  USEL UR51, URZ, 0x1, UP1 ;  /* 0x000000013f337887 */ /* 0x000fe40008800000 */
[----:B------:R-:W-:Y:S02]  /*99b0*/  USEL UR48, UR48, URZ, UP1 ;  /* 0x0000003f30307287 */ /* 0x000fe40008800000 */
[----:B------:R-:W-:Y:S02]  /*99c0*/  ULOP3.LUT UR51, UR28, UR51, URZ, 0x3c, !UPT ;  /* 0x000000331c337292 */ /* 0x000fe4000f8e3c3f */
[----:B--2---:R-:W-:Y:S10]  /*99d0*/  @P3 BRA `(.L_x_1122) ;  /* 0x00000000002c3947 */ /* 0x004ff40003800000 */
[----:B------:R-:W-:Y:S05]  /*99e0*/  @!P0 BRA `(.L_x_1123) ;  /* 0x0000000000048947 */ /* 0x000fea0003800000 */
[----:B------:R-:W-:Y:S01]  /*99f0*/  BPT.TRAP 0x1 ;  /* 0x000000040000795c */ /* 0x000fe20000300000 */
.L_x_1123:
[----:B------:R-:W-:Y:S01]  /*9a00*/  ULEA UR6, UR48, UR42, 0x3 ;  /* 0x0000002a30067291 */ /* 0x000fe2000f8e183f */
[----:B------:R-:W-:-:S05]  /*9a10*/  IMAD.U32 R6, RZ, RZ, UR51 ;  /* 0x00000033ff067e24 */ /* 0x000fca000f8e00ff */
[----:B------:R-:W-:-:S04]  /*9a20*/  SHF.L.U32 R6, R6, 0x1f, RZ ;  /* 0x0000001f06067819 */ /* 0x000fc800000006ff */
[----:B------:R0:W1:Y:S01]  /*9a30*/  SYNCS.PHASECHK.TRANS64.TRYWAIT P2, [UR6+0x2d830], R6 ;  /* 0x02d83006ff0075a7 */ /* 0x0000620008040146 */
[----:B------:R-:W-:Y:S05]  /*9a40*/  @!P0 BRA `(.L_x_1124) ;  /* 0x0000000000048947 */ /* 0x000fea0003800000 */
[----:B------:R-:W-:Y:S01]  /*9a50*/  BPT.TRAP 0x1 ;  /* 0x000000040000795c */ /* 0x000fe20000300000 */
.L_x_1124:
[----:B-1----:R-:W-:Y:S05]  /*9a60*/  @P2 BRA `(.L_x_1122) ;  /* 0x0000000000082947 */ /* 0x002fea0003800000 */
[----:B------:R-:W1:Y:S02]  /*9a70*/  SYNCS.PHASECHK.TRANS64.TRYWAIT P2, [UR6+0x2d830], R6 ;  /* 0x02d83006ff0075a7 */ /* 0x000e640008040146 */
[----:B-1----:R-:W-:Y:S05]  /*9a80*/  @!P2 BRA `(.L_x_1125) ;  /* 0x0000010400d8a947 */ /* 0x002fea0003800000 */
.L_x_1122:
[----:B-1----:R-:W1:Y:S01]  /*9a90*/  S2R R7, SR_TID.X ;  /* 0x0000000000077919 */ /* 0x002e620000002100 */
        /* <DEDUP_REMOVED lines=36> */
.L_x_1127:
[----:B------:R-:W-:Y:S01]  /*9ce0*/  ULEA UR6, UR55, UR42, 0x3 ;  /* 0x0000002a37067291 */ /* 0x000fe2000f8e183f */
[----:B------:R-:W-:-:S05]  /*9cf0*/  IMAD.U32 R6, RZ, RZ, UR28 ;  /* 0x0000001cff067e24 */ /* 0x000fca000f8e00ff */
[----:B------:R-:W-:-:S04]  /*9d00*/  SHF.L.U32 R6, R6, 0x1f, RZ ;  /* 0x0000001f06067819 */ /* 0x000fc800000006ff */
[----:B------:R0:W1:Y:S01]  /*9d10*/  SYNCS.PHASECHK.TRANS64.TRYWAIT P2, [UR6+0x2d850], R6 ;  /* 0x02d85006ff0075a7 */ /* 0x0000620008040146 */
[----:B------:R-:W-:Y:S05]  /*9d20*/  @!P0 BRA `(.L_x_1128) ;  /* 0x0000000000048947 */ /* 0x000fea0003800000 */
[----:B------:R-:W-:Y:S01]  /*9d30*/  BPT.TRAP 0x1 ;  /* 0x000000040000795c */ /* 0x000fe20000300000 */
.L_x_1128:
[----:B-1----:R-:W-:Y:S05]  /*9d40*/  @P2 BRA `(.L_x_1126) ;  /* 0x0000000000082947 */ /* 0x002fea0003800000 */
[----:B------:R-:W1:Y:S02]  /*9d50*/  SYNCS.PHASECHK.TRANS64.TRYWAIT P2, [UR6+0x2d850], R6 ;  /* 0x02d85006ff0075a7 */ /* 0x000e640008040146 */
[----:B-1----:R-:W-:Y:S05]  /*9d60*/  @!P2 BRA `(.L_x_1129) ;  /* 0x000001040038a947 */ /* 0x002fea0003800000 */
.L_x_1126:
[----:B------:R-:W-:Y:S01]  /*9d70*/  UIADD3 UR6, UR42, 0x400, URZ ;  /* 0x000004002a067890 */ /* 0x000fe2000fffe03f */
[----:B------:R-:W-:Y:S01]  /*9d80*/  WARPGROUP.ARRIVE ;  /* 0x00000000000079c5 */ /* 0x000fe20000000000 */
[----:B------:R-:W-:Y:S01]  /*9d90*/  UMOV UR29, 0x40000040 ;  /* 0x40000040001d7882 */ /* 0x000fe20000000000 */
[----:B------:R-:W-:Y:S01]  /*9da0*/  UMOV UR31, 0x80000020 ;  /* 0x80000020001f7882 */ /* 0x000fe20000000000 */
[----:B------:R-:W-:Y:S01]  /*9db0*/  USHF.R.U32.HI UR6, URZ, 0x4, UR6 ;  /* 0x000000043f067899 */ /* 0x000fe20008011606 */
[----:B01----:R-:W-:Y:S01]  /*9dc0*/  FMUL.FTZ R6, R24, UR35 ;  /* 0x0000002318067c20 */ /* 0x003fe20008410000 */
[----:B------:R-:W-:Y:S01]  /*9dd0*/  FMUL.FTZ R7, R25, UR35 ;  /* 0x0000002319077c20 */ /* 0x000fe20008410000 */
[----:B------:R-:W-:Y:S01]  /*9de0*/  FMUL.FTZ R9, R28, UR35 ;  /* 0x000000231c097c20 */ /* 0x000fe20008410000 */
        /* <DEDUP_REMOVED lines=82> */
[----:B0-----:R-:W-:-:S07]  /*a310*/  FMNMX.FTZ R8, R20, R8, !PT ;  /* 0x0000000814087209 */ /* 0x001fce0007810000 */
[----:B------:R-:W0:Y:S01]  /*a320*/  MUFU.TANH R25, R25 ;  /* 0x0000001900197308 */ /* 0x000e220000002400 */
[----:B---3--:R-:W-:-:S07]  /*a330*/  FMNMX.FTZ R8, R21, R8, !PT ;  /* 0x0000000815087209 */ /* 0x008fce0007810000 */
[----:B------:R-:W3:Y:S01]  /*a340*/  MUFU.TANH R28, R28 ;  /* 0x0000001c001c7308 */ /* 0x000ee20000002400 */
[----:B--2---:R-:W-:Y:S02]  /*a350*/  FMNMX.FTZ R8, R24, R8, !PT ;  /* 0x0000000818087209 */ /* 0x004fe40007810000 */
[----:B-1----:R-:W-:Y:S02]  /*a360*/  SHF.R.U32.HI R149, RZ, 0x7, R80 ;  /* 0x00000007ff957819 */ /* 0x002fe40000011650 */
[----:B------:R-:W-:-:S03]  /*a370*/  ISETP.GE.U32.AND P2, PT, R80, 0x180, PT ;  /* 0x000001805000780c */ /* 0x000fc60003f46070 */
[----:B------:R-:W1:Y:S01]  /*a380*/  MUFU.TANH R29, R29 ;  /* 0x0000001d001d7308 */ /* 0x000e620000002400 */
        /* <DEDUP_REMOVED lines=8> */
[----:B------:R-:W2:Y:S01]  /*a410*/  MUFU.TANH R33, R33 ;  /* 0x0000002100217308 */ /* 0x000ea20000002400 */
[----:B------:R-:W-:Y:S01]  /*a420*/  UMOV UR29, 0x40000040 ;  /* 0x40000040001d7882 */ /* 0x000fe20000000000 */
[----:B------:R-:W-:Y:S01]  /*a430*/  UMOV UR31, 0x80000020 ;  /* 0x80000020001f7882 */ /* 0x000fe20000000000 */
[----:B-1----:R-:W-:-:S05]  /*a440*/  FMNMX.FTZ R8, R29, R8, !PT ;  /* 0x000000081d087209 */ /* 0x002fca0007810000 */
        /* <DEDUP_REMOVED lines=39> */
[----:B------:R-:W-:Y:S01]  /*a6c0*/  MUFU.TANH R27, R27 ;  /* 0x0000001b001b7308 */ /* 0x000fe20000002400 */
[----:B--2---:R-:W-:-:S05]  /*a6d0*/  FMNMX.FTZ R8, R64, R8, !PT ;  /* 0x0000000840087209 */ /* 0x004fca0007810000 */
[----:B------:R-:W0:Y:S02]  /*a6e0*/  SHFL.BFLY PT, R65, R8, 0x2, 0x1f ;  /* 0x0c401f0008417f89 */ /* 0x000e2400000e0000 */
[----:B------:R-:W-:Y:S01]  /*a6f0*/  MUFU.TANH R30, R30 ;  /* 0x0000001e001e7308 */ /* 0x000fe20000002400 */
[----:B-1----:R-:W-:-:S07]  /*a700*/  FMNMX.FTZ R62, R26, R5, !PT ;  /* 0x000000051a3e7209 */ /* 0x002fce0007810000 */
[----:B------:R-:W-:Y:S08]  /*a710*/  MUFU.TANH R31, R31 ;  /* 0x0000001f001f7308 */ /* 0x000ff00000002400 */
[----:B------:R-:W-:Y:S01]  /*a720*/  MUFU.TANH R34, R34 ;  /* 0x0000002200227308 */ /* 0x000fe20000002400 */
[----:B0-----:R-:W-:-:S07]  /*a730*/  FMNMX.FTZ R8, R8, R65, !PT ;  /* 0x0000004108087209 */ /* 0x001fce0007810000 */
[----:B------:R-:W-:Y:S01]  /*a740*/  MUFU.TANH R35, R35 ;  /* 0x0000002300237308 */ /* 0x000fe20000002400 */
[----:B------:R-:W0:Y:S07]  /*a750*/  SHFL.BFLY PT, R65, R8, 0x1, 0x1f ;  /* 0x0c201f0008417f89 */ /* 0x000e2e00000e0000 */
[----:B------:R-:W-:Y:S08]  /*a760*/  MUFU.TANH R38, R38 ;  /* 0x0000002600267308 */ /* 0x000ff00000002400 */
[----:B------:R-:W-:Y:S08]  /*a770*/  MUFU.TANH R39, R39 ;  /* 0x0000002700277308 */ /* 0x000ff00000002400 */
[----:B------:R-:W-:Y:S01]  /*a780*/  MUFU.TANH R42, R42 ;  /* 0x0000002a002a7308 */ /* 0x000fe20000002400 */
[----:B0-----:R-:W-:-:S05]  /*a790*/  FMNMX.FTZ R8, R8, R65, !PT ;  /* 0x0000004108087209 */ /* 0x001fca0007810000 */
[C---:B------:R-:W-:Y:S01]  /*a7a0*/  FADD.FTZ R65, -R8.reuse, R4 ;  /* 0x0000000408417221 */ /* 0x040fe20000010100 */
[----:B------:R-:W-:Y:S01]  /*a7b0*/  FMUL.FTZ R4, R8, UR34 ;  /* 0x0000002208047c20 */ /* 0x000fe20008410000 */
[----:B------:R-:W-:Y:S02]  /*a7c0*/  MUFU.TANH R43, R43 ;  /* 0x0000002b002b7308 */ /* 0x000fe40000002400 */
[----:B------:R-:W-:Y:S01]  /*a7d0*/  FMUL.FTZ R65, R65, UR34 ;  /* 0x0000002241417c20 */ /* 0x000fe20008410000 */
[--C-:B------:R-:W-:Y:S01]  /*a7e0*/  FFMA.FTZ R6, R6, UR34, -R4.reuse ;  /* 0x0000002206067c23 */ /* 0x100fe20008010804 */
[--C-:B------:R-:W-:Y:S01]  /*a7f0*/  FFMA.FTZ R7, R7, UR34, -R4.reuse ;  /* 0x0000002207077c23 */ /* 0x100fe20008010804 */
[----:B------:R-:W-:Y:S02]  /*a800*/  WARPGROUP.DEPBAR.LE gsb0, 0x0 ;  /* 0x00008000000079c5 */ /* 0x000fe40000010000 */
[----:B------:R-:W-:Y:S01]  /*a810*/  WARPGROUP.ARRIVE ;  /* 0x00000000000079c5 */ /* 0x000fe20000000000 */
[--C-:B------:R-:W-:Y:S01]  /*a820*/  FFMA.FTZ R9, R9, UR34, -R4.reuse ;  /* 0x0000002209097c23 */ /* 0x100fe20008010804 */
[--C-:B------:R-:W-:Y:S01]  /*a830*/  FFMA.FTZ R68, R10, UR34, -R4.reuse ;  /* 0x000000220a447c23 */ /* 0x100fe20008010804 */
[--C-:B------:R-:W-:Y:S01]  /*a840*/  FFMA.FTZ R11, R11, UR34, -R4.reuse ;  /* 0x000000220b0b7c23 */ /* 0x100fe20008010804 */
[--C-:B------:R-:W-:Y:S01]  /*a850*/  FFMA.FTZ R12, R12, UR34, -R4.reuse ;  /* 0x000000220c0c7c23 */ /* 0x100fe20008010804 */
[--C-:B------:R-:W-:Y:S01]  /*a860*/  FFMA.FTZ R13, R13, UR34, -R4.reuse ;  /* 0x000000220d0d7c23 */ /* 0x100fe20008010804 */
[----:B------:R-:W-:Y:S01]  /*a870*/  HGMMA.64x96x16.F32 R88, gdesc[UR28].tnspB, R88, gsb0 ;  /* 0x416000001c5879f0 */ /* 0x000fe20008000858 */
[----:B------:R-:W-:Y:S01]  /*a880*/  UIADD3 UR28, UR6, 0x600, URZ ;  /* 0x00000600061c7890 */ /* 0x000fe2000fffe03f */
[--C-:B------:R-:W-:Y:S01]  /*a890*/  FFMA.FTZ R14, R14, UR34, -R4.reuse ;  /* 0x000000220e0e7c23 */ /* 0x100fe20008010804 */
[----:B------:R-:W-:Y:S01]  /*a8a0*/  UIADD3 UR30, UR7, 0x100, URZ ;  /* 0x00000100071e7890 */ /* 0x000fe2000fffe03f */
[--C-:B------:R-:W-:Y:S01]  /*a8b0*/  FFMA.FTZ R15, R15, UR34, -R4.reuse ;  /* 0x000000220f0f7c23 */ /* 0x100fe20008010804 */
[----:B------:R-:W-:Y:S01]  /*a8c0*/  UMOV UR29, 0x40000040 ;  /* 0x40000040001d7882 */ /* 0x000fe20000000000 */
[----:B------:R-:W-:Y:S01]  /*a8d0*/  UMOV UR31, 0x80000020 ;  /* 0x80000020001f7882 */ /* 0x000fe20000000000 */
        /* <DEDUP_REMOVED lines=23> */
[----:B------:R0:W-:Y:S08]  /*aa50*/  MUFU.EX2 R10, R65 ;  /* 0x00000041000a7308 */ /* 0x0001f00000000800 */
[----:B------:R-:W1:Y:S01]  /*aa60*/  MUFU.EX2 R4, R6 ;  /* 0x0000000600047308 */ /* 0x000e620000000800 */
[----:B0-----:R-:W-:Y:S01]  /*aa70*/  FMUL.FTZ R65, R67, UR35 ;  /* 0x0000002343417c20 */ /* 0x001fe20008410000 */
[----:B------:R-:W-:Y:S01]  /*aa80*/  FMUL.FTZ R67, R71, UR35 ;  /* 0x0000002347437c20 */ /* 0x000fe20008410000 */
[----:B------:R-:W-:-:S05]  /*aa90*/  FMUL.FTZ R71, R79, UR35 ;  /* 0x000000234f477c20 */ /* 0x000fca0008410000 */
[----:B------:R-:W0:Y:S08]  /*aaa0*/  MUFU.EX2 R6, R7 ;  /* 0x0000000700067308 */ /* 0x000e300000000800 */
[----:B------:R-:W-:Y:S01]  /*aab0*/  MUFU.EX2 R68, R68 ;  /* 0x0000004400447308 */ /* 0x000fe20000000800 */
[----:B-1----:R-:W-:-:S07]  /*aac0*/  FFMA.FTZ R3, R10, R3, R4 ;  /* 0x000000030a037223 */ /* 0x002fce0000010004 */
[----:B------:R-:W-:Y:S01]  /*aad0*/  MUFU.TANH R46, R46 ;  /* 0x0000002e002e7308 */ /* 0x000fe20000002400 */
[C---:B0-----:R-:W-:Y:S01]  /*aae0*/  FADD.FTZ R3, R6.reuse, R3 ;  /* 0x0000000306037221 */ /* 0x041fe20000010000 */
[----:B------:R-:W-:-:S06]  /*aaf0*/  F2FP.F16.F32.PACK_AB R4, R6, R4 ;  /* 0x000000040604723e */ /* 0x000fcc00000000ff */
[----:B------:R0:W1:Y:S08]  /*ab00*/  MUFU.EX2 R6, R9 ;  /* 0x0000000900067308 */ /* 0x0000700000000800 */
[----:B------:R-:W2:Y:S01]  /*ab10*/  MUFU.TANH R47, R47 ;  /* 0x0000002f002f7308 */ /* 0x000ea20000002400 */
[----:B0-----:R-:W-:Y:S01]  /*ab20*/  FMNMX.FTZ R9, R27, R62, !PT ;  /* 0x0000003e1b097209 */ /* 0x001fe20007810000 */
[----:B------:R-:W-:Y:S01]  /*ab30*/  FMUL.FTZ R62, R63, UR35 ;  /* 0x000000233f3e7c20 */ /* 0x000fe20008410000 */
[----:B------:R-:W-:-:S05]  /*ab40*/  FMUL.FTZ R63, R66, UR35 ;  /* 0x00000023423f7c20 */ /* 0x000fca0008410000 */
[----:B------:R-:W0:Y:S01]  /*ab50*/  MUFU.TANH R50, R50 ;  /* 0x0000003200327308 */ /* 0x000e220000002400 */
[----:B-1----:R-:W-:Y:S01]  /*ab60*/  FADD.FTZ R3, R6, R3 ;  /* 0x0000000306037221 */ /* 0x002fe20000010000 */
[----:B------:R-:W-:-:S03]  /*ab70*/  F2FP.F16.F32.PACK_AB R6, R68, R6 ;  /* 0x000000064406723e */ /* 0x000fc600000000ff */
[----:B------:R-:W-:Y:S01]  /*ab80*/  FADD.FTZ R3, R68, R3 ;  /* 0x0000000344037221 */ /* 0x000fe20000010000 */
[----:B------:R-:W-:Y:S02]  /*ab90*/  FMNMX.FTZ R68, R30, R9, !PT ;  /* 0x000000091e447209 */ /* 0x000fe40007810000 */
[----:B------:R1:W3:Y:S02]  /*aba0*/  MUFU.TANH R7, R69 ;  /* 0x0000004500077308 */ /* 0x0002e40000002400 */
[----:B------:R-:W-:-:S04]  /*abb0*/  FMNMX.FTZ R9, R31, R68, !PT ;  /* 0x000000441f097209 */ /* 0x000fc80007810000 */
[----:B------:R-:W-:Y:S01]  /*abc0*/  FMNMX.FTZ R66, R34, R9, !PT ;  /* 0x0000000922427209 */ /* 0x000fe20007810000 */
[----:B------:R-:W-:Y:S02]  /*abd0*/  WARPGROUP.DEPBAR.LE gsb0, 0x0 ;  /* 0x00008000000079c5 */ /* 0x000fe40000010000 */
[----:B------:R-:W-:Y:S01]  /*abe0*/  WARPGROUP.ARRIVE ;  /* 0x00000000000079c5 */ /* 0x000fe20000000000 */
[----:B------:R-:W-:Y:S01]  /*abf0*/  FMNMX.FTZ R9, R35, R66, !PT ;  /* 0x0000004223097209 */ /* 0x000fe20007810000 */
[----:B------:R-:W4:Y:S01]  /*ac00*/  MUFU.TANH R51, R51 ;  /* 0x0000003300337308 */ /* 0x000f220000002400 */
[----:B-1----:R-:W-:Y:S01]  /*ac10*/  FMUL.FTZ R69, R75, UR35 ;  /* 0x000000234b457c20 */ /* 0x002fe20008410000 */
[----:B------:R-:W-:Y:S01]  /*ac20*/  FMUL.FTZ R75, R87, UR35 ;  /* 0x00000023574b7c20 */ /* 0x000fe20008410000 */
[----:B------:R-:W-:Y:S01]  /*ac30*/  FMNMX.FTZ R66, R38, R9, !PT ;  /* 0x0000000926427209 */ /* 0x000fe20007810000 */
[----:B------:R-:W-:Y:S01]  /*ac40*/  HGMMA.64x96x16.F32 R88, gdesc[UR28].tnspB, R88, gsb0 ;  /* 0x416000001c5879f0 */ /* 0x000fe20008000858 */
[----:B------:R-:W-:-:S02]  /*ac50*/  UIADD3 UR28, UR6, 0x602, URZ ;  /* 0x00000602061c7890 */ /* 0x000fc4000fffe03f */
[----:B------:R-:W-:Y:S01]  /*ac60*/  UIADD3 UR30, UR7, 0x140, URZ ;  /* 0x00000140071e7890 */ /* 0x000fe2000fffe03f */
[----:B------:R-:W-:Y:S01]  /*ac70*/  FMNMX.FTZ R9, R39, R66, !PT ;  /* 0x0000004227097209 */ /* 0x000fe20007810000 */
[----:B------:R-:W-:Y:S01]  /*ac80*/  UMOV UR29, 0x40000040 ;  /* 0x40000040001d7882 */ /* 0x000fe20000000000 */
[----:B------:R-:W-:Y:S01]  /*ac90*/  UMOV UR31, 0x80000020 ;  /* 0x80000020001f7882 */ /* 0x000fe20000000000 */
[----:B------:R-:W1:Y:S01]  /*aca0*/  MUFU.TANH R54, R54 ;  /* 0x0000003600367308 */ /* 0x000e620000002400 */
[----:B------:R-:W-:Y:S01]  /*acb0*/  FMNMX.FTZ R68, R42, R9, !PT ;  /* 0x000000092a447209 */ /* 0x000fe20007810000 */
[----:B------:R-:W-:-:S03]  /*acc0*/  FMUL.FTZ R66, R70, UR35 ;  /* 0x0000002346427c20 */ /* 0x000fc60008410000 */
[----:B------:R-:W-:-:S03]  /*acd0*/  FMNMX.FTZ R9, R43, R68, !PT ;  /* 0x000000442b097209 */ /* 0x000fc60007810000 */
[----:B------:R-:W5:Y:S01]  /*ace0*/  MUFU.TANH R55, R55 ;  /* 0x0000003700377308 */ /* 0x000f620000002400 */
[----:B------:R-:W-:-:S04]  /*acf0*/  FMNMX.FTZ R68, R46, R9, !PT ;  /* 0x000000092e447209 */ /* 0x000fc80007810000 */
[----:B--2---:R-:W-:Y:S01]  /*ad00*/  FMNMX.FTZ R9, R47, R68, !PT ;  /* 0x000000442f097209 */ /* 0x004fe20007810000 */
[----:B------:R-:W-:Y:S02]  /*ad10*/  FMUL.FTZ R68, R74, UR35 ;  /* 0x000000234a447c20 */ /* 0x000fe40008410000 */
[----:B------:R-:W2:Y:S01]  /*ad20*/  MUFU.TANH R58, R58 ;  /* 0x0000003a003a7308 */ /* 0x000ea20000002400 */
[----:B0-----:R-:W-:-:S04]  /*ad30*/  FMNMX.FTZ R70, R50, R9, !PT ;  /* 0x0000000932467209 */ /* 0x001fc80007810000 */
[----:B---3--:R-:W-:-:S03]  /*ad40*/  FMNMX.FTZ R70, R7, R70, !PT ;  /* 0x0000004607467209 */ /* 0x008fc60007810000 */
[----:B------:R-:W0:Y:S01]  /*ad50*/  MUFU.TANH R59, R59 ;  /* 0x0000003b003b7308 */ /* 0x000e220000002400 */
[----:B----4-:R-:W-:Y:S01]  /*ad60*/  FMNMX.FTZ R9, R51, R70, !PT ;  /* 0x0000004633097209 */ /* 0x010fe20007810000 */
[----:B------:R-:W-:-:S03]  /*ad70*/  FMUL.FTZ R70, R78, UR35 ;  /* 0x000000234e467c20 */ /* 0x000fc60008410000 */
[----:B-1----:R-:W-:-:S03]  /*ad80*/  FMNMX.FTZ R72, R54, R9, !PT ;  /* 0x0000000936487209 */ /* 0x002fc60007810000 */
[----:B------:R-:W1:Y:S01]  /*ad90*/  MUFU.TANH R62, R62 ;  /* 0x0000003e003e7308 */ /* 0x000e620000002400 */
[----:B-----5:R-:W-:-:S04]  /*ada0*/  FMNMX.FTZ R9, R55, R72, !PT ;  /* 0x0000004837097209 */ /* 0x020fc80007810000 */
[----:B--2---:R-:W-:-:S03]  /*adb0*/  FMNMX.FTZ R72, R58, R9, !PT ;  /* 0x000000093a487209 */ /* 0x004fc60007810000 */
[----:B------:R-:W2:Y:S01]  /*adc0*/  MUFU.TANH R63, R63 ;  /* 0x0000003f003f7308 */ /* 0x000ea20000002400 */
[----:B0-----:R-:W-:Y:S01]  /*add0*/  FMNMX.FTZ R9, R59, R72, !PT ;  /* 0x000000483b097209 */ /* 0x001fe20007810000 */
[----:B------:R-:W-:-:S06]  /*ade0*/  FMUL.FTZ R72, R82, UR35 ;  /* 0x0000002352487c20 */ /* 0x000fcc0008410000 */
        /* <DEDUP_REMOVED lines=9> */
[----:B--2---:R-:W-:Y:S01]  /*ae80*/  FMNMX.FTZ R9, R67, R74, !PT ;  /* 0x0000004a43097209 */ /* 0x004fe20007810000 */
[----:B------:R-:W-:-:S06]  /*ae90*/  FMUL.FTZ R74, R86, UR35 ;  /* 0x00000023564a7c20 */ /* 0x000fcc0008410000 */
        /* <DEDUP_REMOVED lines=8> */
[----:B--2---:R-:W-:Y:S01]  /*af20*/  FMNMX.FTZ R76, R70, R9, !PT ;  /* 0x00000009464c7209 */ /* 0x004fe20007810000 */
[----:B------:R-:W-:Y:S02]  /*af30*/  UIADD3 UR30, UR7, 0x180, URZ ;  /* 0x00000180071e7890 */ /* 0x000fe4000fffe03f */
[----:B------:R-:W1:Y:S01]  /*af40*/  MUFU.TANH R72, R72 ;  /* 0x0000004800487308 */ /* 0x000e620000002400 */
[----:B------:R-:W-:Y:S01]  /*af50*/  UMOV UR29, 0x40000040 ;  /* 0x40000040001d7882 */ /* 0x000fe20000000000 */
[----:B------:R-:W-:-:S06]  /*af60*/  UMOV UR31, 0x80000020 ;  /* 0x80000020001f7882 */ /* 0x000fcc0000000000 */
[----:B------:R-:W2:Y:S01]  /*af70*/  MUFU.TANH R73, R73 ;  /* 0x0000004900497308 */ /* 0x000ea20000002400 */
[----:B0-----:R-:W-:-:S07]  /*af80*/  FMNMX.FTZ R9, R71, R76, !PT ;  /* 0x0000004c47097209 */ /* 0x001fce0007810000 */
[----:B------:R-:W0:Y:S01]  /*af90*/  MUFU.TANH R74, R74 ;  /* 0x0000004a004a7308 */ /* 0x000e220000002400 */
[----:B-1----:R-:W-:-:S07]  /*afa0*/  FMNMX.FTZ R76, R72, R9, !PT ;  /* 0x00000009484c7209 */ /* 0x002fce0007810000 */
[----:B------:R-:W1:Y:S01]  /*afb0*/  MUFU.TANH R75, R75 ;  /* 0x0000004b004b7308 */ /* 0x000e620000002400 */
[----:B--2---:R-:W-:-:S07]  /*afc0*/  FMNMX.FTZ R9, R73, R76, !PT ;  /* 0x0000004c49097209 */ /* 0x004fce0007810000 */
[----:B------:R-:W-:Y:S01]  /*afd0*/  MUFU.EX2 R13, R13 ;  /* 0x0000000d000d7308 */ /* 0x000fe20000000800 */
[----:B0-----:R-:W-:-:S07]  /*afe0*/  FMNMX.FTZ R76, R74, R9, !PT ;  /* 0x000000094a4c7209 */ /* 0x001fce0007810000 */
[----:B------:R-:W-:Y:S01]  /*aff0*/  MUFU.EX2 R14, R14 ;  /* 0x0000000e000e7308 */ /* 0x000fe20000000800 */
[----:B-1----:R-:W-:-:S05]  /*b000*/  FMNMX.FTZ R77, R75, R76, !PT ;  /* 0x0000004c4b4d7209 */ /* 0x002fca0007810000 */
[----:B------:R-:W0:Y:S02]  /*b010*/  SHFL.BFLY PT, R76, R77, 0x2, 0x1f ;  /* 0x0c401f004d4c7f89 */ /* 0x000e2400000e0000 */
[----:B------:R-:W-:Y:S08]  /*b020*/  MUFU.EX2 R20, R20 ;  /* 0x0000001400147308 */ /* 0x000ff00000000800 */
[----:B------:R-:W-:Y:S08]  /*b030*/  MUFU.EX2 R32, R32 ;  /* 0x0000002000207308 */ /* 0x000ff00000000800 */
[----:B------:R-:W-:Y:S01]  /*b040*/  MUFU.EX2 R33, R33 ;  /* 0x0000002100217308 */ /* 0x000fe20000000800 */
[----:B0-----:R-:W-:-:S07]  /*b050*/  FMNMX.FTZ R78, R77, R76, !PT ;  /* 0x0000004c4d4e7209 */ /* 0x001fce0007810000 */
[----:B------:R-:W-:Y:S01]  /*b060*/  MUFU.EX2 R36, R36 ;  /* 0x0000002400247308 */ /* 0x000fe20000000800 */
[----:B------:R-:W0:Y:S07]  /*b070*/  SHFL.BFLY PT, R9, R78, 0x1, 0x1f ;  /* 0x0c201f004e097f89 */ /* 0x000e2e00000e0000 */
[----:B------:R-:W-:Y:S08]  /*b080*/  MUFU.EX2 R37, R37 ;  /* 0x0000002500257308 */ /* 0x000ff00000000800 */
[----:B------:R-:W-:Y:S08]  /*b090*/  MUFU.EX2 R40, R40 ;  /* 0x0000002800287308 */ /* 0x000ff00000000800 */
[----:B------:R-:W-:Y:S01]  /*b0a0*/  MUFU.EX2 R41, R41 ;  /* 0x0000002900297308 */ /* 0x000fe20000000800 */
[----:B------:R-:W-:-:S02]  /*b0b0*/  WARPGROUP.DEPBAR.LE gsb0, 0x0 ;  /* 0x00008000000079c5 */ /* 0x000fc40000010000 */
[----:B------:R-:W-:Y:S01]  /*b0c0*/  WARPGROUP.ARRIVE ;  /* 0x00000000000079c5 */ /* 0x000fe20000000000 */
[----:B0-----:R-:W-:-:S04]  /*b0d0*/  FMNMX.FTZ R9, R78, R9, !PT ;  /* 0x000000094e097209 */ /* 0x001fc80007810000 */
[----:B------:R-:W-:Y:S01]  /*b0e0*/  MUFU.EX2 R44, R44 ;  /* 0x0000002c002c7308 */ /* 0x000fe20000000800 */
[----:B------:R-:W-:Y:S01]  /*b0f0*/  HGMMA.64x96x16.F32 R88, gdesc[UR28].tnspB, R88, gsb0 ;  /* 0x416000001c5879f0 */ /* 0x000fe20008000858 */
[----:B------:R-:W-:Y:S01]  /*b100*/  UIADD3 UR28, UR6, 0x606, URZ ;  /* 0x00000606061c7890 */ /* 0x000fe2000fffe03f */
[C---:B------:R-:W-:Y:S01]  /*b110*/  FADD.FTZ R5, -R9.reuse, R5 ;  /* 0x0000000509057221 */ /* 0x040fe20000010100 */
[----:B------:R-:W-:Y:S01]  /*b120*/  UIADD3 UR30, UR7, 0x1c0, URZ ;  /* 0x000001c0071e7890 */ /* 0x000fe2000fffe03f */
[----:B------:R-:W-:Y:S01]  /*b130*/  FMUL.FTZ R76, R9, UR34 ;  /* 0x00000022094c7c20 */ /* 0x000fe20008410000 */
[----:B------:R-:W-:Y:S01]  /*b140*/  UMOV UR29, 0x40000040 ;  /* 0x40000040001d7882 */ /* 0x000fe20000000000 */
[----:B------:R-:W-:Y:S01]  /*b150*/  UMOV UR31, 0x80000020 ;  /* 0x80000020001f7882 */ /* 0x000fe20000000000 */
        /* <DEDUP_REMOVED lines=33> */
[----:B------:R-:W-:Y:S08]  /*b370*/  MUFU.EX2 R34, R5 ;  /* 0x0000000500227308 */ /* 0x000ff00000000800 */
[----:B------:R0:W1:Y:S08]  /*b380*/  MUFU.EX2 R7, R26 ;  /* 0x0000001a00077308 */ /* 0x0000700000000800 */
[----:B------:R-:W2:Y:S01]  /*b390*/  MUFU.EX2 R76, R27 ;  /* 0x0000001b004c7308 */ /* 0x000ea20000000800 */
[----:B0-----:R-:W-:-:S05]  /*b3a0*/  IMAD.U32 R26, RZ, RZ, UR48 ;  /* 0x00000030ff1a7e24 */ /* 0x001fca000f8e00ff */
[----:B------:R-:W-:Y:S02]  /*b3b0*/  @!P1 LEA R26, R26, UR42, 0x3 ;  /* 0x0000002a1a1a9c11 */ /* 0x000fe4000f8e18ff */
[----:B------:R-:W-:Y:S01]  /*b3c0*/  MUFU.EX2 R77, R77 ;  /* 0x0000004d004d7308 */ /* 0x000fe20000000800 */
[----:B-1----:R-:W-:Y:S02]  /*b3d0*/  FFMA.FTZ R79, R34, R2, R7 ;  /* 0x00000002224f7223 */ /* 0x002fe40000010007 */
[----:B------:R-:W-:-:S05]  /*b3e0*/  @!P1 VIADD R26, R26, 0x2d840 ;  /* 0x0002d8401a1a9836 */ /* 0x000fca0000000000 */
[----:B------:R-:W-:Y:S01]  /*b3f0*/  @!P1 PRMT R26, RZ, 0x654, R26 ;  /* 0x00000654ff1a9816 */ /* 0x000fe2000000001a */
[C---:B--2---:R-:W-:Y:S01]  /*b400*/  FADD.FTZ R2, R76.reuse, R79 ;  /* 0x0000004f4c027221 */ /* 0x044fe20000010000 */
[----:B------:R-:W-:Y:S01]  /*b410*/  F2FP.F16.F32.PACK_AB R5, R76, R7 ;  /* 0x000000074c05723e */ /* 0x000fe200000000ff */
[----:B------:R-:W-:Y:S01]  /*b420*/  VIADD R7, R149, 0x9 ;  /* 0x0000000995077836 */ /* 0x000fe20000000000 */
[----:B------:R-:W-:Y:S04]  /*b430*/  MUFU.EX2 R27, R12 ;  /* 0x0000000c001b7308 */ /* 0x000fe80000000800 */
[----:B------:R-:W-:Y:S02]  /*b440*/  SEL R76, R7, 0x9, !P2 ;  /* 0x00000009074c7807 */ /* 0x000fe40005000000 */
[C---:B------:R-:W-:Y:S01]  /*b450*/  ISETP.GT.AND P2, PT, R0.reuse, UR54, PT ;  /* 0x0000003600007c0c */ /* 0x040fe2000bf44270 */
[----:B------:R-:W-:Y:S01]  /*b460*/  VIADD R0, R0, 0xffffffff ;  /* 0xffffffff00007836 */ /* 0x000fe20000000000 */
[----:B------:R-:W0:Y:S08]  /*b470*/  MUFU.EX2 R7, R30 ;  /* 0x0000001e00077308 */ /* 0x000e300000000800 */
[----:B------:R-:W1:Y:S08]  /*b480*/  MUFU.EX2 R31, R31 ;  /* 0x0000001f001f7308 */ /* 0x000e700000000800 */
[----:B------:R-:W2:Y:S01]  /*b490*/  MUFU.EX2 R35, R35 ;  /* 0x0000002300237308 */ /* 0x000ea20000000800 */
[----:B0-----:R-:W-:Y:S01]  /*b4a0*/  FADD.FTZ R2, R7, R2 ;  /* 0x0000000207027221 */ /* 0x001fe20000010000 */
[----:B------:R-:W-:-:S02]  /*b4b0*/  WARPGROUP.DEPBAR.LE gsb0, 0x0 ;  /* 0x00008000000079c5 */ /* 0x000fc40000010000 */
[----:B------:R-:W-:Y:S01]  /*b4c0*/  WARPGROUP.ARRIVE ;  /* 0x00000000000079c5 */ /* 0x000fe20000000000 */
[C---:B------:R-:W-:Y:S01]  /*b4d0*/  F2FP.F16.F32.PACK_AB R7, R77.reuse, R7 ;  /* 0x000000074d07723e */ /* 0x040fe200000000ff */
[----:B------:R-:W-:Y:S02]  /*b4e0*/  FADD.FTZ R2, R77, R2 ;  /* 0x000000024d027221 */ /* 0x000fe40000010000 */
[----:B------:R-:W-:Y:S02]  /*b4f0*/  MUFU.EX2 R38, R38 ;  /* 0x0000002600267308 */ /* 0x000fe40000000800 */
[----:B------:R-:W-:Y:S01]  /*b500*/  HGMMA.64x96x16.F32 R88, gdesc[UR28].tnspB, R88, gsb0 ;  /* 0x416000001c5879f0 */ /* 0x000fe20008000858 */
[----:B-1----:R-:W-:Y:S01]  /*b510*/  FADD.FTZ R2, R31, R2 ;  /* 0x000000021f027221 */ /* 0x002fe20000010000 */
[----:B------:R-:W-:-:S04]  /*b520*/  UMOV UR28, UR51 ;  /* 0x00000033001c7c82 */ /* 0x000fc80008000000 */
[----:B------:R-:W0:Y:S08]  /*b530*/  MUFU.EX2 R39, R39 ;  /* 0x0000002700277308 */ /* 0x000e300000000800 */
        /* <DEDUP_REMOVED lines=21> */
[----:B---3--:R-:W-:Y:S01]  /*b690*/  IMAD.U32 R26, RZ, RZ, UR55 ;  /* 0x00000037ff1a7e24 */ /* 0x008fe2000f8e00ff */
[----:B-1----:R-:W-:Y:S01]  /*b6a0*/  MUFU.EX2 R76, R43 ;  /* 0x0000002b004c7308 */ /* 0x002fe20000000800 */
[----:B------:R-:W-:Y:S01]  /*b6b0*/  UMOV UR55, UR48 ;  /* 0x0000003000377c82 */ /* 0x000fe20008000000 */
[-C--:B------:R-:W-:Y:S01]  /*b6c0*/  FMUL.FTZ R100, R100, R10.reuse ;  /* 0x0000000a64647220 */ /* 0x080fe20000410000 */
[-C--:B------:R-:W-:Y:S01]  /*b6d0*/  FMUL.FTZ R101, R101, R10.reuse ;  /* 0x0000000a65657220 */ /* 0x080fe20000410000 */
[----:B------:R-:W-:Y:S01]  /*b6e0*/  @!P1 LEA R26, R26, UR42, 0x3 ;  /* 0x0000002a1a1a9c11 */ /* 0x000fe2000f8e18ff */
[-C--:B------:R-:W-:Y:S01]  /*b6f0*/  FMUL.FTZ R104, R104, R10.reuse ;  /* 0x0000000a68687220 */ /* 0x080fe20000410000 */
[-C--:B------:R-:W-:Y:S01]  /*b700*/  FMUL.FTZ R105, R105, R10.reuse ;  /* 0x0000000a69697220 */ /* 0x080fe20000410000 */
[----:B------:R-:W-:Y:S01]  /*b710*/  FMUL.FTZ R108, R108, R10 ;  /* 0x0000000a6c6c7220 */ /* 0x000fe20000410000 */
[----:B------:R-:W-:Y:S01]  /*b720*/  MUFU.EX2 R66, R66 ;  /* 0x0000004200427308 */ /* 0x000fe20000000800 */
[----:B------:R-:W-:-:S02]  /*b730*/  @!P1 VIADD R26, R26, 0x2d860 ;  /* 0x0002d8601a1a9836 */ /* 0x000fc40000000000 */
[-C--:B------:R-:W-:Y:S01]  /*b740*/  FMUL.FTZ R109, R109, R10.reuse ;  /* 0x0000000a6d6d7220 */ /* 0x080fe20000410000 */
[-C--:B------:R-:W-:Y:S01]  /*b750*/  FMUL.FTZ R112, R112, R10.reuse ;  /* 0x0000000a70707220 */ /* 0x080fe20000410000 */
[-C--:B------:R-:W-:Y:S01]  /*b760*/  FMUL.FTZ R113, R113, R10.reuse ;  /* 0x0000000a71717220 */ /* 0x080fe20000410000 */
[-C--:B------:R-:W-:Y:S01]  /*b770*/  FMUL.FTZ R116, R116, R10.reuse ;  /* 0x0000000a74747220 */ /* 0x080fe20000410000 */
[----:B------:R-:W-:Y:S01]  /*b780*/  @!P1 PRMT R26, RZ, 0x654, R26 ;  /* 0x00000654ff1a9816 */ /* 0x000fe2000000001a */
[-C--:B------:R-:W-:Y:S01]  /*b790*/  FMUL.FTZ R117, R117, R10.reuse ;  /* 0x0000000a75757220 */ /* 0x080fe20000410000 */
[----:B------:R-:W-:Y:S01]  /*b7a0*/  MUFU.EX2 R52, R52 ;  /* 0x0000003400347308 */ /* 0x000fe20000000800 */
[-C--:B------:R-:W-:Y:S01]  /*b7b0*/  FMUL.FTZ R120, R120, R10.reuse ;  /* 0x0000000a78787220 */ /* 0x080fe20000410000 */
[----:B------:R1:W-:Y:S01]  /*b7c0*/  @!P1 SYNCS.ARRIVE.TRANS64.RED.A1T0 RZ, [R26+URZ], RZ ;  /* 0x000000ff1aff99a7 */ /* 0x0003e2000810043f */
[----:B------:R3:W-:Y:S01]  /*b7d0*/  STSM.16.M88.4 [R17+0x21800], R4 ;  /* 0x0218000411007844 */ /* 0x0007e20000000200 */
[-C--:B------:R-:W-:Y:S01]  /*b7e0*/  FMUL.FTZ R121, R121, R10.reuse ;  /* 0x0000000a79797220 */ /* 0x080fe20000410000 */
[-C--:B------:R-:W-:Y:S01]  /*b7f0*/  FMUL.FTZ R124, R124, R10.reuse ;  /* 0x0000000a7c7c7220 */ /* 0x080fe20000410000 */
[-C--:B------:R-:W-:Y:S01]  /*b800*/  FMUL.FTZ R125, R125, R10.reuse ;  /* 0x0000000a7d7d7220 */ /* 0x080fe20000410000 */
[-C--:B------:R-:W-:Y:S01]  /*b810*/  FMUL.FTZ R128, R128, R10.reuse ;  /* 0x0000000a80807220 */ /* 0x080fe20000410000 */
[----:B------:R-:W-:Y:S01]  /*b820*/  MUFU.EX2 R67, R67 ;  /* 0x0000004300437308 */ /* 0x000fe20000000800 */
[-C--:B------:R-:W-:Y:S01]  /*b830*/  FMUL.FTZ R129, R129, R10.reuse ;  /* 0x0000000a81817220 */ /* 0x080fe20000410000 */
[-C--:B------:R-:W-:Y:S01]  /*b840*/  FMUL.FTZ R132, R132, R10.reuse ;  /* 0x0000000a84847220 */ /* 0x080fe20000410000 */
[----:B------:R-:W-:Y:S01]  /*b850*/  FMUL.FTZ R133, R133, R10 ;  /* 0x0000000a85857220 */ /* 0x000fe20000410000 */
[-C--:B------:R-:W-:Y:S01]  /*b860*/  FMUL.FTZ R90, R90, R34.reuse ;  /* 0x000000225a5a7220 */ /* 0x080fe20000410000 */
[-C--:B------:R-:W-:Y:S01]  /*b870*/  FMUL.FTZ R91, R91, R34.reuse ;  /* 0x000000225b5b7220 */ /* 0x080fe20000410000 */
[-C--:B------:R-:W-:Y:S01]  /*b880*/  FMUL.FTZ R94, R94, R34.reuse ;  /* 0x000000225e5e7220 */ /* 0x080fe20000410000 */
[-C--:B------:R-:W-:Y:S01]  /*b890*/  FMUL.FTZ R95, R95, R34.reuse ;  /* 0x000000225f5f7220 */ /* 0x080fe20000410000 */
[----:B-1----:R-:W1:Y:S01]  /*b8a0*/  MUFU.EX2 R26, R11 ;  /* 0x0000000b001a7308 */ /* 0x002e620000000800 */
[-C--:B------:R-:W-:Y:S01]  /*b8b0*/  FMUL.FTZ R98, R98, R34.reuse ;  /* 0x0000002262627220 */ /* 0x080fe20000410000 */
[-C--:B------:R-:W-:Y:S01]  /*b8c0*/  FMUL.FTZ R99, R99, R34.reuse ;  /* 0x0000002263637220 */ /* 0x080fe20000410000 */
[----:B---3--:R-:W-:Y:S01]  /*b8d0*/  F2FP.F16.F32.PACK_AB R6, R14, R13 ;  /* 0x0000000d0e06723e */ /* 0x008fe200000000ff */
[----:B------:R-:W-:Y:S01]  /*b8e0*/  FMUL.FTZ R102, R102, R34 ;  /* 0x0000002266667220 */ /* 0x000fe20000410000 */
[C---:B--2---:R-:W-:Y:S01]  /*b8f0*/  F2FP.F16.F32.PACK_AB R5, R35.reuse, R31 ;  /* 0x0000001f2305723e */ /* 0x044fe200000000ff */
[----:B------:R-:W-:Y:S01]  /*b900*/  FADD.FTZ R35, R35, R2 ;  /* 0x0000000223237221 */ /* 0x000fe20000010000 */
[----:B0-----:R-:W-:Y:S01]  /*b910*/  F2FP.F16.F32.PACK_AB R7, R39, R38 ;  /* 0x000000262707723e */ /* 0x001fe200000000ff */
[----:B------:R-:W-:Y:S01]  /*b920*/  MUFU.EX2 R11, R28 ;  /* 0x0000001c000b7308 */ /* 0x000fe20000000800 */
[-C--:B------:R-:W-:Y:S01]  /*b930*/  FMUL.FTZ R103, R103, R34.reuse ;  /* 0x0000002267677220 */ /* 0x080fe20000410000 */
[----:B------:R-:W-:Y:S01]  /*b940*/  FADD.FTZ R38, R38, R35 ;  /* 0x0000002326267221 */ /* 0x000fe20000010000 */
[-C--:B------:R-:W-:Y:S01]  /*b950*/  FMUL.FTZ R106, R106, R34.reuse ;  /* 0x000000226a6a7220 */ /* 0x080fe20000410000 */
[-C--:B------:R-:W-:Y:S01]  /*b960*/  FMUL.FTZ R107, R107, R34.reuse ;  /* 0x000000226b6b7220 */ /* 0x080fe20000410000 */
[-C--:B------:R-:W-:Y:S01]  /*b970*/  FMUL.FTZ R110, R110, R34.reuse ;  /* 0x000000226e6e7220 */ /* 0x080fe20000410000 */
[----:B------:R-:W-:Y:S01]  /*b980*/  FADD.FTZ R38, R39, R38 ;  /* 0x0000002627267221 */ /* 0x000fe20000010000 */
[----:B------:R-:W-:Y:S01]  /*b990*/  FMUL.FTZ R111, R111, R34 ;  /* 0x000000226f6f7220 */ /* 0x000fe20000410000 */
[----:B------:R-:W-:Y:S01]  /*b9a0*/  MUFU.EX2 R2, R65 ;  /* 0x0000004100027308 */ /* 0x000fe20000000800 */
[----:B-1----:R-:W-:Y:S01]  /*b9b0*/  F2FP.F16.F32.PACK_AB R4, R27, R26 ;  /* 0x0000001a1b04723e */ /* 0x002fe200000000ff */
[----:B------:R-:W-:Y:S01]  /*b9c0*/  FADD.FTZ R30, R26, R3 ;  /* 0x000000031a1e7221 */ /* 0x000fe20000010000 */
[-C--:B------:R-:W-:Y:S01]  /*b9d0*/  FMUL.FTZ R114, R114, R34.reuse ;  /* 0x0000002272727220 */ /* 0x080fe20000410000 */
[-C--:B------:R-:W-:Y:S01]  /*b9e0*/  FMUL.FTZ R115, R115, R34.reuse ;  /* 0x0000002273737220 */ /* 0x080fe20000410000 */
[-C--:B------:R-:W-:Y:S01]  /*b9f0*/  FMUL.FTZ R118, R118, R34.reuse ;  /* 0x0000002276767220 */ /* 0x080fe20000410000 */
[----:B------:R0:W-:Y:S01]  /*ba00*/  STSM.16.M88.4 [R22], R4 ;  /* 0x0000000416007844 */ /* 0x0001e20000000200 */
[----:B------:R-:W-:Y:S01]  /*ba10*/  FADD.FTZ R30, R27, R30 ;  /* 0x0000001e1b1e7221 */ /* 0x000fe20000010000 */
[----:B------:R-:W-:Y:S01]  /*ba20*/  MUFU.EX2 R26, R53 ;  /* 0x00000035001a7308 */ /* 0x000fe20000000800 */
[-C--:B------:R-:W-:Y:S01]  /*ba30*/  FMUL.FTZ R119, R119, R34.reuse ;  /* 0x0000002277777220 */ /* 0x080fe20000410000 */
[-C--:B------:R-:W-:Y:S01]  /*ba40*/  FMUL.FTZ R122, R122, R34.reuse ;  /* 0x000000227a7a7220 */ /* 0x080fe20000410000 */
[----:B------:R-:W-:Y:S01]  /*ba50*/  FADD.FTZ R3, R13, R30 ;  /* 0x0000001e0d037221 */ /* 0x000fe20000010000 */
[-C--:B------:R-:W-:Y:S01]  /*ba60*/  FMUL.FTZ R123, R123, R34.reuse ;  /* 0x000000227b7b7220 */ /* 0x080fe20000410000 */
[-C--:B------:R-:W-:Y:S01]  /*ba70*/  FMUL.FTZ R126, R126, R34.reuse ;  /* 0x000000227e7e7220 */ /* 0x080fe20000410000 */
[-C--:B------:R-:W-:Y:S01]  /*ba80*/  FMUL.FTZ R127, R127, R34.reuse ;  /* 0x000000227f7f7220 */ /* 0x080fe20000410000 */
[----:B------:R-:W-:Y:S01]  /*ba90*/  FADD.FTZ R3, R14, R3 ;  /* 0x000000030e037221 */ /* 0x000fe20000010000 */
[----:B------:R-:W-:Y:S01]  /*baa0*/  MUFU.EX2 R13, R50 ;  /* 0x00000032000d7308 */ /* 0x000fe20000000800 */
[-C--:B------:R-:W-:Y:S01]  /*bab0*/  FMUL.FTZ R130, R130, R34.reuse ;  /* 0x0000002282827220 */ /* 0x080fe20000410000 */
[-C--:B------:R-:W-:Y:S01]  /*bac0*/  FMUL.FTZ R131, R131, R34.reuse ;  /* 0x0000002283837220 */ /* 0x080fe20000410000 */
[-C--:B------:R-:W-:Y:S01]  /*bad0*/  FMUL.FTZ R134, R134, R34.reuse ;  /* 0x0000002286867220 */ /* 0x080fe20000410000 */
[----:B------:R-:W-:-:S04]  /*bae0*/  FMUL.FTZ R135, R135, R34 ;  /* 0x0000002287877220 */ /* 0x000fc80000410000 */
[----:B0-----:R-:W0:Y:S08]  /*baf0*/  MUFU.EX2 R4, R15 ;  /* 0x0000000f00047308 */ /* 0x001e300000000800 */
[----:B------:R-:W1:Y:S08]  /*bb00*/  MUFU.EX2 R5, R42 ;  /* 0x0000002a00057308 */ /* 0x000e700000000800 */
[----:B------:R2:W3:Y:S01]  /*bb10*/  MUFU.EX2 R6, R21 ;  /* 0x0000001500067308 */ /* 0x0004e20000000800 */
[----:B0-----:R-:W-:Y:S01]  /*bb20*/  FADD.FTZ R3, R4, R3 ;  /* 0x0000000304037221 */ /* 0x001fe20000010000 */
[----:B------:R-:W-:-:S06]  /*bb30*/  F2FP.F16.F32.PACK_AB R4, R20, R4 ;  /* 0x000000041404723e */ /* 0x000fcc00000000ff */
[----:B------:R-:W0:Y:S01]  /*bb40*/  MUFU.EX2 R7, R24 ;  /* 0x0000001800077308 */ /* 0x000e220000000800 */
[----:B--2---:R-:W-:Y:S01]  /*bb50*/  FADD.FTZ R21, R20, R3 ;  /* 0x0000000314157221 */ /* 0x004fe20000010000 */
[----:B-1----:R-:W-:Y:S01]  /*bb60*/  FADD.FTZ R3, R5, R38 ;  /* 0x0000002605037221 */ /* 0x002fe20000010000 */
[----:B------:R-:W-:-:S03]  /*bb70*/  F2FP.F16.F32.PACK_AB R5, R76, R5 ;  /* 0x000000054c05723e */ /* 0x000fc600000000ff */
[----:B------:R-:W-:Y:S02]  /*bb80*/  FADD.FTZ R3, R76, R3 ;  /* 0x000000034c037221 */ /* 0x000fe40000010000 */
[----:B------:R-:W1:Y:S01]  /*bb90*/  MUFU.EX2 R14, R29 ;  /* 0x0000001d000e7308 */ /* 0x000e620000000800 */
[----:B---3--:R-:W-:-:S07]  /*bba0*/  FADD.FTZ R38, R6, R21 ;  /* 0x0000001506267221 */ /* 0x008fce0000010000 */
[----:B------:R-:W2:Y:S01]  /*bbb0*/  MUFU.EX2 R15, R51 ;  /* 0x00000033000f7308 */ /* 0x000ea20000000800 */
[C---:B0-----:R-:W-:Y:S01]  /*bbc0*/  FADD.FTZ R21, R7.reuse, R38 ;  /* 0x0000002607157221 */ /* 0x041fe20000010000 */
[----:B------:R-:W-:Y:S01]  /*bbd0*/  FADD.FTZ R38, R46, R3 ;  /* 0x000000032e267221 */ /* 0x000fe20000010000 */
[----:B------:R-:W-:Y:S02]  /*bbe0*/  F2FP.F16.F32.PACK_AB R6, R7, R6 ;  /* 0x000000060706723e */ /* 0x000fe400000000ff */
[----:B------:R-:W-:Y:S01]  /*bbf0*/  FADD.FTZ R42, R12, R21 ;  /* 0x000000150c2a7221 */ /* 0x000fe20000010000 */
[C---:B------:R-:W-:Y:S01]  /*bc00*/  FADD.FTZ R38, R47.reuse, R38 ;  /* 0x000000262f267221 */ /* 0x040fe20000010000 */
[----:B------:R-:W-:Y:S01]  /*bc10*/  F2FP.F16.F32.PACK_AB R7, R47, R46 ;  /* 0x0000002e2f07723e */ /* 0x000fe200000000ff */
[----:B------:R-:W0:Y:S01]  /*bc20*/  MUFU.EX2 R24, R49 ;  /* 0x0000003100187308 */ /* 0x000e220000000800 */
[----:B------:R-:W-:Y:S01]  /*bc30*/  FADD.FTZ R21, R11, R42 ;  /* 0x0000002a0b157221 */ /* 0x000fe20000010000 */
[----:B------:R-:W-:Y:S01]  /*bc40*/  FADD.FTZ R3, R13, R38 ;  /* 0x000000260d037221 */ /* 0x000fe20000010000 */
[----:B------:R-:W-:Y:S01]  /*bc50*/  F2FP.F16.F32.PACK_AB R12, R11, R12 ;  /* 0x0000000c0b0c723e */ /* 0x000fe200000000ff */
[----:B------:R3:W-:Y:S01]  /*bc60*/  STSM.16.M88.4 [R19], R4 ;  /* 0x0000000413007844 */ /* 0x0007e20000000200 */
[----:B-1----:R-:W-:Y:S01]  /*bc70*/  FADD.FTZ R21, R14, R21 ;  /* 0x000000150e157221 */ /* 0x002fe20000010000 */
[----:B------:R-:W-:Y:S01]  /*bc80*/  FADD.FTZ R42, R78, R3 ;  /* 0x000000034e2a7221 */ /* 0x000fe20000010000 */
[C---:B------:R-:W-:Y:S01]  /*bc90*/  F2FP.F16.F32.PACK_AB R14, R32.reuse, R14 ;  /* 0x0000000e200e723e */ /* 0x040fe200000000ff */
[----:B------:R-:W1:Y:S01]  /*bca0*/  MUFU.EX2 R25, R68 ;  /* 0x0000004400197308 */ /* 0x000e620000000800 */
[----:B------:R-:W-:Y:S01]  /*bcb0*/  FADD.FTZ R50, R32, R21 ;  /* 0x0000001520327221 */ /* 0x000fe20000010000 */
[----:B--2---:R-:W-:Y:S01]  /*bcc0*/  FADD.FTZ R3, R15, R42 ;  /* 0x0000002a0f037221 */ /* 0x004fe20000010000 */
[----:B------:R-:W-:-:S02]  /*bcd0*/  F2FP.F16.F32.PACK_AB R13, R78, R13 ;  /* 0x0000000d4e0d723e */ /* 0x000fc400000000ff */
[----:B------:R-:W-:Y:S01]  /*bce0*/  FADD.FTZ R21, R33, R50 ;  /* 0x0000003221157221 */ /* 0x000fe20000010000 */
[C---:B------:R-:W-:Y:S01]  /*bcf0*/  FADD.FTZ R20, R54.reuse, R3 ;  /* 0x0000000336147221 */ /* 0x040fe20000010000 */
[----:B------:R-:W-:Y:S01]  /*bd00*/  F2FP.F16.F32.PACK_AB R15, R54, R15 ;  /* 0x0000000f360f723e */ /* 0x000fe200000000ff */
[----:B------:R-:W-:Y:S01]  /*bd10*/  MUFU.EX2 R56, R56 ;  /* 0x0000003800387308 */ /* 0x000fe20000000800 */
[----:B------:R-:W-:Y:S01]  /*bd20*/  FADD.FTZ R42, R36, R21 ;  /* 0x00000015242a7221 */ /* 0x000fe20000010000 */
[----:B------:R-:W-:Y:S02]  /*bd30*/  FADD.FTZ R3, R55, R20 ;  /* 0x0000001437037221 */ /* 0x000fe40000010000 */
[----:B------:R2:W-:Y:S01]  /*bd40*/  STSM.16.M88.4 [R18], R12 ;  /* 0x0000000c12007844 */ /* 0x0005e20000000200 */
[----:B------:R-:W-:Y:S01]  /*bd50*/  FADD.FTZ R21, R37, R42 ;  /* 0x0000002a25157221 */ /* 0x000fe20000010000 */
[----:B------:R-:W-:Y:S01]  /*bd60*/  FADD.FTZ R42, R58, R3 ;  /* 0x000000033a2a7221 */ /* 0x000fe20000010000 */
[----:B---3--:R-:W-:Y:S01]  /*bd70*/  F2FP.F16.F32.PACK_AB R4, R36, R33 ;  /* 0x000000212404723e */ /* 0x008fe200000000ff */
[----:B------:R-:W3:Y:S01]  /*bd80*/  MUFU.EX2 R38, R69 ;  /* 0x0000004500267308 */ /* 0x000ee20000000800 */
[----:B------:R-:W-:Y:S01]  /*bd90*/  FADD.FTZ R46, R40, R21 ;  /* 0x00000015282e7221 */ /* 0x000fe20000010000 */
[----:B------:R-:W-:Y:S01]  /*bda0*/  FADD.FTZ R3, R59, R42 ;  /* 0x0000002a3b037221 */ /* 0x000fe20000010000 */
[----:B------:R-:W-:-:S02]  /*bdb0*/  F2FP.F16.F32.PACK_AB R5, R58, R55 ;  /* 0x000000373a05723e */ /* 0x000fc400000000ff */
[----:B------:R-:W-:Y:S01]  /*bdc0*/  FADD.FTZ R11, R41, R46 ;  /* 0x0000002e290b7221 */ /* 0x000fe20000010000 */
[----:B------:R-:W-:Y:S01]  /*bdd0*/  FADD.FTZ R32, R62, R3 ;  /* 0x000000033e207221 */ /* 0x000fe20000010000 */
[----:B------:R-:W-:Y:S01]  /*bde0*/  F2FP.F16.F32.PACK_AB R6, R40, R37 ;  /* 0x000000252806723e */ /* 0x000fe200000000ff */
[----:B------:R-:W-:Y:S01]  /*bdf0*/  MUFU.EX2 R28, R57 ;  /* 0x00000039001c7308 */ /* 0x000fe20000000800 */
[----:B------:R-:W-:Y:S01]  /*be00*/  FADD.FTZ R42, R44, R11 ;  /* 0x0000000b2c2a7221 */ /* 0x000fe20000010000 */
[----:B------:R-:W-:Y:S01]  /*be10*/  FADD.FTZ R3, R63, R32 ;  /* 0x000000203f037221 */ /* 0x000fe20000010000 */
[----:B------:R-:W-:Y:S02]  /*be20*/  F2FP.F16.F32.PACK_AB R7, R62, R59 ;  /* 0x0000003b3e07723e */ /* 0x000fe400000000ff */
[----:B------:R-:W-:Y:S01]  /*be30*/  FADD.FTZ R11, R45, R42 ;  /* 0x0000002a2d0b7221 */ /* 0x000fe20000010000 */
[C---:B------:R-:W-:Y:S01]  /*be40*/  FADD.FTZ R3, R2.reuse, R3 ;  /* 0x0000000302037221 */ /* 0x040fe20000010000 */
[----:B--2---:R-:W-:Y:S01]  /*be50*/  F2FP.F16.F32.PACK_AB R13, R2, R63 ;  /* 0x0000003f020d723e */ /* 0x004fe200000000ff */
[----:B------:R-:W2:Y:S01]  /*be60*/  MUFU.EX2 R27, R70 ;  /* 0x00000046001b7308 */ /* 0x000ea20000000800 */
[----:B------:R-:W-:Y:S01]  /*be70*/  FADD.FTZ R11, R48, R11 ;  /* 0x0000000b300b7221 */ /* 0x000fe20000010000 */
[----:B------:R-:W-:Y:S01]  /*be80*/  FADD.FTZ R32, R66, R3 ;  /* 0x0000000342207221 */ /* 0x000fe20000010000 */
[----:B------:R-:W-:Y:S01]  /*be90*/  F2FP.F16.F32.PACK_AB R12, R44, R41 ;  /* 0x000000292c0c723e */ /* 0x000fe200000000ff */
[----:B------:R4:W-:Y:S01]  /*bea0*/  STSM.16.M88.4 [R17+0x27800], R4 ;  /* 0x0278000411007844 */ /* 0x0009e20000000200 */
[----:B0-----:R-:W-:Y:S01]  /*beb0*/  FADD.FTZ R11, R24, R11 ;  /* 0x0000000b180b7221 */ /* 0x001fe20000010000 */
[----:B------:R-:W-:Y:S01]  /*bec0*/  FADD.FTZ R32, R67, R32 ;  /* 0x0000002043207221 */ /* 0x000fe20000010000 */
[----:B------:R-:W-:Y:S01]  /*bed0*/  F2FP.F16.F32.PACK_AB R14, R48, R45 ;  /* 0x0000002d300e723e */ /* 0x000fe200000000ff */
[----:B------:R-:W0:Y:S01]  /*bee0*/  MUFU.EX2 R60, R60 ;  /* 0x0000003c003c7308 */ /* 0x000e220000000800 */
[----:B------:R-:W-:Y:S01]  /*bef0*/  FADD.FTZ R11, R52, R11 ;  /* 0x0000000b340b7221 */ /* 0x000fe20000010000 */
[----:B-1----:R-:W-:Y:S01]  /*bf00*/  FADD.FTZ R3, R25, R32 ;  /* 0x0000002019037221 */ /* 0x002fe20000010000 */
[----:B------:R-:W-:-:S02]  /*bf10*/  F2FP.F16.F32.PACK_AB R15, R67, R66 ;  /* 0x00000042430f723e */ /* 0x000fc400000000ff */
[----:B------:R-:W-:Y:S01]  /*bf20*/  FADD.FTZ R11, R26, R11 ;  /* 0x0000000b1a0b7221 */ /* 0x000fe20000010000 */
[----:B---3--:R-:W-:Y:S01]  /*bf30*/  FADD.FTZ R2, R38, R3 ;  /* 0x0000000326027221 */ /* 0x008fe20000010000 */
[----:B------:R-:W-:Y:S01]  /*bf40*/  F2FP.F16.F32.PACK_AB R24, R52, R24 ;  /* 0x000000183418723e */ /* 0x000fe200000000ff */
[----:B------:R-:W1:Y:S01]  /*bf50*/  MUFU.EX2 R20, R71 ;  /* 0x0000004700147308 */ /* 0x000e620000000800 */
[----:B------:R-:W-:Y:S01]  /*bf60*/  FADD.FTZ R11, R56, R11 ;  /* 0x0000000b380b7221 */ /* 0x000fe20000010000 */
[----:B--2---:R-:W-:Y:S01]  /*bf70*/  FADD.FTZ R3, R27, R2 ;  /* 0x000000021b037221 */ /* 0x004fe20000010000 */
[----:B------:R-:W-:Y:S01]  /*bf80*/  F2FP.F16.F32.PACK_AB R25, R38, R25 ;  /* 0x000000192619723e */ /* 0x000fe200000000ff */
[----:B------:R2:W-:Y:S01]  /*bf90*/  STSM.16.M88.4 [R23], R12 ;  /* 0x0000000c17007844 */ /* 0x0005e20000000200 */
[----:B------:R-:W-:Y:S01]  /*bfa0*/  FADD.FTZ R11, R28, R11 ;  /* 0x0000000b1c0b7221 */ /* 0x000fe20000010000 */
[----:B------:R-:W-:Y:S01]  /*bfb0*/  F2FP.F16.F32.PACK_AB R26, R56, R26 ;  /* 0x0000001a381a723e */ /* 0x000fe200000000ff */
[----:B----4-:R-:W-:Y:S01]  /*bfc0*/  IMAD.MOV.U32 R5, RZ, RZ, R9 ;  /* 0x000000ffff057224 */ /* 0x010fe200078e0009 */
[----:B------:R-:W3:Y:S01]  /*bfd0*/  MUFU.EX2 R30, R61 ;  /* 0x0000003d001e7308 */ /* 0x000ee20000000800 */
[C---:B0-----:R-:W-:Y:S01]  /*bfe0*/  FADD.FTZ R11, R60.reuse, R11 ;  /* 0x0000000b3c0b7221 */ /* 0x041fe20000010000 */
[----:B------:R-:W-:Y:S01]  /*bff0*/  F2FP.F16.F32.PACK_AB R28, R60, R28 ;  /* 0x0000001c3c1c723e */ /* 0x000fe200000000ff */
[----:B------:R-:W-:-:S05]  /*c000*/  IMAD.MOV.U32 R4, RZ, RZ, R8 ;  /* 0x000000ffff047224 */ /* 0x000fca00078e0008 */
[----:B------:R-:W0:Y:S01]  /*c010*/  MUFU.EX2 R29, R72 ;  /* 0x00000048001d7308 */ /* 0x000e220000000800 */
[C---:B-1----:R-:W-:Y:S01]  /*c020*/  FADD.FTZ R2, R20.reuse, R3 ;  /* 0x0000000314027221 */ /* 0x042fe20000010000 */
[----:B------:R-:W-:-:S05]  /*c030*/  F2FP.F16.F32.PACK_AB R27, R20, R27 ;  /* 0x0000001b141b723e */ /* 0x000fca00000000ff */
[----:B------:R2:W-:Y:S01]  /*c040*/  STSM.16.M88.4 [R19+0x6000], R24 ;  /* 0x0060001813007844 */ /* 0x0005e20000000200 */
[----:B------:R-:W1:Y:S01]  /*c050*/  MUFU.EX2 R64, R64 ;  /* 0x0000004000407308 */ /* 0x000e620000000800 */
[----:B---3--:R-:W-:-:S07]  /*c060*/  FADD.FTZ R11, R30, R11 ;  /* 0x0000000b1e0b7221 */ /* 0x008fce0000010000 */
[----:B------:R-:W3:Y:S01]  /*c070*/  MUFU.EX2 R73, R73 ;  /* 0x0000004900497308 */ /* 0x000ee20000000800 */
[----:B0-----:R-:W-:-:S07]  /*c080*/  FADD.FTZ R2, R29, R2 ;  /* 0x000000021d027221 */ /* 0x001fce0000010000 */
[----:B------:R-:W0:Y:S01]  /*c090*/  MUFU.EX2 R21, R74 ;  /* 0x0000004a00157308 */ /* 0x000e220000000800 */
[C---:B-1----:R-:W-:Y:S01]  /*c0a0*/  F2FP.F16.F32.PACK_AB R30, R64.reuse, R30 ;  /* 0x0000001e401e723e */ /* 0x042fe200000000ff */
[----:B------:R-:W-:-:S06]  /*c0b0*/  FADD.FTZ R3, R64, R11 ;  /* 0x0000000b40037221 */ /* 0x000fcc0000010000 */
[----:B------:R-:W1:Y:S01]  /*c0c0*/  MUFU.EX2 R75, R75 ;  /* 0x0000004b004b7308 */ /* 0x000e620000000800 */
[C---:B---3--:R-:W-:Y:S01]  /*c0d0*/  F2FP.F16.F32.PACK_AB R29, R73.reuse, R29 ;  /* 0x0000001d491d723e */ /* 0x048fe200000000ff */
[----:B------:R-:W-:-:S04]  /*c0e0*/  FADD.FTZ R2, R73, R2 ;  /* 0x0000000249027221 */ /* 0x000fc80000010000 */
[----:B0-----:R-:W-:Y:S01]  /*c0f0*/  FADD.FTZ R2, R21, R2 ;  /* 0x0000000215027221 */ /* 0x001fe20000010000 */
[----:B-1----:R-:W-:-:S03]  /*c100*/  F2FP.F16.F32.PACK_AB R31, R75, R21 ;  /* 0x000000154b1f723e */ /* 0x002fc600000000ff */
[----:B------:R-:W-:Y:S02]  /*c110*/  FADD.FTZ R2, R75, R2 ;  /* 0x000000024b027221 */ /* 0x000fe40000010000 */
        /* <DEDUP_REMOVED lines=9> */
.L_x_1121:
[----:B------:R-:W-:-:S13]  /*c1b0*/  ISETP.GE.AND P2, PT, R0, UR37, PT ;  /* 0x0000002500007c0c */ /* 0x000fda000bf46270 */
[----:B------:R-:W-:Y:S05]  /*c1c0*/  @!P2 BRA `(.L_x_1131) ;  /* 0x000000380044a947 */ /* 0x000fea0003800000 */
[----:B--23--:R-:W-:Y:S01]  /*c1d0*/  IMAD.MOV.U32 R5, RZ, RZ, R9 ;  /* 0x000000ffff057224 */ /* 0x00cfe200078e0009 */
[----:B------:R-:W-:Y:S01]  /*c1e0*/  UMOV UR28, UR51 ;  /* 0x00000033001c7c82 */ /* 0x000fe20008000000 */
[----:B------:R-:W-:Y:S01]  /*c1f0*/  IMAD.MOV.U32 R4, RZ, RZ, R8 ;  /* 0x000000ffff047224 */ /* 0x000fe200078e0008 */
[----:B------:R-:W-:Y:S01]  /*c200*/  UMOV UR56, UR48 ;  /* 0x0000003000387c82 */ /* 0x000fe20008000000 */
[----:B------:R-:W-:Y:S01]  /*c210*/  ULDC UR35, c[0x0][0x9e4] ;  /* 0x0002790000237ab9 */ /* 0x000fe20000000800 */
[----:B------:R-:W-:Y:S01]  /*c220*/  ULDC UR55, c[0x0][0x9d8] ;  /* 0x0002760000377ab9 */ /* 0x000fe20000000800 */
[----:B------:R-:W-:Y:S01]  /*c230*/  ULDC UR34, c[0x0][0x988] ;  /* 0x0002620000227ab9 */ /* 0x000fe20000000800 */
[----:B------:R-:W-:-:S05]  /*c240*/  ULDC UR54, c[0x0][0x9e0] ;  /* 0x0002780000367ab9 */ /* 0x000fca0000000800 */
.L_x_1148:
        /* <DEDUP_REMOVED lines=9> */
.L_x_1133:
[----:B------:R-:W-:Y:S01]  /*c2e0*/  ULEA UR6, UR48, UR42, 0x3 ;  /* 0x0000002a30067291 */ /* 0x000fe2000f8e183f */
[----:B------:R-:W-:-:S05]  /*c2f0*/  IMAD.U32 R6, RZ, RZ, UR51 ;  /* 0x00000033ff067e24 */ /* 0x000fca000f8e00ff */
[----:B------:R-:W-:-:S04]  /*c300*/  SHF.L.U32 R6, R6, 0x1f, RZ ;  /* 0x0000001f06067819 */ /* 0x000fc800000006ff */
[----:B------:R0:W1:Y:S01]  /*c310*/  SYNCS.PHASECHK.TRANS64.TRYWAIT P2, [UR6+0x2d830], R6 ;  /* 0x02d83006ff0075a7 */ /* 0x0000620008040146 */
[----:B------:R-:W-:Y:S05]  /*c320*/  @!P0 BRA `(.L_x_1134) ;  /* 0x0000000000048947 */ /* 0x000fea0003800000 */
[----:B------:R-:W-:Y:S01]  /*c330*/  BPT.TRAP 0x1 ;  /* 0x000000040000795c */ /* 0x000fe20000300000 */
.L_x_1134:
[----:B-1----:R-:W-:Y:S05]  /*c340*/  @P2 BRA `(.L_x_1132) ;  /* 0x0000000000082947 */ /* 0x002fea0003800000 */
[----:B------:R-:W1:Y:S02]  /*c350*/  SYNCS.PHASECHK.TRANS64.TRYWAIT P2, [UR6+0x2d830], R6 ;  /* 0x02d83006ff0075a7 */ /* 0x000e640008040146 */
[----:B-1----:R-:W-:Y:S05]  /*c360*/  @!P2 BRA `(.L_x_1135) ;  /* 0x000000dc00d0a947 */ /* 0x002fea0003800000 */
.L_x_1132:
        /* <DEDUP_REMOVED lines=37> */
.L_x_1137:
[----:B------:R-:W-:Y:S01]  /*c5c0*/  ULEA UR6, UR56, UR42, 0x3 ;  /* 0x0000002a38067291 */ /* 0x000fe2000f8e183f */
[----:B------:R-:W-:-:S05]  /*c5d0*/  IMAD.U32 R6, RZ, RZ, UR28 ;  /* 0x0000001cff067e24 */ /* 0x000fca000f8e00ff */
[----:B------:R-:W-:-:S04]  /*c5e0*/  SHF.L.U32 R6, R6, 0x1f, RZ ;  /* 0x0000001f06067819 */ /* 0x000fc800000006ff */
[----:B------:R0:W1:Y:S01]  /*c5f0*/  SYNCS.PHASECHK.TRANS64.TRYWAIT P2, [UR6+0x2d850], R6 ;  /* 0x02d85006ff0075a7 */ /* 0x0000620008040146 */
[----:B------:R-:W-:Y:S05]  /*c600*/  @!P0 BRA `(.L_x_1138) ;  /* 0x0000000000048947 */ /* 0x000fea0003800000 */
[----:B------:R-:W-:Y:S01]  /*c610*/  BPT.TRAP 0x1 ;  /* 0x000000040000795c */ /* 0x000fe20000300000 */
.L_x_1138:
[----:B-1----:R-:W-:Y:S05]  /*c620*/  @P2 BRA `(.L_x_1136) ;  /* 0x0000000000082947 */ /* 0x002fea0003800000 */
[----:B------:R-:W1:Y:S02]  /*c630*/  SYNCS.PHASECHK.TRANS64.TRYWAIT P2, [UR6+0x2d850], R6 ;  /* 0x02d85006ff0075a7 */ /* 0x000e640008040146 */
[----:B-1----:R-:W-:Y:S05]  /*c640*/  @!P2 BRA `(.L_x_1139) ;  /* 0x000000dc0030a947 */ /* 0x002fea0003800000 */
.L_x_1136:
[----:B------:R-:W-:Y:S01]  /*c650*/  UIADD3 UR6, UR42, 0x400, URZ ;  /* 0x000004002a067890 */ /* 0x000fe2000fffe03f */
[----:B------:R-:W-:Y:S01]  /*c660*/  WARPGROUP.ARRIVE ;  /* 0x00000000000079c5 */ /* 0x000fe20000000000 */
[----:B------:R-:W-:Y:S01]  /*c670*/  UMOV UR29, 0x40000040 ;  /* 0x40000040001d7882 */ /* 0x000fe20000000000 */
[----:B------:R-:W-:Y:S01]  /*c680*/  UMOV UR31, 0x80000020 ;  /* 0x80000020001f7882 */ /* 0x000fe20000000000 */
[----:B------:R-:W-:Y:S01]  /*c690*/  USHF.R.U32.HI UR6, URZ, 0x4, UR6 ;  /* 0x000000043f067899 */ /* 0x000fe20008011606 */
[----:B------:R-:W-:Y:S01]  /*c6a0*/  FMUL.FTZ R13, R31, UR55 ;  /* 0x000000371f0d7c20 */ /* 0x000fe20008410000 */
[----:B------:R-:W-:Y:S01]  /*c6b0*/  FMUL.FTZ R31, R43, UR55 ;  /* 0x000000372b1f7c20 */ /* 0x000fe20008410000 */
[----:B------:R-:W-:Y:S01]  /*c6c0*/  PLOP3.LUT P2, PT, PT, PT, UP0, 0x80, 0x0 ;  /* 0x000000000000781c */ /* 0x000fe20003f4f008 */
[----:B------:R-:W-:Y:S01]  /*c6d0*/  ULOP3.LUT UR6, UR6, 0x3fff, URZ, 0xc0, !UPT ;  /* 0x00003fff06067892 */ /* 0x000fe2000f8ec03f */
[----:B------:R-:W2:Y:S01]  /*c6e0*/  S2R R43, SR_TID.X ;  /* 0x00000000002b7919 */ /* 0x000ea20000002100 */
        /* <DEDUP_REMOVED lines=8> */
[----:B------:R-:W-:-:S02]  /*c770*/  VIADD R72, R136, UR40 ;  /* 0x0000002888487c36 */ /* 0x000fc40008000000 */
[----:B------:R-:W-:Y:S01]  /*c780*/  FMUL.FTZ R12, R29, UR55 ;  /* 0x000000371d0c7c20 */ /* 0x000fe20008410000 */
[----:B------:R-:W-:Y:S01]  /*c790*/  FMUL.FTZ R29, R42, UR55 ;  /* 0x000000372a1d7c20 */ /* 0x000fe20008410000 */
[----:B------:R-:W-:Y:S01]  /*c7a0*/  UMOV UR28, UR6 ;  /* 0x00000006001c7c82 */ /* 0x000fe20008000000 */
[----:B01----:R-:W-:Y:S01]  /*c7b0*/  FMUL.FTZ R6, R24, UR55 ;  /* 0x0000003718067c20 */ /* 0x003fe20008410000 */
        /* <DEDUP_REMOVED lines=67> */
[----:B------:R-:W4:Y:S08]  /*cbf0*/  MUFU.TANH R10, R10 ;  /* 0x0000000a000a7308 */ /* 0x000f300000002400 */
        /* <DEDUP_REMOVED lines=103> */
[----:B------:R-:W-:-:S04]  /*d270*/  @UP0 ULDC UR6, c[0x0][0x450] ;  /* 0x0001140000060ab9 */ /* 0x000fc80000000800 */
[----:B------:R-:W-:Y:S01]  /*d280*/  @P2 SHF.R.U32.HI R72, RZ, UR6, R42 ;  /* 0x00000006ff482c19 */ /* 0x000fe2000801162a */
[----:B------:R-:W-:Y:S01]  /*d290*/  VIADD R42, R149, 0x9 ;  /* 0x00000009952a7836 */ /* 0x000fe20000000000 */
[----:B------:R-:W-:-:S03]  /*d2a0*/  ISETP.GE.U32.AND P2, PT, R43, 0x180, PT ;  /* 0x000001802b00780c */ /* 0x000fc60003f46070 */
[----:B------:R-:W5:Y:S01]  /*d2b0*/  SHFL.IDX PT, R84, R72, RZ, 0x1c1f ;  /* 0x001c1fff48547589 */ /* 0x000f6200000e0000 */
[----:B------:R-:W-:Y:S01]  /*d2c0*/  SEL R42, R42, 0x9, !P2 ;  /* 0x000000092a2a7807 */ /* 0x000fe20005000000 */
        /* <DEDUP_REMOVED lines=16> */
[----:B0-234-:R-:W-:Y:S06]  /*d3d0*/  @!P5 BRA `(.L_x_1140) ;  /* 0x00000000005cd947 */ /* 0x01dfec0003800000 */
        /* <DEDUP_REMOVED lines=13> */
.L_x_1142:
[----:B------:R-:W-:-:S05]  /*d4b0*/  IMAD.U32 R85, RZ, RZ, UR35 ;  /* 0x00000023ff557e24 */ /* 0x000fca000f8e00ff */
[----:B------:R-:W-:-:S13]  /*d4c0*/  ISETP.NE.AND P2, PT, R85, 0x1, PT ;  /* 0x000000015500780c */ /* 0x000fda0003f45270 */
[----:B------:R-:W0:Y:S02]  /*d4d0*/  @P2 LDC.64 R42, c[0x0][0x9e8] ;  /* 0x00027a00ff2a2b82 */ /* 0x000e240000000a00 */
[----:B0-----:R-:W-:-:S05]  /*d4e0*/  @P2 IMAD.HI.U32 R42, R84, R42, RZ ;  /* 0x0000002a542a2227 */ /* 0x001fca00078e00ff */
[----:B------:R-:W-:-:S07]  /*d4f0*/  @P2 SHF.R.U32.HI R84, RZ, R43, R42 ;  /* 0x0000002bff542219 */ /* 0x000fce000001162a */
.L_x_1143:
[----:B------:R-:W-:Y:S05]  /*d500*/  BSYNC B0 ;  /* 0x0000000000007941 */ /* 0x000fea0003800000 */
.L_x_1141:
[----:B------:R-:W-:-:S04]  /*d510*/  IMAD R84, R84, R85, -R73 ;  /* 0x0000005554547224 */ /* 0x000fc800078e0a49 */
[----:B------:R-:W-:-:S05]  /*d520*/  IMAD.IADD R84, R84, 0x1, -R16 ;  /* 0x0000000154547824 */ /* 0x000fca00078e0a10 */
[----:B------:R-:W-:Y:S02]  /*d530*/  VIMNMX R80, R80, R84, !PT ;  /* 0x0000005450507248 */ /* 0x000fe40007fe0100 */
[----:B------:R-:W-:-:S07]  /*d540*/  VIADDMNMX R81, R84, R85, R81, PT ;  /* 0x0000005554517246 */ /* 0x000fce0003800151 */
.L_x_1140:
[----:B------:R-:W-:Y:S01]  /*d550*/  ISETP.GT.AND P2, PT, R0, -0x1, PT ;  /* 0xffffffff0000780c */ /* 0x000fe20003f44270 */
[----:B------:R-:W0:Y:S03]  /*d560*/  SHFL.IDX PT, R72, R72, 0x1, 0x1c1f ;  /* 0x003c1f0048487f89 */ /* 0x000e2600000e0000 */
[C---:B------:R-:W-:Y:S02]  /*d570*/  ISETP.GT.AND P4, PT, R80.reuse, RZ, P2 ;  /* 0x000000ff5000720c */ /* 0x040fe40001784270 */
[----:B------:R-:W-:Y:S02]  /*d580*/  ISETP.GT.AND P6, PT, R80, 0x1, P2 ;  /* 0x000000015000780c */ /* 0x000fe400017c4270 */
[C---:B------:R-:W-:Y:S02]  /*d590*/  ISETP.LT.OR P4, PT, R81.reuse, 0x1, P4 ;  /* 0x000000015100780c */ /* 0x040fe40002781670 */
[----:B------:R-:W-:-:S02]  /*d5a0*/  ISETP.LT.OR P6, PT, R81, 0x2, P6 ;  /* 0x000000025100780c */ /* 0x000fc400037c1670 */
[----:B------:R-:W-:Y:S02]  /*d5b0*/  FSEL R6, R6, -INF , !P4 ;  /* 0xff80000006067808 */ /* 0x000fe40006000000 */
[----:B------:R-:W-:Y:S02]  /*d5c0*/  FSEL R42, R8, -INF , !P6 ;  /* 0xff800000082a7808 */ /* 0x000fe40007000000 */
[C---:B------:R-:W-:Y:S02]  /*d5d0*/  ISETP.GT.AND P3, PT, R80.reuse, 0x8, P2 ;  /* 0x000000085000780c */ /* 0x040fe40001764270 */
[C---:B------:R-:W-:Y:S02]  /*d5e0*/  ISETP.GT.AND P4, PT, R80.reuse, 0x9, P2 ;  /* 0x000000095000780c */ /* 0x040fe40001784270 */
[----:B------:R-:W-:Y:S02]  /*d5f0*/  ISETP.GT.AND P6, PT, R80, 0x10, P2 ;  /* 0x000000105000780c */ /* 0x000fe400017c4270 */
[----:B------:R-:W-:-:S02]  /*d600*/  ISETP.LT.OR P3, PT, R81, 0x9, P3 ;  /* 0x000000095100780c */ /* 0x000fc40001f61670 */
[----:B------:R-:W-:Y:S01]  /*d610*/  ISETP.LT.OR P4, PT, R81, 0xa, P4 ;  /* 0x0000000a5100780c */ /* 0x000fe20002781670 */
[--C-:B0-----:R-:W-:Y:S01]  /*d620*/  IMAD.IADD R83, R83, 0x1, R72.reuse ;  /* 0x0000000153537824 */ /* 0x101fe200078e0248 */
[----:B------:R-:W-:Y:S01]  /*d630*/  ISETP.LT.OR P6, PT, R81, 0x11, P6 ;  /* 0x000000115100780c */ /* 0x000fe200037c1670 */
[----:B------:R-:W-:Y:S01]  /*d640*/  IMAD.IADD R82, R82, 0x1, R72 ;  /* 0x0000000152527824 */ /* 0x000fe200078e0248 */
        /* <DEDUP_REMOVED lines=83> */
[----:B------:R-:W-:Y:S01]  /*db80*/  FSEL R79, R79, -INF , !P6 ;  /* 0xff8000004f4f7808 */ /* 0x000fe20007000000 */
[----:B------:R-:W-:Y:S06]  /*db90*/  @!P5 BRA `(.L_x_1144) ;  /* 0x00000000005cd947 */ /* 0x000fec0003800000 */
        /* <DEDUP_REMOVED lines=13> */
.L_x_1146:
[----:B------:R-:W-:-:S05]  /*dc70*/  IMAD.U32 R8, RZ, RZ, UR35 ;  /* 0x00000023ff087e24 */ /* 0x000fca000f8e00ff */
[----:B------:R-:W-:-:S13]  /*dc80*/  ISETP.NE.AND P3, PT, R8, 0x1, PT ;  /* 0x000000010800780c */ /* 0x000fda0003f65270 */
[----:B------:R-:W0:Y:S02]  /*dc90*/  @P3 LDC.64 R14, c[0x0][0x9e8] ;  /* 0x00027a00ff0e3b82 */ /* 0x000e240000000a00 */
[----:B0-----:R-:W-:-:S05]  /*dca0*/  @P3 IMAD.HI.U32 R14, R72, R14, RZ ;  /* 0x0000000e480e3227 */ /* 0x001fca00078e00ff */
[----:B------:R-:W-:-:S07]  /*dcb0*/  @P3 SHF.R.U32.HI R72, RZ, R15, R14 ;  /* 0x0000000fff483219 */ /* 0x000fce000001160e */
.L_x_1147:
[----:B------:R-:W-:Y:S05]  /*dcc0*/  BSYNC B0 ;  /* 0x0000000000007941 */ /* 0x000fea0003800000 */
.L_x_1145:
[----:B------:R-:W-:-:S04]  /*dcd0*/  IMAD R72, R72, R8, -R73 ;  /* 0x0000000848487224 */ /* 0x000fc800078e0a49 */
[----:B------:R-:W-:-:S05]  /*dce0*/  IMAD.IADD R72, R72, 0x1, -R16 ;  /* 0x0000000148487824 */ /* 0x000fca00078e0a10 */
[----:B------:R-:W-:Y:S02]  /*dcf0*/  VIMNMX R82, R82, R72, !PT ;  /* 0x0000004852527248 */ /* 0x000fe40007fe0100 */
[----:B------:R-:W-:-:S07]  /*dd00*/  VIADDMNMX R83, R72, R8, R83, PT ;  /* 0x0000000848537246 */ /* 0x000fce0003800153 */
.L_x_1144:
[----:B------:R-:W-:Y:S01]  /*dd10*/  FMNMX.FTZ R8, R6, R4, !PT ;  /* 0x0000000406087209 */ /* 0x000fe20007810000 */
[----:B------:R-:W-:Y:S01]  /*dd20*/  UMOV UR28, UR51 ;  /* 0x00000033001c7c82 */ /* 0x000fe20008000000 */
[----:B------:R-:W-:Y:S02]  /*dd30*/  ISETP.GT.AND P4, PT, R82, 0x8, P2 ;  /* 0x000000085200780c */ /* 0x000fe40001784270 */
        /* <DEDUP_REMOVED lines=62> */
[C---:B------:R-:W-:Y:S01]  /*e120*/  ISETP.LT.OR P4, PT, R83.reuse, 0x42, P4 ;  /* 0x000000425300780c */ /* 0x040fe20002781670 */
[----:B------:R-:W0:Y:S01]  /*e130*/  SHFL.BFLY PT, R14, R8, 0x2, 0x1f ;  /* 0x0c401f00080e7f89 */ /* 0x000e2200000e0000 */
[----:B------:R-:W-:-:S02]  /*e140*/  ISETP.LT.OR P6, PT, R83, 0x49, P6 ;  /* 0x000000495300780c */ /* 0x000fc400037c1670 */
[----:B------:R-:W-:Y:S02]  /*e150*/  FSEL R49, R49, -INF , !P4 ;  /* 0xff80000031317808 */ /* 0x000fe40006000000 */
[C---:B------:R-:W-:Y:S02]  /*e160*/  ISETP.GT.AND P4, PT, R82.reuse, 0x50, P2 ;  /* 0x000000505200780c */ /* 0x040fe40001784270 */
[----:B------:R-:W-:Y:S02]  /*e170*/  FSEL R51, R51, -INF , !P6 ;  /* 0xff80000033337808 */ /* 0x000fe40007000000 */
[----:B------:R-:W-:Y:S02]  /*e180*/  ISETP.GT.AND P6, PT, R82, 0x51, P2 ;  /* 0x000000515200780c */ /* 0x000fe400017c4270 */
[C---:B------:R-:W-:Y:S02]  /*e190*/  ISETP.LT.OR P4, PT, R83.reuse, 0x51, P4 ;  /* 0x000000515300780c */ /* 0x040fe40002781670 */
[----:B------:R-:W-:-:S02]  /*e1a0*/  ISETP.LT.OR P6, PT, R83, 0x52, P6 ;  /* 0x000000525300780c */ /* 0x000fc400037c1670 */
[----:B------:R-:W-:Y:S02]  /*e1b0*/  FSEL R55, R55, -INF , !P4 ;  /* 0xff80000037377808 */ /* 0x000fe40006000000 */
[C---:B------:R-:W-:Y:S02]  /*e1c0*/  ISETP.GT.AND P4, PT, R82.reuse, 0x59, P2 ;  /* 0x000000595200780c */ /* 0x040fe40001784270 */
[----:B------:R-:W-:Y:S02]  /*e1d0*/  FSEL R57, R57, -INF , !P6 ;  /* 0xff80000039397808 */ /* 0x000fe40007000000 */
[----:B------:R-:W-:Y:S02]  /*e1e0*/  ISETP.GT.AND P6, PT, R82, 0x60, P2 ;  /* 0x000000605200780c */ /* 0x000fe400017c4270 */
[----:B------:R-:W-:Y:S02]  /*e1f0*/  ISETP.LT.OR P4, PT, R83, 0x5a, P4 ;  /* 0x0000005a5300780c */ /* 0x000fe40002781670 */
[----:B0-----:R-:W-:-:S02]  /*e200*/  FMNMX.FTZ R8, R8, R14, !PT ;  /* 0x0000000e08087209 */ /* 0x001fc40007810000 */
[----:B------:R-:W-:Y:S02]  /*e210*/  ISETP.LT.OR P6, PT, R83, 0x61, P6 ;  /* 0x000000615300780c */ /* 0x000fe400037c1670 */
[----:B------:R-:W-:Y:S01]  /*e220*/  FSEL R61, R61, -INF , !P4 ;  /* 0xff8000003d3d7808 */ /* 0x000fe20006000000 */
[----:B------:R-:W0:Y:S01]  /*e230*/  SHFL.BFLY PT, R14, R8, 0x1, 0x1f ;  /* 0x0c201f00080e7f89 */ /* 0x000e2200000e0000 */
[C---:B------:R-:W-:Y:S02]  /*e240*/  ISETP.GT.AND P4, PT, R82.reuse, 0x68, P2 ;  /* 0x000000685200780c */ /* 0x040fe40001784270 */
[----:B------:R-:W-:Y:S02]  /*e250*/  FSEL R63, R63, -INF , !P6 ;  /* 0xff8000003f3f7808 */ /* 0x000fe40007000000 */
[----:B------:R-:W-:Y:S02]  /*e260*/  ISETP.GT.AND P6, PT, R82, 0x69, P2 ;  /* 0x000000695200780c */ /* 0x000fe400017c4270 */
[----:B------:R-:W-:-:S02]  /*e270*/  ISETP.LT.OR P4, PT, R83, 0x69, P4 ;  /* 0x000000695300780c */ /* 0x000fc40002781670 */
[----:B------:R-:W-:Y:S02]  /*e280*/  ISETP.LT.OR P6, PT, R83, 0x6a, P6 ;  /* 0x0000006a5300780c */ /* 0x000fe400037c1670 */
[----:B------:R-:W-:Y:S02]  /*e290*/  FSEL R67, R67, -INF , !P4 ;  /* 0xff80000043437808 */ /* 0x000fe40006000000 */
[----:B------:R-:W-:Y:S02]  /*e2a0*/  ISETP.GT.AND P4, PT, R82, 0x70, P2 ;  /* 0x000000705200780c */ /* 0x000fe40001784270 */
[----:B------:R-:W-:Y:S02]  /*e2b0*/  FSEL R68, R68, -INF , !P6 ;  /* 0xff80000044447808 */ /* 0x000fe40007000000 */
[----:B------:R-:W-:Y:S02]  /*e2c0*/  ISETP.GT.AND P6, PT, R82, 0x71, P2 ;  /* 0x000000715200780c */ /* 0x000fe400017c4270 */
[----:B------:R-:W-:-:S02]  /*e2d0*/  ISETP.LT.OR P4, PT, R83, 0x71, P4 ;  /* 0x000000715300780c */ /* 0x000fc40002781670 */
[----:B------:R-:W-:Y:S02]  /*e2e0*/  ISETP.LT.OR P6, PT, R83, 0x72, P6 ;  /* 0x000000725300780c */ /* 0x000fe400037c1670 */
[----:B------:R-:W-:Y:S02]  /*e2f0*/  FSEL R69, R69, -INF , !P4 ;  /* 0xff80000045457808 */ /* 0x000fe40006000000 */
[----:B0-----:R-:W-:Y:S02]  /*e300*/  FMNMX.FTZ R8, R8, R14, !PT ;  /* 0x0000000e08087209 */ /* 0x001fe40007810000 */
[----:B------:R-:W-:Y:S02]  /*e310*/  FSEL R70, R70, -INF , !P6 ;  /* 0xff80000046467808 */ /* 0x000fe40007000000 */
[C---:B------:R-:W-:Y:S01]  /*e320*/  FSETP.NEU.FTZ.AND P3, PT, R8.reuse, -INF , PT ;  /* 0xff8000000800780b */ /* 0x040fe20003f7d000 */
[----:B------:R-:W-:-:S03]  /*e330*/  FMUL.FTZ R15, R8, UR34 ;  /* 0x00000022080f7c20 */ /* 0x000fc60008410000 */
[----:B------:R-:W-:Y:S02]  /*e340*/  FSEL R14, R8, RZ, P3 ;  /* 0x000000ff080e7208 */ /* 0x000fe40001800000 */
[----:B------:R-:W-:Y:S02]  /*e350*/  FSEL R15, R15, RZ, P3 ;  /* 0x000000ff0f0f7208 */ /* 0x000fe40001800000 */
[----:B------:R-:W-:Y:S01]  /*e360*/  ISETP.GT.AND P3, PT, R82, 0x1, P2 ;  /* 0x000000015200780c */ /* 0x000fe20001764270 */
[----:B------:R-:W-:Y:S02]  /*e370*/  FADD.FTZ R4, -R14, R4 ;  /* 0x000000040e047221 */ /* 0x000fe40000010100 */
[--C-:B------:R-:W-:Y:S01]  /*e380*/  FFMA.FTZ R6, R6, UR34, -R15.reuse ;  /* 0x0000002206067c23 */ /* 0x100fe2000801080f */
[----:B------:R-:W-:Y:S01]  /*e390*/  ISETP.LT.OR P3, PT, R83, 0x2, P3 ;  /* 0x000000025300780c */ /* 0x000fe20001f61670 */
        /* <DEDUP_REMOVED lines=31> */
[----:B------:R-:W-:Y:S01]  /*e590*/  FSEL R15, R9, -INF , !P3 ;  /* 0xff800000090f7808 */ /* 0x000fe20005800000 */
[----:B------:R-:W-:Y:S01]  /*e5a0*/  FMUL.FTZ R4, R4, UR34 ;  /* 0x0000002204047c20 */ /* 0x000fe20008410000 */
[----:B------:R-:W-:Y:S01]  /*e5b0*/  ISETP.GT.AND P3, PT, R82, 0x10, P2 ;  /* 0x000000105200780c */ /* 0x000fe20001764270 */
[----:B------:R-:W-:Y:S03]  /*e5c0*/  MUFU.EX2 R6, R6 ;  /* 0x0000000600067308 */ /* 0x000fe60000000800 */
[----:B------:R-:W-:-:S04]  /*e5d0*/  ISETP.LT.OR P3, PT, R83, 0x11, P3 ;  /* 0x000000115300780c */ /* 0x000fc80001f61670 */
[----:B------:R-:W-:Y:S01]  /*e5e0*/  FSEL R20, R20, -INF , !P3 ;  /* 0xff80000014147808 */ /* 0x000fe20005800000 */
[----:B------:R-:W0:Y:S01]  /*e5f0*/  MUFU.EX2 R4, R4 ;  /* 0x0000000400047308 */ /* 0x000e220000000800 */
[----:B------:R-:W-:-:S04]  /*e600*/  ISETP.GT.AND P3, PT, R82, 0x19, P2 ;  /* 0x000000195200780c */ /* 0x000fc80001764270 */
[----:B------:R-:W-:-:S03]  /*e610*/  ISETP.LT.OR P3, PT, R83, 0x1a, P3 ;  /* 0x0000001a5300780c */ /* 0x000fc60001f61670 */
[----:B------:R-:W1:Y:S01]  /*e620*/  MUFU.EX2 R12, R42 ;  /* 0x0000002a000c7308 */ /* 0x000e620000000800 */
[----:B------:R-:W-:Y:S02]  /*e630*/  FSEL R27, R27, -INF , !P3 ;  /* 0xff8000001b1b7808 */ /* 0x000fe40005800000 */
[----:B------:R-:W-:-:S04]  /*e640*/  ISETP.GT.AND P3, PT, R82, 0x28, P2 ;  /* 0x000000285200780c */ /* 0x000fc80001764270 */
[----:B------:R-:W-:Y:S01]  /*e650*/  ISETP.LT.OR P3, PT, R83, 0x29, P3 ;  /* 0x000000295300780c */ /* 0x000fe20001f61670 */
[----:B------:R-:W2:Y:S01]  /*e660*/  MUFU.EX2 R10, R10 ;  /* 0x0000000a000a7308 */ /* 0x000ea20000000800 */
[----:B0-----:R-:W-:Y:S01]  /*e670*/  FFMA.FTZ R3, R4, R3, R6 ;  /* 0x0000000304037223 */ /* 0x001fe20000010006 */
[-C--:B------:R-:W-:Y:S01]  /*e680*/  FMUL.FTZ R88, R88, R4.reuse ;  /* 0x0000000458587220 */ /* 0x080fe20000410000 */
[----:B------:R-:W-:Y:S01]  /*e690*/  FSEL R33, R33, -INF , !P3 ;  /* 0xff80000021217808 */ /* 0x000fe20005800000 */
[-C--:B------:R-:W-:Y:S01]  /*e6a0*/  FMUL.FTZ R89, R89, R4.reuse ;  /* 0x0000000459597220 */ /* 0x080fe20000410000 */
[----:B------:R-:W-:Y:S01]  /*e6b0*/  ISETP.GT.AND P3, PT, R82, 0x31, P2 ;  /* 0x000000315200780c */ /* 0x000fe20001764270 */
[-C--:B------:R-:W-:Y:S01]  /*e6c0*/  FMUL.FTZ R92, R92, R4.reuse ;  /* 0x000000045c5c7220 */ /* 0x080fe20000410000 */
[----:B------:R-:W-:Y:S01]  /*e6d0*/  FMUL.FTZ R93, R93, R4 ;  /* 0x000000045d5d7220 */ /* 0x000fe20000410000 */
[----:B------:R-:W0:Y:S01]  /*e6e0*/  MUFU.EX2 R14, R14 ;  /* 0x0000000e000e7308 */ /* 0x000e220000000800 */
[----:B------:R-:W-:Y:S01]  /*e6f0*/  ISETP.LT.OR P3, PT, R83, 0x32, P3 ;  /* 0x000000325300780c */ /* 0x000fe20001f61670 */
[C---:B-1----:R-:W-:Y:S01]  /*e700*/  FADD.FTZ R3, R12.reuse, R3 ;  /* 0x000000030c037221 */ /* 0x042fe20000010000 */
[----:B------:R-:W-:Y:S01]  /*e710*/  F2FP.F16.F32.PACK_AB R12, R12, R6 ;  /* 0x000000060c0c723e */ /* 0x000fe200000000ff */
[-C--:B------:R-:W-:Y:S01]  /*e720*/  FMUL.FTZ R96, R96, R4.reuse ;  /* 0x0000000460607220 */ /* 0x080fe20000410000 */
[----:B------:R-:W-:Y:S01]  /*e730*/  FSEL R39, R39, -INF , !P3 ;  /* 0xff80000027277808 */ /* 0x000fe20005800000 */
[-C--:B------:R-:W-:Y:S01]  /*e740*/  FMUL.FTZ R97, R97, R4.reuse ;  /* 0x0000000461617220 */ /* 0x080fe20000410000 */
[----:B------:R-:W-:Y:S01]  /*e750*/  ISETP.GT.AND P3, PT, R82, 0x40, P2 ;  /* 0x000000405200780c */ /* 0x000fe20001764270 */
[----:B------:R-:W-:Y:S01]  /*e760*/  MUFU.EX2 R84, R84 ;  /* 0x0000005400547308 */ /* 0x000fe20000000800 */
[----:B--2---:R-:W-:Y:S01]  /*e770*/  FADD.FTZ R3, R10, R3 ;  /* 0x000000030a037221 */ /* 0x004fe20000010000 */
[-C--:B------:R-:W-:Y:S01]  /*e780*/  FMUL.FTZ R100, R100, R4.reuse ;  /* 0x0000000464647220 */ /* 0x080fe20000410000 */
[----:B------:R-:W-:Y:S01]  /*e790*/  ISETP.LT.OR P3, PT, R83, 0x41, P3 ;  /* 0x000000415300780c */ /* 0x000fe20001f61670 */
[-C--:B------:R-:W-:Y:S01]  /*e7a0*/  FMUL.FTZ R101, R101, R4.reuse ;  /* 0x0000000465657220 */ /* 0x080fe20000410000 */
[-C--:B------:R-:W-:Y:S01]  /*e7b0*/  FMUL.FTZ R104, R104, R4.reuse ;  /* 0x0000000468687220 */ /* 0x080fe20000410000 */
[----:B------:R-:W-:Y:S01]  /*e7c0*/  FMUL.FTZ R105, R105, R4 ;  /* 0x0000000469697220 */ /* 0x000fe20000410000 */
[----:B------:R-:W-:Y:S01]  /*e7d0*/  FSEL R47, R47, -INF , !P3 ;  /* 0xff8000002f2f7808 */ /* 0x000fe20005800000 */
[----:B------:R-:W-:Y:S01]  /*e7e0*/  MUFU.EX2 R26, R26 ;  /* 0x0000001a001a7308 */ /* 0x000fe20000000800 */
[----:B------:R-:W-:Y:S01]  /*e7f0*/  ISETP.GT.AND P3, PT, R82, 0x49, P2 ;  /* 0x000000495200780c */ /* 0x000fe20001764270 */
[C---:B0-----:R-:W-:Y:S01]  /*e800*/  FADD.FTZ R3, R14.reuse, R3 ;  /* 0x000000030e037221 */ /* 0x041fe20000010000 */
[----:B------:R-:W-:Y:S01]  /*e810*/  F2FP.F16.F32.PACK_AB R14, R14, R10 ;  /* 0x0000000a0e0e723e */ /* 0x000fe200000000ff */
[-C--:B------:R-:W-:Y:S01]  /*e820*/  FMUL.FTZ R108, R108, R4.reuse ;  /* 0x000000046c6c7220 */ /* 0x080fe20000410000 */
[----:B------:R-:W-:Y:S01]  /*e830*/  ISETP.LT.OR P3, PT, R83, 0x4a, P3 ;  /* 0x0000004a5300780c */ /* 0x000fe20001f61670 */
[-C--:B------:R-:W-:Y:S01]  /*e840*/  FMUL.FTZ R109, R109, R4.reuse ;  /* 0x000000046d6d7220 */ /* 0x080fe20000410000 */
[-C--:B------:R-:W-:Y:S01]  /*e850*/  FMUL.FTZ R112, R112, R4.reuse ;  /* 0x0000000470707220 */ /* 0x080fe20000410000 */
[----:B------:R-:W-:Y:S01]  /*e860*/  MUFU.EX2 R32, R32 ;  /* 0x0000002000207308 */ /* 0x000fe20000000800 */
[----:B------:R-:W-:Y:S01]  /*e870*/  FSEL R53, R53, -INF , !P3 ;  /* 0xff80000035357808 */ /* 0x000fe20005800000 */
[-C--:B------:R-:W-:Y:S01]  /*e880*/  FMUL.FTZ R113, R113, R4.reuse ;  /* 0x0000000471717220 */ /* 0x080fe20000410000 */
[----:B------:R-:W-:Y:S01]  /*e890*/  ISETP.GT.AND P3, PT, R82, 0x58, P2 ;  /* 0x000000585200780c */ /* 0x000fe20001764270 */
[-C--:B------:R-:W-:Y:S01]  /*e8a0*/  FMUL.FTZ R116, R116, R4.reuse ;  /* 0x0000000474747220 */ /* 0x080fe20000410000 */
[-C--:B------:R-:W-:Y:S01]  /*e8b0*/  FMUL.FTZ R117, R117, R4.reuse ;  /* 0x0000000475757220 */ /* 0x080fe20000410000 */
[-C--:B------:R-:W-:Y:S01]  /*e8c0*/  FMUL.FTZ R120, R120, R4.reuse ;  /* 0x0000000478787220 */ /* 0x080fe20000410000 */
[----:B------:R-:W-:Y:S01]  /*e8d0*/  ISETP.LT.OR P3, PT, R83, 0x59, P3 ;  /* 0x000000595300780c */ /* 0x000fe20001f61670 */
[----:B------:R-:W-:Y:S01]  /*e8e0*/  MUFU.EX2 R34, R34 ;  /* 0x0000002200227308 */ /* 0x000fe20000000800 */
[-C--:B------:R-:W-:Y:S01]  /*e8f0*/  FMUL.FTZ R121, R121, R4.reuse ;  /* 0x0000000479797220 */ /* 0x080fe20000410000 */
[-C--:B------:R-:W-:Y:S01]  /*e900*/  FMUL.FTZ R124, R124, R4.reuse ;  /* 0x000000047c7c7220 */ /* 0x080fe20000410000 */
[----:B------:R-:W-:Y:S01]  /*e910*/  FSEL R59, R59, -INF , !P3 ;  /* 0xff8000003b3b7808 */ /* 0x000fe20005800000 */
[-C--:B------:R-:W-:Y:S01]  /*e920*/  FMUL.FTZ R125, R125, R4.reuse ;  /* 0x000000047d7d7220 */ /* 0x080fe20000410000 */
[----:B------:R-:W-:Y:S01]  /*e930*/  ISETP.GT.AND P3, PT, R82, 0x61, P2 ;  /* 0x000000615200780c */ /* 0x000fe20001764270 */
[-C--:B------:R-:W-:Y:S01]  /*e940*/  FMUL.FTZ R128, R128, R4.reuse ;  /* 0x0000000480807220 */ /* 0x080fe20000410000 */
[-C--:B------:R-:W-:Y:S01]  /*e950*/  FMUL.FTZ R129, R129, R4.reuse ;  /* 0x0000000481817220 */ /* 0x080fe20000410000 */
[----:B------:R-:W-:Y:S01]  /*e960*/  MUFU.EX2 R38, R38 ;  /* 0x0000002600267308 */ /* 0x000fe20000000800 */
[----:B------:R-:W-:Y:S01]  /*e970*/  ISETP.LT.OR P3, PT, R83, 0x62, P3 ;  /* 0x000000625300780c */ /* 0x000fe20001f61670 */
[-C--:B------:R-:W-:Y:S01]  /*e980*/  FMUL.FTZ R132, R132, R4.reuse ;  /* 0x0000000484847220 */ /* 0x080fe20000410000 */
[----:B------:R-:W-:Y:S01]  /*e990*/  FMUL.FTZ R133, R133, R4 ;  /* 0x0000000485857220 */ /* 0x000fe20000410000 */
[----:B------:R-:W-:Y:S01]  /*e9a0*/  IMAD.MOV.U32 R4, RZ, RZ, R8 ;  /* 0x000000ffff047224 */ /* 0x000fe200078e0008 */
[----:B------:R-:W-:-:S02]  /*e9b0*/  FSEL R65, R65, -INF , !P3 ;  /* 0xff80000041417808 */ /* 0x000fc40005800000 */
[----:B------:R-:W-:Y:S01]  /*e9c0*/  ISETP.GT.AND P3, PT, R82, RZ, P2 ;  /* 0x000000ff5200720c */ /* 0x000fe20001764270 */
[----:B------:R-:W-:Y:S03]  /*e9d0*/  MUFU.EX2 R44, R44 ;  /* 0x0000002c002c7308 */ /* 0x000fe60000000800 */
[----:B------:R-:W-:-:S04]  /*e9e0*/  ISETP.LT.OR P3, PT, R83, 0x1, P3 ;  /* 0x000000015300780c */ /* 0x000fc80001f61670 */
[----:B------:R-:W-:Y:S01]  /*e9f0*/  FSEL R7, R7, -INF , !P3 ;  /* 0xff80000007077808 */ /* 0x000fe20005800000 */
[----:B------:R-:W-:Y:S01]  /*ea00*/  MUFU.EX2 R46, R46 ;  /* 0x0000002e002e7308 */ /* 0x000fe20000000800 */
[C---:B------:R-:W-:Y:S02]  /*ea10*/  ISETP.GT.AND P3, PT, R82.reuse, 0x78, P2 ;  /* 0x000000785200780c */ /* 0x040fe40001764270 */
[----:B------:R-:W-:Y:S02]  /*ea20*/  FMNMX.FTZ R6, R7, R5, !PT ;  /* 0x0000000507067209 */ /* 0x000fe40007810000 */
[----:B------:R-:W-:Y:S02]  /*ea30*/  ISETP.GT.AND P2, PT, R82, 0x79, P2 ;  /* 0x000000795200780c */ /* 0x000fe40001744270 */
[----:B------:R-:W-:Y:S01]  /*ea40*/  FMNMX.FTZ R6, R15, R6, !PT ;  /* 0x000000060f067209 */ /* 0x000fe20007810000 */
[----:B------:R-:W-:Y:S01]  /*ea50*/  MUFU.EX2 R48, R48 ;  /* 0x0000003000307308 */ /* 0x000fe20000000800 */
[----:B------:R-:W-:-:S02]  /*ea60*/  ISETP.LT.OR P3, PT, R83, 0x79, P3 ;  /* 0x000000795300780c */ /* 0x000fc40001f61670 */
[----:B------:R-:W-:Y:S02]  /*ea70*/  FMNMX.FTZ R6, R11, R6, !PT ;  /* 0x000000060b067209 */ /* 0x000fe40007810000 */
[----:B------:R-:W-:Y:S02]  /*ea80*/  ISETP.LT.OR P2, PT, R83, 0x7a, P2 ;  /* 0x0000007a5300780c */ /* 0x000fe40001741670 */
[----:B------:R-:W-:Y:S01]  /*ea90*/  FMNMX.FTZ R9, R13, R6, !PT ;  /* 0x000000060d097209 */ /* 0x000fe20007810000 */
[----:B------:R-:W-:Y:S01]  /*eaa0*/  MUFU.EX2 R50, R50 ;  /* 0x0000003200327308 */ /* 0x000fe20000000800 */
[----:B------:R-:W-:Y:S02]  /*eab0*/  FSEL R74, R74, -INF , !P3 ;  /* 0xff8000004a4a7808 */ /* 0x000fe40005800000 */
[----:B------:R-:W-:Y:S02]  /*eac0*/  FMNMX.FTZ R6, R20, R9, !PT ;  /* 0x0000000914067209 */ /* 0x000fe40007810000 */
[----:B------:R-:W-:-:S02]  /*ead0*/  FSEL R76, R76, -INF , !P2 ;  /* 0xff8000004c4c7808 */ /* 0x000fc40005000000 */
        /* <DEDUP_REMOVED lines=47> */
[----:B------:R-:W-:Y:S02]  /*edd0*/  FSEL R6, R6, RZ, P2 ;  /* 0x000000ff06067208 */ /* 0x000fe40001000000 */
[----:B------:R-:W-:Y:S01]  /*ede0*/  ISETP.GT.AND P2, PT, R0, UR37, PT ;  /* 0x0000002500007c0c */ /* 0x000fe2000bf44270 */
[----:B------:R-:W-:Y:S01]  /*edf0*/  FADD.FTZ R72, -R72, R5 ;  /* 0x0000000548487221 */ /* 0x000fe20000010100 */
[----:B------:R-:W-:Y:S02]  /*ee00*/  VIADD R0, R0, 0xffffffff ;  /* 0xffffffff00007836 */ /* 0x000fe40000000000 */
[--C-:B------:R-:W-:Y:S01]  /*ee10*/  FFMA.FTZ R7, R7, UR34, -R6.reuse ;  /* 0x0000002207077c23 */ /* 0x100fe20008010806 */
[--C-:B------:R-:W-:Y:S01]  /*ee20*/  FFMA.FTZ R10, R15, UR34, -R6.reuse ;  /* 0x000000220f0a7c23 */ /* 0x100fe20008010806 */
[--C-:B------:R-:W-:Y:S01]  /*ee30*/  FFMA.FTZ R11, R11, UR34, -R6.reuse ;  /* 0x000000220b0b7c23 */ /* 0x100fe20008010806 */
[----:B------:R-:W-:Y:S01]  /*ee40*/  FFMA.FTZ R42, R13, UR34, -R6 ;  /* 0x000000220d2a7c23 */ /* 0x000fe20008010806 */
[----:B------:R-:W-:-:S02]  /*ee50*/  IMAD.U32 R13, RZ, RZ, UR56 ;  /* 0x00000038ff0d7e24 */ /* 0x000fc4000f8e00ff */
[----:B------:R-:W-:Y:S01]  /*ee60*/  FMUL.FTZ R5, R72, UR34 ;  /* 0x0000002248057c20 */ /* 0x000fe20008410000 */
        /* <DEDUP_REMOVED lines=11> */
[--C-:B------:R-:W-:Y:S01]  /*ef20*/  FFMA.FTZ R70, R70, UR34, -R6.reuse ;  /* 0x0000002246467c23 */ /* 0x100fe20008010806 */
[----:B------:R-:W-:Y:S01]  /*ef30*/  FFMA.FTZ R74, R74, UR34, -R6 ;  /* 0x000000224a4a7c23 */ /* 0x000fe20008010806 */
[----:B------:R-:W-:Y:S01]  /*ef40*/  UMOV UR56, UR48 ;  /* 0x0000003000387c82 */ /* 0x000fe20008000000 */
[----:B------:R-:W-:Y:S01]  /*ef50*/  @!P1 PRMT R13, RZ, 0x654, R13 ;  /* 0x00000654ff0d9816 */ /* 0x000fe2000000000d */
[----:B------:R-:W-:Y:S03]  /*ef60*/  MUFU.EX2 R11, R11 ;  /* 0x0000000b000b7308 */ /* 0x000fe60000000800 */
[----:B------:R0:W-:Y:S05]  /*ef70*/  @!P1 SYNCS.ARRIVE.TRANS64.RED.A1T0 RZ, [R13+URZ], RZ ;  /* 0x000000ff0dff99a7 */ /* 0x0001ea000810043f */
[----:B------:R-:W1:Y:S01]  /*ef80*/  MUFU.EX2 R42, R42 ;  /* 0x0000002a002a7308 */ /* 0x000e620000000800 */
[----:B0-----:R-:W-:-:S07]  /*ef90*/  F2FP.F16.F32.PACK_AB R13, R10, R7 ;  /* 0x000000070a0d723e */ /* 0x001fce00000000ff */
[----:B------:R-:W0:Y:S08]  /*efa0*/  MUFU.EX2 R5, R5 ;  /* 0x0000000500057308 */ /* 0x000e300000000800 */
[----:B------:R-:W-:Y:S01]  /*efb0*/  MUFU.EX2 R35, R35 ;  /* 0x0000002300237308 */ /* 0x000fe20000000800 */
[----:B-1----:R-:W-:-:S05]  /*efc0*/  F2FP.F16.F32.PACK_AB R15, R42, R11 ;  /* 0x0000000b2a0f723e */ /* 0x002fca00000000ff */
[----:B------:R1:W-:Y:S02]  /*efd0*/  STSM.16.M88.4 [R17+0x21800], R12 ;  /* 0x0218000c11007844 */ /* 0x0003e40000000200 */
[----:B------:R-:W-:Y:S01]  /*efe0*/  MUFU.EX2 R67, R67 ;  /* 0x0000004300437308 */ /* 0x000fe20000000800 */
[----:B0-----:R-:W-:Y:S01]  /*eff0*/  FFMA.FTZ R7, R5, R2, R7 ;  /* 0x0000000205077223 */ /* 0x001fe20000010007 */
[--C-:B------:R-:W-:Y:S01]  /*f000*/  FFMA.FTZ R2, R45, UR34, -R6.reuse ;  /* 0x000000222d027c23 */ /* 0x100fe20008010806 */
[--C-:B------:R-:W-:Y:S01]  /*f010*/  FFMA.FTZ R45, R53, UR34, -R6.reuse ;  /* 0x00000022352d7c23 */ /* 0x100fe20008010806 */
[-C--:B------:R-:W-:Y:S01]  /*f020*/  FMUL.FTZ R90, R90, R5.reuse ;  /* 0x000000055a5a7220 */ /* 0x080fe20000410000 */
[----:B------:R-:W-:Y:S01]  /*f030*/  FADD.FTZ R10, R10, R7 ;  /* 0x000000070a0a7221 */ /* 0x000fe20000010000 */
[--C-:B------:R-:W-:Y:S01]  /*f040*/  FFMA.FTZ R7, R47, UR34, -R6.reuse ;  /* 0x000000222f077c23 */ /* 0x100fe20008010806 */
[-C--:B------:R-:W-:Y:S01]  /*f050*/  FMUL.FTZ R91, R91, R5.reuse ;  /* 0x000000055b5b7220 */ /* 0x080fe20000410000 */
[----:B------:R-:W-:Y:S01]  /*f060*/  MUFU.EX2 R2, R2 ;  /* 0x0000000200027308 */ /* 0x000fe20000000800 */
[-C--:B------:R-:W-:Y:S01]  /*f070*/  FMUL.FTZ R94, R94, R5.reuse ;  /* 0x000000055e5e7220 */ /* 0x080fe20000410000 */
[-C--:B------:R-:W-:Y:S01]  /*f080*/  FMUL.FTZ R95, R95, R5.reuse ;  /* 0x000000055f5f7220 */ /* 0x080fe20000410000 */
[-C--:B------:R-:W-:Y:S01]  /*f090*/  FMUL.FTZ R98, R98, R5.reuse ;  /* 0x0000000562627220 */ /* 0x080fe20000410000 */
[-C--:B------:R-:W-:Y:S01]  /*f0a0*/  FMUL.FTZ R99, R99, R5.reuse ;  /* 0x0000000563637220 */ /* 0x080fe20000410000 */
[-C--:B------:R-:W-:Y:S01]  /*f0b0*/  FMUL.FTZ R102, R102, R5.reuse ;  /* 0x0000000566667220 */ /* 0x080fe20000410000 */
[--C-:B-1----:R-:W-:Y:S01]  /*f0c0*/  FFMA.FTZ R15, R20, UR34, -R6.reuse ;  /* 0x00000022140f7c23 */ /* 0x102fe20008010806 */
[--C-:B------:R-:W-:Y:S01]  /*f0d0*/  FFMA.FTZ R20, R21, UR34, -R6.reuse ;  /* 0x0000002215147c23 */ /* 0x100fe20008010806 */
[----:B------:R0:W1:Y:S01]  /*f0e0*/  MUFU.EX2 R12, R43 ;  /* 0x0000002b000c7308 */ /* 0x0000620000000800 */
[--C-:B------:R-:W-:Y:S01]  /*f0f0*/  FFMA.FTZ R21, R25, UR34, -R6.reuse ;  /* 0x0000002219157c23 */ /* 0x100fe20008010806 */
[--C-:B------:R-:W-:Y:S01]  /*f100*/  FFMA.FTZ R25, R27, UR34, -R6.reuse ;  /* 0x000000221b197c23 */ /* 0x100fe20008010806 */
[--C-:B------:R-:W-:Y:S01]  /*f110*/  FFMA.FTZ R27, R29, UR34, -R6.reuse ;  /* 0x000000221d1b7c23 */ /* 0x100fe20008010806 */
[----:B------:R-:W-:Y:S01]  /*f120*/  FFMA.FTZ R29, R37, UR34, -R6 ;  /* 0x00000022251d7c23 */ /* 0x000fe20008010806 */
[----:B------:R-:W-:Y:S01]  /*f130*/  FADD.FTZ R37, R11, R10 ;  /* 0x0000000a0b257221 */ /* 0x000fe20000010000 */
[--C-:B------:R-:W-:Y:S01]  /*f140*/  FFMA.FTZ R10, R49, UR34, -R6.reuse ;  /* 0x00000022310a7c23 */ /* 0x100fe20008010806 */
[--C-:B------:R-:W-:Y:S01]  /*f150*/  FFMA.FTZ R11, R51, UR34, -R6.reuse ;  /* 0x00000022330b7c23 */ /* 0x100fe20008010806 */
[----:B------:R-:W2:Y:S01]  /*f160*/  MUFU.EX2 R14, R24 ;  /* 0x00000018000e7308 */ /* 0x000ea20000000800 */
[----:B------:R-:W-:Y:S01]  /*f170*/  FADD.FTZ R42, R42, R37 ;  /* 0x000000252a2a7221 */ /* 0x000fe20000010000 */
[----:B0-----:R-:W-:Y:S01]  /*f180*/  FFMA.FTZ R43, R65, UR34, -R6 ;  /* 0x00000022412b7c23 */ /* 0x001fe20008010806 */
[-C--:B------:R-:W-:Y:S01]  /*f190*/  FMUL.FTZ R103, R103, R5.reuse ;  /* 0x0000000567677220 */ /* 0x080fe20000410000 */
[-C--:B------:R-:W-:Y:S01]  /*f1a0*/  FMUL.FTZ R106, R106, R5.reuse ;  /* 0x000000056a6a7220 */ /* 0x080fe20000410000 */
[-C--:B------:R-:W-:Y:S01]  /*f1b0*/  FMUL.FTZ R107, R107, R5.reuse ;  /* 0x000000056b6b7220 */ /* 0x080fe20000410000 */
[-C--:B------:R-:W-:Y:S01]  /*f1c0*/  FMUL.FTZ R110, R110, R5.reuse ;  /* 0x000000056e6e7220 */ /* 0x080fe20000410000 */
[-C--:B------:R-:W-:Y:S01]  /*f1d0*/  FMUL.FTZ R111, R111, R5.reuse ;  /* 0x000000056f6f7220 */ /* 0x080fe20000410000 */
[----:B------:R-:W0:Y:S01]  /*f1e0*/  MUFU.EX2 R15, R15 ;  /* 0x0000000f000f7308 */ /* 0x000e220000000800 */
[----:B-1----:R-:W-:Y:S01]  /*f1f0*/  FADD.FTZ R3, R12, R3 ;  /* 0x000000030c037221 */ /* 0x002fe20000010000 */
[----:B------:R-:W-:Y:S01]  /*f200*/  F2FP.F16.F32.PACK_AB R12, R84, R12 ;  /* 0x0000000c540c723e */ /* 0x000fe200000000ff */
[-C--:B------:R-:W-:Y:S01]  /*f210*/  FMUL.FTZ R114, R114, R5.reuse ;  /* 0x0000000572727220 */ /* 0x080fe20000410000 */
[-C--:B------:R-:W-:Y:S01]  /*f220*/  FMUL.FTZ R115, R115, R5.reuse ;  /* 0x0000000573737220 */ /* 0x080fe20000410000 */
[----:B------:R-:W-:Y:S01]  /*f230*/  FADD.FTZ R3, R84, R3 ;  /* 0x0000000354037221 */ /* 0x000fe20000010000 */
[-C--:B------:R-:W-:Y:S01]  /*f240*/  FMUL.FTZ R118, R118, R5.reuse ;  /* 0x0000000576767220 */ /* 0x080fe20000410000 */
[-C--:B------:R-:W-:Y:S01]  /*f250*/  FMUL.FTZ R119, R119, R5.reuse ;  /* 0x0000000577777220 */ /* 0x080fe20000410000 */
[----:B------:R-:W1:Y:S01]  /*f260*/  MUFU.EX2 R20, R20 ;  /* 0x0000001400147308 */ /* 0x000e620000000800 */
[----:B--2---:R-:W-:Y:S01]  /*f270*/  FADD.FTZ R47, R14, R3 ;  /* 0x000000030e2f7221 */ /* 0x004fe20000010000 */
[----:B------:R-:W-:Y:S01]  /*f280*/  F2FP.F16.F32.PACK_AB R14, R26, R14 ;  /* 0x0000000e1a0e723e */ /* 0x000fe200000000ff */
[-C--:B------:R-:W-:Y:S01]  /*f290*/  FMUL.FTZ R122, R122, R5.reuse ;  /* 0x000000057a7a7220 */ /* 0x080fe20000410000 */
[-C--:B------:R-:W-:Y:S01]  /*f2a0*/  FMUL.FTZ R123, R123, R5.reuse ;  /* 0x000000057b7b7220 */ /* 0x080fe20000410000 */
[----:B------:R-:W-:Y:S01]  /*f2b0*/  FADD.FTZ R47, R26, R47 ;  /* 0x0000002f1a2f7221 */ /* 0x000fe20000010000 */
[-C--:B------:R-:W-:Y:S01]  /*f2c0*/  FMUL.FTZ R126, R126, R5.reuse ;  /* 0x000000057e7e7220 */ /* 0x080fe20000410000 */
[-C--:B------:R-:W-:Y:S01]  /*f2d0*/  FMUL.FTZ R127, R127, R5.reuse ;  /* 0x000000057f7f7220 */ /* 0x080fe20000410000 */
[----:B------:R-:W2:Y:S01]  /*f2e0*/  MUFU.EX2 R21, R21 ;  /* 0x0000001500157308 */ /* 0x000ea20000000800 */
[----:B0-----:R-:W-:Y:S01]  /*f2f0*/  FADD.FTZ R37, R15, R42 ;  /* 0x0000002a0f257221 */ /* 0x001fe20000010000 */
[-C--:B------:R-:W-:Y:S01]  /*f300*/  FMUL.FTZ R130, R130, R5.reuse ;  /* 0x0000000582827220 */ /* 0x080fe20000410000 */
[-C--:B------:R-:W-:Y:S01]  /*f310*/  FMUL.FTZ R131, R131, R5.reuse ;  /* 0x0000000583837220 */ /* 0x080fe20000410000 */
[-C--:B------:R-:W-:Y:S01]  /*f320*/  FMUL.FTZ R134, R134, R5.reuse ;  /* 0x0000000586867220 */ /* 0x080fe20000410000 */
[----:B------:R-:W-:Y:S01]  /*f330*/  FMUL.FTZ R135, R135, R5 ;  /* 0x0000000587877220 */ /* 0x000fe20000410000 */
[----:B------:R-:W-:-:S02]  /*f340*/  IMAD.MOV.U32 R5, RZ, RZ, R9 ;  /* 0x000000ffff057224 */ /* 0x000fc400078e0009 */
[----:B------:R-:W0:Y:S01]  /*f350*/  MUFU.EX2 R24, R28 ;  /* 0x0000001c00187308 */ /* 0x000e220000000800 */
[----:B-1----:R-:W-:-:S07]  /*f360*/  FADD.FTZ R26, R20, R37 ;  /* 0x00000025141a7221 */ /* 0x002fce0000010000 */
[----:B------:R-:W1:Y:S01]  /*f370*/  MUFU.EX2 R25, R25 ;  /* 0x0000001900197308 */ /* 0x000e620000000800 */
[----:B--2---:R-:W-:-:S07]  /*f380*/  FADD.FTZ R26, R21, R26 ;  /* 0x0000001a151a7221 */ /* 0x004fce0000010000 */
[----:B------:R2:W-:Y:S01]  /*f390*/  MUFU.EX2 R28, R36 ;  /* 0x00000024001c7308 */ /* 0x0005e20000000800 */
[----:B0-----:R-:W-:-:S07]  /*f3a0*/  FADD.FTZ R72, R24, R47 ;  /* 0x0000002f18487221 */ /* 0x001fce0000010000 */
[----:B------:R-:W0:Y:S01]  /*f3b0*/  MUFU.EX2 R13, R30 ;  /* 0x0000001e000d7308 */ /* 0x000e220000000800 */
[----:B--2---:R-:W-:Y:S01]  /*f3c0*/  FFMA.FTZ R36, R31, UR34, -R6 ;  /* 0x000000221f247c23 */ /* 0x004fe20008010806 */
[----:B-1----:R-:W-:Y:S01]  /*f3d0*/  FADD.FTZ R26, R25, R26 ;  /* 0x0000001a191a7221 */ /* 0x002fe20000010000 */
[--C-:B------:R-:W-:Y:S01]  /*f3e0*/  FFMA.FTZ R31, R39, UR34, -R6.reuse ;  /* 0x00000022271f7c23 */ /* 0x100fe20008010806 */
[----:B------:R-:W-:-:S04]  /*f3f0*/  FFMA.FTZ R39, R59, UR34, -R6 ;  /* 0x000000223b277c23 */ /* 0x000fc80008010806 */
[----:B------:R-:W1:Y:S08]  /*f400*/  MUFU.EX2 R27, R27 ;  /* 0x0000001b001b7308 */ /* 0x000e700000000800 */
[----:B------:R2:W-:Y:S01]  /*f410*/  MUFU.EX2 R30, R40 ;  /* 0x00000028001e7308 */ /* 0x0005e20000000800 */
[C---:B0-----:R-:W-:Y:S01]  /*f420*/  FADD.FTZ R47, R13.reuse, R72 ;  /* 0x000000480d2f7221 */ /* 0x041fe20000010000 */
[----:B------:R-:W-:-:S03]  /*f430*/  F2FP.F16.F32.PACK_AB R24, R13, R24 ;  /* 0x000000180d18723e */ /* 0x000fc600000000ff */
[----:B------:R-:W-:-:S03]  /*f440*/  FADD.FTZ R47, R32, R47 ;  /* 0x0000002f202f7221 */ /* 0x000fc60000010000 */
[----:B------:R-:W0:Y:S01]  /*f450*/  MUFU.EX2 R36, R36 ;  /* 0x0000002400247308 */ /* 0x000e220000000800 */
[----:B--2---:R-:W-:Y:S01]  /*f460*/  FFMA.FTZ R40, R33, UR34, -R6 ;  /* 0x0000002221287c23 */ /* 0x004fe20008010806 */
[----:B-1----:R-:W-:Y:S01]  /*f470*/  FADD.FTZ R37, R27, R26 ;  /* 0x0000001a1b257221 */ /* 0x002fe20000010000 */
[--C-:B------:R-:W-:Y:S01]  /*f480*/  FFMA.FTZ R33, R41, UR34, -R6.reuse ;  /* 0x0000002229217c23 */ /* 0x100fe20008010806 */
[----:B------:R-:W-:Y:S01]  /*f490*/  FADD.FTZ R47, R34, R47 ;  /* 0x0000002f222f7221 */ /* 0x000fe20000010000 */
[--C-:B------:R-:W-:Y:S01]  /*f4a0*/  FFMA.FTZ R41, R61, UR34, -R6.reuse ;  /* 0x000000223d297c23 */ /* 0x100fe20008010806 */
[----:B------:R-:W-:Y:S02]  /*f4b0*/  FFMA.FTZ R6, R76, UR34, -R6 ;  /* 0x000000224c067c23 */ /* 0x000fe40008010806 */
[----:B------:R-:W1:Y:S01]  /*f4c0*/  MUFU.EX2 R40, R40 ;  /* 0x0000002800287308 */ /* 0x000e620000000800 */
[----:B------:R-:W-:Y:S01]  /*f4d0*/  FADD.FTZ R47, R28, R47 ;  /* 0x0000002f1c2f7221 */ /* 0x000fe20000010000 */
[----:B------:R-:W-:-:S03]  /*f4e0*/  F2FP.F16.F32.PACK_AB R28, R38, R28 ;  /* 0x0000001c261c723e */ /* 0x000fc600000000ff */
[----:B------:R-:W-:-:S03]  /*f4f0*/  FADD.FTZ R47, R38, R47 ;  /* 0x0000002f262f7221 */ /* 0x000fc60000010000 */
[----:B------:R-:W2:Y:S01]  /*f500*/  MUFU.EX2 R29, R29 ;  /* 0x0000001d001d7308 */ /* 0x000ea20000000800 */
[----:B0-----:R-:W-:Y:S01]  /*f510*/  FADD.FTZ R37, R36, R37 ;  /* 0x0000002524257221 */ /* 0x001fe20000010000 */
[----:B------:R-:W-:Y:S01]  /*f520*/  FADD.FTZ R47, R30, R47 ;  /* 0x0000002f1e2f7221 */ /* 0x000fe20000010000 */
[----:B------:R-:W-:-:S03]  /*f530*/  F2FP.F16.F32.PACK_AB R30, R44, R30 ;  /* 0x0000001e2c1e723e */ /* 0x000fc600000000ff */
[----:B------:R-:W-:Y:S02]  /*f540*/  FADD.FTZ R13, R44, R47 ;  /* 0x0000002f2c0d7221 */ /* 0x000fe40000010000 */
[----:B------:R-:W0:Y:S01]  /*f550*/  MUFU.EX2 R31, R31 ;  /* 0x0000001f001f7308 */ /* 0x000e220000000800 */
[----:B-1----:R-:W-:Y:S01]  /*f560*/  FADD.FTZ R26, R40, R37 ;  /* 0x00000025281a7221 */ /* 0x002fe20000010000 */
[----:B------:R-:W-:Y:S01]  /*f570*/  FADD.FTZ R49, R46, R13 ;  /* 0x0000000d2e317221 */ /* 0x000fe20000010000 */
[----:B------:R-:W-:Y:S02]  /*f580*/  F2FP.F16.F32.PACK_AB R13, R20, R15 ;  /* 0x0000000f140d723e */ /* 0x000fe400000000ff */
[----:B------:R-:W-:Y:S01]  /*f590*/  FADD.FTZ R26, R35, R26 ;  /* 0x0000001a231a7221 */ /* 0x000fe20000010000 */
[----:B------:R-:W-:Y:S01]  /*f5a0*/  F2FP.F16.F32.PACK_AB R15, R25, R21 ;  /* 0x00000015190f723e */ /* 0x000fe200000000ff */
[----:B------:R-:W-:Y:S01]  /*f5b0*/  FADD.FTZ R49, R48, R49 ;  /* 0x0000003130317221 */ /* 0x000fe20000010000 */
[----:B------:R-:W1:Y:S01]  /*f5c0*/  MUFU.EX2 R33, R33 ;  /* 0x0000002100217308 */ /* 0x000e620000000800 */
[----:B--2---:R-:W-:Y:S01]  /*f5d0*/  FADD.FTZ R26, R29, R26 ;  /* 0x0000001a1d1a7221 */ /* 0x004fe20000010000 */
[----:B------:R-:W-:Y:S01]  /*f5e0*/  F2FP.F16.F32.PACK_AB R25, R36, R27 ;  /* 0x0000001b2419723e */ /* 0x000fe200000000ff */
[----:B------:R-:W-:Y:S01]  /*f5f0*/  FADD.FTZ R49, R50, R49 ;  /* 0x0000003132317221 */ /* 0x000fe20000010000 */
[----:B------:R2:W-:Y:S01]  /*f600*/  STSM.16.M88.4 [R22], R12 ;  /* 0x0000000c16007844 */ /* 0x0005e20000000200 */
[----:B------:R-:W-:-:S02]  /*f610*/  F2FP.F16.F32.PACK_AB R27, R35, R40 ;  /* 0x00000028231b723e */ /* 0x000fc400000000ff */
[----:B------:R-:W-:Y:S01]  /*f620*/  FADD.FTZ R49, R52, R49 ;  /* 0x0000003134317221 */ /* 0x000fe20000010000 */
[----:B------:R-:W3:Y:S01]  /*f630*/  MUFU.EX2 R7, R7 ;  /* 0x0000000700077308 */ /* 0x000ee20000000800 */
[C---:B0-----:R-:W-:Y:S01]  /*f640*/  FADD.FTZ R72, R31.reuse, R26 ;  /* 0x0000001a1f487221 */ /* 0x041fe20000010000 */
[----:B------:R-:W-:Y:S01]  /*f650*/  F2FP.F16.F32.PACK_AB R26, R34, R32 ;  /* 0x00000020221a723e */ /* 0x000fe200000000ff */
[----:B------:R-:W-:Y:S01]  /*f660*/  FADD.FTZ R49, R54, R49 ;  /* 0x0000003136317221 */ /* 0x000fe20000010000 */
[----:B------:R-:W-:-:S03]  /*f670*/  F2FP.F16.F32.PACK_AB R29, R31, R29 ;  /* 0x0000001d1f1d723e */ /* 0x000fc600000000ff */
[----:B------:R-:W-:Y:S01]  /*f680*/  FADD.FTZ R49, R56, R49 ;  /* 0x0000003138317221 */ /* 0x000fe20000010000 */
[----:B------:R-:W0:Y:S01]  /*f690*/  MUFU.EX2 R10, R10 ;  /* 0x0000000a000a7308 */ /* 0x000e220000000800 */
[----:B-1----:R-:W-:Y:S01]  /*f6a0*/  FADD.FTZ R47, R33, R72 ;  /* 0x00000048212f7221 */ /* 0x002fe20000010000 */
[----:B------:R-:W-:Y:S01]  /*f6b0*/  F2FP.F16.F32.PACK_AB R31, R2, R33 ;  /* 0x00000021021f723e */ /* 0x000fe200000000ff */
[----:B------:R-:W-:Y:S01]  /*f6c0*/  FADD.FTZ R49, R58, R49 ;  /* 0x000000313a317221 */ /* 0x000fe20000010000 */
[----:B--2---:R-:W-:Y:S01]  /*f6d0*/  F2FP.F16.F32.PACK_AB R12, R48, R46 ;  /* 0x0000002e300c723e */ /* 0x004fe200000000ff */
[----:B------:R-:W-:Y:S01]  /*f6e0*/  FADD.FTZ R20, R2, R47 ;  /* 0x0000002f02147221 */ /* 0x000fe20000010000 */
[----:B------:R-:W-:Y:S01]  /*f6f0*/  F2FP.F16.F32.PACK_AB R14, R52, R50 ;  /* 0x00000032340e723e */ /* 0x000fe200000000ff */
[----:B------:R1:W-:Y:S01]  /*f700*/  STSM.16.M88.4 [R19], R24 ;  /* 0x0000001813007844 */ /* 0x0003e20000000200 */
[----:B------:R-:W2:Y:S01]  /*f710*/  MUFU.EX2 R11, R11 ;  /* 0x0000000b000b7308 */ /* 0x000ea20000000800 */
[----:B---3--:R-:W-:Y:S01]  /*f720*/  FADD.FTZ R21, R7, R20 ;  /* 0x0000001407157221 */ /* 0x008fe20000010000 */
[----:B------:R-:W-:Y:S01]  /*f730*/  FADD.FTZ R49, R60, R49 ;  /* 0x000000313c317221 */ /* 0x000fe20000010000 */
[----:B------:R3:W-:Y:S03]  /*f740*/  STSM.16.M88.4 [R18], R28 ;  /* 0x0000001c12007844 */ /* 0x0007e60000000200 */
[----:B------:R-:W-:-:S02]  /*f750*/  FADD.FTZ R49, R62, R49 ;  /* 0x000000313e317221 */ /* 0x000fc40000010000 */
[----:B------:R-:W4:Y:S01]  /*f760*/  MUFU.EX2 R45, R45 ;  /* 0x0000002d002d7308 */ /* 0x000f220000000800 */
[----:B0-----:R-:W-:Y:S01]  /*f770*/  FADD.FTZ R20, R10, R21 ;  /* 0x000000150a147221 */ /* 0x001fe20000010000 */
[----:B------:R-:W-:-:S04]  /*f780*/  FADD.FTZ R49, R64, R49 ;  /* 0x0000003140317221 */ /* 0x000fc80000010000 */
[----:B------:R-:W-:Y:S01]  /*f790*/  FADD.FTZ R2, R66, R49 ;  /* 0x0000003142027221 */ /* 0x000fe20000010000 */
[----:B-1----:R-:W-:Y:S01]  /*f7a0*/  F2FP.F16.F32.PACK_AB R24, R64, R62 ;  /* 0x0000003e4018723e */ /* 0x002fe200000000ff */
[----:B------:R-:W0:Y:S01]  /*f7b0*/  MUFU.EX2 R3, R55 ;  /* 0x0000003700037308 */ /* 0x000e220000000800 */
[----:B--2---:R-:W-:Y:S01]  /*f7c0*/  FADD.FTZ R20, R11, R20 ;  /* 0x000000140b147221 */ /* 0x004fe20000010000 */
[C---:B------:R-:W-:Y:S01]  /*f7d0*/  F2FP.F16.F32.PACK_AB R26, R71.reuse, R66 ;  /* 0x00000042471a723e */ /* 0x040fe200000000ff */
[----:B------:R-:W-:Y:S01]  /*f7e0*/  FADD.FTZ R2, R71, R2 ;  /* 0x0000000247027221 */ /* 0x000fe20000010000 */
[----:B---3--:R-:W-:Y:S02]  /*f7f0*/  F2FP.F16.F32.PACK_AB R28, R77, R75 ;  /* 0x0000004b4d1c723e */ /* 0x008fe400000000ff */
[----:B------:R-:W-:Y:S02]  /*f800*/  F2FP.F16.F32.PACK_AB R30, R79, R78 ;  /* 0x0000004e4f1e723e */ /* 0x000fe400000000ff */
[----:B------:R-:W1:Y:S01]  /*f810*/  MUFU.EX2 R42, R57 ;  /* 0x00000039002a7308 */ /* 0x000e620000000800 */
[C---:B----4-:R-:W-:Y:S01]  /*f820*/  F2FP.F16.F32.PACK_AB R15, R45.reuse, R11 ;  /* 0x0000000b2d0f723e */ /* 0x050fe200000000ff */
[----:B------:R-:W-:-:S06]  /*f830*/  FADD.FTZ R20, R45, R20 ;  /* 0x000000142d147221 */ /* 0x000fcc0000010000 */
[----:B------:R-:W2:Y:S01]  /*f840*/  MUFU.EX2 R39, R39 ;  /* 0x0000002700277308 */ /* 0x000ea20000000800 */
[----:B0-----:R-:W-:-:S07]  /*f850*/  FADD.FTZ R13, R3, R20 ;  /* 0x00000014030d7221 */ /* 0x001fce0000010000 */
[----:B------:R-:W0:Y:S01]  /*f860*/  MUFU.EX2 R41, R41 ;  /* 0x0000002900297308 */ /* 0x000e220000000800 */
[----:B-1----:R-:W-:Y:S01]  /*f870*/  FADD.FTZ R20, R42, R13 ;  /* 0x0000000d2a147221 */ /* 0x002fe20000010000 */
[----:B------:R-:W-:Y:S01]  /*f880*/  F2FP.F16.F32.PACK_AB R13, R10, R7 ;  /* 0x000000070a0d723e */ /* 0x000fe200000000ff */
[----:B------:R-:W-:-:S04]  /*f890*/  FADD.FTZ R10, R75, R2 ;  /* 0x000000024b0a7221 */ /* 0x000fc80000010000 */
[----:B------:R1:W-:Y:S01]  /*f8a0*/  STSM.16.M88.4 [R17+0x27800], R12 ;  /* 0x0278000c11007844 */ /* 0x0003e20000000200 */
[----:B------:R-:W3:Y:S01]  /*f8b0*/  MUFU.EX2 R37, R63 ;  /* 0x0000003f00257308 */ /* 0x000ee20000000800 */
[----:B--2---:R-:W-:-:S07]  /*f8c0*/  FADD.FTZ R20, R39, R20 ;  /* 0x0000001427147221 */ /* 0x004fce0000010000 */
[----:B------:R-:W2:Y:S01]  /*f8d0*/  MUFU.EX2 R43, R43 ;  /* 0x0000002b002b7308 */ /* 0x000ea20000000800 */
[----:B0-----:R-:W-:Y:S01]  /*f8e0*/  FADD.FTZ R20, R41, R20 ;  /* 0x0000001429147221 */ /* 0x001fe20000010000 */
[----:B-1----:R-:W-:-:S06]  /*f8f0*/  F2FP.F16.F32.PACK_AB R12, R56, R54 ;  /* 0x00000036380c723e */ /* 0x002fcc00000000ff */
[----:B------:R-:W0:Y:S01]  /*f900*/  MUFU.EX2 R68, R68 ;  /* 0x0000004400447308 */ /* 0x000e220000000800 */
[----:B------:R-:W-:Y:S01]  /*f910*/  F2FP.F16.F32.PACK_AB R14, R60, R58 ;  /* 0x0000003a3c0e723e */ /* 0x000fe200000000ff */
[----:B---3--:R-:W-:Y:S01]  /*f920*/  FADD.FTZ R20, R37, R20 ;  /* 0x0000001425147221 */ /* 0x008fe20000010000 */
[----:B------:R-:W-:Y:S02]  /*f930*/  F2FP.F16.F32.PACK_AB R13, R42, R3 ;  /* 0x000000032a0d723e */ /* 0x000fe400000000ff */
[----:B------:R-:W-:-:S03]  /*f940*/  F2FP.F16.F32.PACK_AB R15, R41, R39 ;  /* 0x00000027290f723e */ /* 0x000fc600000000ff */
[----:B------:R-:W1:Y:S01]  /*f950*/  MUFU.EX2 R69, R69 ;  /* 0x0000004500457308 */ /* 0x000e620000000800 */
[C---:B--2---:R-:W-:Y:S01]  /*f960*/  F2FP.F16.F32.PACK_AB R25, R43.reuse, R37 ;  /* 0x000000252b19723e */ /* 0x044fe200000000ff */
[----:B------:R4:W-:Y:S01]  /*f970*/  STSM.16.M88.4 [R23], R12 ;  /* 0x0000000c17007844 */ /* 0x0009e20000000200 */
[----:B------:R-:W-:-:S04]  /*f980*/  FADD.FTZ R20, R43, R20 ;  /* 0x000000142b147221 */ /* 0x000fc80000010000 */
[----:B------:R-:W-:Y:S01]  /*f990*/  FADD.FTZ R7, R67, R20 ;  /* 0x0000001443077221 */ /* 0x000fe20000010000 */
[----:B------:R-:W2:Y:S01]  /*f9a0*/  MUFU.EX2 R70, R70 ;  /* 0x0000004600467308 */ /* 0x000ea20000000800 */
[C---:B0-----:R-:W-:Y:S02]  /*f9b0*/  F2FP.F16.F32.PACK_AB R27, R68.reuse, R67 ;  /* 0x00000043441b723e */ /* 0x041fe400000000ff */
[----:B------:R-:W-:Y:S01]  /*f9c0*/  FADD.FTZ R2, R68, R7 ;  /* 0x0000000744027221 */ /* 0x000fe20000010000 */
[----:B------:R-:W-:Y:S02]  /*f9d0*/  FADD.FTZ R7, R77, R10 ;  /* 0x0000000a4d077221 */ /* 0x000fe40000010000 */
[----:B------:R4:W-:Y:S02]  /*f9e0*/  STSM.16.M88.4 [R19+0x6000], R24 ;  /* 0x0060001813007844 */ /* 0x0009e40000000200 */
[----:B------:R-:W0:Y:S01]  /*f9f0*/  MUFU.EX2 R11, R74 ;  /* 0x0000004a000b7308 */ /* 0x000e220000000800 */
[----:B-1----:R-:W-:Y:S01]  /*fa00*/  FADD.FTZ R2, R69, R2 ;  /* 0x0000000245027221 */ /* 0x002fe20000010000 */
[----:B------:R-:W-:-:S04]  /*fa10*/  FADD.FTZ R78, R78, R7 ;  /* 0x000000074e4e7221 */ /* 0x000fc80000010000 */
[----:B------:R-:W-:Y:S02]  /*fa20*/  FADD.FTZ R3, R79, R78 ;  /* 0x0000004e4f037221 */ /* 0x000fe40000010000 */
[----:B------:R-:W1:Y:S01]  /*fa30*/  MUFU.EX2 R6, R6 ;  /* 0x0000000600067308 */ /* 0x000e620000000800 */
[C---:B--2---:R-:W-:Y:S01]  /*fa40*/  F2FP.F16.F32.PACK_AB R29, R70.reuse, R69 ;  /* 0x00000045461d723e */ /* 0x044fe200000000ff */
[----:B------:R-:W-:-:S04]  /*fa50*/  FADD.FTZ R2, R70, R2 ;  /* 0x0000000246027221 */ /* 0x000fc80000010000 */
[----:B0-----:R-:W-:Y:S01]  /*fa60*/  FADD.FTZ R2, R11, R2 ;  /* 0x000000020b027221 */ /* 0x001fe20000010000 */
[----:B-1----:R-:W-:-:S03]  /*fa70*/  F2FP.F16.F32.PACK_AB R31, R6, R11 ;  /* 0x0000000b061f723e */ /* 0x002fc600000000ff */
[----:B------:R-:W-:Y:S02]  /*fa80*/  FADD.FTZ R2, R6, R2 ;  /* 0x0000000206027221 */ /* 0x000fe40000010000 */
[----:B------:R4:W-:Y:S01]  /*fa90*/  STSM.16.M88.4 [R18+0x6000], R28 ;  /* 0x0060001c12007844 */ /* 0x0009e20000000200 */
[----:B------:R0:W-:Y:S06]  /*faa0*/  MEMBAR.ALL.CTA ;  /* 0x0000000000007992 */ /* 0x0001ec0000008000 */
[----:B0-----:R-:W0:Y:S02]  /*fab0*/  FENCE.VIEW.ASYNC.S ;  /* 0x00000000000073c6 */ /* 0x001e240000000000 */
[----:B0-----:R-:W-:Y:S01]  /*fac0*/  NOP ;  /* 0x0000000000007918 */ /* 0x001fe20000000000 */
[----:B------:R-:W-:Y:S05]  /*fad0*/  @P2 BRA `(.L_x_1148) ;  /* 0xffffffc400dc2947 */ /* 0x000fea000383ffff */
.L_x_1131:
[----:B------:R-:W-:Y:S06]  /*fae0*/  BAR.ARV 0x8, 0x200 ;  /* 0x0208000000007b1d */ /* 0x000fec0000002000 */
[----:B------:R-:W-:Y:S05]  /*faf0*/  @!P0 BRA `(.L_x_1149) ;  /* 0x0000000000048947 */ /* 0x000fea0003800000 */
[----:B------:R-:W-:Y:S01]  /*fb00*/  BPT.TRAP 0x1 ;  /* 0x000000040000795c */ /* 0x000fe20000300000 */
.L_x_1149:
[----:B------:R-:W-:Y:S01]  /*fb10*/  ULEA UR9, UR48, UR42, 0x3 ;  /* 0x0000002a30097291 */ /* 0x000fe2000f8e183f */
[----:B------:R-:W-:-:S05]  /*fb20*/  IMAD.U32 R0, RZ, RZ, UR51 ;  /* 0x00000033ff007e24 */ /* 0x000fca000f8e00ff */
[----:B------:R-:W-:-:S04]  /*fb30*/  SHF.L.U32 R0, R0, 0x1f, RZ ;  /* 0x0000001f00007819 */ /* 0x000fc800000006ff */
[----:B------:R0:W1:Y:S01]  /*fb40*/  SYNCS.PHASECHK.TRANS64.TRYWAIT P2, [UR9+0x2d850], R0 ;  /* 0x02d85000ff0075a7 */ /* 0x0000620008040149 */
[----:B------:R-:W-:Y:S05]  /*fb50*/  @!P0 BRA `(.L_x_1150) ;  /* 0x0000000000048947 */ /* 0x000fea0003800000 */
[----:B------:R-:W-:Y:S01]  /*fb60*/  BPT.TRAP 0x1 ;  /* 0x000000040000795c */ /* 0x000fe20000300000 */
.L_x_1150:
[----:B-1----:R-:W-:Y:S05]  /*fb70*/  @P2 BRA `(.L_x_1151) ;  /* 0x0000000000082947 */ /* 0x002fea0003800000 */
[----:B------:R-:W1:Y:S02]  /*fb80*/  SYNCS.PHASECHK.TRANS64.TRYWAIT P0, [UR9+0x2d850], R0 ;  /* 0x02d85000ff0075a7 */ /* 0x000e640008000149 */
[----:B-1----:R-:W-:Y:S05]  /*fb90*/  @!P0 BRA `(.L_x_1152) ;  /* 0x000000a400f48947 */ /* 0x002fea0003800000 */
.L_x_1151:
[----:B------:R-:W-:Y:S01]  /*fba0*/  UIADD3 UR42, UR42, 0x400, URZ ;  /* 0x000004002a2a7890 */ /* 0x000fe2000fffe03f */
[----:B------:R-:W-:Y:S01]  /*fbb0*/  WARPGROUP.ARRIVE ;  /* 0x00000000000079c5 */ /* 0x000fe20000000000 */
[----:B------:R-:W-:Y:S01]  /*fbc0*/  ULOP3.LUT UR44, UR44, 0x10000, URZ, 0xfc, !UPT ;  /* 0x000100002c2c7892 */ /* 0x000fe2000f8efc3f */
[----:B01----:R-:W0:Y:S01]  /*fbd0*/  SHFL.BFLY PT, R0, R3, 0x2, 0x1f ;  /* 0x0c401f0003007f89 */ /* 0x003e2200000e0000 */
[----:B------:R-:W-:Y:S01]  /*fbe0*/  USHF.R.U32.HI UR42, URZ, 0x4, UR42 ;  /* 0x000000043f2a7899 */ /* 0x000fe2000801162a */
[----:B--234-:R-:W-:Y:S01]  /*fbf0*/  IMAD.U32 R13, RZ, RZ, UR34 ;  /* 0x00000022ff0d7e24 */ /* 0x01cfe2000f8e00ff */
[----:B------:R-:W-:Y:S01]  /*fc00*/  UMOV UR5, 0x40000040 ;  /* 0x4000004000057882 */ /* 0x000fe20000000000 */
[----:B------:R-:W-:Y:S01]  /*fc10*/  UMOV UR7, 0x80000020 ;  /* 0x8000002000077882 */ /* 0x000fe20000000000 */
[----:B------:R-:W-:Y:S01]  /*fc20*/  ULOP3.LUT UR42, UR42, 0x3fff, URZ, 0xc0, !UPT ;  /* 0x00003fff2a2a7892 */ /* 0x000fe2000f8ec03f */
[----:B------:R-:W1:Y:S01]  /*fc30*/  SHFL.BFLY PT, R5, R2, 0x2, 0x1f ;  /* 0x0c401f0002057f89 */ /* 0x000e6200000e0000 */
[----:B------:R-:W-:Y:S01]  /*fc40*/  UMOV UR4, UR44 ;  /* 0x0000002c00047c82 */ /* 0x000fe20008000000 */
[----:B------:R-:W-:-:S02]  /*fc50*/  UIADD3 UR49, UR49, 0x1, URZ ;  /* 0x0000000131317890 */ /* 0x000fc4000fffe03f */
[----:B------:R-:W-:-:S04]  /*fc60*/  ULOP3.LUT UR8, UR42, 0x2000000, URZ, 0xfc, !UPT ;  /* 0x020000002a087892 */ /* 0x000fc8000f8efc3f */
[----:B------:R-:W-:Y:S02]  /*fc70*/  UIMAD UR8, UR48, 0x600, UR8 ;  /* 0x00000600300878a4 */ /* 0x000fe4000f8e0208 */
[----:B------:R-:W-:-:S04]  /*fc80*/  UIADD3 UR48, UR48, 0x1, URZ ;  /* 0x0000000130307890 */ /* 0x000fc8000fffe03f */
[----:B------:R-:W-:Y:S01]  /*fc90*/  UISETP.NE.AND UP0, UPT, UR48, 0x2, UPT ;  /* 0x000000023000788c */ /* 0x000fe2000bf05270 */
[----:B------:R-:W-:Y:S02]  /*fca0*/  UMOV UR6, UR8 ;  /* 0x0000000800067c82 */ /* 0x000fe40008000000 */
[----:B------:R-:W-:Y:S01]  /*fcb0*/  HGMMA.64x96x16.F32 R88, gdesc[UR4].tnspB, R88, gsb0 ;  /* 0x41600000045879f0 */ /* 0x000fe20008000858 */
[----:B------:R-:W-:Y:S01]  /*fcc0*/  UIADD3 UR4, UR44, 0x2, URZ ;  /* 0x000000022c047890 */ /* 0x000fe2000fffe03f */
[----:B0-----:R-:W-:Y:S01]  /*fcd0*/  FADD.FTZ R0, R0, R3 ;  /* 0x0000000300007221 */ /* 0x001fe20000010000 */
[----:B------:R-:W-:Y:S01]  /*fce0*/  UIADD3 UR6, UR8, 0x40, URZ ;  /* 0x0000004008067890 */ /* 0x000fe2000fffe03f */
[----:B------:R-:W-:Y:S01]  /*fcf0*/  IMAD.MOV.U32 R3, RZ, RZ, RZ ;  /* 0x000000ffff037224 */ /* 0x000fe200078e00ff */
[----:B------:R-:W-:Y:S01]  /*fd00*/  UMOV UR5, 0x40000040 ;  /* 0x4000004000057882 */ /* 0x000fe20000000000 */
[----:B------:R-:W-:Y:S01]  /*fd10*/  UMOV UR7, 0x80000020 ;  /* 0x8000002000077882 */ /* 0x000fe20000000000 */
[----:B-1----:R-:W-:Y:S01]  /*fd20*/  FADD.FTZ R4, R5, R2 ;  /* 0x0000000205047221 */ /* 0x002fe20000010000 */
[----:B------:R-:W-:Y:S01]  /*fd30*/  IMAD.MOV.U32 R2, RZ, RZ, -0x800000 ;  /* 0xff800000ff027424 */ /* 0x000fe200078e00ff */
[----:B------:R-:W0:Y:S01]  /*fd40*/  SHFL.BFLY PT, R5, R0, 0x1, 0x1f ;  /* 0x0c201f0000057f89 */ /* 0x000e2200000e0000 */
[----:B------:R-:W-:-:S03]  /*fd50*/  USEL UR48, UR48, URZ, UP0 ;  /* 0x0000003f30307287 */ /* 0x000fc60008000000 */
[----:B------:R-:W1:Y:S01]  /*fd60*/  SHFL.BFLY PT, R7, R4, 0x1, 0x1f ;  /* 0x0c201f0004077f89 */ /* 0x000e6200000e0000 */
[----:B0-----:R-:W-:Y:S01]  /*fd70*/  FADD.FTZ R11, R0, R5 ;  /* 0x00000005000b7221 */ /* 0x001fe20000010000 */
[----:B------:R-:W-:Y:S02]  /*fd80*/  IMAD.U32 R5, RZ, RZ, UR34 ;  /* 0x00000022ff057e24 */ /* 0x000fe4000f8e00ff */
[----:B------:R-:W-:Y:S02]  /*fd90*/  IMAD.MOV.U32 R0, RZ, RZ, -0x800000 ;  /* 0xff800000ff007424 */ /* 0x000fe400078e00ff */
[----:B-1----:R-:W-:Y:S01]  /*fda0*/  FADD.FTZ R12, R4, R7 ;  /* 0x00000007040c7221 */ /* 0x002fe20000010000 */
[----:B------:R-:W-:Y:S01]  /*fdb0*/  FSETP.NE.FTZ.AND P0, PT, R11, RZ, PT ;  /* 0x000000ff0b00720b */ /* 0x000fe20003f15000 */
[----:B------:R-:W-:Y:S02]  /*fdc0*/  IMAD.U32 R4, RZ, RZ, UR9 ;  /* 0x00000009ff047e24 */ /* 0x000fe4000f8e00ff */
[----:B------:R-:W-:Y:S01]  /*fdd0*/  IMAD.MOV.U32 R7, RZ, RZ, RZ ;  /* 0x000000ffff077224 */ /* 0x000fe200078e00ff */
[----:B------:R-:W-:Y:S01]  /*fde0*/  FSETP.NE.FTZ.AND P2, PT, R12, RZ, PT ;  /* 0x000000ff0c00720b */ /* 0x000fe20003f55000 */
[----:B------:R-:W-:-:S05]  /*fdf0*/  @!P1 VIADD R4, R4, 0x2d860 ;  /* 0x0002d86004049836 */ /* 0x000fca0000000000 */
[----:B------:R-:W-:-:S03]  /*fe00*/  @!P1 PRMT R4, RZ, 0x654, R4 ;  /* 0x00000654ff049816 */ /* 0x000fc60000000004 */
        /* <DEDUP_REMOVED lines=108> */
.L_x_1082:
        /* <DEDUP_REMOVED lines=11> */
[----:B------:R-:W2:Y:S01]  /*10580*/  LDL R3, [R1+0x20] ;  /* 0x0000200001037983 */ /* 0x000ea20000100800 */
[----:B------:R-:W0:Y:S01]  /*10590*/  S2UR UR4, SR_SWINHI ;  /* 0x00000000000479c3 */ /* 0x000e220000002f00 */
[----:B------:R-:W-:-:S07]  /*105a0*/  ULDC.64 UR10, c[0x0][0xc00] ;  /* 0x00030000000a7ab9 */ /* 0x000fce0000000a00 */
[----:B------:R-:W1:Y:S01]  /*105b0*/  LDC R36, c[0x0][0xbe8] ;  /* 0x0002fa00ff247b82 */ /* 0x000e620000000800 */
[----:B------:R-:W-:Y:S01]  /*105c0*/  UMOV UR8, UR42 ;  /* 0x0000002a00087c82 */ /* 0x000fe20008000000 */
[----:B0-----:R-:W-:Y:S01]  /*105d0*/  UMOV UR9, UR4 ;  /* 0x0000000400097c82 */ /* 0x001fe20008000000 */
[----:B------:R-:W-:Y:S02]  /*105e0*/  IMAD.U32 R28, RZ, RZ, UR8 ;  /* 0x00000008ff1c7e24 */ /* 0x000fe4000f8e00ff */
[----:B------:R-:W-:Y:S01]  /*105f0*/  IMAD.U32 R29, RZ, RZ, UR9 ;  /* 0x00000009ff1d7e24 */ /* 0x000fe2000f8e00ff */
[----:B------:R-:W-:Y:S02]  /*10600*/  ULDC.64 UR8, c[0x0][0xc00] ;  /* 0x0003000000087ab9 */ /* 0x000fe40000000a00 */
[----:B------:R-:W-:Y:S01]  /*10610*/  UIMAD.WIDE UR8, UR43, 0x4, UR8 ;  /* 0x000000042b0878a5 */ /* 0x000fe2000f8e0208 */
[----:B------:R-:W-:Y:S01]  /*10620*/  BAR.SYNC.DEFER_BLOCKING 0x1, 0x180 ;  /* 0x0046000000007b1d */ /* 0x000fe20000010000 */
[----:B--2---:R-:W-:-:S03]  /*10630*/  IMAD.WIDE R4, R3, 0x2, R28 ;  /* 0x0000000203047825 */ /* 0x004fc600078e021c */
[C---:B------:R-:W-:Y:S02]  /*10640*/  LOP3.LUT R3, R4.reuse, 0x180, RZ, 0xc0, !PT ;  /* 0x0000018004037812 */ /* 0x040fe400078ec0ff */
[----:B------:R-:W-:Y:S02]  /*10650*/  IADD3 R8, P4, R4, 0x20, RZ ;  /* 0x0000002004087810 */ /* 0x000fe40007f9e0ff */
[----:B------:R-:W-:Y:S02]  /*10660*/  SHF.R.U64 R3, R3, 0x3, RZ ;  /* 0x0000000303037819 */ /* 0x000fe400000012ff */
[----:B------:R-:W-:Y:S01]  /*10670*/  LOP3.LUT R6, R8, 0x180, RZ, 0xc0, !PT ;  /* 0x0000018008067812 */ /* 0x000fe200078ec0ff */
[----:B------:R-:W-:Y:S01]  /*10680*/  IMAD.X R25, RZ, RZ, R5, P4 ;  /* 0x000000ffff197224 */ /* 0x000fe200020e0605 */
[C---:B------:R-:W-:Y:S02]  /*10690*/  IADD3 R27, P3, R4.reuse, 0x3000, RZ ;  /* 0x00003000041b7810 */ /* 0x040fe40007f7e0ff */
[----:B------:R-:W-:-:S02]  /*106a0*/  IADD3 R10, P2, R4, 0x3020, RZ ;  /* 0x00003020040a7810 */ /* 0x000fc40007f5e0ff */
[C---:B------:R-:W-:Y:S01]  /*106b0*/  IADD3 R31, P1, R4.reuse, 0x6000, RZ ;  /* 0x00006000041f7810 */ /* 0x040fe20007f3e0ff */
[--C-:B------:R-:W-:Y:S01]  /*106c0*/  IMAD.X R15, RZ, RZ, R5.reuse, P3 ;  /* 0x000000ffff0f7224 */ /* 0x100fe200018e0605 */
[----:B------:R-:W-:Y:S01]  /*106d0*/  IADD3 R30, P0, R4, 0x6020, RZ ;  /* 0x00006020041e7810 */ /* 0x000fe20007f1e0ff */
[--C-:B------:R-:W-:Y:S01]  /*106e0*/  IMAD.X R13, RZ, RZ, R5.reuse, P2 ;  /* 0x000000ffff0d7224 */ /* 0x100fe200010e0605 */
[----:B------:R-:W-:Y:S01]  /*106f0*/  LOP3.LUT R4, R3, R4, RZ, 0x3c, !PT ;  /* 0x0000000403047212 */ /* 0x000fe200078e3cff */
[--C-:B------:R-:W-:Y:S01]  /*10700*/  IMAD.X R11, RZ, RZ, R5.reuse, P1 ;  /* 0x000000ffff0b7224 */ /* 0x100fe200008e0605 */
[----:B------:R-:W-:Y:S01]  /*10710*/  SHF.R.U64 R3, R6, 0x3, RZ ;  /* 0x0000000306037819 */ /* 0x000fe200000012ff */
[----:B------:R-:W-:Y:S01]  /*10720*/  IMAD.X R9, RZ, RZ, R5, P0 ;  /* 0x000000ffff097224 */ /* 0x000fe200000e0605 */
[----:B------:R-:W-:Y:S02]  /*10730*/  LOP3.LUT R7, R27, 0x180, RZ, 0xc0, !PT ;  /* 0x000001801b077812 */ /* 0x000fe400078ec0ff */
[----:B------:R-:W-:-:S02]  /*10740*/  LOP3.LUT R24, R3, R8, RZ, 0x3c, !PT ;  /* 0x0000000803187212 */ /* 0x000fc400078e3cff */
[----:B------:R-:W-:Y:S02]  /*10750*/  SHF.R.U64 R6, R7, 0x3, RZ ;  /* 0x0000000307067819 */ /* 0x000fe400000012ff */
[----:B------:R-:W-:Y:S02]  /*10760*/  LOP3.LUT R3, R10, 0x180, RZ, 0xc0, !PT ;  /* 0x000001800a037812 */ /* 0x000fe400078ec0ff */
[----:B------:R-:W-:Y:S02]  /*10770*/  LOP3.LUT R14, R6, R27, RZ, 0x3c, !PT ;  /* 0x0000001b060e7212 */ /* 0x000fe400078e3cff */
[----:B------:R-:W-:Y:S02]  /*10780*/  LOP3.LUT R8, R31, 0x180, RZ, 0xc0, !PT ;  /* 0x000001801f087812 */ /* 0x000fe400078ec0ff */
[----:B------:R-:W-:Y:S02]  /*10790*/  SHF.R.U64 R3, R3, 0x3, RZ ;  /* 0x0000000303037819 */ /* 0x000fe400000012ff */
[----:B------:R-:W-:-:S02]  /*107a0*/  LOP3.LUT R27, R30, 0x180, RZ, 0xc0, !PT ;  /* 0x000001801e1b7812 */ /* 0x000fc400078ec0ff */
[----:B------:R-:W-:Y:S02]  /*107b0*/  SHF.R.U64 R8, R8, 0x3, RZ ;  /* 0x0000000308087819 */ /* 0x000fe400000012ff */
[----:B------:R-:W-:Y:S02]  /*107c0*/  LOP3.LUT R12, R3, R10, RZ, 0x3c, !PT ;  /* 0x0000000a030c7212 */ /* 0x000fe400078e3cff */
[----:B------:R-:W-:Y:S02]  /*107d0*/  SHF.R.U64 R27, R27, 0x3, RZ ;  /* 0x000000031b1b7819 */ /* 0x000fe400000012ff */
[----:B------:R-:W-:Y:S02]  /*107e0*/  MOV R26, R4 ;  /* 0x00000004001a7202 */ /* 0x000fe40000000f00 */
[----:B------:R-:W-:Y:S02]  /*107f0*/  F2FP.F16.F32.PACK_AB R4, R21, R20 ;  /* 0x000000141504723e */ /* 0x000fe400000000ff */
[----:B------:R-:W-:-:S02]  /*10800*/  F2FP.F16.F32.PACK_AB R5, R91, R90 ;  /* 0x0000005a5b05723e */ /* 0x000fc400000000ff */
[----:B------:R-:W-:Y:S02]  /*10810*/  F2FP.F16.F32.PACK_AB R6, R93, R92 ;  /* 0x0000005c5d06723e */ /* 0x000fe400000000ff */
[----:B------:R-:W-:Y:S02]  /*10820*/  F2FP.F16.F32.PACK_AB R7, R95, R94 ;  /* 0x0000005e5f07723e */ /* 0x000fe400000000ff */
[----:B------:R-:W-:Y:S01]  /*10830*/  LOP3.LUT R10, R8, R31, RZ, 0x3c, !PT ;  /* 0x0000001f080a7212 */ /* 0x000fe200078e3cff */
[----:B------:R-:W-:Y:S01]  /*10840*/  IMAD.U32 R31, RZ, RZ, UR9 ;  /* 0x00000009ff1f7e24 */ /* 0x000fe2000f8e00ff */
[----:B------:R-:W-:Y:S01]  /*10850*/  MOV R35, R14 ;  /* 0x0000000e00237202 */ /* 0x000fe20000000f00 */
[----:B------:R0:W-:Y:S01]  /*10860*/  STSM.16.M88.4 [R26], R4 ;  /* 0x000000041a007844 */ /* 0x0001e20000000200 */
[----:B------:R-:W-:Y:S02]  /*10870*/  MOV R34, R12 ;  /* 0x0000000c00227202 */ /* 0x000fe40000000f00 */
[----:B------:R-:W-:Y:S01]  /*10880*/  LOP3.LUT R8, R27, R30, RZ, 0x3c, !PT ;  /* 0x0000001e1b087212 */ /* 0x000fe200078e3cff */
[----:B------:R-:W-:Y:S01]  /*10890*/  IMAD.U32 R30, RZ, RZ, UR8 ;  /* 0x00000008ff1e7e24 */ /* 0x000fe2000f8e00ff */
[----:B------:R-:W-:Y:S01]  /*108a0*/  MOV R24, R24 ;  /* 0x0000001800187202 */ /* 0x000fe20000000f00 */
[----:B------:R-:W-:Y:S01]  /*108b0*/  ULDC.64 UR8, c[0x0][0xc08] ;  /* 0x0003020000087ab9 */ /* 0x000fe20000000a00 */
[----:B------:R-:W-:-:S02]  /*108c0*/  F2FP.F16.F32.PACK_AB R12, R97, R96 ;  /* 0x00000060610c723e */ /* 0x000fc400000000ff */
[----:B------:R-:W-:Y:S02]  /*108d0*/  F2FP.F16.F32.PACK_AB R13, R99, R98 ;  /* 0x00000062630d723e */ /* 0x000fe400000000ff */
[----:B------:R-:W-:Y:S02]  /*108e0*/  F2FP.F16.F32.PACK_AB R14, R101, R100 ;  /* 0x00000064650e723e */ /* 0x000fe400000000ff */
[----:B------:R-:W-:Y:S02]  /*108f0*/  F2FP.F16.F32.PACK_AB R15, R103, R102 ;  /* 0x00000066670f723e */ /* 0x000fe400000000ff */
[----:B------:R-:W-:Y:S02]  /*10900*/  MOV R3, R10 ;  /* 0x0000000a00037202 */ /* 0x000fe40000000f00 */
[----:B------:R-:W-:Y:S01]  /*10910*/  MOV R33, R8 ;  /* 0x0000000800217202 */ /* 0x000fe20000000f00 */
[----:B------:R2:W-:Y:S01]  /*10920*/  STSM.16.M88.4 [R24], R12 ;  /* 0x0000000c18007844 */ /* 0x0005e20000000200 */
[----:B0-----:R-:W-:-:S02]  /*10930*/  F2FP.F16.F32.PACK_AB R4, R105, R104 ;  /* 0x000000686904723e */ /* 0x001fc400000000ff */
[----:B------:R-:W-:Y:S02]  /*10940*/  F2FP.F16.F32.PACK_AB R5, R107, R106 ;  /* 0x0000006a6b05723e */ /* 0x000fe400000000ff */
[----:B------:R-:W-:Y:S02]  /*10950*/  F2FP.F16.F32.PACK_AB R6, R109, R108 ;  /* 0x0000006c6d06723e */ /* 0x000fe400000000ff */
[----:B------:R-:W-:Y:S02]  /*10960*/  F2FP.F16.F32.PACK_AB R7, R111, R110 ;  /* 0x0000006e6f07723e */ /* 0x000fe400000000ff */
[----:B------:R-:W-:Y:S02]  /*10970*/  F2FP.F16.F32.PACK_AB R8, R113, R112 ;  /* 0x000000707108723e */ /* 0x000fe400000000ff */
[----:B------:R-:W-:Y:S01]  /*10980*/  F2FP.F16.F32.PACK_AB R9, R115, R114 ;  /* 0x000000727309723e */ /* 0x000fe200000000ff */
[----:B------:R-:W-:Y:S01]  /*10990*/  STSM.16.M88.4 [R35], R4 ;  /* 0x0000000423007844 */ /* 0x000fe20000000200 */
[----:B------:R-:W-:-:S02]  /*109a0*/  F2FP.F16.F32.PACK_AB R10, R117, R116 ;  /* 0x00000074750a723e */ /* 0x000fc400000000ff */
[----:B------:R-:W-:Y:S02]  /*109b0*/  F2FP.F16.F32.PACK_AB R11, R119, R118 ;  /* 0x00000076770b723e */ /* 0x000fe400000000ff */
[----:B--2---:R-:W-:Y:S02]  /*109c0*/  F2FP.F16.F32.PACK_AB R12, R121, R120 ;  /* 0x00000078790c723e */ /* 0x004fe400000000ff */
[----:B------:R-:W-:Y:S01]  /*109d0*/  F2FP.F16.F32.PACK_AB R13, R123, R122 ;  /* 0x0000007a7b0d723e */ /* 0x000fe200000000ff */
[----:B------:R-:W-:Y:S01]  /*109e0*/  STSM.16.M88.4 [R34], R8 ;  /* 0x0000000822007844 */ /* 0x000fe20000000200 */
[----:B------:R-:W-:Y:S02]  /*109f0*/  F2FP.F16.F32.PACK_AB R14, R125, R124 ;  /* 0x0000007c7d0e723e */ /* 0x000fe400000000ff */
[----:B------:R-:W-:Y:S02]  /*10a00*/  F2FP.F16.F32.PACK_AB R15, R127, R126 ;  /* 0x0000007e7f0f723e */ /* 0x000fe400000000ff */
[----:B------:R-:W-:-:S02]  /*10a10*/  F2FP.F16.F32.PACK_AB R24, R129, R128 ;  /* 0x000000808118723e */ /* 0x000fc400000000ff */
[----:B------:R-:W-:Y:S01]  /*10a20*/  F2FP.F16.F32.PACK_AB R25, R131, R130 ;  /* 0x000000828319723e */ /* 0x000fe200000000ff */
[----:B------:R0:W-:Y:S01]  /*10a30*/  STSM.16.M88.4 [R3], R12 ;  /* 0x0000000c03007844 */ /* 0x0001e20000000200 */
[----:B------:R-:W-:Y:S02]  /*10a40*/  F2FP.F16.F32.PACK_AB R26, R133, R132 ;  /* 0x00000084851a723e */ /* 0x000fe400000000ff */
[----:B------:R-:W-:Y:S02]  /*10a50*/  F2FP.F16.F32.PACK_AB R27, R135, R134 ;  /* 0x00000086871b723e */ /* 0x000fe400000000ff */
[----:B------:R-:W-:-:S03]  /*10a60*/  ISETP.NE.U32.AND P0, PT, RZ, UR10, PT ;  /* 0x0000000aff007c0c */ /* 0x000fc6000bf05070 */
[----:B------:R2:W-:Y:S01]  /*10a70*/  STSM.16.M88.4 [R33], R24 ;  /* 0x0000001821007844 */ /* 0x0005e20000000200 */
[----:B------:R-:W-:Y:S01]  /*10a80*/  BAR.SYNC.DEFER_BLOCKING 0x1, 0x180 ;  /* 0x0046000000007b1d */ /* 0x000fe20000010000 */
[----:B------:R-:W-:-:S13]  /*10a90*/  ISETP.NE.AND.EX P0, PT, RZ, UR11, PT, P0 ;  /* 0x0000000bff007c0c */ /* 0x000fda000bf05300 */
[----:B------:R-:W3:Y:S01]  /*10aa0*/  @P0 LDG.E R32, desc[UR52][R30.64] ;  /* 0x000000341e200981 */ /* 0x000ee2000c1e1900 */
[----:B------:R-:W-:Y:S01]  /*10ab0*/  UISETP.NE.U32.AND UP0, UPT, UR8, URZ, UPT ;  /* 0x0000003f0800728c */ /* 0x000fe2000bf05070 */
[----:B-1----:R-:W-:Y:S01]  /*10ac0*/  ISETP.NE.AND P1, PT, R36, 0x1, PT ;  /* 0x000000012400780c */ /* 0x002fe20003f25270 */
[----:B------:R-:W-:Y:S02]  /*10ad0*/  ULDC UR4, c[0x0][0xa88] ;  /* 0x0002a20000047ab9 */ /* 0x000fe40000000800 */
[----:B------:R-:W-:Y:S01]  /*10ae0*/  UISETP.NE.AND.EX UP0, UPT, UR9, URZ, UPT, UP0 ;  /* 0x0000003f0900728c */ /* 0x000fe2000bf05300 */
[----:B0-----:R-:W-:Y:S01]  /*10af0*/  IMAD.U32 R3, RZ, RZ, UR4 ;  /* 0x00000004ff037e24 */ /* 0x001fe2000f8e00ff */
[----:B------:R-:W-:-:S04]  /*10b00*/  ULDC UR4, c[0x0][0xad4] ;  /* 0x0002b50000047ab9 */ /* 0x000fc80000000800 */
[----:B------:R-:W-:-:S04]  /*10b10*/  PLOP3.LUT P4, PT, PT, PT, UP0, 0x80, 0x0 ;  /* 0x000000000000781c */ /* 0x000fc80003f8f008 */
[----:B------:R-:W0:Y:S01]  /*10b20*/  @P1 LDC R6, c[0x0][0xbec] ;  /* 0x0002fb00ff061b82 */ /* 0x000e220000000800 */
[----:B------:R-:W-:Y:S02]  /*10b30*/  @UP0 ULDC.64 UR8, c[0x0][0xc08] ;  /* 0x0003020000080ab9 */ /* 0x000fe40000000a00 */
[----:B------:R-:W-:Y:S02]  /*10b40*/  @UP0 UIMAD.WIDE UR8, UR43, 0x4, UR8 ;  /* 0x000000042b0808a5 */ /* 0x000fe4000f8e0208 */
[----:B------:R-:W-:-:S03]  /*10b50*/  UISETP.NE.AND UP0, UPT, UR46, URZ, UPT ;  /* 0x0000003f2e00728c */ /* 0x000fc6000bf05270 */
[----:B------:R-:W1:Y:S01]  /*10b60*/  @P1 LDC R9, c[0x0][0xbf0] ;  /* 0x0002fc00ff091b82 */ /* 0x000e620000000800 */
[----:B------:R-:W-:Y:S01]  /*10b70*/  USEL UR4, UR46, UR4, UP0 ;  /* 0x000000042e047287 */ /* 0x000fe20008000000 */
[----:B------:R-:W-:Y:S01]  /*10b80*/  IMAD.U32 R4, RZ, RZ, UR8 ;  /* 0x00000008ff047e24 */ /* 0x000fe2000f8e00ff */
[----:B------:R-:W-:Y:S01]  /*10b90*/  UMOV UR19, 0x9b8 ;  /* 0x000009b800137882 */ /* 0x000fe20000000000 */
[----:B------:R-:W-:Y:S01]  /*10ba0*/  IMAD.U32 R5, RZ, RZ, UR9 ;  /* 0x00000009ff057e24 */ /* 0x000fe2000f8e00ff */
[----:B------:R-:W-:Y:S02]  /*10bb0*/  UISETP.GT.AND UP1, UPT, UR4, 0x1, UPT ;  /* 0x000000010400788c */ /* 0x000fe4000bf24270 */
[----:B------:R-:W-:Y:S02]  /*10bc0*/  UISETP.NE.U32.AND UP0, UPT, UR10, URZ, UPT ;  /* 0x0000003f0a00728c */ /* 0x000fe4000bf05070 */
[----:B------:R-:W-:Y:S01]  /*10bd0*/  USEL UR19, UR19, 0x978, UP1 ;  /* 0x0000097813137887 */ /* 0x000fe20008800000 */
[----:B------:R-:W-:Y:S01]  /*10be0*/  VIADD R11, R136, UR40 ;  /* 0x00000028880b7c36 */ /* 0x000fe20008000000 */
[----:B------:R-:W-:Y:S01]  /*10bf0*/  UISETP.NE.AND.EX UP0, UPT, UR11, URZ, UPT, UP0 ;  /* 0x0000003f0b00728c */ /* 0x000fe2000bf05300 */
[----:B------:R0:W5:Y:S01]  /*10c00*/  @P4 LDG.E R3, desc[UR52][R4.64] ;  /* 0x0000003404034981 */ /* 0x000162000c1e1900 */
[----:B------:R-:W-:Y:S01]  /*10c10*/  UMOV UR4, URZ ;  /* 0x0000003f00047c82 */ /* 0x000fe20008000000 */
[----:B------:R-:W-:Y:S01]  /*10c20*/  USHF.R.S32.HI UR10, URZ, 0x1f, UR43 ;  /* 0x0000001f3f0a7899 */ /* 0x000fe2000801142b */
[----:B------:R-:W-:Y:S01]  /*10c30*/  IMAD.MOV.U32 R7, RZ, RZ, R11 ;  /* 0x000000ffff077224 */ /* 0x000fe200078e000b */
[----:B------:R-:W-:-:S02]  /*10c40*/  USEL UR8, UR43, URZ, !UP0 ;  /* 0x0000003f2b087287 */ /* 0x000fc4000c000000 */
[----:B------:R-:W-:Y:S02]  /*10c50*/  USEL UR9, UR38, URZ, UP1 ;  /* 0x0000003f26097287 */ /* 0x000fe40008800000 */
[----:B------:R-:W-:Y:S01]  /*10c60*/  USEL UR18, UR10, URZ, !UP0 ;  /* 0x0000003f0a127287 */ /* 0x000fe2000c000000 */
[----:B------:R-:W-:Y:S02]  /*10c70*/  ULDC.64 UR12, c[0x0][UR19+0x220] ;  /* 0x00008800130c7abb */ /* 0x000fe40008000a00 */
[----:B------:R-:W-:Y:S01]  /*10c80*/  ULDC.64 UR10, c[0x0][UR19+0x218] ;  /* 0x00008600130a7abb */ /* 0x000fe20008000a00 */
[----:B0-----:R-:W-:Y:S01]  /*10c90*/  @P1 IMAD.HI.U32 R4, R11, R6, RZ ;  /* 0x000000060b041227 */ /* 0x001fe200078e00ff */
[----:B------:R-:W-:Y:S01]  /*10ca0*/  ULDC.64 UR14, c[0x0][UR19+0x228] ;  /* 0x00008a00130e7abb */ /* 0x000fe20008000a00 */
[----:B------:R-:W-:Y:S02]  /*10cb0*/  UIMAD UR13, UR13, UR8, URZ ;  /* 0x000000080d0d72a4 */ /* 0x000fe4000f8e023f */
[----:B------:R-:W-:Y:S01]  /*10cc0*/  UIMAD.WIDE.U32 UR16, UR10, UR41, URZ ;  /* 0x000000290a1072a5 */ /* 0x000fe2000f8e003f */
[----:B-1----:R-:W-:Y:S01]  /*10cd0*/  @P1 SHF.R.U32.HI R7, RZ, R9, R4 ;  /* 0x00000009ff071219 */ /* 0x002fe20000011604 */
[----:B------:R-:W-:-:S02]  /*10ce0*/  UIMAD UR20, UR11, UR41, URZ ;  /* 0x000000290b1472a4 */ /* 0x000fc4000f8e023f */
[----:B------:R-:W-:Y:S02]  /*10cf0*/  UIMAD.WIDE.U32 UR10, UR12, UR8, URZ ;  /* 0x000000080c0a72a5 */ /* 0x000fe4000f8e003f */
[----:B------:R-:W-:Y:S01]  /*10d00*/  UIMAD.WIDE.U32 UR22, UR14, UR9, URZ ;  /* 0x000000090e1672a5 */ /* 0x000fe2000f8e003f */
[----:B------:R-:W-:Y:S01]  /*10d10*/  IMAD.MOV R9, RZ, RZ, -R7 ;  /* 0x000000ffff097224 */ /* 0x000fe200078e0a07 */
[----:B------:R-:W-:Y:S02]  /*10d20*/  UIMAD UR9, UR15, UR9, URZ ;  /* 0x000000090f0972a4 */ /* 0x000fe4000f8e023f */
[----:B------:R-:W-:Y:S01]  /*10d30*/  UIMAD UR13, UR12, UR18, UR13 ;  /* 0x000000120c0d72a4 */ /* 0x000fe2000f8e020d */
[----:B------:R-:W-:Y:S01]  /*10d40*/  IMAD R9, R36, R9, R11 ;  /* 0x0000000924097224 */ /* 0x000fe200078e020b */
[----:B------:R-:W-:Y:S01]  /*10d50*/  UIADD3 UR20, UR17, UR20, URZ ;  /* 0x0000001411147290 */ /* 0x000fe2000fffe03f */
[----:B------:R-:W-:Y:S02]  /*10d60*/  IMAD.U32 R4, RZ, RZ, UR22 ;  /* 0x00000016ff047e24 */ /* 0x000fe4000f8e00ff */
[----:B------:R-:W-:Y:S01]  /*10d70*/  IMAD.U32 R5, RZ, RZ, UR23 ;  /* 0x00000017ff057e24 */ /* 0x000fe2000f8e00ff */
[----:B------:R-:W-:-:S02]  /*10d80*/  SHF.R.S32.HI R5, RZ, 0x1f, R7 ;  /* 0x0000001fff057819 */ /* 0x000fc40000011407 */
[----:B------:R-:W-:Y:S02]  /*10d90*/  SHF.R.S32.HI R6, RZ, 0x1f, R9 ;  /* 0x0000001fff067819 */ /* 0x000fe40000011409 */
[----:B---3--:R-:W-:-:S13]  /*10da0*/  @P0 R2UR UR4, R32 ;  /* 0x00000000200402ca */ /* 0x008fda00000e0000 */
        /* <DEDUP_REMOVED lines=8> */
[----:B------:R-:W-:Y:S01]  /*10e30*/  IMAD R7, R9, UR11, RZ ;  /* 0x0000000b09077c24 */ /* 0x000fe2000f8e02ff */
[----:B------:R-:W-:Y:S01]  /*10e40*/  ULDC.64 UR12, c[0x0][0xba8] ;  /* 0x0002ea00000c7ab9 */ /* 0x000fe20000000a00 */
[----:B------:R-:W-:Y:S01]  /*10e50*/  @!UP1 ULDC UR12, c[0x0][0xb50] ;  /* 0x0002d400000c9ab9 */ /* 0x000fe20000000800 */
[----:B------:R-:W-:Y:S01]  /*10e60*/  @!UP1 ULDC UR13, c[0x0][0xb54] ;  /* 0x0002d500000d9ab9 */ /* 0x000fe20000000800 */
[----:B------:R-:W-:Y:S01]  /*10e70*/  IMAD R7, R6, UR10, R7 ;  /* 0x0000000a06077c24 */ /* 0x000fe2000f8e0207 */
[----:B------:R-:W-:-:S03]  /*10e80*/  IADD3.X R5, R5, UR9, R8, P2, P3 ;  /* 0x0000000905057c10 */ /* 0x000fc600097e6408 */
[----:B------:R-:W-:-:S04]  /*10e90*/  IMAD.WIDE.U32 R4, R9, UR10, R4 ;  /* 0x0000000a09047c25 */ /* 0x000fc8000f8e0004 */
[----:B------:R-:W-:Y:S01]  /*10ea0*/  IMAD.IADD R5, R5, 0x1, R7 ;  /* 0x0000000105057824 */ /* 0x000fe200078e0207 */
[----:B------:R-:W-:-:S04]  /*10eb0*/  LEA R10, P2, R4, UR12, 0x2 ;  /* 0x0000000c040a7c11 */ /* 0x000fc8000f8410ff */
[----:B------:R-:W-:Y:S01]  /*10ec0*/  LEA.HI.X R5, R4, UR13, R5, 0x2, P2 ;  /* 0x0000000d04057c11 */ /* 0x000fe200090f1405 */
[----:B--2---:R-:W-:Y:S08]  /*10ed0*/  @P4 BRA `(.L_x_1155) ;  /* 0x0000000000104947 */ /* 0x004ff00003800000 */
[----:B------:R-:W-:Y:S05]  /*10ee0*/  @!P0 BRA `(.L_x_1155) ;  /* 0x00000000000c8947 */ /* 0x000fea0003800000 */
[----:B------:R-:W2:Y:S04]  /*10ef0*/  LDG.E R4, desc[UR52][R30.64] ;  /* 0x000000341e047981 */ /* 0x000ea8000c1e1900 */
[----:B-----5:R-:W2:Y:S02]  /*10f00*/  LDG.E R3, desc[UR52][R30.64+0x4] ;  /* 0x000004341e037981 */ /* 0x020ea4000c1e1900 */
[----:B--2---:R-:W-:-:S07]  /*10f10*/  IMAD.IADD R3, R3, 0x1, -R4 ;  /* 0x0000000103037824 */ /* 0x004fce00078e0a04 */
.L_x_1155:
[----:B------:R-:W2:Y:S01]  /*10f20*/  LDL R4, [R1+0x1c] ;  /* 0x00001c0001047983 */ /* 0x000ea20000100800 */
[----:B-----5:R-:W-:Y:S01]  /*10f30*/  IMAD R3, R3, R36, RZ ;  /* 0x0000002403037224 */ /* 0x020fe200078e02ff */
[----:B------:R-:W-:Y:S02]  /*10f40*/  LOP3.LUT P0, RZ, R152, 0x3, RZ, 0xc0, !PT ;  /* 0x0000000398ff7812 */ /* 0x000fe4000780c0ff */
[----:B------:R-:W-:Y:S04]  /*10f50*/  SHFL.IDX PT, R6, R10, RZ, 0x1c1f ;  /* 0x001c1fff0a067589 */ /* 0x000fe800000e0000 */
[----:B------:R-:W0:Y:S04]  /*10f60*/  SHFL.IDX PT, R7, R5, RZ, 0x1c1f ;  /* 0x001c1fff05077589 */ /* 0x000e2800000e0000 */
[----:B------:R-:W-:Y:S04]  /*10f70*/  SHFL.IDX PT, R8, R10, 0x1, 0x1c1f ;  /* 0x003c1f000a087f89 */ /* 0x000fe800000e0000 */
[----:B------:R-:W1:Y:S01]  /*10f80*/  SHFL.IDX PT, R9, R5, 0x1, 0x1c1f ;  /* 0x003c1f0005097f89 */ /* 0x000e6200000e0000 */
[----:B--2---:R-:W-:-:S04]  /*10f90*/  VIADD R12, R4, UR40 ;  /* 0x00000028040c7c36 */ /* 0x004fc80008000000 */
[C---:B------:R-:W-:Y:S01]  /*10fa0*/  VIADD R4, R12.reuse, 0x8 ;  /* 0x000000080c047836 */ /* 0x040fe20000000000 */
[----:B------:R-:W-:-:S04]  /*10fb0*/  ISETP.GE.OR P2, PT, R12, R3, P0 ;  /* 0x000000030c00720c */ /* 0x000fc80000746670 */
[----:B------:R-:W-:-:S09]  /*10fc0*/  ISETP.GE.OR P0, PT, R4, R3, P0 ;  /* 0x000000030400720c */ /* 0x000fd20000706670 */
[----:B0-----:R0:W-:Y:S04]  /*10fd0*/  @!P2 ST.E desc[UR52][R6.64], R0 ;  /* 0x000000000600a985 */ /* 0x0011e8000c101934 */
[----:B-1----:R0:W-:Y:S01]  /*10fe0*/  @!P0 ST.E desc[UR52][R8.64], R2 ;  /* 0x0000000208008985 */ /* 0x0021e2000c101934 */
[----:B------:R-:W-:-:S13]  /*10ff0*/  PLOP3.LUT P0, PT, PT, PT, UP1, 0x80, 0x0 ;  /* 0x000000000000781c */ /* 0x000fda0003f0f018 */
[----:B0-----:R-:W-:Y:S05]  /*11000*/  @P0 BRA `(.L_x_1156) ;  /* 0x0000000400fc0947 */ /* 0x001fea0003800000 */
[----:B------:R-:W-:Y:S01]  /*11010*/  IMAD R5, R151, 0x20, R137 ;  /* 0x0000002097057824 */ /* 0x000fe200078e0289 */
[----:B------:R-:W0:Y:S01]  /*11020*/  @P1 LDC R21, c[0x0][0xbec] ;  /* 0x0002fb00ff151b82 */ /* 0x000e220000000800 */
[----:B------:R-:W-:Y:S02]  /*11030*/  ULDC.64 UR12, c[0x0][0xaa0] ;  /* 0x0002a800000c7ab9 */ /* 0x000fe40000000a00 */
[----:B------:R-:W-:-:S03]  /*11040*/  IMAD.WIDE R28, R5, 0x2, R28 ;  /* 0x00000002051c7825 */ /* 0x000fc600078e021c */
[C---:B------:R-:W-:Y:S02]  /*11050*/  IADD3 R7, P5, R28.reuse, 0x7800, RZ ;  /* 0x000078001c077810 */ /* 0x040fe40007fbe0ff */
[----:B------:R-:W1:Y:S01]  /*11060*/  @P1 LDC R39, c[0x0][0xbf0] ;  /* 0x0002fc00ff271b82 */ /* 0x000e620000000800 */
[----:B------:R-:W-:Y:S01]  /*11070*/  UIMAD UR9, UR14, UR12, URZ ;  /* 0x0000000c0e0972a4 */ /* 0x000fe2000f8e023f */
[C---:B------:R-:W-:Y:S02]  /*11080*/  IADD3 R9, P0, R28.reuse, 0x1800, RZ ;  /* 0x000018001c097810 */ /* 0x040fe40007f1e0ff */
[----:B------:R-:W-:Y:S01]  /*11090*/  LOP3.LUT R0, R7, 0x180, RZ, 0xc0, !PT ;  /* 0x0000018007007812 */ /* 0x000fe200078ec0ff */
[----:B------:R-:W-:Y:S01]  /*110a0*/  UIMAD.WIDE.U32 UR10, UR4, UR12, URZ ;  /* 0x0000000c040a72a5 */ /* 0x000fe2000f8e003f */
[----:B------:R-:W-:Y:S01]  /*110b0*/  IADD3 R13, P2, R28, 0x3000, RZ ;  /* 0x000030001c0d7810 */ /* 0x000fe20007f5e0ff */
[----:B------:R-:W-:Y:S01]  /*110c0*/  IMAD.X R33, RZ, RZ, R29, P5 ;  /* 0x000000ffff217224 */ /* 0x000fe200028e061d */
[----:B------:R-:W-:Y:S01]  /*110d0*/  SHF.R.U64 R0, R0, 0x3, RZ ;  /* 0x0000000300007819 */ /* 0x000fe200000012ff */
[----:B------:R-:W-:Y:S01]  /*110e0*/  UIMAD UR9, UR4, UR13, UR9 ;  /* 0x0000000d040972a4 */ /* 0x000fe2000f8e0209 */
[----:B------:R-:W-:-:S02]  /*110f0*/  IADD3 R25, P3, R28, 0x4800, RZ ;  /* 0x000048001c197810 */ /* 0x000fc40007f7e0ff */
[----:B------:R-:W-:Y:S01]  /*11100*/  LOP3.LUT R32, R0, R7, RZ, 0x3c, !PT ;  /* 0x0000000700207212 */ /* 0x000fe200078e3cff */
[----:B------:R-:W-:Y:S01]  /*11110*/  IMAD R0, R150, 0x60, R151 ;  /* 0x0000006096007824 */ /* 0x000fe200078e0297 */
[----:B------:R-:W-:Y:S01]  /*11120*/  UIADD3 UR11, UR11, UR9, URZ ;  /* 0x000000090b0b7290 */ /* 0x000fe2000fffe03f */
[----:B------:R-:W-:Y:S01]  /*11130*/  IADD3 R31, P4, R28, 0x6000, RZ ;  /* 0x000060001c1f7810 */ /* 0x000fe20007f9e0ff */
[----:B------:R-:W-:Y:S01]  /*11140*/  ULDC.64 UR12, c[0x0][0xae8] ;  /* 0x0002ba00000c7ab9 */ /* 0x000fe20000000a00 */
[----:B------:R-:W-:Y:S01]  /*11150*/  VIADD R2, R0, UR40 ;  /* 0x0000002800027c36 */ /* 0x000fe20008000000 */
[----:B------:R-:W-:Y:S01]  /*11160*/  UIMAD.WIDE.U32 UR10, UR41, UR12, UR10 ;  /* 0x0000000c290a72a5 */ /* 0x000fe2000f8e000a */
[----:B------:R-:W-:Y:S01]  /*11170*/  LOP3.LUT R8, R9, 0x180, RZ, 0xc0, !PT ;  /* 0x0000018009087812 */ /* 0x000fe200078ec0ff */
[----:B------:R-:W-:Y:S01]  /*11180*/  USHF.R.S32.HI UR4, URZ, 0x1f, UR8 ;  /* 0x0000001f3f047899 */ /* 0x000fe20008011408 */
[----:B0-----:R-:W-:Y:S01]  /*11190*/  @P1 IMAD.HI.U32 R0, R2, R21, RZ ;  /* 0x0000001502001227 */ /* 0x001fe200078e00ff */
[----:B------:R-:W-:Y:S01]  /*111a0*/  UIMAD UR11, UR41, UR13, UR11 ;  /* 0x0000000d290b72a4 */ /* 0x000fe2000f8e020b */
[----:B------:R-:W-:Y:S01]  /*111b0*/  LOP3.LUT R12, R13, 0x180, RZ, 0xc0, !PT ;  /* 0x000001800d0c7812 */ /* 0x000fe200078ec0ff */
[----:B------:R-:W5:Y:S01]  /*111c0*/  LD.E.128 R32, desc[UR52][R32.64] ;  /* 0x0000003420207980 */ /* 0x000f62000c101d00 */
[----:B------:R-:W-:Y:S01]  /*111d0*/  ULDC.64 UR12, c[0x0][0xaf0] ;  /* 0x0002bc00000c7ab9 */ /* 0x000fe20000000a00 */
[----:B------:R-:W-:Y:S01]  /*111e0*/  IMAD.MOV.U32 R37, RZ, RZ, R2 ;  /* 0x000000ffff257224 */ /* 0x000fe200078e0002 */
[----:B------:R-:W-:Y:S01]  /*111f0*/  UIMAD UR4, UR4, UR12, URZ ;  /* 0x0000000c040472a4 */ /* 0x000fe2000f8e023f */
[----:B-1----:R-:W-:-:S02]  /*11200*/  @P1 SHF.R.U32.HI R37, RZ, R39, R0 ;  /* 0x00000027ff251219 */ /* 0x002fc40000011600 */
[----:B------:R-:W-:Y:S02]  /*11210*/  LOP3.LUT R24, R25, 0x180, RZ, 0xc0, !PT ;  /* 0x0000018019187812 */ /* 0x000fe400078ec0ff */
[----:B------:R-:W-:Y:S02]  /*11220*/  LOP3.LUT R30, R31, 0x180, RZ, 0xc0, !PT ;  /* 0x000001801f1e7812 */ /* 0x000fe400078ec0ff */
[----:B------:R-:W-:Y:S01]  /*11230*/  LOP3.LUT R5, R28, 0x180, RZ, 0xc0, !PT ;  /* 0x000001801c057812 */ /* 0x000fe200078ec0ff */
[----:B------:R-:W-:Y:S01]  /*11240*/  UIMAD UR4, UR8, UR13, UR4 ;  /* 0x0000000d080472a4 */ /* 0x000fe2000f8e0204 */
[--C-:B------:R-:W-:Y:S01]  /*11250*/  SHF.R.S32.HI R0, RZ, 0x1f, R37.reuse ;  /* 0x0000001fff007819 */ /* 0x100fe20000011425 */
[----:B------:R-:W-:Y:S01]  /*11260*/  UIMAD.WIDE.U32 UR8, UR8, UR12, UR10 ;  /* 0x0000000c080872a5 */ /* 0x000fe2000f8e000a */
[----:B------:R-:W-:Y:S01]  /*11270*/  SHF.R.U64 R8, R8, 0x3, RZ ;  /* 0x0000000308087819 */ /* 0x000fe200000012ff */
[----:B------:R-:W-:Y:S01]  /*11280*/  IMAD.MOV R39, RZ, RZ, -R37 ;  /* 0x000000ffff277224 */ /* 0x000fe200078e0a25 */
[----:B------:R-:W-:Y:S01]  /*11290*/  SHF.R.U64 R12, R12, 0x3, RZ ;  /* 0x000000030c0c7819 */ /* 0x000fe200000012ff */
[----:B------:R-:W-:Y:S01]  /*112a0*/  ULDC.64 UR10, c[0x0][0xae0] ;  /* 0x0002b800000a7ab9 */ /* 0x000fe20000000a00 */
[----:B------:R-:W-:-:S02]  /*112b0*/  SHF.R.U64 R24, R24, 0x3, RZ ;  /* 0x0000000318187819 */ /* 0x000fc400000012ff */
[----:B------:R-:W-:Y:S02]  /*112c0*/  SHF.R.U64 R30, R30, 0x3, RZ ;  /* 0x000000031e1e7819 */ /* 0x000fe400000012ff */
[----:B------:R-:W-:Y:S01]  /*112d0*/  SHF.R.U64 R5, R5, 0x3, RZ ;  /* 0x0000000305057819 */ /* 0x000fe200000012ff */
[----:B------:R-:W-:Y:S01]  /*112e0*/  UIADD3 UR4, UR9, UR4, URZ ;  /* 0x0000000409047290 */ /* 0x000fe2000fffe03f */
[----:B------:R-:W-:Y:S01]  /*112f0*/  LOP3.LUT R8, R8, R9, RZ, 0x3c, !PT ;  /* 0x0000000908087212 */ /* 0x000fe200078e3cff */
[----:B------:R-:W-:Y:S01]  /*11300*/  IMAD R0, R0, UR10, RZ ;  /* 0x0000000a00007c24 */ /* 0x000fe2000f8e02ff */
[----:B------:R-:W-:Y:S01]  /*11310*/  LOP3.LUT R12, R12, R13, RZ, 0x3c, !PT ;  /* 0x0000000d0c0c7212 */ /* 0x000fe200078e3cff */
[----:B------:R-:W-:Y:S01]  /*11320*/  IMAD R39, R36, R39, R2 ;  /* 0x0000002724277224 */ /* 0x000fe200078e0202 */
[----:B------:R-:W-:Y:S01]  /*11330*/  LOP3.LUT R24, R24, R25, RZ, 0x3c, !PT ;  /* 0x0000001918187212 */ /* 0x000fe200078e3cff */
[--C-:B------:R-:W-:Y:S01]  /*11340*/  IMAD.X R9, RZ, RZ, R29.reuse, P0 ;  /* 0x000000ffff097224 */ /* 0x100fe200000e061d */
[----:B------:R-:W-:Y:S01]  /*11350*/  LOP3.LUT R30, R30, R31, RZ, 0x3c, !PT ;  /* 0x0000001f1e1e7212 */ /* 0x000fe200078e3cff */
[--C-:B------:R-:W-:Y:S01]  /*11360*/  IMAD.X R13, RZ, RZ, R29.reuse, P2 ;  /* 0x000000ffff0d7224 */ /* 0x100fe200010e061d */
[----:B------:R-:W-:Y:S01]  /*11370*/  LOP3.LUT R4, R5, R28, RZ, 0x3c, !PT ;  /* 0x0000001c05047212 */ /* 0x000fe200078e3cff */
[----:B------:R-:W-:-:S02]  /*11380*/  IMAD.X R25, RZ, RZ, R29, P3 ;  /* 0x000000ffff197224 */ /* 0x000fc400018e061d */
[--C-:B------:R-:W-:Y:S01]  /*11390*/  IMAD.X R31, RZ, RZ, R29.reuse, P4 ;  /* 0x000000ffff1f7224 */ /* 0x100fe200020e061d */
[----:B------:R-:W5:Y:S01]  /*113a0*/  LD.E.128 R8, desc[UR52][R8.64] ;  /* 0x0000003408087980 */ /* 0x000f62000c101d00 */
[----:B------:R-:W-:Y:S02]  /*113b0*/  IMAD.MOV.U32 R5, RZ, RZ, R29 ;  /* 0x000000ffff057224 */ /* 0x000fe400078e001d */
[----:B------:R-:W-:Y:S01]  /*113c0*/  IMAD R41, R37, UR11, R0 ;  /* 0x0000000b25297c24 */ /* 0x000fe2000f8e0200 */
[----:B------:R-:W-:Y:S01]  /*113d0*/  SHF.R.S32.HI R0, RZ, 0x1f, R39 ;  /* 0x0000001fff007819 */ /* 0x000fe20000011427 */
[----:B------:R-:W-:Y:S01]  /*113e0*/  IMAD.U32 R21, RZ, RZ, UR9 ;  /* 0x00000009ff157e24 */ /* 0x000fe2000f8e00ff */
[----:B------:R-:W5:Y:S01]  /*113f0*/  LD.E.128 R12, desc[UR52][R12.64] ;  /* 0x000000340c0c7980 */ /* 0x000f62000c101d00 */
[----:B------:R-:W-:Y:S01]  /*11400*/  IMAD.U32 R20, RZ, RZ, UR8 ;  /* 0x00000008ff147e24 */ /* 0x000fe2000f8e00ff */
[----:B------:R-:W-:Y:S01]  /*11410*/  ULDC.64 UR8, c[0x0][0xad8] ;  /* 0x0002b60000087ab9 */ /* 0x000fe20000000a00 */
[----:B------:R-:W-:Y:S01]  /*11420*/  IMAD.U32 R21, RZ, RZ, UR4 ;  /* 0x00000004ff157e24 */ /* 0x000fe2000f8e00ff */
[----:B------:R-:W5:Y:S01]  /*11430*/  LD.E.128 R4, desc[UR52][R4.64] ;  /* 0x0000003404047980 */ /* 0x000f62000c101d00 */
[----:B------:R-:W-:-:S03]  /*11440*/  IMAD R0, R0, UR8, RZ ;  /* 0x0000000800007c24 */ /* 0x000fc6000f8e02ff */
[----:B------:R-:W5:Y:S01]  /*11450*/  LD.E.128 R24, desc[UR52][R24.64] ;  /* 0x0000003418187980 */ /* 0x000f62000c101d00 */
[----:B------:R-:W-:-:S03]  /*11460*/  IMAD.WIDE.U32 R20, R37, UR10, R20 ;  /* 0x0000000a25147c25 */ /* 0x000fc6000f8e0014 */
[----:B------:R-:W5:Y:S01]  /*11470*/  LD.E.128 R28, desc[UR52][R30.64] ;  /* 0x000000341e1c7980 */ /* 0x000f62000c101d00 */
[----:B------:R-:W-:Y:S01]  /*11480*/  @!PT LDS RZ, [RZ] ;  /* 0x00000000fffff984 */ /* 0x000fe20000000800 */
[----:B------:R-:W-:Y:S01]  /*11490*/  @!PT LDS RZ, [RZ] ;  /* 0x00000000fffff984 */ /* 0x000fe20000000800 */
[----:B------:R-:W-:Y:S01]  /*114a0*/  @!PT LDS RZ, [RZ] ;  /* 0x00000000fffff984 */ /* 0x000fe20000000800 */
[----:B------:R-:W-:Y:S01]  /*114b0*/  @!PT LDS RZ, [RZ] ;  /* 0x00000000fffff984 */ /* 0x000fe20000000800 */
[----:B------:R0:W-:Y:S06]  /*114c0*/  MEMBAR.ALL.CTA ;  /* 0x0000000000007992 */ /* 0x0001ec0000008000 */
[----:B0-----:R-:W0:Y:S01]  /*114d0*/  FENCE.VIEW.ASYNC.S ;  /* 0x00000000000073c6 */ /* 0x001e220000000000 */
[----:B------:R-:W-:Y:S02]  /*114e0*/  IMAD.IADD R21, R21, 0x1, R41 ;  /* 0x0000000115157824 */ /* 0x000fe400078e0229 */
[----:B------:R-:W-:-:S02]  /*114f0*/  IMAD R37, R39, UR9, R0 ;  /* 0x0000000927257c24 */ /* 0x000fc4000f8e0200 */
[----:B------:R-:W-:Y:S01]  /*11500*/  VIADD R0, R151, UR40 ;  /* 0x0000002897007c36 */ /* 0x000fe20008000000 */
        /* <DEDUP_REMOVED lines=8> */
[----:B0-----:R0:W1:Y:S01]  /*11590*/  SHFL.IDX PT, R36, R2, RZ, 0x1c1f ;  /* 0x001c1fff02247589 */ /* 0x00106200000e0000 */
[----:B------:R-:W-:Y:S03]  /*115a0*/  BSSY B1, `(.L_x_1157) ;  /* 0x0000012000017945 */ /* 0x000fe60003800000 */
[----:B------:R0:W2:Y:S01]  /*115b0*/  SHFL.IDX PT, R37, R42, RZ, 0x1c1f ;  /* 0x001c1fff2a257589 */ /* 0x0000a200000e0000 */
[----:B------:R-:W-:Y:S01]  /*115c0*/  SYNCS.ARRIVE.TRANS64.RED.A1T0 RZ, [UR4], RZ ;  /* 0x000000ffffff79a7 */ /* 0x000fe20008100404 */
[----:B------:R-:W-:Y:S02]  /*115d0*/  SHF.R.S32.HI R43, RZ, 0x1f, R140 ;  /* 0x0000001fff2b7819 */ /* 0x000fe4000001148c */
[----:B------:R-:W-:Y:S01]  /*115e0*/  SHF.R.S32.HI R44, RZ, 0x1f, R138 ;  /* 0x0000001fff2c7819 */ /* 0x000fe2000001148a */
[----:B------:R-:W-:Y:S06]  /*115f0*/  @P0 BRA `(.L_x_1158) ;  /* 0x0000000000300947 */ /* 0x000fec0003800000 */
[----:B------:R-:W-:Y:S02]  /*11600*/  ULDC UR4, c[0x0][0xac8] ;  /* 0x0002b20000047ab9 */ /* 0x000fe40000000800 */
        /* <DEDUP_REMOVED lines=11> */
.L_x_1158:
[----:B------:R-:W-:Y:S05]  /*116c0*/  BSYNC B1 ;  /* 0x0000000000017941 */ /* 0x000fea0003800000 */
.L_x_1157:
[----:B------:R-:W-:Y:S01]  /*116d0*/  VIADD R0, R0, 0x60 ;  /* 0x0000006000007836 */ /* 0x000fe20000000000 */
[----:B---3-5:R3:W4:Y:S04]  /*116e0*/  SHFL.IDX PT, R5, R42, 0x1, 0x1c1f ;  /* 0x003c1f002a057f89 */ /* 0x02872800000e0000 */
[----:B------:R-:W-:Y:S01]  /*116f0*/  ISETP.GE.AND P0, PT, R0, R3, PT ;  /* 0x000000030000720c */ /* 0x000fe20003f06270 */
[----:B------:R3:W0:-:S12]  /*11700*/  SHFL.IDX PT, R4, R2, 0x1, 0x1c1f ;  /* 0x003c1f0002047f89 */ /* 0x00061800000e0000 */
[----:B---3--:R-:W-:Y:S05]  /*11710*/  @P0 BRA `(.L_x_1159) ;  /* 0x0000001400880947 */ /* 0x008fea0003800000 */
[----:B------:R-:W-:Y:S02]  /*11720*/  ULDC UR4, c[0x0][0xac8] ;  /* 0x0002b20000047ab9 */ /* 0x000fe40000000800 */
[----:B------:R-:W-:Y:S02]  /*11730*/  ISETP.GE.AND P2, PT, R138, UR4, PT ;  /* 0x000000048a007c0c */ /* 0x000fe4000bf46270 */
[----:B------:R-:W-:-:S11]  /*11740*/  ISETP.GE.AND P1, PT, R137, UR4, PT ;  /* 0x0000000489007c0c */ /* 0x000fd6000bf26270 */
[C---:B0-----:R-:W-:Y:S02]  /*11750*/  @!P2 LEA R6, P0, R138.reuse, R4, 0x1 ;  /* 0x000000048a06a211 */ /* 0x041fe400078008ff */
[----:B----4-:R-:W-:Y:S02]  /*11760*/  @!P1 IMAD.WIDE R2, R137, 0x2, R4 ;  /* 0x0000000289029825 */ /* 0x010fe400078e0204 */
[----:B------:R-:W-:Y:S02]  /*11770*/  @!P2 LEA.HI.X R7, R138, R5, R44, 0x1, P0 ;  /* 0x000000058a07a211 */ /* 0x000fe400000f0c2c */
[----:B------:R-:W-:Y:S01]  /*11780*/  ISETP.GE.AND P0, PT, R140, UR4, PT ;  /* 0x000000048c007c0c */ /* 0x000fe2000bf06270 */
[----:B------:R0:W-:Y:S04]  /*11790*/  @!P1 ST.E.128 desc[UR52][R2.64], R8 ;  /* 0x0000000802009985 */ /* 0x0001e8000c101d34 */
[----:B------:R0:W-:Y:S08]  /*117a0*/  @!P2 ST.E.128 desc[UR52][R6.64], R24 ;  /* 0x000000180600a985 */ /* 0x0001f0000c101d34 */
[----:B------:R-:W-:Y:S05]  /*117b0*/  @P0 BRA `(.L_x_1159) ;  /* 0x0000001400600947 */ /* 0x000fea0003800000 */
[----:B0-----:R-:W-:-:S04]  /*117c0*/  LEA R2, P0, R140, R4, 0x1 ;  /* 0x000000048c027211 */ /* 0x001fc800078008ff */
[----:B------:R-:W-:-:S05]  /*117d0*/  LEA.HI.X R3, R140, R5, R43, 0x1, P0 ;  /* 0x000000058c037211 */ /* 0x000fca00000f0c2b */
[----:B------:R0:W-:Y:S01]  /*117e0*/  ST.E.128 desc[UR52][R2.64], R32 ;  /* 0x0000002002007985 */ /* 0x0001e2000c101d34 */
[----:B------:R-:W-:Y:S05]  /*117f0*/  BRA `(.L_x_1159) ;  /* 0x0000001400507947 */ /* 0x000fea0003800000 */
.L_x_1156:
[----:B------:R-:W-:Y:S01]  /*11800*/  ULDC.64 UR12, c[0x0][0xb08] ;  /* 0x0002c200000c7ab9 */ /* 0x000fe20000000a00 */
[----:B------:R-:W0:Y:S01]  /*11810*/  @P1 LDC R0, c[0x0][0xbec] ;  /* 0x0002fb00ff001b82 */ /* 0x000e220000000800 */
[----:B------:R-:W-:Y:S01]  /*11820*/  UIMAD UR9, UR14, UR12, URZ ;  /* 0x0000000c0e0972a4 */ /* 0x000fe2000f8e023f */
[----:B------:R-:W-:Y:S01]  /*11830*/  IMAD.MOV.U32 R5, RZ, RZ, R11 ;  /* 0x000000ffff057224 */ /* 0x000fe200078e000b */
[----:B------:R-:W-:Y:S01]  /*11840*/  UIMAD.WIDE.U32 UR10, UR4, UR12, URZ ;  /* 0x0000000c040a72a5 */ /* 0x000fe2000f8e003f */
[----:B------:R-:W-:Y:S01]  /*11850*/  ISETP.GE.AND P0, PT, R12, R3, PT ;  /* 0x000000030c00720c */ /* 0x000fe20003f06270 */
[----:B------:R-:W-:Y:S01]  /*11860*/  UIMAD UR9, UR4, UR13, UR9 ;  /* 0x0000000d040972a4 */ /* 0x000fe2000f8e0209 */
[C---:B------:R-:W-:Y:S01]  /*11870*/  VIADD R29, R16.reuse, 0x8 ;  /* 0x00000008101d7836 */ /* 0x040fe20000000000 */
[----:B------:R-:W-:Y:S01]  /*11880*/  USHF.R.S32.HI UR4, URZ, 0x1f, UR8 ;  /* 0x0000001f3f047899 */ /* 0x000fe20008011408 */
[----:B------:R-:W1:Y:S01]  /*11890*/  @P1 LDC R7, c[0x0][0xbf0] ;  /* 0x0002fc00ff071b82 */ /* 0x000e620000000800 */
[----:B------:R-:W-:Y:S01]  /*118a0*/  UIADD3 UR11, UR11, UR9, URZ ;  /* 0x000000090b0b7290 */ /* 0x000fe2000fffe03f */
[----:B------:R-:W-:Y:S01]  /*118b0*/  VIADD R31, R16, 0x10 ;  /* 0x00000010101f7836 */ /* 0x000fe20000000000 */
        /* <DEDUP_REMOVED lines=10> */
[----:B------:R-:W-:Y:S01]  /*11960*/  SHF.R.S32.HI R33, RZ, 0x1f, R146 ;  /* 0x0000001fff217819 */ /* 0x000fe20000011492 */
[----:B0-----:R-:W-:Y:S01]  /*11970*/  @P1 IMAD.HI.U32 R0, R11, R0, RZ ;  /* 0x000000000b001227 */ /* 0x001fe200078e00ff */
[----:B------:R-:W-:Y:S01]  /*11980*/  SHF.R.S32.HI R34, RZ, 0x1f, R147 ;  /* 0x0000001fff227819 */ /* 0x000fe20000011493 */
[----:B------:R-:W-:Y:S01]  /*11990*/  UIMAD UR4, UR8, UR13, UR4 ;  /* 0x0000000d080472a4 */ /* 0x000fe2000f8e0204 */
[----:B------:R-:W-:Y:S01]  /*119a0*/  SHF.R.S32.HI R35, RZ, 0x1f, R148 ;  /* 0x0000001fff237819 */ /* 0x000fe20000011494 */
[----:B------:R-:W-:-:S03]  /*119b0*/  UIMAD.WIDE.U32 UR8, UR8, UR12, UR10 ;  /* 0x0000000c080872a5 */ /* 0x000fc6000f8e000a */
[----:B------:R-:W-:Y:S01]  /*119c0*/  ULDC.64 UR10, c[0x0][0xb48] ;  /* 0x0002d200000a7ab9 */ /* 0x000fe20000000a00 */
[----:B------:R-:W-:Y:S01]  /*119d0*/  UIADD3 UR9, UR9, UR4, URZ ;  /* 0x0000000409097290 */ /* 0x000fe2000fffe03f */
[----:B-1----:R-:W-:Y:S01]  /*119e0*/  @P1 SHF.R.U32.HI R5, RZ, R7, R0 ;  /* 0x00000007ff051219 */ /* 0x002fe20000011600 */
[----:B------:R-:W-:Y:S02]  /*119f0*/  UIADD3 UR4, UR42, 0x2d820, URZ ;  /* 0x0002d8202a047890 */ /* 0x000fe4000fffe03f */
[----:B------:R-:W-:Y:S01]  /*11a00*/  UIMAD.WIDE.U32 UR8, UR38, UR10, UR8 ;  /* 0x0000000a260872a5 */ /* 0x000fe2000f8e0008 */
[--C-:B------:R-:W-:Y:S01]  /*11a10*/  SHF.R.S32.HI R0, RZ, 0x1f, R5.reuse ;  /* 0x0000001fff007819 */ /* 0x100fe20000011405 */
[----:B------:R-:W-:Y:S01]  /*11a20*/  IMAD.MOV R9, RZ, RZ, -R5 ;  /* 0x000000ffff097224 */ /* 0x000fe200078e0a05 */
[----:B------:R-:W-:Y:S02]  /*11a30*/  UPRMT UR4, URZ, 0x654, UR4 ;  /* 0x000006543f047896 */ /* 0x000fe40008000004 */
[----:B------:R-:W-:Y:S01]  /*11a40*/  UIMAD UR38, UR38, UR11, UR9 ;  /* 0x0000000b262672a4 */ /* 0x000fe2000f8e0209 */
[----:B------:R-:W-:-:S02]  /*11a50*/  IMAD R9, R36, R9, R11 ;  /* 0x0000000924097224 */ /* 0x000fc400078e020b */
[----:B------:R-:W-:Y:S01]  /*11a60*/  ULDC.64 UR10, c[0x0][0xb30] ;  /* 0x0002cc00000a7ab9 */ /* 0x000fe20000000a00 */
[----:B------:R-:W-:Y:S02]  /*11a70*/  IMAD.U32 R7, RZ, RZ, UR9 ;  /* 0x00000009ff077e24 */ /* 0x000fe4000f8e00ff */
[----:B------:R-:W-:Y:S01]  /*11a80*/  IMAD R0, R0, UR10, RZ ;  /* 0x0000000a00007c24 */ /* 0x000fe2000f8e02ff */
[----:B------:R-:W-:Y:S01]  /*11a90*/  SYNCS.ARRIVE.TRANS64.RED.A1T0 RZ, [UR4], RZ ;  /* 0x000000ffffff79a7 */ /* 0x000fe20008100404 */
[----:B------:R-:W-:Y:S01]  /*11aa0*/  IMAD.U32 R6, RZ, RZ, UR8 ;  /* 0x00000008ff067e24 */ /* 0x000fe2000f8e00ff */
[----:B------:R-:W-:Y:S01]  /*11ab0*/  ULDC.64 UR8, c[0x0][0xb28] ;  /* 0x0002ca0000087ab9 */ /* 0x000fe20000000a00 */
[----:B------:R-:W-:Y:S02]  /*11ac0*/  IMAD.U32 R7, RZ, RZ, UR38 ;  /* 0x00000026ff077e24 */ /* 0x000fe4000f8e00ff */
[C---:B------:R-:W-:Y:S01]  /*11ad0*/  IMAD R11, R5.reuse, UR11, R0 ;  /* 0x0000000b050b7c24 */ /* 0x040fe2000f8e0200 */
[----:B------:R-:W-:Y:S01]  /*11ae0*/  SHF.R.S32.HI R0, RZ, 0x1f, R9 ;  /* 0x0000001fff007819 */ /* 0x000fe20000011409 */
[----:B------:R-:W-:-:S04]  /*11af0*/  IMAD.WIDE.U32 R6, R5, UR10, R6 ;  /* 0x0000000a05067c25 */ /* 0x000fc8000f8e0006 */
[----:B------:R-:W-:Y:S02]  /*11b00*/  IMAD R0, R0, UR8, RZ ;  /* 0x0000000800007c24 */ /* 0x000fe4000f8e02ff */
[----:B------:R-:W-:Y:S02]  /*11b10*/  IMAD.IADD R7, R7, 0x1, R11 ;  /* 0x0000000107077824 */ /* 0x000fe400078e020b */
[C---:B------:R-:W-:Y:S02]  /*11b20*/  IMAD R5, R9.reuse, UR9, R0 ;  /* 0x0000000909057c24 */ /* 0x040fe4000f8e0200 */
[----:B------:R-:W-:Y:S01]  /*11b30*/  IMAD.WIDE.U32 R6, R9, UR8, R6 ;  /* 0x0000000809067c25 */ /* 0x000fe2000f8e0006 */
[----:B------:R-:W-:-:S03]  /*11b40*/  ULDC.64 UR8, c[0x0][0xb00] ;  /* 0x0002c00000087ab9 */ /* 0x000fc60000000a00 */
[----:B------:R-:W-:Y:S01]  /*11b50*/  IMAD.IADD R5, R7, 0x1, R5 ;  /* 0x0000000107057824 */ /* 0x000fe200078e0205 */
[----:B------:R-:W-:-:S04]  /*11b60*/  LEA R0, P1, R6, UR8, 0x2 ;  /* 0x0000000806007c11 */ /* 0x000fc8000f8210ff */
[----:B------:R-:W-:Y:S01]  /*11b70*/  LEA.HI.X R5, R6, UR9, R5, 0x2, P1 ;  /* 0x0000000906057c11 */ /* 0x000fe200088f1405 */
[----:B------:R0:W1:Y:S04]  /*11b80*/  SHFL.IDX PT, R26, R0, RZ, 0x1c1f ;  /* 0x001c1fff001a7589 */ /* 0x00006800000e0000 */
[----:B------:R0:W2:Y:S01]  /*11b90*/  SHFL.IDX PT, R2, R5, RZ, 0x1c1f ;  /* 0x001c1fff05027589 */ /* 0x0000a200000e0000 */
[----:B------:R-:W-:Y:S05]  /*11ba0*/  @P0 BRA `(.L_x_1161) ;  /* 0x0000000000c40947 */ /* 0x000fea0003800000 */
[----:B------:R-:W-:Y:S02]  /*11bb0*/  ULDC UR4, c[0x0][0xac8] ;  /* 0x0002b20000047ab9 */ /* 0x000fe40000000800 */
[----:B------:R-:W-:Y:S02]  /*11bc0*/  ISETP.GE.AND P5, PT, R16, UR4, PT ;  /* 0x0000000410007c0c */ /* 0x000fe4000bfa6270 */
[----:B------:R-:W-:Y:S02]  /*11bd0*/  ISETP.GE.AND P4, PT, R29, UR4, PT ;  /* 0x000000041d007c0c */ /* 0x000fe4000bf86270 */
[----:B------:R-:W-:Y:S02]  /*11be0*/  ISETP.GE.AND P3, PT, R31, UR4, PT ;  /* 0x000000041f007c0c */ /* 0x000fe4000bf66270 */
[----:B------:R-:W-:Y:S02]  /*11bf0*/  ISETP.GE.AND P0, PT, R139, UR4, PT ;  /* 0x000000048b007c0c */ /* 0x000fe4000bf06270 */
[----:B------:R-:W-:-:S05]  /*11c00*/  ISETP.GE.AND P1, PT, R148, UR4, PT ;  /* 0x0000000494007c0c */ /* 0x000fca000bf26270 */
[CC--:B-1----:R-:W-:Y:S02]  /*11c10*/  @!P5 LEA R6, P6, R16.reuse, R26.reuse, 0x2 ;  /* 0x0000001a1006d211 */ /* 0x0c2fe400078c10ff */
[C---:B------:R-:W-:Y:S02]  /*11c20*/  @!P4 LEA R8, P2, R29.reuse, R26, 0x2 ;  /* 0x0000001a1d08c211 */ /* 0x040fe400078410ff */
[-C--:B--2---:R-:W-:Y:S02]  /*11c30*/  @!P5 LEA.HI.X R7, R16, R2.reuse, R27, 0x2, P6 ;  /* 0x000000021007d211 */ /* 0x084fe400030f141b */
[----:B------:R-:W-:Y:S02]  /*11c40*/  @!P4 LEA.HI.X R9, R29, R2, R28, 0x2, P2 ;  /* 0x000000021d09c211 */ /* 0x000fe400010f141c */
[----:B------:R-:W-:Y:S01]  /*11c50*/  @!P3 LEA R10, P6, R31, R26, 0x2 ;  /* 0x0000001a1f0ab211 */ /* 0x000fe200078c10ff */
[----:B------:R1:W-:Y:S01]  /*11c60*/  @!P5 ST.E.64 desc[UR52][R6.64], R20 ;  /* 0x000000140600d985 */ /* 0x0003e2000c101b34 */
[----:B------:R-:W-:-:S02]  /*11c70*/  ISETP.GE.AND P2, PT, R147, UR4, PT ;  /* 0x0000000493007c0c */ /* 0x000fc4000bf46270 */
[----:B------:R-:W-:Y:S01]  /*11c80*/  @!P3 LEA.HI.X R11, R31, R2, R30, 0x2, P6 ;  /* 0x000000021f0bb211 */ /* 0x000fe200030f141e */
[----:B------:R2:W-:Y:S01]  /*11c90*/  @!P4 ST.E.64 desc[UR52][R8.64], R92 ;  /* 0x0000005c0800c985 */ /* 0x0005e2000c101b34 */
[CC--:B------:R-:W-:Y:S02]  /*11ca0*/  @!P0 LEA R12, P4, R139.reuse, R26.reuse, 0x2 ;  /* 0x0000001a8b0c8211 */ /* 0x0c0fe400078810ff */
[----:B------:R-:W-:Y:S01]  /*11cb0*/  @!P1 LEA R14, P5, R148, R26, 0x2 ;  /* 0x0000001a940e9211 */ /* 0x000fe200078a10ff */
[----:B------:R3:W-:Y:S01]  /*11cc0*/  @!P3 ST.E.64 desc[UR52][R10.64], R96 ;  /* 0x000000600a00b985 */ /* 0x0007e2000c101b34 */
[----:B------:R-:W-:Y:S02]  /*11cd0*/  ISETP.GE.AND P3, PT, R146, UR4, PT ;  /* 0x0000000492007c0c */ /* 0x000fe4000bf66270 */
[-C--:B------:R-:W-:Y:S02]  /*11ce0*/  @!P0 LEA.HI.X R13, R139, R2.reuse, R32, 0x2, P4 ;  /* 0x000000028b0d8211 */ /* 0x080fe400020f1420 */
[----:B------:R-:W-:-:S02]  /*11cf0*/  @!P1 LEA.HI.X R15, R148, R2, R35, 0x2, P5 ;  /* 0x00000002940f9211 */ /* 0x000fc400028f1423 */
[----:B------:R-:W-:Y:S01]  /*11d00*/  @!P2 LEA R24, P6, R147, R26, 0x2 ;  /* 0x0000001a9318a211 */ /* 0x000fe200078c10ff */
[----:B------:R4:W-:Y:S01]  /*11d10*/  @!P0 ST.E.64 desc[UR52][R12.64], R100 ;  /* 0x000000640c008985 */ /* 0x0009e2000c101b34 */
[----:B------:R-:W-:Y:S02]  /*11d20*/  ISETP.GE.AND P4, PT, R145, UR4, PT ;  /* 0x0000000491007c0c */ /* 0x000fe4000bf86270 */
[----:B------:R-:W-:Y:S01]  /*11d30*/  @!P2 LEA.HI.X R25, R147, R2, R34, 0x2, P6 ;  /* 0x000000029319a211 */ /* 0x000fe200030f1422 */
[----:B------:R5:W-:Y:S01]  /*11d40*/  @!P1 ST.E.64 desc[UR52][R14.64], R104 ;  /* 0x000000680e009985 */ /* 0x000be2000c101b34 */
[----:B------:R-:W-:Y:S02]  /*11d50*/  ISETP.GE.AND P1, PT, R143, UR4, PT ;  /* 0x000000048f007c0c */ /* 0x000fe4000bf26270 */
[----:B-1----:R-:W-:Y:S01]  /*11d60*/  @!P3 LEA R6, P5, R146, R26, 0x2 ;  /* 0x0000001a9206b211 */ /* 0x002fe200078a10ff */
[----:B------:R1:W-:Y:S01]  /*11d70*/  @!P2 ST.E.64 desc[UR52][R24.64], R108 ;  /* 0x0000006c1800a985 */ /* 0x0003e2000c101b34 */
[----:B------:R-:W-:-:S02]  /*11d80*/  ISETP.GE.AND P2, PT, R144, UR4, PT ;  /* 0x0000000490007c0c */ /* 0x000fc4000bf46270 */
[----:B------:R-:W-:Y:S02]  /*11d90*/  ISETP.GE.AND P0, PT, R142, UR4, PT ;  /* 0x000000048e007c0c */ /* 0x000fe4000bf06270 */
[----:B------:R-:W-:Y:S02]  /*11da0*/  @!P3 LEA.HI.X R7, R146, R2, R33, 0x2, P5 ;  /* 0x000000029207b211 */ /* 0x000fe400028f1421 */
[----:B------:R-:W-:Y:S02]  /*11db0*/  ISETP.GE.AND P5, PT, R141, UR4, PT ;  /* 0x000000048d007c0c */ /* 0x000fe4000bfa6270 */
[C---:B--2---:R-:W-:Y:S01]  /*11dc0*/  @!P4 LEA R8, P6, R145.reuse, R26, 0x2 ;  /* 0x0000001a9108c211 */ /* 0x044fe200078c10ff */
[----:B------:R1:W-:Y:S03]  /*11dd0*/  @!P3 ST.E.64 desc[UR52][R6.64], R112 ;  /* 0x000000700600b985 */ /* 0x0003e6000c101b34 */
[----:B------:R-:W-:-:S02]  /*11de0*/  @!P4 LEA.HI.X R9, R145, R2, R157, 0x2, P6 ;  /* 0x000000029109c211 */ /* 0x000fc400030f149d */
[-C--:B---3--:R-:W-:Y:S02]  /*11df0*/  @!P2 LEA R10, P3, R144, R26.reuse, 0x2 ;  /* 0x0000001a900aa211 */ /* 0x088fe400078610ff */
[-C--:B----4-:R-:W-:Y:S01]  /*11e00*/  @!P1 LEA R12, P6, R143, R26.reuse, 0x2 ;  /* 0x0000001a8f0c9211 */ /* 0x090fe200078c10ff */
[----:B------:R1:W-:Y:S01]  /*11e10*/  @!P4 ST.E.64 desc[UR52][R8.64], R116 ;  /* 0x000000740800c985 */ /* 0x0003e2000c101b34 */
[----:B-----5:R-:W-:Y:S02]  /*11e20*/  @!P0 LEA R14, P4, R142, R26, 0x2 ;  /* 0x0000001a8e0e8211 */ /* 0x020fe400078810ff */
[----:B------:R-:W-:Y:S02]  /*11e30*/  @!P2 LEA.HI.X R11, R144, R2, R156, 0x2, P3 ;  /* 0x00000002900ba211 */ /* 0x000fe400018f149c */
        /* <DEDUP_REMOVED lines=8> */
.L_x_1161:
[----:B------:R-:W-:Y:S05]  /*11ec0*/  BSYNC B1 ;  /* 0x0000000000017941 */ /* 0x000fea0003800000 */
.L_x_1160:
[----:B------:R-:W-:Y:S01]  /*11ed0*/  ISETP.GE.AND P0, PT, R4, R3, PT ;  /* 0x000000030400720c */ /* 0x000fe20003f06270 */
[----:B-1----:R1:W3:Y:S04]  /*11ee0*/  SHFL.IDX PT, R14, R5, 0x1, 0x1c1f ;  /* 0x003c1f00050e7f89 */ /* 0x0022e800000e0000 */
[----:B0-----:R-:W0:Y:S08]  /*11ef0*/  SHFL.IDX PT, R0, R0, 0x1, 0x1c1f ;  /* 0x003c1f0000007f89 */ /* 0x001e3000000e0000 */
[----:B-1----:R-:W-:Y:S05]  /*11f00*/  @P0 BRA `(.L_x_1159) ;  /* 0x0000000c008c0947 */ /* 0x002fea0003800000 */
[----:B------:R-:W-:Y:S02]  /*11f10*/  ULDC UR4, c[0x0][0xac8] ;  /* 0x0002b20000047ab9 */ /* 0x000fe40000000800 */
[----:B------:R-:W-:Y:S02]  /*11f20*/  ISETP.GE.AND P1, PT, R16, UR4, PT ;  /* 0x0000000410007c0c */ /* 0x000fe4000bf26270 */
[----:B------:R-:W-:Y:S02]  /*11f30*/  ISETP.GE.AND P0, PT, R29, UR4, PT ;  /* 0x000000041d007c0c */ /* 0x000fe4000bf06270 */
[----:B------:R-:W-:Y:S02]  /*11f40*/  ISETP.GE.AND P3, PT, R31, UR4, PT ;  /* 0x000000041f007c0c */ /* 0x000fe4000bf66270 */
[----:B------:R-:W-:Y:S02]  /*11f50*/  ISETP.GE.AND P2, PT, R139, UR4, PT ;  /* 0x000000048b007c0c */ /* 0x000fe4000bf46270 */
[----:B------:R-:W-:-:S05]  /*11f60*/  ISETP.GE.AND P4, PT, R148, UR4, PT ;  /* 0x0000000494007c0c */ /* 0x000fca000bf86270 */
[CC--:B0-2---:R-:W-:Y:S02]  /*11f70*/  @!P1 LEA R2, P6, R16.reuse, R0.reuse, 0x2 ;  /* 0x0000000010029211 */ /* 0x0c5fe400078c10ff */
[C---:B------:R-:W-:Y:S02]  /*11f80*/  @!P0 LEA R4, P5, R29.reuse, R0, 0x2 ;  /* 0x000000001d048211 */ /* 0x040fe400078a10ff */
[-C--:B---3--:R-:W-:Y:S02]  /*11f90*/  @!P1 LEA.HI.X R3, R16, R14.reuse, R27, 0x2, P6 ;  /* 0x0000000e10039211 */ /* 0x088fe400030f141b */
[----:B------:R-:W-:Y:S02]  /*11fa0*/  @!P0 LEA.HI.X R5, R29, R14, R28, 0x2, P5 ;  /* 0x0000000e1d058211 */ /* 0x000fe400028f141c */
[-C--:B------:R-:W-:Y:S01]  /*11fb0*/  @!P3 LEA R6, P6, R31, R0.reuse, 0x2 ;  /* 0x000000001f06b211 */ /* 0x080fe200078c10ff */
[----:B------:R0:W-:Y:S01]  /*11fc0*/  @!P1 ST.E.64 desc[UR52][R2.64], R90 ;  /* 0x0000005a02009985 */ /* 0x0001e2000c101b34 */
[----:B------:R-:W-:-:S02]  /*11fd0*/  @!P2 LEA R8, P5, R139, R0, 0x2 ;  /* 0x000000008b08a211 */ /* 0x000fc400078a10ff */
[----:B------:R-:W-:Y:S01]  /*11fe0*/  @!P3 LEA.HI.X R7, R31, R14, R30, 0x2, P6 ;  /* 0x0000000e1f07b211 */ /* 0x000fe200030f141e */
[----:B------:R1:W-:Y:S01]  /*11ff0*/  @!P0 ST.E.64 desc[UR52][R4.64], R94 ;  /* 0x0000005e04008985 */ /* 0x0003e2000c101b34 */
[----:B------:R-:W-:Y:S02]  /*12000*/  ISETP.GE.AND P0, PT, R147, UR4, PT ;  /* 0x0000000493007c0c */ /* 0x000fe4000bf06270 */
[----:B------:R-:W-:Y:S01]  /*12010*/  @!P4 LEA R10, P6, R148, R0, 0x2 ;  /* 0x00000000940ac211 */ /* 0x000fe200078c10ff */
[----:B------:R2:W-:Y:S01]  /*12020*/  @!P3 ST.E.64 desc[UR52][R6.64], R98 ;  /* 0x000000620600b985 */ /* 0x0005e2000c101b34 */
[-C--:B------:R-:W-:Y:S02]  /*12030*/  @!P2 LEA.HI.X R9, R139, R14.reuse, R32, 0x2, P5 ;  /* 0x0000000e8b09a211 */ /* 0x080fe400028f1420 */
[----:B------:R-:W-:Y:S02]  /*12040*/  ISETP.GE.AND P1, PT, R146, UR4, PT ;  /* 0x0000000492007c0c */ /* 0x000fe4000bf26270 */
[----:B------:R-:W-:Y:S01]  /*12050*/  @!P4 LEA.HI.X R11, R148, R14, R35, 0x2, P6 ;  /* 0x0000000e940bc211 */ /* 0x000fe200030f1423 */
[----:B------:R3:W-:Y:S01]  /*12060*/  @!P2 ST.E.64 desc[UR52][R8.64], R102 ;  /* 0x000000660800a985 */ /* 0x0007e2000c101b34 */
[----:B------:R-:W-:-:S02]  /*12070*/  ISETP.GE.AND P3, PT, R144, UR4, PT ;  /* 0x0000000490007c0c */ /* 0x000fc4000bf66270 */
[----:B------:R-:W-:Y:S01]  /*12080*/  ISETP.GE.AND P2, PT, R143, UR4, PT ;  /* 0x000000048f007c0c */ /* 0x000fe2000bf46270 */
[----:B------:R4:W-:Y:S01]  /*12090*/  @!P4 ST.E.64 desc[UR52][R10.64], R106 ;  /* 0x0000006a0a00c985 */ /* 0x0009e2000c101b34 */
[----:B------:R-:W-:Y:S02]  /*120a0*/  ISETP.GE.AND P4, PT, R145, UR4, PT ;  /* 0x0000000491007c0c */ /* 0x000fe4000bf86270 */
[----:B0-----:R-:W-:-:S03]  /*120b0*/  @!P0 LEA R2, P5, R147, R0, 0x2 ;  /* 0x0000000093028211 */ /* 0x001fc600078a10ff */
[----:B-1----:R-:W-:Y:S02]  /*120c0*/  @!P1 LEA R4, P6, R146, R0, 0x2 ;  /* 0x0000000092049211 */ /* 0x002fe400078c10ff */
[-C--:B------:R-:W-:Y:S02]  /*120d0*/  @!P0 LEA.HI.X R3, R147, R14.reuse, R34, 0x2, P5 ;  /* 0x0000000e93038211 */ /* 0x080fe400028f1422 */
[----:B------:R-:W-:Y:S02]  /*120e0*/  ISETP.GE.AND P5, PT, R142, UR4, PT ;  /* 0x000000048e007c0c */ /* 0x000fe4000bfa6270 */
[----:B------:R-:W-:Y:S01]  /*120f0*/  @!P1 LEA.HI.X R5, R146, R14, R33, 0x2, P6 ;  /* 0x0000000e92059211 */ /* 0x000fe200030f1421 */
[----:B------:R0:W-:Y:S01]  /*12100*/  @!P0 ST.E.64 desc[UR52][R2.64], R110 ;  /* 0x0000006e02008985 */ /* 0x0001e2000c101b34 */
[-C--:B--2---:R-:W-:Y:S02]  /*12110*/  @!P4 LEA R6, P0, R145, R0.reuse, 0x2 ;  /* 0x000000009106c211 */ /* 0x084fe400078010ff */
[-C--:B---3--:R-:W-:Y:S01]  /*12120*/  @!P3 LEA R8, P6, R144, R0.reuse, 0x2 ;  /* 0x000000009008b211 */ /* 0x088fe200078c10ff */
[----:B------:R0:W-:Y:S01]  /*12130*/  @!P1 ST.E.64 desc[UR52][R4.64], R114 ;  /* 0x0000007204009985 */ /* 0x0001e2000c101b34 */
[----:B----4-:R-:W-:-:S02]  /*12140*/  @!P2 LEA R10, P1, R143, R0, 0x2 ;  /* 0x000000008f0aa211 */ /* 0x010fc400078210ff */
[-C--:B------:R-:W-:Y:S02]  /*12150*/  @!P4 LEA.HI.X R7, R145, R14.reuse, R157, 0x2, P0 ;  /* 0x0000000e9107c211 */ /* 0x080fe400000f149d */
[----:B------:R-:W-:Y:S02]  /*12160*/  @!P3 LEA.HI.X R9, R144, R14, R156, 0x2, P6 ;  /* 0x0000000e9009b211 */ /* 0x000fe400030f149c */
[C---:B------:R-:W-:Y:S01]  /*12170*/  @!P5 LEA R12, P0, R142.reuse, R0, 0x2 ;  /* 0x000000008e0cd211 */ /* 0x040fe200078010ff */
[----:B------:R0:W-:Y:S01]  /*12180*/  @!P4 ST.E.64 desc[UR52][R6.64], R118 ;  /* 0x000000760600c985 */ /* 0x0001e2000c101b34 */
[-C--:B------:R-:W-:Y:S02]  /*12190*/  @!P2 LEA.HI.X R11, R143, R14.reuse, R155, 0x2, P1 ;  /* 0x0000000e8f0ba211 */ /* 0x080fe400008f149b */
[----:B------:R-:W-:Y:S01]  /*121a0*/  @!P5 LEA.HI.X R13, R142, R14, R154, 0x2, P0 ;  /* 0x0000000e8e0dd211 */ /* 0x000fe200000f149a */
[----:B------:R0:W-:Y:S01]  /*121b0*/  @!P3 ST.E.64 desc[UR52][R8.64], R122 ;  /* 0x0000007a0800b985 */ /* 0x0001e2000c101b34 */
[----:B------:R-:W-:-:S03]  /*121c0*/  ISETP.GE.AND P0, PT, R141, UR4, PT ;  /* 0x000000048d007c0c */ /* 0x000fc6000bf06270 */
[----:B------:R0:W-:Y:S04]  /*121d0*/  @!P2 ST.E.64 desc[UR52][R10.64], R126 ;  /* 0x0000007e0a00a985 */ /* 0x0001e8000c101b34 */
[----:B------:R0:W-:Y:S06]  /*121e0*/  @!P5 ST.E.64 desc[UR52][R12.64], R130 ;  /* 0x000000820c00d985 */ /* 0x0001ec000c101b34 */
[----:B------:R-:W-:Y:S05]  /*121f0*/  @P0 BRA `(.L_x_1159) ;  /* 0x0000000800d00947 */ /* 0x000fea0003800000 */
[----:B0-----:R-:W-:-:S04]  /*12200*/  LEA R2, P0, R141, R0, 0x2 ;  /* 0x000000008d027211 */ /* 0x001fc800078010ff */
[----:B------:R-:W-:-:S05]  /*12210*/  LEA.HI.X R3, R141, R14, R153, 0x2, P0 ;  /* 0x0000000e8d037211 */ /* 0x000fca00000f1499 */
[----:B------:R0:W-:Y:S01]  /*12220*/  ST.E.64 desc[UR52][R2.64], R134 ;  /* 0x0000008602007985 */ /* 0x0001e2000c101b34 */
[----:B------:R-:W-:Y:S05]  /*12230*/  BRA `(.L_x_1159) ;  /* 0x0000000800c07947 */ /* 0x000fea0003800000 */
.L_x_1154:
[----:B------:R-:W-:Y:S02]  /*12240*/  ULDC.64 UR8, c[0x0][0xc00] ;  /* 0x0003000000087ab9 */ /* 0x000fe40000000a00 */
[----:B------:R-:W-:-:S04]  /*12250*/  UISETP.NE.U32.AND UP0, UPT, UR8, URZ, UPT ;  /* 0x0000003f0800728c */ /* 0x000fc8000bf05070 */
[----:B------:R-:W-:-:S03]  /*12260*/  UISETP.NE.AND.EX UP0, UPT, UR9, URZ, UPT, UP0 ;  /* 0x0000003f0900728c */ /* 0x000fc6000bf05300 */
[----:B------:R-:W-:Y:S02]  /*12270*/  ULDC.64 UR8, c[0x0][0xc00] ;  /* 0x0003000000087ab9 */ /* 0x000fe40000000a00 */
[----:B------:R-:W-:Y:S01]  /*12280*/  UIMAD.WIDE UR8, UR43, 0x4, UR8 ;  /* 0x000000042b0878a5 */ /* 0x000fe2000f8e0208 */
[----:B------:R-:W-:-:S05]  /*12290*/  PLOP3.LUT P1, PT, PT, PT, UP0, 0x80, 0x0 ;  /* 0x000000000000781c */ /* 0x000fca0003f2f008 */
[----:B------:R-:W-:Y:S02]  /*122a0*/  IMAD.U32 R2, RZ, RZ, UR8 ;  /* 0x00000008ff027e24 */ /* 0x000fe4000f8e00ff */
[----:B------:R-:W-:Y:S01]  /*122b0*/  IMAD.U32 R3, RZ, RZ, UR9 ;  /* 0x00000009ff037e24 */ /* 0x000fe2000f8e00ff */
[----:B------:R-:W-:Y:S02]  /*122c0*/  ULDC.64 UR8, c[0x0][0xc08] ;  /* 0x0003020000087ab9 */ /* 0x000fe40000000a00 */
[----:B------:R-:W-:Y:S01]  /*122d0*/  UISETP.NE.U32.AND UP1, UPT, UR8, URZ, UPT ;  /* 0x0000003f0800728c */ /* 0x000fe2000bf25070 */
[----:B------:R-:W-:Y:S02]  /*122e0*/  ULDC UR4, c[0x0][0xa88] ;  /* 0x0002a20000047ab9 */ /* 0x000fe40000000800 */
[----:B------:R-:W2:Y:S01]  /*122f0*/  @P1 LDG.E R6, desc[UR52][R2.64] ;  /* 0x0000003402061981 */ /* 0x000ea2000c1e1900 */
[----:B------:R-:W-:Y:S01]  /*12300*/  UISETP.NE.AND.EX UP1, UPT, UR9, URZ, UPT, UP1 ;  /* 0x0000003f0900728c */ /* 0x000fe2000bf25310 */
[----:B------:R-:W-:Y:S01]  /*12310*/  IMAD.U32 R0, RZ, RZ, UR4 ;  /* 0x00000004ff007e24 */ /* 0x000fe2000f8e00ff */
[----:B------:R-:W0:Y:S04]  /*12320*/  S2R R7, SR_TID.X ;  /* 0x0000000000077919 */ /* 0x000e280000002100 */
[----:B------:R-:W-:-:S05]  /*12330*/  PLOP3.LUT P2, PT, PT, PT, UP1, 0x80, 0x0 ;  /* 0x000000000000781c */ /* 0x000fca0003f4f018 */
[----:B------:R-:W-:Y:S02]  /*12340*/  @UP1 ULDC.64 UR8, c[0x0][0xc08] ;  /* 0x0003020000081ab9 */ /* 0x000fe40000000a00 */
[----:B------:R-:W-:-:S06]  /*12350*/  @UP1 UIMAD.WIDE UR8, UR43, 0x4, UR8 ;  /* 0x000000042b0818a5 */ /* 0x000fcc000f8e0208 */
[----:B------:R-:W-:Y:S02]  /*12360*/  IMAD.U32 R4, RZ, RZ, UR8 ;  /* 0x00000008ff047e24 */ /* 0x000fe4000f8e00ff */
[----:B------:R-:W-:-:S05]  /*12370*/  IMAD.U32 R5, RZ, RZ, UR9 ;  /* 0x00000009ff057e24 */ /* 0x000fca000f8e00ff */
[----:B------:R1:W5:Y:S01]  /*12380*/  @P2 LDG.E R0, desc[UR52][R4.64] ;  /* 0x0000003404002981 */ /* 0x000362000c1e1900 */
[----:B------:R-:W-:Y:S01]  /*12390*/  UISETP.NE.AND UP1, UPT, UR46, URZ, UPT ;  /* 0x0000003f2e00728c */ /* 0x000fe2000bf25270 */
[----:B------:R-:W-:Y:S01]  /*123a0*/  UMOV UR4, URZ ;  /* 0x0000003f00047c82 */ /* 0x000fe20008000000 */
[----:B0-----:R-:W-:-:S09]  /*123b0*/  VIADD R7, R7, 0xffffff80 ;  /* 0xffffff8007077836 */ /* 0x001fd20000000000 */
[----:B------:R-:W-:Y:S01]  /*123c0*/  @!UP1 ULDC UR46, c[0x0][0xad4] ;  /* 0x0002b500002e9ab9 */ /* 0x000fe20000000800 */
[----:B------:R-:W-:Y:S02]  /*123d0*/  ISETP.GT.AND P0, PT, R7, 0xbf, PT ;  /* 0x000000bf0700780c */ /* 0x000fe40003f04270 */
[----:B--2---:R-:W-:Y:S01]  /*123e0*/  @P1 R2UR UR4, R6 ;  /* 0x00000000060412ca */ /* 0x004fe200000e0000 */
[----:B-1----:R-:W-:-:S14]  /*123f0*/  @P2 BRA `(.L_x_1162) ;  /* 0x0000000000102947 */ /* 0x002fdc0003800000 */
[----:B------:R-:W-:Y:S05]  /*12400*/  @!P1 BRA `(.L_x_1162) ;  /* 0x00000000000c9947 */ /* 0x000fea0003800000 */
[----:B------:R-:W2:Y:S04]  /*12410*/  LDG.E R5, desc[UR52][R2.64] ;  /* 0x0000003402057981 */ /* 0x000ea8000c1e1900 */
[----:B-----5:R-:W2:Y:S02]  /*12420*/  LDG.E R0, desc[UR52][R2.64+0x4] ;  /* 0x0000043402007981 */ /* 0x020ea4000c1e1900 */
[----:B--2---:R-:W-:-:S07]  /*12430*/  IMAD.IADD R0, R0, 0x1, -R5 ;  /* 0x0000000100007824 */ /* 0x004fce00078e0a05 */
.L_x_1162:
[----:B------:R-:W-:Y:S01]  /*12440*/  USHF.R.S32.HI UR15, URZ, 0x1f, UR43 ;  /* 0x0000001f3f0f7899 */ /* 0x000fe2000801142b */
[----:B------:R-:W-:Y:S01]  /*12450*/  BSSY B1, `(.L_x_1163) ;  /* 0x000003a000017945 */ /* 0x000fe20003800000 */
[----:B------:R-:W-:Y:S02]  /*12460*/  USHF.R.S32.HI UR21, URZ, 0x1f, UR4 ;  /* 0x0000001f3f157899 */ /* 0x000fe40008011404 */
[----:B------:R-:W-:Y:S02]  /*12470*/  USEL UR14, UR43, URZ, !UP0 ;  /* 0x0000003f2b0e7287 */ /* 0x000fe4000c000000 */
[----:B------:R-:W-:Y:S01]  /*12480*/  USEL UR15, UR15, URZ, !UP0 ;  /* 0x0000003f0f0f7287 */ /* 0x000fe2000c000000 */
[----:B------:R-:W-:Y:S11]  /*12490*/  @P0 BRA `(.L_x_1164) ;  /* 0x0000000000d40947 */ /* 0x000ff60003800000 */
[----:B------:R-:W0:Y:S01]  /*124a0*/  S2R R3, SR_TID.X ;  /* 0x0000000000037919 */ /* 0x000e220000002100 */
[----:B------:R-:W1:Y:S01]  /*124b0*/  LDC R9, c[0x0][0xbe8] ;  /* 0x0002fa00ff097b82 */ /* 0x000e620000000800 */
[----:B------:R-:W-:Y:S02]  /*124c0*/  IMAD.U32 R4, RZ, RZ, UR40 ;  /* 0x00000028ff047e24 */ /* 0x000fe4000f8e00ff */
[----:B-1---5:R-:W-:-:S03]  /*124d0*/  IMAD R2, R0, R9, RZ ;  /* 0x0000000900027224 */ /* 0x022fc600078e02ff */
[----:B0-----:R-:W-:-:S04]  /*124e0*/  IADD3 R4, R4, -0x80, R3 ;  /* 0xffffff8004047810 */ /* 0x001fc80007ffe003 */
[----:B------:R-:W-:-:S13]  /*124f0*/  ISETP.GE.AND P0, PT, R4, R2, PT ;  /* 0x000000020400720c */ /* 0x000fda0003f06270 */
[----:B------:R-:W-:Y:S05]  /*12500*/  @P0 BRA `(.L_x_1164) ;  /* 0x0000000000b80947 */ /* 0x000fea0003800000 */
[----:B------:R-:W-:Y:S01]  /*12510*/  ISETP.NE.AND P0, PT, R9, 0x1, PT ;  /* 0x000000010900780c */ /* 0x000fe20003f05270 */
[----:B------:R-:W-:Y:S01]  /*12520*/  UISETP.GT.AND UP0, UPT, UR46, 0x1, UPT ;  /* 0x000000012e00788c */ /* 0x000fe2000bf04270 */
[----:B------:R-:W-:Y:S01]  /*12530*/  IMAD.MOV.U32 R5, RZ, RZ, R4 ;  /* 0x000000ffff057224 */ /* 0x000fe200078e0004 */
[----:B------:R-:W-:Y:S02]  /*12540*/  UMOV UR19, 0x9b8 ;  /* 0x000009b800137882 */ /* 0x000fe40000000000 */
[----:B------:R-:W-:Y:S02]  /*12550*/  USEL UR19, UR19, 0x978, UP0 ;  /* 0x0000097813137887 */ /* 0x000fe40008000000 */
[----:B------:R-:W-:-:S06]  /*12560*/  USEL UR18, UR38, URZ, UP0 ;  /* 0x0000003f26127287 */ /* 0x000fcc0008000000 */
[----:B------:R-:W0:Y:S04]  /*12570*/  @P0 LDC R3, c[0x0][0xbec] ;  /* 0x0002fb00ff030b82 */ /* 0x000e280000000800 */
[----:B------:R-:W-:Y:S01]  /*12580*/  ULDC.64 UR12, c[0x0][UR19+0x220] ;  /* 0x00008800130c7abb */ /* 0x000fe20008000a00 */
[----:B------:R-:W-:Y:S01]  /*12590*/  ULDC.64 UR10, c[0x0][UR19+0x218] ;  /* 0x00008600130a7abb */ /* 0x000fe20008000a00 */
[----:B------:R-:W-:Y:S01]  /*125a0*/  ULDC.64 UR16, c[0x0][UR19+0x228] ;  /* 0x00008a0013107abb */ /* 0x000fe20008000a00 */
[----:B------:R-:W-:Y:S01]  /*125b0*/  UIMAD UR13, UR13, UR14, URZ ;  /* 0x0000000e0d0d72a4 */ /* 0x000fe2000f8e023f */
[----:B------:R-:W1:Y:S01]  /*125c0*/  @P0 LDC R7, c[0x0][0xbf0] ;  /* 0x0002fc00ff070b82 */ /* 0x000e620000000800 */
[----:B------:R-:W-:Y:S02]  /*125d0*/  UIMAD.WIDE.U32 UR8, UR10, UR41, URZ ;  /* 0x000000290a0872a5 */ /* 0x000fe4000f8e003f */
[----:B------:R-:W-:-:S02]  /*125e0*/  UIMAD UR20, UR11, UR41, URZ ;  /* 0x000000290b1472a4 */ /* 0x000fc4000f8e023f */
[----:B------:R-:W-:Y:S02]  /*125f0*/  UIMAD.WIDE.U32 UR22, UR16, UR18, URZ ;  /* 0x00000012101672a5 */ /* 0x000fe4000f8e003f */
[----:B------:R-:W-:Y:S02]  /*12600*/  UIMAD.WIDE.U32 UR10, UR12, UR14, URZ ;  /* 0x0000000e0c0a72a5 */ /* 0x000fe4000f8e003f */
[----:B------:R-:W-:Y:S02]  /*12610*/  UIMAD UR16, UR17, UR18, URZ ;  /* 0x00000012111072a4 */ /* 0x000fe4000f8e023f */
[----:B------:R-:W-:Y:S02]  /*12620*/  UIMAD UR13, UR12, UR15, UR13 ;  /* 0x0000000f0c0d72a4 */ /* 0x000fe4000f8e020d */
[----:B------:R-:W-:Y:S02]  /*12630*/  UIADD3 UR8, UP1, UP2, UR10, UR8, UR4 ;  /* 0x000000080a087290 */ /* 0x000fe4000fa3e004 */
[----:B------:R-:W-:Y:S01]  /*12640*/  UIADD3 UR16, UR23, UR16, URZ ;  /* 0x0000001017107290 */ /* 0x000fe2000fffe03f */
[----:B0-----:R-:W-:Y:S01]  /*12650*/  @P0 IMAD.HI.U32 R2, R4, R3, RZ ;  /* 0x0000000304020227 */ /* 0x001fe200078e00ff */
[----:B------:R-:W-:-:S02]  /*12660*/  UIADD3 UR20, UR9, UR20, URZ ;  /* 0x0000001409147290 */ /* 0x000fc4000fffe03f */
[----:B------:R-:W-:Y:S01]  /*12670*/  UIADD3 UR10, UR11, UR13, URZ ;  /* 0x0000000d0b0a7290 */ /* 0x000fe2000fffe03f */
[----:B------:R-:W-:Y:S02]  /*12680*/  IMAD.U32 R3, RZ, RZ, UR23 ;  /* 0x00000017ff037e24 */ /* 0x000fe4000f8e00ff */
[----:B------:R-:W-:Y:S01]  /*12690*/  IMAD.U32 R6, RZ, RZ, UR16 ;  /* 0x00000010ff067e24 */ /* 0x000fe2000f8e00ff */
[----:B------:R-:W-:Y:S01]  /*126a0*/  UIADD3.X UR10, UR10, UR20, UR21, UP1, UP2 ;  /* 0x000000140a0a7290 */ /* 0x000fe20008fe4415 */
[----:B-1----:R-:W-:Y:S01]  /*126b0*/  @P0 SHF.R.U32.HI R5, RZ, R7, R2 ;  /* 0x00000007ff050219 */ /* 0x002fe20000011602 */
[----:B------:R-:W-:-:S04]  /*126c0*/  IMAD.U32 R2, RZ, RZ, UR22 ;  /* 0x00000016ff027e24 */ /* 0x000fc8000f8e00ff */
[--C-:B------:R-:W-:Y:S01]  /*126d0*/  IMAD.MOV R7, RZ, RZ, -R5.reuse ;  /* 0x000000ffff077224 */ /* 0x100fe200078e0a05 */
[----:B------:R-:W-:Y:S01]  /*126e0*/  IADD3 R2, P0, P1, R5, UR8, R2 ;  /* 0x0000000805027c10 */ /* 0x000fe2000f91e002 */
[----:B------:R-:W-:Y:S01]  /*126f0*/  ULDC.64 UR8, c[0x0][UR19+0x210] ;  /* 0x0000840013087abb */ /* 0x000fe20008000a00 */
[----:B------:R-:W-:Y:S01]  /*12700*/  SHF.R.S32.HI R5, RZ, 0x1f, R5 ;  /* 0x0000001fff057819 */ /* 0x000fe20000011405 */
[----:B------:R-:W-:-:S03]  /*12710*/  IMAD R7, R9, R7, R4 ;  /* 0x0000000709077224 */ /* 0x000fc600078e0204 */
[----:B------:R-:W-:Y:S01]  /*12720*/  IADD3.X R3, R5, UR10, R6, P0, P1 ;  /* 0x0000000a05037c10 */ /* 0x000fe200087e2406 */
[C---:B------:R-:W-:Y:S01]  /*12730*/  IMAD R9, R7.reuse, UR9, RZ ;  /* 0x0000000907097c24 */ /* 0x040fe2000f8e02ff */
[----:B------:R-:W-:Y:S01]  /*12740*/  SHF.R.S32.HI R4, RZ, 0x1f, R7 ;  /* 0x0000001fff047819 */ /* 0x000fe20000011407 */
[----:B------:R-:W-:Y:S01]  /*12750*/  ULDC.64 UR10, c[0x0][0xba8] ;  /* 0x0002ea00000a7ab9 */ /* 0x000fe20000000a00 */
[----:B------:R-:W-:Y:S01]  /*12760*/  @!UP0 ULDC UR10, c[0x0][0xb50] ;  /* 0x0002d400000a8ab9 */ /* 0x000fe20000000800 */
[----:B------:R-:W-:Y:S01]  /*12770*/  IMAD.WIDE.U32 R2, R7, UR8, R2 ;  /* 0x0000000807027c25 */ /* 0x000fe2000f8e0002 */
[----:B------:R-:W-:-:S03]  /*12780*/  @!UP0 ULDC UR11, c[0x0][0xb54] ;  /* 0x0002d500000b8ab9 */ /* 0x000fc60000000800 */
[----:B------:R-:W-:Y:S01]  /*12790*/  IMAD R9, R4, UR8, R9 ;  /* 0x0000000804097c24 */ /* 0x000fe2000f8e0209 */
[----:B------:R-:W-:-:S03]  /*127a0*/  LEA R4, P0, R2, UR10, 0x2 ;  /* 0x0000000a02047c11 */ /* 0x000fc6000f8010ff */
[----:B------:R-:W-:-:S05]  /*127b0*/  IMAD.IADD R3, R3, 0x1, R9 ;  /* 0x0000000103037824 */ /* 0x000fca00078e0209 */
[----:B------:R-:W-:Y:S01]  /*127c0*/  LEA.HI.X R5, R2, UR11, R3, 0x2, P0 ;  /* 0x0000000b02057c11 */ /* 0x000fe200080f1403 */
[----:B------:R-:W-:-:S05]  /*127d0*/  IMAD.MOV.U32 R3, RZ, RZ, -0x800000 ;  /* 0xff800000ff037424 */ /* 0x000fca00078e00ff */
[----:B------:R0:W-:Y:S02]  /*127e0*/  STG.E desc[UR52][R4.64], R3 ;  /* 0x0000000304007986 */ /* 0x0001e4000c101934 */
.L_x_1164:
[----:B------:R-:W-:Y:S05]  /*127f0*/  BSYNC B1 ;  /* 0x0000000000017941 */ /* 0x000fea0003800000 */
.L_x_1163:
[----:B------:R-:W-:-:S06]  /*12800*/  UISETP.GT.AND UP0, UPT, UR46, 0x1, UPT ;  /* 0x000000012e00788c */ /* 0x000fcc000bf04270 */
[----:B------:R-:W-:-:S13]  /*12810*/  PLOP3.LUT P0, PT, PT, PT, UP0, 0x80, 0x0 ;  /* 0x000000000000781c */ /* 0x000fda0003f0f008 */
[----:B------:R-:W-:Y:S05]  /*12820*/  @P0 BRA `(.L_x_1159) ;  /* 0x0000000400440947 */ /* 0x000fea0003800000 */
[----:B------:R-:W1:Y:S01]  /*12830*/  LDC R11, c[0x0][0xbe8] ;  /* 0x0002fa00ff0b7b82 */ /* 0x000e620000000800 */
[----:B------:R-:W-:Y:S01]  /*12840*/  ULDC.64 UR12, c[0x0][0xaa0] ;  /* 0x0002a800000c7ab9 */ /* 0x000fe20000000a00 */
[----:B------:R-:W-:Y:S01]  /*12850*/  IMAD R2, R150, 0x60, R151 ;  /* 0x0000006096027824 */ /* 0x000fe200078e0297 */
[----:B------:R-:W-:Y:S01]  /*12860*/  UIMAD UR10, UR21, UR12, URZ ;  /* 0x0000000c150a72a4 */ /* 0x000fe2000f8e023f */
[----:B------:R-:W-:Y:S01]  /*12870*/  BSSY B1, `(.L_x_1165) ;  /* 0x000003b000017945 */ /* 0x000fe20003800000 */
[----:B------:R-:W-:Y:S01]  /*12880*/  UIMAD.WIDE.U32 UR8, UR4, UR12, URZ ;  /* 0x0000000c040872a5 */ /* 0x000fe2000f8e003f */
[----:B0-----:R-:W-:Y:S01]  /*12890*/  VIADD R4, R2, UR40 ;  /* 0x0000002802047c36 */ /* 0x001fe20008000000 */
[----:B------:R-:W-:Y:S01]  /*128a0*/  UIMAD UR10, UR4, UR13, UR10 ;  /* 0x0000000d040a72a4 */ /* 0x000fe2000f8e020a */
[----:B------:R-:W-:Y:S02]  /*128b0*/  SHF.R.S32.HI R10, RZ, 0x1f, R140 ;  /* 0x0000001fff0a7819 */ /* 0x000fe4000001148c */
[----:B------:R-:W-:Y:S01]  /*128c0*/  IMAD.MOV.U32 R5, RZ, RZ, R4 ;  /* 0x000000ffff057224 */ /* 0x000fe200078e0004 */
[----:B------:R-:W-:Y:S01]  /*128d0*/  UIADD3 UR9, UR9, UR10, URZ ;  /* 0x0000000a09097290 */ /* 0x000fe2000fffe03f */
[----:B------:R-:W-:-:S02]  /*128e0*/  SHF.R.S32.HI R14, RZ, 0x1f, R138 ;  /* 0x0000001fff0e7819 */ /* 0x000fc4000001148a */
[----:B------:R-:W-:Y:S02]  /*128f0*/  ULDC.64 UR10, c[0x0][0xae8] ;  /* 0x0002ba00000a7ab9 */ /* 0x000fe40000000a00 */
[----:B------:R-:W-:-:S04]  /*12900*/  UIMAD.WIDE.U32 UR8, UR41, UR10, UR8 ;  /* 0x0000000a290872a5 */ /* 0x000fc8000f8e0008 */
[----:B------:R-:W-:-:S03]  /*12910*/  UIMAD UR9, UR41, UR11, UR9 ;  /* 0x0000000b290972a4 */ /* 0x000fc6000f8e0209 */
[----:B------:R-:W-:Y:S01]  /*12920*/  ULDC.64 UR10, c[0x0][0xaf0] ;  /* 0x0002bc00000a7ab9 */ /* 0x000fe20000000a00 */
[----:B-1----:R-:W-:Y:S01]  /*12930*/  ISETP.NE.AND P0, PT, R11, 0x1, PT ;  /* 0x000000010b00780c */ /* 0x002fe20003f05270 */
[----:B------:R-:W-:-:S04]  /*12940*/  UIMAD UR15, UR15, UR10, URZ ;  /* 0x0000000a0f0f72a4 */ /* 0x000fc8000f8e023f */
[----:B------:R-:W-:Y:S02]  /*12950*/  UIMAD UR4, UR14, UR11, UR15 ;  /* 0x0000000b0e0472a4 */ /* 0x000fe4000f8e020f */
[----:B------:R-:W-:-:S03]  /*12960*/  UIMAD.WIDE.U32 UR14, UR14, UR10, UR8 ;  /* 0x0000000a0e0e72a5 */ /* 0x000fc6000f8e0008 */
[----:B------:R-:W-:Y:S01]  /*12970*/  ULDC.64 UR8, c[0x0][0xae0] ;  /* 0x0002b80000087ab9 */ /* 0x000fe20000000a00 */
[----:B------:R-:W-:Y:S02]  /*12980*/  UIADD3 UR4, UR15, UR4, URZ ;  /* 0x000000040f047290 */ /* 0x000fe4000fffe03f */
[----:B------:R-:W0:Y:S08]  /*12990*/  @P0 LDC R3, c[0x0][0xbec] ;  /* 0x0002fb00ff030b82 */ /* 0x000e300000000800 */
[----:B------:R-:W1:Y:S01]  /*129a0*/  @P0 LDC R7, c[0x0][0xbf0] ;  /* 0x0002fc00ff070b82 */ /* 0x000e620000000800 */
[----:B0-----:R-:W-:-:S04]  /*129b0*/  @P0 IMAD.HI.U32 R2, R4, R3, RZ ;  /* 0x0000000304020227 */ /* 0x001fc800078e00ff */
[----:B------:R-:W-:Y:S02]  /*129c0*/  IMAD.U32 R3, RZ, RZ, UR15 ;  /* 0x0000000fff037e24 */ /* 0x000fe4000f8e00ff */
[----:B------:R-:W-:Y:S01]  /*129d0*/  IMAD.U32 R3, RZ, RZ, UR4 ;  /* 0x00000004ff037e24 */ /* 0x000fe2000f8e00ff */
[----:B-1----:R-:W-:-:S04]  /*129e0*/  @P0 SHF.R.U32.HI R5, RZ, R7, R2 ;  /* 0x00000007ff050219 */ /* 0x002fc80000011602 */
        /* <DEDUP_REMOVED lines=12> */
[----:B------:R-:W-:Y:S02]  /*12ab0*/  VIADD R0, R151, UR40 ;  /* 0x0000002897007c36 */ /* 0x000fe40008000000 */
        /* <DEDUP_REMOVED lines=22> */
.L_x_1166:
[----:B------:R-:W-:Y:S05]  /*12c20*/  BSYNC B1 ;  /* 0x0000000000017941 */ /* 0x000fea0003800000 */
.L_x_1165:
[----:B------:R-:W-:Y:S01]  /*12c30*/  VIADD R0, R0, 0x60 ;  /* 0x0000006000007836 */ /* 0x000fe20000000000 */
[----:B--2---:R2:W4:Y:S04]  /*12c40*/  SHFL.IDX PT, R3, R5, 0x1, 0x1c1f ;  /* 0x003c1f0005037f89 */ /* 0x00452800000e0000 */
[----:B------:R-:W-:Y:S01]  /*12c50*/  ISETP.GE.AND P0, PT, R0, R11, PT ;  /* 0x0000000b0000720c */ /* 0x000fe20003f06270 */
[----:B-1----:R2:W1:-:S12]  /*12c60*/  SHFL.IDX PT, R2, R4, 0x1, 0x1c1f ;  /* 0x003c1f0004027f89 */ /* 0x00245800000e0000 */
[----:B--2---:R-:W-:Y:S05]  /*12c70*/  @P0 BRA `(.L_x_1159) ;  /* 0x0000000000300947 */ /* 0x004fea0003800000 */
[----:B------:R-:W-:Y:S02]  /*12c80*/  ULDC UR4, c[0x0][0xac8] ;  /* 0x0002b20000047ab9 */ /* 0x000fe40000000800 */
        /* <DEDUP_REMOVED lines=11> */
.L_x_1159:
[----:B------:R-:W-:Y:S05]  /*12d40*/  BSYNC B0 ;  /* 0x0000000000007941 */ /* 0x000fea0003800000 */
.L_x_1153:
[----:B------:R-:W-:Y:S02]  /*12d50*/  ULDC UR4, c[0x0][0xc3c] ;  /* 0x00030f0000047ab9 */ /* 0x000fe40000000800 */
[----:B------:R-:W-:-:S06]  /*12d60*/  UISETP.GE.AND UP0, UPT, UR6, UR4, UPT ;  /* 0x000000040600728c */ /* 0x000fcc000bf06270 */
[----:B------:R-:W-:-:S13]  /*12d70*/  PLOP3.LUT P0, PT, PT, PT, UP0, 0x80, 0x0 ;  /* 0x000000000000781c */ /* 0x000fda0003f0f008 */
[----:B------:R-:W-:Y:S05]  /*12d80*/  @!P0 BRA `(.L_x_1167) ;  /* 0xfffffee000c48947 */ /* 0x000fea000383ffff */
[----:B------:R-:W-:Y:S05]  /*12d90*/  EXIT ;  /* 0x000000000000794d */ /* 0x000fea0003800000 */
.L_x_1070:
[----:B------:R-:W-:-:S08]  /*12da0*/  NOP ;  /* 0x0000000000007918 */ /* 0x000fd00000000000 */
[----:B------:R-:W0:-:S00]  /*12db0*/  USETMAXREG.DEALLOC.CTAPOOL 0x20 ;  /* 0x00000020000079c8 */ /* 0x000e0000080e0500 */
[----:B0-----:R-:W2:Y:S01]  /*12dc0*/  LDL.LU R2, [R1] ;  /* 0x0000000001027983 */ /* 0x001ea20000300800 */
[----:B------:R-:W-:Y:S01]  /*12dd0*/  LOP3.LUT R0, R0, 0x3, RZ, 0xc0, !PT ;  /* 0x0000000300007812 */ /* 0x000fe200078ec0ff */
[----:B------:R-:W-:-:S05]  /*12de0*/  IMAD.MOV.U32 R25, RZ, RZ, RZ ;  /* 0x000000ffff197224 */ /* 0x000fca00078e00ff */
[----:B------:R-:W0:Y:S02]  /*12df0*/  SHFL.IDX PT, R0, R0, RZ, 0x1f ;  /* 0x00001fff00007589 */ /* 0x000e2400000e0000 */
[----:B0-----:R-:W-:Y:S02]  /*12e00*/  ISETP.NE.AND P0, PT, R0, RZ, PT ;  /* 0x000000ff0000720c */ /* 0x001fe40003f05270 */
[----:B--2---:R-:W-:-:S11]  /*12e10*/  LOP3.LUT R2, R2, 0xfffffffd, RZ, 0xc0, !PT ;  /* 0xfffffffd02027812 */ /* 0x004fd600078ec0ff */
[----:B------:R-:W-:-:S05]  /*12e20*/  @P0 LOP3.LUT R2, R2, 0x2, RZ, 0xfc, !PT ;  /* 0x0000000202020812 */ /* 0x000fca00078efcff */
[----:B------:R0:W-:Y:S01]  /*12e30*/  STL [R1], R2 ;  /* 0x0000000201007387 */ /* 0x0001e20000100800 */
        /* <DEDUP_REMOVED lines=8> */
.L_x_1168:
        /* <DEDUP_REMOVED lines=44> */
.L_x_1172:
[----:B------:R-:W0:Y:S01]  /*13180*/  LDC R2, c[0x0][0xc3c] ;  /* 0x00030f00ff027b82 */ /* 0x000e220000000800 */
[----:B------:R-:W-:Y:S01]  /*13190*/  UIADD3 UR4, UR4, 0x1f, URZ ;  /* 0x0000001f04047890 */ /* 0x000fe2000fffe03f */
[----:B------:R-:W-:Y:S02]  /*131a0*/  ULDC UR7, c[0x0][0xc3c] ;  /* 0x00030f0000077ab9 */ /* 0x000fe40000000800 */
[----:B------:R-:W-:-:S03]  /*131b0*/  IMAD.U32 R27, RZ, RZ, UR7 ;  /* 0x00000007ff1b7e24 */ /* 0x000fc6000f8e00ff */
[----:B0-----:R-:W-:-:S13]  /*131c0*/  ISETP.LE.AND P6, PT, R2, UR4, PT ;  /* 0x0000000402007c0c */ /* 0x001fda000bfc3270 */
[----:B------:R-:W-:Y:S05]  /*131d0*/  @P6 BRA `(.L_x_1171) ;  /* 0x0000000800ac6947 */ /* 0x000fea0003800000 */
[----:B------:R-:W-:Y:S02]  /*131e0*/  VIADD R9, R0, UR4 ;  /* 0x0000000400097c36 */ /* 0x000fe40008000000 */
[----:B------:R-:W-:Y:S02]  /*131f0*/  IMAD.MOV.U32 R25, RZ, RZ, RZ ;  /* 0x000000ffff197224 */ /* 0x000fe400078e00ff */
[----:B------:R-:W-:Y:S01]  /*13200*/  IMAD.MOV.U32 R6, RZ, RZ, RZ ;  /* 0x000000ffff067224 */ /* 0x000fe200078e00ff */
[----:B------:R-:W-:-:S13]  /*13210*/  ISETP.GE.OR P6, PT, R9, R2, !P0 ;  /* 0x000000020900720c */ /* 0x000fda00047c6670 */
[----:B------:R-:W0:Y:S08]  /*13220*/  @!P6 LDC.64 R4, c[0x0][0xc80] ;  /* 0x00032000ff04eb82 */ /* 0x000e300000000a00 */
[----:B------:R-:W1:Y:S01]  /*13230*/  @!P6 LDC.64 R2, c[0x0][0xc78] ;  /* 0x00031e00ff02eb82 */ /* 0x000e620000000a00 */
[----:B0-----:R-:W-:-:S05]  /*13240*/  @!P6 IMAD.WIDE R4, R9, 0x4, R4 ;  /* 0x000000040904e825 */ /* 0x001fca00078e0204 */
[----:B------:R-:W2:Y:S01]  /*13250*/  @!P6 LDG.E R25, desc[UR52][R4.64] ;  /* 0x000000340419e981 */ /* 0x000ea2000c1e1900 */
[----:B-1----:R-:W-:-:S05]  /*13260*/  @!P6 IMAD.WIDE R2, R9, 0x4, R2 ;  /* 0x000000040902e825 */ /* 0x002fca00078e0202 */
        /* <DEDUP_REMOVED lines=22> */
.L_x_1170:
        /* <DEDUP_REMOVED lines=8> */
[----:B------:R1:W2:Y:S01]  /*13450*/  SHFL.IDX PT, R25, R25, R27, 0x1f ;  /* 0x00001f1b19197589 */ /* 0x0002a200000e0000 */
[----:B0-----:R-:W-:-:S07]  /*13460*/  ISETP.NE.AND P1, PT, R6, 0x1, PT ;  /* 0x000000010600780c */ /* 0x001fce0003f25270 */
[----:B-1----:R-:W-:Y:S06]  /*13470*/  @!P0 BRA `(.L_x_1173) ;  /* 0x0000000000088947 */ /* 0x002fec0003800000 */
[----:B------:R-:W-:-:S05]  /*13480*/  VIADD R3, R27, 0xffffffff ;  /* 0xffffffff1b037836 */ /* 0x000fca0000000000 */
[----:B------:R0:W1:Y:S02]  /*13490*/  SHFL.IDX PT, R24, R2, R3, 0x1f ;  /* 0x00001f0302187589 */ /* 0x00006400000e0000 */
.L_x_1173:
[----:B-1----:R-:W-:Y:S02]  /*134a0*/  IMAD R24, R24, UR5, R5 ;  /* 0x0000000518187c24 */ /* 0x002fe4000f8e0205 */
[----:B------:R-:W-:-:S03]  /*134b0*/  VIADD R27, R27, UR4 ;  /* 0x000000041b1b7c36 */ /* 0x000fc60008000000 */
[----:B------:R-:W-:Y:S01]  /*134c0*/  IADD3 R4, -R24, UR6, RZ ;  /* 0x0000000618047c10 */ /* 0x000fe2000fffe1ff */
[----:B------:R-:W-:Y:S06]  /*134d0*/  @!P1 BRA `(.L_x_1174) ;  /* 0x0000000000e89947 */ /* 0x000fec0003800000 */
[----:B--2---:R-:W-:Y:S02]  /*134e0*/  IABS R7, R25 ;  /* 0x0000001900077213 */ /* 0x004fe40000000000 */
[----:B------:R-:W-:Y:S02]  /*134f0*/  IABS R5, R6 ;  /* 0x0000000600057213 */ /* 0x000fe40000000000 */
[----:B------:R-:W1:Y:S08]  /*13500*/  I2F.RP R8, R7 ;  /* 0x0000000700087306 */ /* 0x000e700000209400 */
[----:B-1----:R-:W0:Y:S02]  /*13510*/  MUFU.RCP R8, R8 ;  /* 0x0000000800087308 */ /* 0x002e240000001000 */
[----:B0-----:R-:W-:Y:S01]  /*13520*/  VIADD R2, R8, 0xffffffe ;  /* 0x0ffffffe08027836 */ /* 0x001fe20000000000 */
[----:B------:R-:W-:-:S05]  /*13530*/  IABS R8, R4 ;  /* 0x0000000400087213 */ /* 0x000fca0000000000 */
[----:B------:R0:W1:Y:S02]  /*13540*/  F2I.FTZ.U32.TRUNC.NTZ R3, R2 ;  /* 0x0000000200037305 */ /* 0x000064000021f000 */
[----:B0-----:R-:W-:Y:S02]  /*13550*/  IMAD.MOV.U32 R2, RZ, RZ, RZ ;  /* 0x000000ffff027224 */ /* 0x001fe400078e00ff */
[----:B-1----:R-:W-:-:S04]  /*13560*/  IMAD.MOV R10, RZ, RZ, -R3 ;  /* 0x000000ffff0a7224 */ /* 0x002fc800078e0a03 */
[----:B------:R-:W-:Y:S01]  /*13570*/  IMAD R9, R10, R7, RZ ;  /* 0x000000070a097224 */ /* 0x000fe200078e02ff */
[----:B------:R-:W-:-:S03]  /*13580*/  IABS R10, R25 ;  /* 0x00000019000a7213 */ /* 0x000fc60000000000 */
[----:B------:R-:W-:Y:S02]  /*13590*/  IMAD.HI.U32 R3, R3, R9, R2 ;  /* 0x0000000903037227 */ /* 0x000fe400078e0002 */
[----:B------:R-:W0:Y:S02]  /*135a0*/  I2F.RP R9, R5 ;  /* 0x0000000500097306 */ /* 0x000e240000209400 */
[----:B------:R-:W-:Y:S01]  /*135b0*/  IMAD.MOV R11, RZ, RZ, -R10 ;  /* 0x000000ffff0b7224 */ /* 0x000fe200078e0a0a */
[----:B------:R-:W-:Y:S01]  /*135c0*/  IABS R10, R6 ;  /* 0x00000006000a7213 */ /* 0x000fe20000000000 */
[----:B------:R-:W-:-:S04]  /*135d0*/  IMAD.HI.U32 R2, R3, R8, RZ ;  /* 0x0000000803027227 */ /* 0x000fc800078e00ff */
[----:B------:R-:W-:Y:S02]  /*135e0*/  IMAD R8, R2, R11, R8 ;  /* 0x0000000b02087224 */ /* 0x000fe400078e0208 */
[----:B------:R-:W-:-:S03]  /*135f0*/  IMAD.MOV R10, RZ, RZ, -R10 ;  /* 0x000000ffff0a7224 */ /* 0x000fc600078e0a0a */
[----:B------:R-:W-:Y:S01]  /*13600*/  ISETP.GT.U32.AND P1, PT, R7, R8, PT ;  /* 0x000000080700720c */ /* 0x000fe20003f24070 */
[----:B0-----:R-:W0:-:S12]  /*13610*/  MUFU.RCP R9, R9 ;  /* 0x0000000900097308 */ /* 0x001e180000001000 */
[----:B------:R-:W-:Y:S02]  /*13620*/  @!P1 IMAD.IADD R8, R8, 0x1, -R7 ;  /* 0x0000000108089824 */ /* 0x000fe400078e0a07 */
[----:B------:R-:W-:Y:S01]  /*13630*/  @!P1 VIADD R2, R2, 0x1 ;  /* 0x0000000102029836 */ /* 0x000fe20000000000 */
[----:B------:R-:W-:Y:S02]  /*13640*/  ISETP.NE.AND P1, PT, R25, RZ, PT ;  /* 0x000000ff1900720c */ /* 0x000fe40003f25270 */
[----:B------:R-:W-:Y:S01]  /*13650*/  ISETP.GE.U32.AND P0, PT, R8, R7, PT ;  /* 0x000000070800720c */ /* 0x000fe20003f06070 */
[----:B0-----:R-:W-:Y:S01]  /*13660*/  VIADD R3, R9, 0xffffffe ;  /* 0x0ffffffe09037836 */ /* 0x001fe20000000000 */
[----:B------:R-:W-:-:S04]  /*13670*/  LOP3.LUT R7, R4, R25, RZ, 0x3c, !PT ;  /* 0x0000001904077212 */ /* 0x000fc800078e3cff */
[----:B------:R-:W-:Y:S01]  /*13680*/  ISETP.GE.AND P2, PT, R7, RZ, PT ;  /* 0x000000ff0700720c */ /* 0x000fe20003f46270 */
[----:B------:R-:W0:Y:S06]  /*13690*/  F2I.FTZ.U32.TRUNC.NTZ R3, R3 ;  /* 0x0000000300037305 */ /* 0x000e2c000021f000 */
[----:B------:R-:W-:-:S04]  /*136a0*/  @P0 VIADD R2, R2, 0x1 ;  /* 0x0000000102020836 */ /* 0x000fc80000000000 */
[----:B------:R-:W-:-:S04]  /*136b0*/  IMAD.MOV.U32 R9, RZ, RZ, R2 ;  /* 0x000000ffff097224 */ /* 0x000fc800078e0002 */
[----:B------:R-:W-:Y:S01]  /*136c0*/  @!P2 IMAD.MOV R9, RZ, RZ, -R9 ;  /* 0x000000ffff09a224 */ /* 0x000fe200078e0a09 */
[----:B------:R-:W-:Y:S01]  /*136d0*/  @!P1 LOP3.LUT R9, RZ, R25, RZ, 0x33, !PT ;  /* 0x00000019ff099212 */ /* 0x000fe200078e33ff */
[----:B0-----:R-:W-:-:S03]  /*136e0*/  IMAD.MOV R2, RZ, RZ, -R3 ;  /* 0x000000ffff027224 */ /* 0x001fc600078e0a03 */
[----:B------:R-:W-:Y:S01]  /*136f0*/  IABS R8, R9 ;  /* 0x0000000900087213 */ /* 0x000fe20000000000 */
[----:B------:R-:W-:Y:S02]  /*13700*/  IMAD R7, R2, R5, RZ ;  /* 0x0000000502077224 */ /* 0x000fe400078e02ff */
[----:B------:R-:W-:-:S04]  /*13710*/  IMAD.MOV.U32 R2, RZ, RZ, RZ ;  /* 0x000000ffff027224 */ /* 0x000fc800078e00ff */
[----:B------:R-:W-:-:S04]  /*13720*/  IMAD.HI.U32 R2, R3, R7, R2 ;  /* 0x0000000703027227 */ /* 0x000fc800078e0002 */
[----:B------:R-:W-:Y:S02]  /*13730*/  IMAD.MOV.U32 R3, RZ, RZ, R8 ;  /* 0x000000ffff037224 */ /* 0x000fe400078e0008 */
[----:B------:R-:W-:Y:S02]  /*13740*/  IMAD.MOV.U32 R8, RZ, RZ, R10 ;  /* 0x000000ffff087224 */ /* 0x000fe400078e000a */
[----:B------:R-:W-:-:S04]  /*13750*/  IMAD.HI.U32 R2, R2, R3, RZ ;  /* 0x0000000302027227 */ /* 0x000fc800078e00ff */
[----:B------:R-:W-:Y:S01]  /*13760*/  IMAD R8, R2, R8, R3 ;  /* 0x0000000802087224 */ /* 0x000fe200078e0203 */
[----:B------:R-:W-:-:S04]  /*13770*/  LOP3.LUT R3, R9, R6, RZ, 0x3c, !PT ;  /* 0x0000000609037212 */ /* 0x000fc800078e3cff */
[----:B------:R-:W-:Y:S02]  /*13780*/  ISETP.GT.U32.AND P1, PT, R5, R8, PT ;  /* 0x000000080500720c */ /* 0x000fe40003f24070 */
[----:B------:R-:W-:-:S11]  /*13790*/  ISETP.GE.AND P2, PT, R3, RZ, PT ;  /* 0x000000ff0300720c */ /* 0x000fd60003f46270 */
[----:B------:R-:W-:Y:S02]  /*137a0*/  @!P1 IMAD.IADD R8, R8, 0x1, -R5 ;  /* 0x0000000108089824 */ /* 0x000fe400078e0a05 */
[----:B------:R-:W-:Y:S01]  /*137b0*/  @!P1 VIADD R2, R2, 0x1 ;  /* 0x0000000102029836 */ /* 0x000fe20000000000 */
[----:B------:R-:W-:Y:S02]  /*137c0*/  ISETP.NE.AND P1, PT, R6, RZ, PT ;  /* 0x000000ff0600720c */ /* 0x000fe40003f25270 */
[----:B------:R-:W-:Y:S01]  /*137d0*/  ISETP.GE.U32.AND P0, PT, R8, R5, PT ;  /* 0x000000050800720c */ /* 0x000fe20003f06070 */
[----:B------:R-:W-:-:S12]  /*137e0*/  IMAD.MOV R5, RZ, RZ, -R9 ;  /* 0x000000ffff057224 */ /* 0x000fd800078e0a09 */
[----:B------:R-:W-:-:S04]  /*137f0*/  @P0 VIADD R2, R2, 0x1 ;  /* 0x0000000102020836 */ /* 0x000fc80000000000 */
[----:B------:R-:W-:Y:S01]  /*13800*/  @!P2 IMAD.MOV R2, RZ, RZ, -R2 ;  /* 0x000000ffff02a224 */ /* 0x000fe200078e0a02 */
[----:B------:R-:W-:-:S05]  /*13810*/  @!P1 LOP3.LUT R2, RZ, R6, RZ, 0x33, !PT ;  /* 0x00000006ff029212 */ /* 0x000fca00078e33ff */
[----:B------:R-:W-:-:S04]  /*13820*/  IMAD.MOV R3, RZ, RZ, -R2 ;  /* 0x000000ffff037224 */ /* 0x000fc800078e0a02 */
[C---:B------:R-:W-:Y:S02]  /*13830*/  IMAD R26, R6.reuse, R3, R9 ;  /* 0x00000003061a7224 */ /* 0x040fe400078e0209 */
[----:B------:R-:W-:Y:S02]  /*13840*/  IMAD R3, R6, 0x1000000, R2 ;  /* 0x0100000006037824 */ /* 0x000fe400078e0202 */
[----:B------:R-:W-:Y:S02]  /*13850*/  IMAD R2, R25, R5, R4 ;  /* 0x0000000519027224 */ /* 0x000fe400078e0204 */
[----:B------:R-:W-:Y:S01]  /*13860*/  IMAD R26, R26, 0x10000, R3 ;  /* 0x000100001a1a7824 */ /* 0x000fe200078e0203 */
[----:B------:R-:W-:Y:S06]  /*13870*/  BRA `(.L_x_1175) ;  /* 0x0000000000f87947 */ /* 0x000fec0003800000 */
.L_x_1174:
[----:B0-----:R-:W0:Y:S02]  /*13880*/  LDC.64 R2, c[0x0][0xc90] ;  /* 0x00032400ff027b82 */ /* 0x001e240000000a00 */
[----:B0-----:R-:W-:-:S05]  /*13890*/  IMAD.WIDE R2, R27, 0x4, R2 ;  /* 0x000000041b027825 */ /* 0x001fca00078e0202 */
[----:B------:R0:W2:Y:S01]  /*138a0*/  LDG.E R6, desc[UR52][R2.64] ;  /* 0x0000003402067981 */ /* 0x0000a2000c1e1900 */
[----:B------:R-:W-:Y:S01]  /*138b0*/  IABS R11, R4 ;  /* 0x00000004000b7213 */ /* 0x000fe20000000000 */
[----:B0-----:R-:W-:Y:S02]  /*138c0*/  IMAD.MOV.U32 R2, RZ, RZ, RZ ;  /* 0x000000ffff027224 */ /* 0x001fe400078e00ff */
[----:B--2---:R-:W-:-:S05]  /*138d0*/  IMAD R5, R25, R6, RZ ;  /* 0x0000000619057224 */ /* 0x004fca00078e02ff */
[-C--:B------:R-:W-:Y:S02]  /*138e0*/  IABS R10, R5.reuse ;  /* 0x00000005000a7213 */ /* 0x080fe40000000000 */
[----:B------:R-:W-:Y:S02]  /*138f0*/  IABS R12, R5 ;  /* 0x00000005000c7213 */ /* 0x000fe40000000000 */
[----:B------:R-:W0:Y:S08]  /*13900*/  I2F.RP R7, R10 ;  /* 0x0000000a00077306 */ /* 0x000e300000209400 */
[----:B0-----:R-:W0:Y:S02]  /*13910*/  MUFU.RCP R7, R7 ;  /* 0x0000000700077308 */ /* 0x001e240000001000 */
[----:B0-----:R-:W-:-:S06]  /*13920*/  VIADD R8, R7, 0xffffffe ;  /* 0x0ffffffe07087836 */ /* 0x001fcc0000000000 */
[----:B------:R-:W0:Y:S02]  /*13930*/  F2I.FTZ.U32.TRUNC.NTZ R3, R8 ;  /* 0x0000000800037305 */ /* 0x000e24000021f000 */
[----:B0-----:R-:W-:-:S04]  /*13940*/  IMAD.MOV R9, RZ, RZ, -R3 ;  /* 0x000000ffff097224 */ /* 0x001fc800078e0a03 */
[----:B------:R-:W-:-:S04]  /*13950*/  IMAD R9, R9, R10, RZ ;  /* 0x0000000a09097224 */ /* 0x000fc800078e02ff */
[----:B------:R-:W-:-:S04]  /*13960*/  IMAD.HI.U32 R2, R3, R9, R2 ;  /* 0x0000000903027227 */ /* 0x000fc800078e0002 */
[----:B------:R-:W-:Y:S02]  /*13970*/  IMAD.MOV.U32 R9, RZ, RZ, R11 ;  /* 0x000000ffff097224 */ /* 0x000fe400078e000b */
[----:B------:R-:W-:Y:S02]  /*13980*/  IMAD.MOV R3, RZ, RZ, -R12 ;  /* 0x000000ffff037224 */ /* 0x000fe400078e0a0c */
[----:B------:R-:W-:-:S04]  /*13990*/  IMAD.HI.U32 R2, R2, R9, RZ ;  /* 0x0000000902027227 */ /* 0x000fc800078e00ff */
[----:B------:R-:W-:-:S05]  /*139a0*/  IMAD R3, R2, R3, R9 ;  /* 0x0000000302037224 */ /* 0x000fca00078e0209 */
        /* <DEDUP_REMOVED lines=10> */
[----:B------:R-:W-:Y:S02]  /*13a50*/  IMAD R7, R6, R2, RZ ;  /* 0x0000000206077224 */ /* 0x000fe400078e02ff */
[----:B------:R-:W-:Y:S02]  /*13a60*/  IMAD.MOV R2, RZ, RZ, -R2 ;  /* 0x000000ffff027224 */ /* 0x000fe400078e0a02 */
[----:B------:R-:W-:Y:S02]  /*13a70*/  IMAD.MOV R3, RZ, RZ, -R7 ;  /* 0x000000ffff037224 */ /* 0x000fe400078e0a07 */
[----:B------:R-:W-:Y:S02]  /*13a80*/  IMAD R4, R5, R2, R4 ;  /* 0x0000000205047224 */ /* 0x000fe400078e0204 */
[----:B------:R-:W-:Y:S01]  /*13a90*/  IMAD.MOV.U32 R2, RZ, RZ, RZ ;  /* 0x000000ffff027224 */ /* 0x000fe200078e00ff */
[----:B------:R-:W-:Y:S02]  /*13aa0*/  VIADDMNMX R6, R3, UR5, R6, PT ;  /* 0x0000000503067c46 */ /* 0x000fe4000b800106 */
[----:B------:R-:W-:-:S02]  /*13ab0*/  IABS R10, R4 ;  /* 0x00000004000a7213 */ /* 0x000fc40000000000 */
[----:B------:R-:W-:Y:S01]  /*13ac0*/  IABS R8, R6 ;  /* 0x0000000600087213 */ /* 0x000fe20000000000 */
[----:B------:R-:W-:Y:S01]  /*13ad0*/  IMAD.MOV R26, RZ, RZ, -R6 ;  /* 0x000000ffff1a7224 */ /* 0x000fe200078e0a06 */
[----:B------:R-:W-:Y:S02]  /*13ae0*/  IADD3 R7, R7, 0x1000000, R4 ;  /* 0x0100000007077810 */ /* 0x000fe40007ffe004 */
[----:B------:R-:W0:Y:S08]  /*13af0*/  I2F.RP R9, R8 ;  /* 0x0000000800097306 */ /* 0x000e300000209400 */
[----:B0-----:R-:W0:Y:S02]  /*13b00*/  MUFU.RCP R9, R9 ;  /* 0x0000000900097308 */ /* 0x001e240000001000 */
[----:B0-----:R-:W-:-:S06]  /*13b10*/  VIADD R3, R9, 0xffffffe ;  /* 0x0ffffffe09037836 */ /* 0x001fcc0000000000 */
[----:B------:R-:W0:Y:S02]  /*13b20*/  F2I.FTZ.U32.TRUNC.NTZ R3, R3 ;  /* 0x0000000300037305 */ /* 0x000e24000021f000 */
[----:B0-----:R-:W-:-:S04]  /*13b30*/  IMAD.MOV R11, RZ, RZ, -R3 ;  /* 0x000000ffff0b7224 */ /* 0x001fc800078e0a03 */
[----:B------:R-:W-:Y:S01]  /*13b40*/  IMAD R5, R11, R8, RZ ;  /* 0x000000080b057224 */ /* 0x000fe200078e02ff */
[----:B------:R-:W-:-:S03]  /*13b50*/  IABS R11, R6 ;  /* 0x00000006000b7213 */ /* 0x000fc60000000000 */
        /* <DEDUP_REMOVED lines=15> */
[----:B------:R-:W-:-:S07]  /*13c50*/  IMAD R26, R2, R26, R7 ;  /* 0x0000001a021a7224 */ /* 0x000fce00078e0207 */
.L_x_1175:
[----:B------:R-:W-:-:S05]  /*13c60*/  LOP3.LUT R2, RZ, R2, RZ, 0x33, !PT ;  /* 0x00000002ff027212 */ /* 0x000fca00078e33ff */
[----:B------:R-:W-:Y:S01]  /*13c70*/  IMAD.IADD R25, R25, 0x1, R2 ;  /* 0x0000000119197824 */ /* 0x000fe200078e0202 */
[----:B------:R-:W-:Y:S06]  /*13c80*/  BRA `(.L_x_1176) ;  /* 0x00000000000c7947 */ /* 0x000fec0003800000 */
.L_x_1171:
[----:B------:R-:W-:Y:S02]  /*13c90*/  IMAD.MOV.U32 R25, RZ, RZ, RZ ;  /* 0x000000ffff197224 */ /* 0x000fe400078e00ff */
[----:B------:R-:W-:Y:S02]  /*13ca0*/  IMAD.U32 R24, RZ, RZ, UR6 ;  /* 0x00000006ff187e24 */ /* 0x000fe4000f8e00ff */
[----:B------:R-:W-:-:S07]  /*13cb0*/  IMAD.MOV.U32 R26, RZ, RZ, RZ ;  /* 0x000000ffff1a7224 */ /* 0x000fce00078e00ff */
.L_x_1176:
[----:B------:R-:W-:-:S13]  /*13cc0*/  ISETP.NE.AND P0, PT, R0, RZ, PT ;  /* 0x000000ff0000720c */ /* 0x000fda0003f05270 */
[----:B------:R-:W0:Y:S01]  /*13cd0*/  @!P0 S2R R3, SR_CgaCtaId ;  /* 0x0000000000038919 */ /* 0x000e220000008800 */
[----:B------:R-:W-:-:S04]  /*13ce0*/  @!P0 MOV R0, 0x400 ;  /* 0x0000040000008802 */ /* 0x000fc80000000f00 */
[----:B0-----:R-:W-:-:S05]  /*13cf0*/  @!P0 LEA R0, R3, R0, 0x18 ;  /* 0x0000000003008211 */ /* 0x001fca00078ec0ff */
[----:B------:R2:W-:Y:S01]  /*13d00*/  @!P0 STS.128 [R0+0x2d8d0], R24 ;  /* 0x02d8d01800008388 */ /* 0x0005e20000000c00 */
[----:B------:R-:W-:Y:S06]  /*13d10*/  BAR.ARV 0x5, 0x200 ;  /* 0x0148000000007b1d */ /* 0x000fec0000002000 */
.L_x_1169:
        /* <DEDUP_REMOVED lines=18> */
[----:B--2---:R-:W-:-:S04]  /*13e40*/  IMAD.SHL.U32 R0, R6, 0x8, RZ ;  /* 0x0000000806007824 */ /* 0x004fc800078e00ff */
[----:B------:R-:W-:Y:S01]  /*13e50*/  IMAD.SHL.U32 R4, R5, 0x8, RZ ;  /* 0x0000000805047824 */ /* 0x000fe200078e00ff */
[C---:B------:R-:W-:Y:S02]  /*13e60*/  LOP3.LUT R3, R0.reuse, 0x20, RZ, 0xc0, !PT ;  /* 0x0000002000037812 */ /* 0x040fe400078ec0ff */
[----:B0-----:R-:W-:Y:S02]  /*13e70*/  LOP3.LUT R2, R0, 0xd8, RZ, 0xc0, !PT ;  /* 0x000000d800027812 */ /* 0x001fe400078ec0ff */
        /* <DEDUP_REMOVED lines=11> */
.L_x_1291:
[----:B------:R-:W-:Y:S05]  /*13f30*/  YIELD ;  /* 0x0000000000007946 */ /* 0x000fea0003800000 */
[----:B------:R-:W-:Y:S01]  /*13f40*/  ULDC.64 UR4, c[0x0][0xa28] ;  /* 0x00028a0000047ab9 */ /* 0x000fe20000000a00 */
[----:B------:R-:W-:Y:S02]  /*13f50*/  CS2R R8, SRZ ;  /* 0x0000000000087805 */ /* 0x000fe4000001ff00 */
[----:B------:R-:W-:Y:S01]  /*13f60*/  ISETP.NE.U32.AND P0, PT, RZ, UR4, PT ;  /* 0x00000004ff007c0c */ /* 0x000fe2000bf05070 */
[----:B01----:R-:W0:Y:S01]  /*13f70*/  LDC.64 R4, c[0x0][0xa00] ;  /* 0x00028000ff047b82 */ /* 0x003e220000000a00 */
[----:B------:R-:W-:Y:S01]  /*13f80*/  IMAD.MOV.U32 R0, RZ, RZ, RZ ;  /* 0x000000ffff007224 */ /* 0x000fe200078e00ff */
[----:B------:R-:W-:Y:S01]  /*13f90*/  ULDC.64 UR6, c[0x0][0xa08] ;  /* 0x0002820000067ab9 */ /* 0x000fe20000000a00 */
[----:B------:R-:W-:Y:S01]  /*13fa0*/  ISETP.NE.AND.EX P0, PT, RZ, UR5, PT, P0 ;  /* 0x00000005ff007c0c */ /* 0x000fe2000bf05300 */
[----:B------:R-:W-:-:S12]  /*13fb0*/  ULDC.64 UR4, c[0x0][0xa18] ;  /* 0x0002860000047ab9 */ /* 0x000fd80000000a00 */
[----:B----4-:R-:W1:Y:S02]  /*13fc0*/  @P0 LDC.64 R2, c[0x0][0xa28] ;  /* 0x00028a00ff020b82 */ /* 0x010e640000000a00 */
[----:B-1----:R-:W-:-:S05]  /*13fd0*/  @P0 IMAD.WIDE R2, R27, 0x4, R2 ;  /* 0x000000041b020825 */ /* 0x002fca00078e0202 */
[----:B------:R1:W5:Y:S01]  /*13fe0*/  @P0 LDG.E R8, desc[UR52][R2.64] ;  /* 0x0000003402080981 */ /* 0x000362000c1e1900 */
[----:B------:R-:W-:Y:S01]  /*13ff0*/  ISETP.NE.U32.AND P0, PT, RZ, UR4, PT ;  /* 0x00000004ff007c0c */ /* 0x000fe2000bf05070 */
[----:B0-----:R-:W-:Y:S01]  /*14000*/  IMAD.WIDE R4, R27, 0x4, R4 ;  /* 0x000000041b047825 */ /* 0x001fe200078e0204 */
[----:B------:R-:W-:Y:S02]  /*14010*/  ISETP.NE.U32.AND P1, PT, RZ, UR6, PT ;  /* 0x00000006ff007c0c */ /* 0x000fe4000bf25070 */
[----:B------:R-:W-:Y:S01]  /*14020*/  ISETP.NE.AND.EX P2, PT, RZ, UR5, PT, P0 ;  /* 0x00000005ff007c0c */ /* 0x000fe2000bf45300 */
[----:B------:R-:W-:Y:S01]  /*14030*/  ULDC.64 UR4, c[0x0][0xa00] ;  /* 0x0002800000047ab9 */ /* 0x000fe20000000a00 */
[----:B------:R-:W-:Y:S02]  /*14040*/  ISETP.NE.AND.EX P1, PT, RZ, UR7, PT, P1 ;  /* 0x00000007ff007c0c */ /* 0x000fe4000bf25310 */
[----:B------:R-:W-:Y:S01]  /*14050*/  ISETP.NE.U32.AND P0, PT, RZ, UR4, PT ;  /* 0x00000004ff007c0c */ /* 0x000fe2000bf05070 */
[----:B-1----:R-:W0:Y:S03]  /*14060*/  LDC.64 R2, c[0x0][0xa08] ;  /* 0x00028200ff027b82 */ /* 0x002e260000000a00 */
[----:B------:R-:W-:-:S05]  /*14070*/  ISETP.NE.AND.EX P0, PT, RZ, UR5, PT, P0 ;  /* 0x00000005ff007c0c */ /* 0x000fca000bf05300 */
[----:B------:R-:W1:Y:S08]  /*14080*/  @P2 LDC.64 R6, c[0x0][0xa18] ;  /* 0x00028600ff062b82 */ /* 0x000e700000000a00 */
[----:B--2---:R-:W2:Y:S01]  /*14090*/  @P0 LDG.E R0, desc[UR52][R4.64] ;  /* 0x0000003404000981 */ /* 0x004ea2000c1e1900 */
[----:B------:R-:W-:Y:S01]  /*140a0*/  ULDC UR4, c[0x0][0x288] ;  /* 0x0000a20000047ab9 */ /* 0x000fe20000000800 */
[----:B0-----:R-:W-:-:S05]  /*140b0*/  IMAD.WIDE R2, R27, 0x4, R2 ;  /* 0x000000041b027825 */ /* 0x001fca00078e0202 */
[----:B------:R-:W5:Y:S01]  /*140c0*/  @P1 LDG.E R9, desc[UR52][R2.64] ;  /* 0x0000003402091981 */ /* 0x000f62000c1e1900 */
[----:B-1----:R-:W-:-:S03]  /*140d0*/  @P2 IMAD.WIDE R6, R27, 0x4, R6 ;  /* 0x000000041b062825 */ /* 0x002fc600078e0206 */
        /* <DEDUP_REMOVED lines=12> */
[----:B------:R-:W-:Y:S01]  /*141a0*/  IMAD.MOV.U32 R10, RZ, RZ, R0 ;  /* 0x000000ffff0a7224 */ /* 0x000fe200078e0000 */
[----:B---3--:R-:W-:Y:S06]  /*141b0*/  @P2 BRA `(.L_x_1178) ;  /* 0x0000000000142947 */ /* 0x008fec0003800000 */
[----:B------:R-:W-:Y:S05]  /*141c0*/  @!P0 BRA `(.L_x_1178) ;  /* 0x0000000000108947 */ /* 0x000fea0003800000 */
[----:B------:R-:W2:Y:S04]  /*141d0*/  LDG.E R7, desc[UR52][R4.64] ;  /* 0x0000003404077981 */ /* 0x000ea8000c1e1900 */
[----:B0-----:R-:W2:Y:S02]  /*141e0*/  LDG.E R0, desc[UR52][R4.64+0x4] ;  /* 0x0000043404007981 */ /* 0x001ea4000c1e1900 */
[----:B--2---:R-:W-:-:S05]  /*141f0*/  IMAD.IADD R10, R0, 0x1, -R7 ;  /* 0x00000001000a7824 */ /* 0x004fca00078e0a07 */
[----:B------:R1:W-:Y:S02]  /*14200*/  STL [R1+0xc], R10 ;  /* 0x00000c0a01007387 */ /* 0x0003e40000100800 */
.L_x_1178:
[----:B------:R-:W-:Y:S01]  /*14210*/  ULDC.64 UR4, c[0x0][0xa20] ;  /* 0x0002880000047ab9 */ /* 0x000fe20000000a00 */
[C---:B0-----:R-:W-:Y:S02]  /*14220*/  LOP3.LUT R0, R26.reuse, 0xff000000, RZ, 0xc0, !PT ;  /* 0xff0000001a007812 */ /* 0x041fe400078ec0ff */
[----:B------:R-:W-:Y:S02]  /*14230*/  ISETP.NE.U32.AND P0, PT, RZ, UR4, PT ;  /* 0x00000004ff007c0c */ /* 0x000fe4000bf05070 */
[----:B------:R-:W-:Y:S02]  /*14240*/  SHF.R.U32.HI R5, RZ, 0x8, R0 ;  /* 0x00000008ff057819 */ /* 0x000fe40000011600 */
[----:B------:R-:W-:Y:S02]  /*14250*/  ISETP.NE.AND.EX P0, PT, RZ, UR5, PT, P0 ;  /* 0x00000005ff007c0c */ /* 0x000fe4000bf05300 */
[C---:B------:R-:W-:Y:S02]  /*14260*/  LOP3.LUT R0, R26.reuse, 0xff0000, RZ, 0xc0, !PT ;  /* 0x00ff00001a007812 */ /* 0x040fe400078ec0ff */
[----:B------:R-:W-:Y:S01]  /*14270*/  LOP3.LUT R16, R26, 0xffff, RZ, 0xc0, !PT ;  /* 0x0000ffff1a107812 */ /* 0x000fe200078ec0ff */
[----:B-----5:R-:W-:Y:S01]  /*14280*/  IMAD.IADD R26, R9, 0x1, R8 ;  /* 0x00000001091a7824 */ /* 0x020fe200078e0208 */
[----:B------:R-:W-:-:S07]  /*14290*/  LEA.HI R0, R0, R5, RZ, 0x10 ;  /* 0x0000000500007211 */ /* 0x000fce00078f80ff */
[----:B------:R-:W-:Y:S05]  /*142a0*/  @!P0 BRA `(.L_x_1179) ;  /* 0x0000000000108947 */ /* 0x000fea0003800000 */
[----:B------:R-:W0:Y:S02]  /*142b0*/  LDC.64 R2, c[0x0][0xa20] ;  /* 0x00028800ff027b82 */ /* 0x000e240000000a00 */
[----:B0-----:R-:W-:-:S05]  /*142c0*/  IMAD.WIDE R2, R27, 0x4, R2 ;  /* 0x000000041b027825 */ /* 0x001fca00078e0202 */
[----:B------:R0:W5:Y:S01]  /*142d0*/  LDG.E R6, desc[UR52][R2.64] ;  /* 0x0000003402067981 */ /* 0x000162000c1e1900 */
[----:B------:R-:W-:Y:S05]  /*142e0*/  BRA `(.L_x_1180) ;  /* 0x0000000000107947 */ /* 0x000fea0003800000 */
.L_x_1179:
[----:B------:R-:W-:Y:S05]  /*142f0*/  @!P1 BRA `(.L_x_1180) ;  /* 0x00000000000c9947 */ /* 0x000fea0003800000 */
[----:B------:R-:W2:Y:S04]  /*14300*/  LDG.E R5, desc[UR52][R2.64] ;  /* 0x0000003402057981 */ /* 0x000ea8000c1e1900 */
[----:B------:R-:W2:Y:S02]  /*14310*/  LDG.E R6, desc[UR52][R2.64+0x4] ;  /* 0x0000043402067981 */ /* 0x000ea4000c1e1900 */
[----:B--2---:R-:W-:-:S07]  /*14320*/  IMAD.IADD R6, R6, 0x1, -R5 ;  /* 0x0000000106067824 */ /* 0x004fce00078e0a05 */
.L_x_1180:
[----:B0-----:R-:W0:Y:S01]  /*14330*/  LDC R2, c[0x0][0x448] ;  /* 0x00011200ff027b82 */ /* 0x001e220000000800 */
[----:B------:R-:W-:Y:S02]  /*14340*/  IMAD R11, R25, 0xc0, RZ ;  /* 0x000000c0190b7824 */ /* 0x000fe400078e02ff */
[----:B-----5:R-:W-:Y:S02]  /*14350*/  IMAD.IADD R6, R6, 0x1, -R8 ;  /* 0x0000000106067824 */ /* 0x020fe400078e0a08 */
[----:B------:R-:W-:Y:S01]  /*14360*/  VIADD R7, R11, 0xbf ;  /* 0x000000bf0b077836 */ /* 0x000fe20000000000 */
[----:B------:R2:W-:Y:S01]  /*14370*/  STL [R1+0x8], R11 ;  /* 0x0000080b01007387 */ /* 0x0005e20000100800 */
[----:B0-----:R-:W-:-:S13]  /*14380*/  ISETP.NE.AND P1, PT, R2, 0x1, PT ;  /* 0x000000010200780c */ /* 0x001fda0003f25270 */
[----:B------:R-:W0:Y:S08]  /*14390*/  @P1 LDC R4, c[0x0][0x44c] ;  /* 0x00011300ff041b82 */ /* 0x000e300000000800 */
[----:B------:R-:W3:Y:S01]  /*143a0*/  @P1 LDC R2, c[0x0][0x450] ;  /* 0x00011400ff021b82 */ /* 0x000ee20000000800 */
[----:B0-----:R-:W-:-:S05]  /*143b0*/  @P1 IMAD.HI.U32 R3, R7, R4, RZ ;  /* 0x0000000407031227 */ /* 0x001fca00078e00ff */
[----:B---3--:R-:W-:Y:S01]  /*143c0*/  @P1 SHF.R.U32.HI R7, RZ, R2, R3 ;  /* 0x00000002ff071219 */ /* 0x008fe20000011603 */
[----:B------:R-:W-:-:S05]  /*143d0*/  VIADD R2, R6, 0x7f ;  /* 0x0000007f06027836 */ /* 0x000fca0000000000 */
[----:B------:R-:W-:-:S04]  /*143e0*/  SHF.R.S32.HI R3, RZ, 0x1f, R2 ;  /* 0x0000001fff037819 */ /* 0x000fc80000011402 */
[----:B------:R-:W-:Y:S02]  /*143f0*/  LEA.HI R4, R3, R2, RZ, 0x7 ;  /* 0x0000000203047211 */ /* 0x000fe400078f38ff */
[----:B------:R-:W-:Y:S02]  /*14400*/  IADD3 R2, R6, 0x1, -R10 ;  /* 0x0000000106027810 */ /* 0x000fe40007ffe80a */
[----:B------:R-:W-:-:S03]  /*14410*/  SHF.R.S32.HI R9, RZ, 0x7, R4 ;  /* 0x00000007ff097819 */ /* 0x000fc60000011404 */
[----:B------:R-:W-:Y:S02]  /*14420*/  IMAD.IADD R7, R2, 0x1, R7 ;  /* 0x0000000102077824 */ /* 0x000fe400078e0207 */
[----:B------:R-:W0:Y:S01]  /*14430*/  LDC.64 R2, c[0x0][0x9e0] ;  /* 0x00027800ff027b82 */ /* 0x000e220000000a00 */
[----:B------:R2:W-:Y:S01]  /*14440*/  STL [R1+0x40], R9 ;  /* 0x0000400901007387 */ /* 0x0005e20000100800 */
[----:B0-----:R-:W-:Y:S01]  /*14450*/  ISETP.GE.AND P2, PT, R3, 0x1, PT ;  /* 0x000000010300780c */ /* 0x001fe20003f46270 */
[----:B------:R-:W-:-:S12]  /*14460*/  IMAD.IADD R2, R7, 0x1, R2 ;  /* 0x0000000107027824 */ /* 0x000fd800078e0202 */
[----:B--2---:R-:W-:Y:S05]  /*14470*/  @!P2 BRA `(.L_x_1181) ;  /* 0x000000000048a947 */ /* 0x004fea0003800000 */
[C---:B------:R-:W-:Y:S01]  /*14480*/  ISETP.GT.AND P0, PT, R7.reuse, RZ, PT ;  /* 0x000000ff0700720c */ /* 0x040fe20003f04270 */
[----:B------:R-:W-:Y:S01]  /*14490*/  BSSY B0, `(.L_x_1182) ;  /* 0x000000e000007945 */ /* 0x000fe20003800000 */
[----:B------:R-:W-:-:S11]  /*144a0*/  VIADD R8, R7, 0xffffffff ;  /* 0xffffffff07087836 */ /* 0x000fd60000000000 */
[----:B------:R-:W-:Y:S05]  /*144b0*/  @P0 BRA `(.L_x_1183) ;  /* 0x00000000001c0947 */ /* 0x000fea0003800000 */
[----:B------:R-:W-:Y:S01]  /*144c0*/  ISETP.NE.AND P0, PT, R3, 0x1, PT ;  /* 0x000000010300780c */ /* 0x000fe20003f05270 */
[----:B------:R-:W-:-:S12]  /*144d0*/  IMAD.MOV R7, RZ, RZ, -R7 ;  /* 0x000000ffff077224 */ /* 0x000fd800078e0a07 */
[----:B------:R-:W0:Y:S02]  /*144e0*/  @P0 LDC.64 R4, c[0x0][0x9e8] ;  /* 0x00027a00ff040b82 */ /* 0x000e240000000a00 */
[----:B0-----:R-:W-:-:S05]  /*144f0*/  @P0 IMAD.HI.U32 R4, R7, R4, RZ ;  /* 0x0000000407040227 */ /* 0x001fca00078e00ff */
[----:B------:R-:W-:-:S04]  /*14500*/  @P0 SHF.R.U32.HI R7, RZ, R5, R4 ;  /* 0x00000005ff070219 */ /* 0x000fc80000011604 */
[----:B------:R-:W-:Y:S01]  /*14510*/  LOP3.LUT R8, RZ, R7, RZ, 0x33, !PT ;  /* 0x00000007ff087212 */ /* 0x000fe200078e33ff */
[----:B------:R-:W-:Y:S06]  /*14520*/  BRA `(.L_x_1184) ;  /* 0x0000000000107947 */ /* 0x000fec0003800000 */
.L_x_1183:
[----:B------:R-:W-:-:S13]  /*14530*/  ISETP.NE.AND P0, PT, R3, 0x1, PT ;  /* 0x000000010300780c */ /* 0x000fda0003f05270 */
[----:B------:R-:W0:Y:S02]  /*14540*/  @P0 LDC.64 R4, c[0x0][0x9e8] ;  /* 0x00027a00ff040b82 */ /* 0x000e240000000a00 */
[----:B0-----:R-:W-:-:S05]  /*14550*/  @P0 IMAD.HI.U32 R4, R8, R4, RZ ;  /* 0x0000000408040227 */ /* 0x001fca00078e00ff */
[----:B------:R-:W-:-:S07]  /*14560*/  @P0 SHF.R.U32.HI R8, RZ, R5, R4 ;  /* 0x00000005ff080219 */ /* 0x000fce0000011604 */
.L_x_1184:
[----:B------:R-:W-:Y:S05]  /*14570*/  BSYNC B0 ;  /* 0x0000000000007941 */ /* 0x000fea0003800000 */
.L_x_1182:
[----:B------:R-:W-:-:S05]  /*14580*/  IMAD R5, R8, R3, R3 ;  /* 0x0000000308057224 */ /* 0x000fca00078e0203 */
[----:B------:R-:W-:-:S07]  /*14590*/  VIMNMX R2, R2, R5, PT ;  /* 0x0000000502027248 */ /* 0x000fce0003fe0100 */
.L_x_1181:
[----:B------:R-:W0:Y:S01]  /*145a0*/  @P1 LDC R7, c[0x0][0x44c] ;  /* 0x00011300ff071b82 */ /* 0x000e220000000800 */
[----:B------:R-:W-:Y:S01]  /*145b0*/  IMAD.MOV.U32 R5, RZ, RZ, R11 ;  /* 0x000000ffff057224 */ /* 0x000fe200078e000b */
[----:B------:R-:W-:Y:S01]  /*145c0*/  ULDC UR4, c[0x0][0x9dc] ;  /* 0x0002770000047ab9 */ /* 0x000fe20000000800 */
[----:B------:R-:W-:-:S05]  /*145d0*/  VIADD R2, R2, 0x7f ;  /* 0x0000007f02027836 */ /* 0x000fca0000000000 */
[----:B------:R-:W2:Y:S01]  /*145e0*/  @P1 LDC R4, c[0x0][0x450] ;  /* 0x00011400ff041b82 */ /* 0x000ea20000000800 */
[----:B0-----:R-:W-:-:S05]  /*145f0*/  @P1 IMAD.HI.U32 R7, R11, R7, RZ ;  /* 0x000000070b071227 */ /* 0x001fca00078e00ff */
[----:B--2---:R-:W-:-:S04]  /*14600*/  @P1 SHF.R.U32.HI R5, RZ, R4, R7 ;  /* 0x00000004ff051219 */ /* 0x004fc80000011607 */
[----:B------:R-:W-:Y:S02]  /*14610*/  IADD3 R7, R5, R6, -R10 ;  /* 0x0000000605077210 */ /* 0x000fe40007ffe80a */
[----:B------:R-:W-:-:S04]  /*14620*/  SHF.R.S32.HI R5, RZ, 0x1f, R2 ;  /* 0x0000001fff057819 */ /* 0x000fc80000011402 */
[----:B------:R-:W-:Y:S01]  /*14630*/  LEA.HI R5, R5, R2, RZ, 0x7 ;  /* 0x0000000205057211 */ /* 0x000fe200078f38ff */
[----:B------:R-:W-:-:S03]  /*14640*/  VIADD R2, R7, -UR4 ;  /* 0x8000000407027c36 */ /* 0x000fc60008000000 */
[----:B------:R-:W-:-:S04]  /*14650*/  SHF.R.S32.HI R4, RZ, 0x7, R5 ;  /* 0x00000007ff047819 */ /* 0x000fc80000011405 */
[----:B------:R-:W-:Y:S01]  /*14660*/  VIMNMX R6, R9, R4, PT ;  /* 0x0000000409067248 */ /* 0x000fe20003fe0100 */
[----:B------:R0:W-:Y:S01]  /*14670*/  STL [R1+0x3c], R4 ;  /* 0x00003c0401007387 */ /* 0x0001e20000100800 */
[----:B------:R-:W-:Y:S05]  /*14680*/  @!P2 BRA `(.L_x_1185) ;  /* 0x000000000044a947 */ /* 0x000fea0003800000 */
[----:B------:R-:W-:Y:S01]  /*14690*/  ISETP.GT.AND P0, PT, R7, -0x1, PT ;  /* 0xffffffff0700780c */ /* 0x000fe20003f04270 */
[----:B------:R-:W-:-:S12]  /*146a0*/  BSSY B0, `(.L_x_1186) ;  /* 0x000000d000007945 */ /* 0x000fd80003800000 */
[----:B------:R-:W-:Y:S05]  /*146b0*/  @P0 BRA `(.L_x_1187) ;  /* 0x00000000001c0947 */ /* 0x000fea0003800000 */
[----:B------:R-:W-:Y:S02]  /*146c0*/  ISETP.NE.AND P0, PT, R3, 0x1, PT ;  /* 0x000000010300780c */ /* 0x000fe40003f05270 */
[----:B------:R-:W-:-:S11]  /*146d0*/  LOP3.LUT R7, RZ, R7, RZ, 0x33, !PT ;  /* 0x00000007ff077212 */ /* 0x000fd600078e33ff */
[----:B0-----:R-:W0:Y:S02]  /*146e0*/  @P0 LDC.64 R4, c[0x0][0x9e8] ;  /* 0x00027a00ff040b82 */ /* 0x001e240000000a00 */
[----:B0-----:R-:W-:-:S05]  /*146f0*/  @P0 IMAD.HI.U32 R4, R7, R4, RZ ;  /* 0x0000000407040227 */ /* 0x001fca00078e00ff */
[----:B------:R-:W-:-:S04]  /*14700*/  @P0 SHF.R.U32.HI R7, RZ, R5, R4 ;  /* 0x00000005ff070219 */ /* 0x000fc80000011604 */
[----:B------:R-:W-:Y:S01]  /*14710*/  LOP3.LUT R7, RZ, R7, RZ, 0x33, !PT ;  /* 0x00000007ff077212 */ /* 0x000fe200078e33ff */
[----:B------:R-:W-:Y:S06]  /*14720*/  BRA `(.L_x_1188) ;  /* 0x0000000000107947 */ /* 0x000fec0003800000 */
.L_x_1187:
[----:B------:R-:W-:-:S13]  /*14730*/  ISETP.NE.AND P0, PT, R3, 0x1, PT ;  /* 0x000000010300780c */ /* 0x000fda0003f05270 */
[----:B0-----:R-:W0:Y:S02]  /*14740*/  @P0 LDC.64 R4, c[0x0][0x9e8] ;  /* 0x00027a00ff040b82 */ /* 0x001e240000000a00 */
[----:B0-----:R-:W-:-:S05]  /*14750*/  @P0 IMAD.HI.U32 R4, R7, R4, RZ ;  /* 0x0000000407040227 */ /* 0x001fca00078e00ff */
[----:B------:R-:W-:-:S07]  /*14760*/  @P0 SHF.R.U32.HI R7, RZ, R5, R4 ;  /* 0x00000005ff070219 */ /* 0x000fce0000011604 */
.L_x_1188:
[----:B------:R-:W-:Y:S05]  /*14770*/  BSYNC B0 ;  /* 0x0000000000007941 */ /* 0x000fea0003800000 */
.L_x_1186:
[----:B------:R-:W-:-:S05]  /*14780*/  IMAD R3, R7, R3, RZ ;  /* 0x0000000307037224 */ /* 0x000fca00078e02ff */
[----:B------:R-:W-:-:S07]  /*14790*/  VIMNMX R2, R2, R3, !PT ;  /* 0x0000000302027248 */ /* 0x000fce0007fe0100 */
.L_x_1185:
[----:B------:R-:W-:Y:S01]  /*147a0*/  SHF.R.S32.HI R3, RZ, 0x1f, R2 ;  /* 0x0000001fff037819 */ /* 0x000fe20000011402 */
[----:B------:R-:W-:Y:S01]  /*147b0*/  IMAD.MOV.U32 R5, RZ, RZ, RZ ;  /* 0x000000ffff057224 */ /* 0x000fe200078e00ff */
[----:B0-----:R-:W-:Y:S01]  /*147c0*/  SHF.R.U32.HI R4, RZ, 0x10, R0 ;  /* 0x00000010ff047819 */ /* 0x001fe20000011600 */
[----:B------:R-:W-:Y:S01]  /*147d0*/  BSSY B0, `(.L_x_1189) ;  /* 0x0000029000007945 */ /* 0x000fe20003800000 */
[----:B------:R-:W-:Y:S01]  /*147e0*/  LEA.HI R3, R3, R2, RZ, 0x7 ;  /* 0x0000000203037211 */ /* 0x000fe200078f38ff */
[----:B------:R-:W-:Y:S01]  /*147f0*/  IMAD.MOV.U32 R12, RZ, RZ, R5 ;  /* 0x000000ffff0c7224 */ /* 0x000fe200078e0005 */
[----:B------:R-:W-:Y:S02]  /*14800*/  ISETP.NE.AND P0, PT, R4, RZ, PT ;  /* 0x000000ff0400720c */ /* 0x000fe40003f05270 */
[----:B------:R-:W-:Y:S02]  /*14810*/  SHF.R.S32.HI R3, RZ, 0x7, R3 ;  /* 0x00000007ff037819 */ /* 0x000fe40000011403 */
[----:B-1----:R-:W-:-:S02]  /*14820*/  LOP3.LUT R10, R0, 0xff, RZ, 0xc0, !PT ;  /* 0x000000ff000a7812 */ /* 0x002fc400078ec0ff */
[----:B------:R-:W-:-:S04]  /*14830*/  VIMNMX R11, RZ, R3, !PT ;  /* 0x00000003ff0b7248 */ /* 0x000fc80007fe0100 */
[----:B------:R-:W-:Y:S01]  /*14840*/  ISETP.GT.AND P1, PT, R6, R11, PT ;  /* 0x0000000b0600720c */ /* 0x000fe20003f24270 */
[----:B------:R0:W-:Y:S02]  /*14850*/  STL [R1+0x14], R11 ;  /* 0x0000140b01007387 */ /* 0x0001e40000100800 */
[----:B------:R-:W1:Y:S02]  /*14860*/  @!P0 LDC R4, c[0x0][0x9f0] ;  /* 0x00027c00ff048b82 */ /* 0x000e640000000800 */
[----:B------:R0:W-:Y:S04]  /*14870*/  STL [R1+0x18], R5 ;  /* 0x0000180501007387 */ /* 0x0001e80000100800 */
[----:B------:R0:W-:Y:S04]  /*14880*/  STL [R1+0x30], R10 ;  /* 0x0000300a01007387 */ /* 0x0001e80000100800 */
[----:B------:R-:W-:Y:S05]  /*14890*/  @!P1 BRA `(.L_x_1190) ;  /* 0x0000000000709947 */ /* 0x000fea0003800000 */
[-C--:B-1----:R-:W-:Y:S02]  /*148a0*/  IABS R0, R4.reuse ;  /* 0x0000000400007213 */ /* 0x082fe40000000000 */
[----:B------:R-:W-:Y:S02]  /*148b0*/  IABS R7, R4 ;  /* 0x0000000400077213 */ /* 0x000fe40000000000 */
[----:B------:R-:W1:Y:S03]  /*148c0*/  I2F.RP R8, R0 ;  /* 0x0000000000087306 */ /* 0x000e660000209400 */
[----:B------:R-:W-:-:S05]  /*148d0*/  IMAD.MOV R7, RZ, RZ, -R7 ;  /* 0x000000ffff077224 */ /* 0x000fca00078e0a07 */
[----:B-1----:R-:W1:Y:S02]  /*148e0*/  MUFU.RCP R8, R8 ;  /* 0x0000000800087308 */ /* 0x002e640000001000 */
[----:B-1----:R-:W-:-:S06]  /*148f0*/  VIADD R9, R8, 0xffffffe ;  /* 0x0ffffffe08097836 */ /* 0x002fcc0000000000 */
[----:B------:R-:W1:Y:S02]  /*14900*/  F2I.FTZ.U32.TRUNC.NTZ R3, R9 ;  /* 0x0000000900037305 */ /* 0x000e64000021f000 */
[----:B-1----:R-:W-:-:S04]  /*14910*/  IMAD.MOV R2, RZ, RZ, -R3 ;  /* 0x000000ffff027224 */ /* 0x002fc800078e0a03 */
[----:B0-----:R-:W-:Y:S02]  /*14920*/  IMAD R5, R2, R0, RZ ;  /* 0x0000000002057224 */ /* 0x001fe400078e02ff */
[----:B------:R-:W-:-:S04]  /*14930*/  IMAD.MOV.U32 R2, RZ, RZ, RZ ;  /* 0x000000ffff027224 */ /* 0x000fc800078e00ff */
[----:B------:R-:W-:Y:S01]  /*14940*/  IMAD.HI.U32 R5, R3, R5, R2 ;  /* 0x0000000503057227 */ /* 0x000fe200078e0002 */
[----:B------:R-:W-:-:S05]  /*14950*/  IADD3 R3, R4, -0x1, R6 ;  /* 0xffffffff04037810 */ /* 0x000fca0007ffe006 */
[----:B------:R-:W-:-:S05]  /*14960*/  IMAD.IADD R3, R3, 0x1, -R11 ;  /* 0x0000000103037824 */ /* 0x000fca00078e0a0b */
        /* <DEDUP_REMOVED lines=15> */
.L_x_1190:
[----:B------:R-:W-:Y:S05]  /*14a60*/  BSYNC B0 ;  /* 0x0000000000007941 */ /* 0x000fea0003800000 */
.L_x_1189:
[----:B------:R-:W-:Y:S01]  /*14a70*/  IMAD.MOV.U32 R0, RZ, RZ, R12 ;  /* 0x000000ffff007224 */ /* 0x000fe200078e000c */
[----:B------:R-:W-:Y:S03]  /*14a80*/  BSSY B7, `(.L_x_1191) ;  /* 0x0000420000077945 */ /* 0x000fe60003800000 */
[----:B------:R-:W-:-:S05]  /*14a90*/  IMAD R29, R10, R0, R11 ;  /* 0x000000000a1d7224 */ /* 0x000fca00078e020b */
[----:B------:R-:W-:-:S04]  /*14aa0*/  VIADDMNMX R22, R29, R0, R6, PT ;  /* 0x000000001d167246 */ /* 0x000fc80003800106 */
[----:B------:R-:W-:Y:S01]  /*14ab0*/  ISETP.GT.AND P0, PT, R22, R29, PT ;  /* 0x0000001d1600720c */ /* 0x000fe20003f04270 */
[----:B------:R3:W-:-:S12]  /*14ac0*/  STL [R1+0x1c], R22 ;  /* 0x00001c1601007387 */ /* 0x0007d80000100800 */
[----:B---3--:R-:W-:Y:S05]  /*14ad0*/  @P0 BRA `(.L_x_1192) ;  /* 0x0000000000440947 */ /* 0x008fea0003800000 */
[----:B------:R-:W3:Y:S02]  /*14ae0*/  S2R R0, SR_TID.X ;  /* 0x0000000000007919 */ /* 0x000ee40000002100 */
[----:B---3--:R-:W-:-:S04]  /*14af0*/  LOP3.LUT R0, R0, 0x7f, RZ, 0xc0, !PT ;  /* 0x0000007f00007812 */ /* 0x008fc800078ec0ff */
[----:B------:R-:W-:-:S13]  /*14b00*/  ISETP.NE.AND P0, PT, R0, RZ, PT ;  /* 0x000000ff0000720c */ /* 0x000fda0003f05270 */
[----:B------:R-:W-:Y:S05]  /*14b10*/  @P0 BRA `(.L_x_1193) ;  /* 0x0000004000580947 */ /* 0x000fea0003800000 */
[----:B0-----:R-:W0:Y:S01]  /*14b20*/  S2R R5, SR_LANEID ;  /* 0x0000000000057919 */ /* 0x001e220000000000 */
[----:B------:R-:W-:Y:S01]  /*14b30*/  VOTEU.ANY UR4, UPT, PT ;  /* 0x0000000000047886 */ /* 0x000fe200038e0100 */
[----:B------:R-:W3:Y:S01]  /*14b40*/  LDC.64 R2, c[0x0][0xc60] ;  /* 0x00031800ff027b82 */ /* 0x000ee20000000a00 */
[----:B------:R-:W0:Y:S02]  /*14b50*/  FLO.U32 R0, UR4 ;  /* 0x0000000400007d00 */ /* 0x000e2400080e0000 */
[----:B0-----:R-:W-:-:S06]  /*14b60*/  ISETP.EQ.U32.AND P0, PT, R0, R5, PT ;  /* 0x000000050000720c */ /* 0x001fcc0003f02070 */
[----:B------:R-:W3:Y:S07]  /*14b70*/  POPC R5, UR4 ;  /* 0x0000000400057d09 */ /* 0x000eee0008000000 */
[----:B---3--:R-:W3:Y:S01]  /*14b80*/  @P0 ATOMG.E.ADD.STRONG.GPU PT, R3, desc[UR52][R2.64], R5 ;  /* 0x00000005020309a8 */ /* 0x008ee200081ee1f4 */
[----:B-1----:R-:W0:Y:S02]  /*14b90*/  S2R R4, SR_LTMASK ;  /* 0x0000000000047919 */ /* 0x002e240000003900 */
[----:B0-----:R-:W-:-:S04]  /*14ba0*/  LOP3.LUT R4, R4, UR4, RZ, 0xc0, !PT ;  /* 0x0000000404047c12 */ /* 0x001fc8000f8ec0ff */
[----:B------:R-:W0:Y:S01]  /*14bb0*/  POPC R7, R4 ;  /* 0x0000000400077309 */ /* 0x000e220000000000 */
[----:B---3--:R-:W0:Y:S02]  /*14bc0*/  SHFL.IDX PT, R0, R3, R0, 0x1f ;  /* 0x00001f0003007589 */ /* 0x008e2400000e0000 */
[----:B0-----:R-:W-:Y:S01]  /*14bd0*/  IADD3 R24, R0, UR37, R7 ;  /* 0x0000002500187c10 */ /* 0x001fe2000fffe007 */
[----:B------:R-:W-:Y:S06]  /*14be0*/  BRA `(.L_x_1193) ;  /* 0x0000004000247947 */ /* 0x000fec0003800000 */
.L_x_1192:
        /* <DEDUP_REMOVED lines=8> */
[----:B-1----:R-:W-:Y:S02]  /*14c70*/  IMAD.U32 R4, RZ, RZ, UR6 ;  /* 0x00000006ff047e24 */ /* 0x002fe4000f8e00ff */
[----:B------:R-:W1:Y:S01]  /*14c80*/  LDC.64 R2, c[0x4][R2] ;  /* 0x0100000002027b82 */ /* 0x000e620000000a00 */
[----:B0-----:R-:W-:Y:S02]  /*14c90*/  IMAD.U32 R5, RZ, RZ, UR7 ;  /* 0x00000007ff057e24 */ /* 0x001fe4000f8e00ff */
[----:B------:R-:W-:Y:S02]  /*14ca0*/  IMAD.U32 R6, RZ, RZ, UR8 ;  /* 0x00000008ff067e24 */ /* 0x000fe4000f8e00ff */
[----:B------:R-:W-:-:S02]  /*14cb0*/  IMAD.U32 R7, RZ, RZ, UR9 ;  /* 0x00000009ff077e24 */ /* 0x000fc4000f8e00ff */
[----:B------:R-:W-:Y:S02]  /*14cc0*/  IMAD.U32 R10, RZ, RZ, UR4 ;  /* 0x00000004ff0a7e24 */ /* 0x000fe4000f8e00ff */
[----:B------:R-:W-:Y:S02]  /*14cd0*/  IMAD.U32 R11, RZ, RZ, UR5 ;  /* 0x00000005ff0b7e24 */ /* 0x000fe4000f8e00ff */
[----:B------:R-:W-:Y:S02]  /*14ce0*/  IMAD.MOV.U32 R8, RZ, RZ, 0x70 ;  /* 0x00000070ff087424 */ /* 0x000fe400078e00ff */
[----:B--2---:R-:W-:Y:S02]  /*14cf0*/  IMAD.MOV.U32 R12, RZ, RZ, 0x1 ;  /* 0x00000001ff0c7424 */ /* 0x004fe400078e00ff */
[----:B------:R-:W-:-:S07]  /*14d00*/  IMAD.MOV.U32 R13, RZ, RZ, RZ ;  /* 0x000000ffff0d7224 */ /* 0x000fce00078e00ff */
[----:B------:R-:W-:-:S07]  /*14d10*/  LEPC R20, `(.L_x_1195) ;  /* 0x000000001014794e */ /* 0x000fce0000000000 */
[----:B-1----:R-:W-:Y:S05]  /*14d20*/  CALL.ABS.NOINC R2 ;  /* 0x0000000002007343 */ /* 0x002fea0003c00000 */
.L_x_1195:
[----:B------:R-:W-:Y:S05]  /*14d30*/  BSYNC B6 ;  /* 0x0000000000067941 */ /* 0x000fea0003800000 */
.L_x_1194:
        /* <DEDUP_REMOVED lines=9> */
[----:B-1----:R-:W-:Y:S02]  /*14dd0*/  IMAD.U32 R4, RZ, RZ, UR6 ;  /* 0x00000006ff047e24 */ /* 0x002fe4000f8e00ff */
[----:B0-----:R-:W-:Y:S02]  /*14de0*/  IMAD.U32 R5, RZ, RZ, UR7 ;  /* 0x00000007ff057e24 */ /* 0x001fe4000f8e00ff */
[----:B------:R-:W-:Y:S02]  /*14df0*/  IMAD.U32 R6, RZ, RZ, UR8 ;  /* 0x00000008ff067e24 */ /* 0x000fe4000f8e00ff */
[----:B------:R-:W-:-:S02]  /*14e00*/  IMAD.U32 R7, RZ, RZ, UR9 ;  /* 0x00000009ff077e24 */ /* 0x000fc4000f8e00ff */
[----:B------:R-:W-:Y:S02]  /*14e10*/  IMAD.U32 R10, RZ, RZ, UR4 ;  /* 0x00000004ff0a7e24 */ /* 0x000fe4000f8e00ff */
[----:B------:R-:W-:Y:S02]  /*14e20*/  IMAD.U32 R11, RZ, RZ, UR5 ;  /* 0x00000005ff0b7e24 */ /* 0x000fe4000f8e00ff */
[----:B------:R-:W-:Y:S02]  /*14e30*/  IMAD.MOV.U32 R8, RZ, RZ, 0x70 ;  /* 0x00000070ff087424 */ /* 0x000fe400078e00ff */
[----:B--2---:R-:W-:Y:S02]  /*14e40*/  IMAD.MOV.U32 R12, RZ, RZ, 0x1 ;  /* 0x00000001ff0c7424 */ /* 0x004fe400078e00ff */
[----:B---3--:R-:W-:-:S07]  /*14e50*/  IMAD.MOV.U32 R13, RZ, RZ, RZ ;  /* 0x000000ffff0d7224 */ /* 0x008fce00078e00ff */
[----:B------:R-:W-:-:S07]  /*14e60*/  LEPC R20, `(.L_x_1198) ;  /* 0x000000001014794e */ /* 0x000fce0000000000 */
[----:B----4-:R-:W-:Y:S05]  /*14e70*/  CALL.ABS.NOINC R2 ;  /* 0x0000000002007343 */ /* 0x010fea0003c00000 */
.L_x_1198:
        /* <DEDUP_REMOVED lines=15> */
.L_x_1197:
[----:B------:R-:W-:Y:S05]  /*14f70*/  BSYNC B6 ;  /* 0x0000000000067941 */ /* 0x000fea0003800000 */
.L_x_1196:
[----:B------:R-:W-:Y:S01]  /*14f80*/  ULDC.64 UR4, c[0x0][0x9f8] ;  /* 0x00027e0000047ab9 */ /* 0x000fe20000000a00 */
[----:B------:R-:W-:Y:S01]  /*14f90*/  IMAD.MOV.U32 R23, RZ, RZ, R27 ;  /* 0x000000ffff177224 */ /* 0x000fe200078e001b */
[----:B------:R-:W-:-:S04]  /*14fa0*/  ISETP.NE.U32.AND P0, PT, RZ, UR4, PT ;  /* 0x00000004ff007c0c */ /* 0x000fc8000bf05070 */
[----:B------:R-:W-:Y:S01]  /*14fb0*/  ISETP.NE.AND.EX P0, PT, RZ, UR5, PT, P0 ;  /* 0x00000005ff007c0c */ /* 0x000fe2000bf05300 */
[----:B------:R-:W-:-:S12]  /*14fc0*/  ULDC.64 UR4, c[0x0][0xa08] ;  /* 0x0002820000047ab9 */ /* 0x000fd80000000a00 */
[----:B------:R-:W3:Y:S02]  /*14fd0*/  @P0 LDC.64 R2, c[0x0][0x9f8] ;  /* 0x00027e00ff020b82 */ /* 0x000ee40000000a00 */
[----:B---3--:R-:W-:-:S05]  /*14fe0*/  @P0 IMAD.WIDE R2, R27, 0x4, R2 ;  /* 0x000000041b020825 */ /* 0x008fca00078e0202 */
[----:B------:R3:W4:Y:S01]  /*14ff0*/  @P0 LDG.E R23, desc[UR52][R2.64] ;  /* 0x0000003402170981 */ /* 0x000722000c1e1900 */
[----:B------:R-:W-:Y:S01]  /*15000*/  VIADD R22, R22, 0xffffffff ;  /* 0xffffffff16167836 */ /* 0x000fe20000000000 */
[----:B---3--:R-:W3:Y:S02]  /*15010*/  LDC.64 R2, c[0x0][0x418] ;  /* 0x00010600ff027b82 */ /* 0x008ee40000000a00 */
[----:B---3--:R-:W-:Y:S01]  /*15020*/  LOP3.LUT P0, RZ, R2, UR4, RZ, 0xfc, !PT ;  /* 0x0000000402ff7c12 */ /* 0x008fe2000f80fcff */
[----:B------:R-:W-:-:S03]  /*15030*/  UMOV UR4, 0xffffffff ;  /* 0xffffffff00047882 */ /* 0x000fc60000000000 */
[----:B------:R-:W-:Y:S02]  /*15040*/  LOP3.LUT P0, RZ, R3, UR5, RZ, 0xfc, P0 ;  /* 0x0000000503ff7c12 */ /* 0x000fe4000800fcff */
[----:B----4-:R-:W-:Y:S02]  /*15050*/  SHF.R.S32.HI R25, RZ, 0x1f, R23 ;  /* 0x0000001fff197819 */ /* 0x010fe40000011417 */
[----:B------:R-:W-:Y:S01]  /*15060*/  SEL R19, R23, RZ, !P0 ;  /* 0x000000ff17137207 */ /* 0x000fe20004000000 */
[----:B------:R-:W-:Y:S08]  /*15070*/  BRA.DIV UR4, `(.L_x_1199) ;  /* 0x0000005204d47947 */ /* 0x000ff0000b800000 */
[----:B------:R-:W3:Y:S02]  /*15080*/  S2R R0, SR_TID.X ;  /* 0x0000000000007919 */ /* 0x000ee40000002100 */
[----:B---3--:R-:W-:-:S04]  /*15090*/  SHF.R.U32.HI R0, RZ, 0x5, R0 ;  /* 0x00000005ff007819 */ /* 0x008fc80000011600 */
[----:B------:R-:W-:-:S05]  /*150a0*/  LOP3.LUT R0, R0, 0x3, RZ, 0xc0, !PT ;  /* 0x0000000300007812 */ /* 0x000fca00078ec0ff */
[----:B------:R3:W4:Y:S02]  /*150b0*/  SHFL.IDX PT, R14, R0, RZ, 0x1f ;  /* 0x00001fff000e7589 */ /* 0x00072400000e0000 */
.L_x_1307:
[----:B---3--:R-:W3:Y:S01]  /*150c0*/  LDL.LU R0, [R1] ;  /* 0x0000000001007983 */ /* 0x008ee20000300800 */
[----:B------:R-:W-:Y:S02]  /*150d0*/  PLOP3.LUT P1, PT, PT, PT, PT, 0x8, 0x0 ;  /* 0x000000000000781c */ /* 0x000fe40003f2e170 */
[----:B----4-:R-:W-:Y:S02]  /*150e0*/  ISETP.NE.AND P0, PT, R14, RZ, PT ;  /* 0x000000ff0e00720c */ /* 0x010fe40003f05270 */
[----:B---3--:R-:W-:-:S09]  /*150f0*/  LOP3.LUT R0, R0, 0xfffffffe, RZ, 0xc0, !PT ;  /* 0xfffffffe00007812 */ /* 0x008fd200078ec0ff */
[----:B------:R-:W-:-:S05]  /*15100*/  @P1 LOP3.LUT R0, R0, 0x1, RZ, 0xfc, !PT ;  /* 0x0000000100001812 */ /* 0x000fca00078efcff */
[----:B------:R3:W-:Y:S01]  /*15110*/  STL [R1], R0 ;  /* 0x0000000001007387 */ /* 0x0007e20000100800 */
[----:B------:R-:W-:Y:S05]  /*15120*/  @P0 BRA `(.L_x_1200) ;  /* 0x0000000400200947 */ /* 0x000fea0003800000 */
[----:B------:R-:W-:-:S03]  /*15130*/  UMOV UR4, 0xffffffff ;  /* 0xffffffff00047882 */ /* 0x000fc60000000000 */
[----:B------:R-:W-:Y:S05]  /*15140*/  BRA.DIV UR4, `(.L_x_1201) ;  /* 0x0000005204d47947 */ /* 0x000fea000b800000 */
[----:B------:R-:W-:-:S13]  /*15150*/  ELECT P6, URZ, PT ;  /* 0x00000000003f782f */ /* 0x000fda00038c0000 */
.L_x_1310:
[----:B------:R-:W-:Y:S05]  /*15160*/  @!P6 BRA `(.L_x_1200) ;  /* 0x000000040010e947 */ /* 0x000fea0003800000 */
[----:B------:R-:W-:-:S04]  /*15170*/  ISETP.NE.U32.AND P0, PT, R2, RZ, PT ;  /* 0x000000ff0200720c */ /* 0x000fc80003f05070 */
[----:B------:R-:W-:-:S13]  /*15180*/  ISETP.NE.AND.EX P0, PT, R3, RZ, PT, P0 ;  /* 0x000000ff0300720c */ /* 0x000fda0003f05300 */
[----:B------:R-:W-:Y:S05]  /*15190*/  @!P0 BRA `(.L_x_1202) ;  /* 0x0000000000448947 */ /* 0x000fea0003800000 */
[----:B------:R-:W4:Y:S01]  /*151a0*/  LDC R6, c[0x0][0x43c] ;  /* 0x00010f00ff067b82 */ /* 0x000f220000000800 */
[----:B------:R-:W-:Y:S01]  /*151b0*/  ULDC.64 UR4, c[0x0][0x428] ;  /* 0x00010a0000047ab9 */ /* 0x000fe20000000a00 */
[----:B----4-:R-:W-:-:S13]  /*151c0*/  ISETP.NE.AND P0, PT, R6, 0x1, PT ;  /* 0x000000010600780c */ /* 0x010fda0003f05270 */
[----:B01----:R-:W3:Y:S02]  /*151d0*/  @P0 LDC.64 R4, c[0x0][0x440] ;  /* 0x00011000ff040b82 */ /* 0x003ee40000000a00 */
[----:B---3--:R-:W-:-:S04]  /*151e0*/  @P0 IMAD.HI.U32 R0, R22, R4, RZ ;  /* 0x0000000416000227 */ /* 0x008fc800078e00ff */
        /* <DEDUP_REMOVED lines=12> */
.L_x_1202:
[----:B---3--:R-:W-:Y:S01]  /*152b0*/  IMAD R0, R18, 0x8, R17 ;  /* 0x0000000812007824 */ /* 0x008fe200078e0211 */
[----:B----4-:R-:W-:-:S04]  /*152c0*/  SHF.L.U32 R2, R28, 0x1f, RZ ;  /* 0x0000001f1c027819 */ /* 0x010fc800000006ff */
[----:B------:R-:W3:Y:S02]  /*152d0*/  SYNCS.PHASECHK.TRANS64.TRYWAIT P0, [R0+URZ+0x2d840], R2 ;  /* 0x02d84002000075a7 */ /* 0x000ee4000800017f */
[----:B---3--:R-:W-:Y:S05]  /*152e0*/  @!P0 BRA `(.L_x_1203) ;  /* 0x00000050008c8947 */ /* 0x008fea0003800000 */
.L_x_1311:
[----:B------:R-:W4:Y:S02]  /*152f0*/  S2R R3, SR_TID.X ;  /* 0x0000000000037919 */ /* 0x000f240000002100 */
[----:B----4-:R-:W-:-:S04]  /*15300*/  LOP3.LUT R3, R3, 0x7f, RZ, 0xc0, !PT ;  /* 0x0000007f03037812 */ /* 0x010fc800078ec0ff */
[----:B------:R-:W-:-:S13]  /*15310*/  ISETP.NE.AND P0, PT, R3, RZ, PT ;  /* 0x000000ff0300720c */ /* 0x000fda0003f05270 */
[----:B------:R-:W-:Y:S05]  /*15320*/  @P0 BRA `(.L_x_1204) ;  /* 0x00000000001c0947 */ /* 0x000fea0003800000 */
[----:B------:R-:W4:Y:S01]  /*15330*/  S2R R3, SR_TID.X ;  /* 0x0000000000037919 */ /* 0x000f220000002100 */
[----:B---3--:R-:W-:-:S04]  /*15340*/  IMAD.MOV.U32 R2, RZ, RZ, 0x6000 ;  /* 0x00006000ff027424 */ /* 0x008fc800078e00ff */
[----:B------:R3:W-:Y:S01]  /*15350*/  SYNCS.ARRIVE.TRANS64 RZ, [R0+URZ+0x2d830], R2 ;  /* 0x02d8300200ff79a7 */ /* 0x0007e2000800003f */
[----:B----4-:R-:W-:-:S04]  /*15360*/  LOP3.LUT R3, R3, 0x1f, RZ, 0xc0, !PT ;  /* 0x0000001f03037812 */ /* 0x010fc800078ec0ff */
[----:B------:R-:W-:-:S13]  /*15370*/  ISETP.NE.AND P0, PT, R3, RZ, PT ;  /* 0x000000ff0300720c */ /* 0x000fda0003f05270 */
[----:B---3--:R-:W-:Y:S05]  /*15380*/  @!P0 BRA `(.L_x_1204) ;  /* 0x0000000000048947 */ /* 0x008fea0003800000 */
[----:B------:R-:W-:Y:S01]  /*15390*/  BPT.TRAP 0x1 ;  /* 0x000000040000795c */ /* 0x000fe20000300000 */
.L_x_1204:
[----:B---3--:R-:W3:Y:S01]  /*153a0*/  LDL.LU R2, [R1] ;  /* 0x0000000001027983 */ /* 0x008ee20000300800 */
        /* <DEDUP_REMOVED lines=14> */
[----:B------:R-:W-:Y:S02]  /*15490*/  ULEA UR11, UR11, UR5, 0x7 ;  /* 0x000000050b0b7291 */ /* 0x000fe4000f8e383f */
[----:B------:R-:W-:Y:S02]  /*154a0*/  UIADD3 UR14, UR8, 0x15400, URZ ;  /* 0x00015400080e7890 */ /* 0x000fe4000fffe03f */
[----:B------:R-:W-:Y:S02]  /*154b0*/  UIADD3.X UR5, URZ, UR39, URZ, UP0, !UPT ;  /* 0x000000273f057290 */ /* 0x000fe400087fe43f */
[----:B------:R-:W-:Y:S02]  /*154c0*/  UIADD3 UR15, UR8, 0x17400, URZ ;  /* 0x00017400080f7890 */ /* 0x000fe4000fffe03f */
[----:B------:R-:W-:-:S03]  /*154d0*/  UIADD3 UR17, UR8, 0x19400, URZ ;  /* 0x0001940008117890 */ /* 0x000fc6000fffe03f */
[----:B------:R-:W-:Y:S01]  /*154e0*/  UMOV UR8, UR14 ;  /* 0x0000000e00087c82 */ /* 0x000fe20008000000 */
[----:B------:R-:W-:Y:S01]  /*154f0*/  UMOV UR14, 0x40 ;  /* 0x00000040000e7882 */ /* 0x000fe20000000000 */
[----:B------:R4:W-:Y:S02]  /*15500*/  UTMALDG.4D [UR8], [UR4], desc[UR6] ;  /* 0x00000608040075b4 */ /* 0x0009e40008019000 */
[----:B----4-:R-:W-:Y:S01]  /*15510*/  UMOV UR8, UR15 ;  /* 0x0000000f00087c82 */ /* 0x010fe20008000000 */
[----:B------:R-:W-:Y:S02]  /*15520*/  UMOV UR10, UR16 ;  /* 0x00000010000a7c82 */ /* 0x000fe40008000000 */
[----:B------:R4:W-:Y:S02]  /*15530*/  UTMALDG.4D [UR8], [UR4], desc[UR6] ;  /* 0x00000608040075b4 */ /* 0x0009e40008019000 */
[----:B----4-:R-:W-:Y:S01]  /*15540*/  UMOV UR8, UR17 ;  /* 0x0000001100087c82 */ /* 0x010fe20008000000 */
[----:B------:R-:W-:-:S02]  /*15550*/  UMOV UR10, UR14 ;  /* 0x0000000e000a7c82 */ /* 0x000fc40008000000 */
[----:B------:R4:W-:Y:S01]  /*15560*/  UTMALDG.4D [UR8], [UR4], desc[UR6] ;  /* 0x00000608040075b4 */ /* 0x0009e20008019000 */
[----:B---3--:R-:W-:-:S04]  /*15570*/  LOP3.LUT R2, R2, 0xfffffffe, RZ, 0xc0, !PT ;  /* 0xfffffffe02027812 */ /* 0x008fc800078ec0ff */
[----:B------:R-:W-:-:S05]  /*15580*/  @P0 LOP3.LUT R2, R2, 0x1, RZ, 0xfc, !PT ;  /* 0x0000000102020812 */ /* 0x000fca00078efcff */
[----:B------:R4:W-:Y:S01]  /*15590*/  STL [R1], R2 ;  /* 0x0000000201007387 */ /* 0x0009e20000100800 */
[----:B------:R-:W-:Y:S01]  /*155a0*/  NOP ;  /* 0x0000000000007918 */ /* 0x000fe20000000000 */
.L_x_1200:
[----:B------:R-:W5:Y:S01]  /*155b0*/  LDL.LU R3, [R1+0x10] ;  /* 0x0000100001037983 */ /* 0x000f620000300800 */
[----:B------:R-:W-:Y:S05]  /*155c0*/  WARPSYNC.ALL ;  /* 0x0000000000007948 */ /* 0x000fea0003800000 */
[----:B----4-:R-:W-:Y:S01]  /*155d0*/  ULDC.64 UR4, c[0x0][0x298] ;  /* 0x0000a60000047ab9 */ /* 0x010fe20000000a00 */
[----:B---3--:R-:W-:Y:S01]  /*155e0*/  VIADD R0, R17, 0xc400 ;  /* 0x0000c40011007836 */ /* 0x008fe20000000000 */
[----:B------:R-:W-:Y:S01]  /*155f0*/  ULDC.64 UR6, c[0x0][0xa00] ;  /* 0x0002800000067ab9 */ /* 0x000fe20000000a00 */
[----:B------:R-:W-:Y:S01]  /*15600*/  BSSY B6, `(.L_x_1205) ;  /* 0x0000022000067945 */ /* 0x000fe20003800000 */
[----:B------:R-:W-:Y:S01]  /*15610*/  BAR.SYNC.DEFER_BLOCKING 0x8, 0x200 ;  /* 0x0208000000007b1d */ /* 0x000fe20000010000 */
[----:B------:R-:W-:-:S02]  /*15620*/  ISETP.NE.U32.AND P0, PT, RZ, UR6, PT ;  /* 0x00000006ff007c0c */ /* 0x000fc4000bf05070 */
[----:B------:R-:W-:Y:S02]  /*15630*/  LOP3.LUT P1, RZ, R0, 0x1bf, RZ, 0xc0, !PT ;  /* 0x000001bf00ff7812 */ /* 0x000fe4000782c0ff */
[----:B------:R-:W-:Y:S02]  /*15640*/  ISETP.NE.AND.EX P0, PT, RZ, UR7, PT, P0 ;  /* 0x00000007ff007c0c */ /* 0x000fe4000bf05300 */
[----:B-----5:R-:W-:Y:S01]  /*15650*/  SHF.R.S32.HI R2, RZ, 0x1f, R3 ;  /* 0x0000001fff027819 */ /* 0x020fe20000011403 */
[----:B01----:R-:W-:-:S04]  /*15660*/  IMAD.WIDE.U32 R4, R3, UR4, RZ ;  /* 0x0000000403047c25 */ /* 0x003fc8000f8e00ff */
[----:B------:R-:W-:Y:S01]  /*15670*/  IMAD R2, R2, UR4, RZ ;  /* 0x0000000402027c24 */ /* 0x000fe2000f8e02ff */
[----:B------:R0:W-:Y:S03]  /*15680*/  STL.64 [R1+0x28], R4 ;  /* 0x0000280401007387 */ /* 0x0001e60000100a00 */
[----:B------:R-:W-:Y:S01]  /*15690*/  IMAD R0, R3, UR5, R2 ;  /* 0x0000000503007c24 */ /* 0x000fe2000f8e0202 */
[----:B------:R-:W-:-:S03]  /*156a0*/  SHF.R.S32.HI R2, RZ, 0x1f, R27 ;  /* 0x0000001fff027819 */ /* 0x000fc6000001141b */
[----:B------:R-:W-:Y:S01]  /*156b0*/  IMAD.IADD R3, R5, 0x1, R0 ;  /* 0x0000000105037824 */ /* 0x000fe200078e0200 */
[----:B------:R-:W-:Y:S02]  /*156c0*/  SEL R0, R27, RZ, !P0 ;  /* 0x000000ff1b007207 */ /* 0x000fe40004000000 */
[----:B------:R-:W-:Y:S02]  /*156d0*/  SEL R2, R2, RZ, !P0 ;  /* 0x000000ff02027207 */ /* 0x000fe40004000000 */
        /* <DEDUP_REMOVED lines=19> */
[----:B0-----:R-:W-:Y:S05]  /*15810*/  CALL.ABS.NOINC R2 ;  /* 0x0000000002007343 */ /* 0x001fea0003c00000 */
.L_x_1206:
[----:B------:R-:W-:Y:S05]  /*15820*/  BSYNC B6 ;  /* 0x0000000000067941 */ /* 0x000fea0003800000 */
.L_x_1205:
[----:B------:R-:W3:Y:S01]  /*15830*/  LDL.LU R20, [R1+0x34] ;  /* 0x0000340001147983 */ /* 0x000ee20000300800 */
[----:B------:R-:W-:Y:S01]  /*15840*/  ULDC.64 UR6, c[0x0][0x2e0] ;  /* 0x0000b80000067ab9 */ /* 0x000fe20000000a00 */
[----:B------:R-:W-:Y:S01]  /*15850*/  ULDC.64 UR4, c[0x0][0x2d8] ;  /* 0x0000b60000047ab9 */ /* 0x000fe20000000a00 */
[----:B------:R-:W1:Y:S01]  /*15860*/  LDC R9, c[0x0][0x448] ;  /* 0x00011200ff097b82 */ /* 0x000e620000000800 */
[----:B0-----:R-:W3:Y:S01]  /*15870*/  LDL.LU.64 R2, [R1+0x28] ;  /* 0x0000280001027983 */ /* 0x001ee20000300a00 */
[----:B------:R-:W-:-:S03]  /*15880*/  ULDC.64 UR8, c[0x0][0x280] ;  /* 0x0000a00000087ab9 */ /* 0x000fc60000000a00 */
[----:B------:R-:W4:Y:S04]  /*15890*/  LDL.LU R21, [R1+0x38] ;  /* 0x0000380001157983 */ /* 0x000f280000300800 */
[----:B------:R-:W2:Y:S04]  /*158a0*/  LDL.LU R4, [R1+0x10] ;  /* 0x0000100001047983 */ /* 0x000ea80000300800 */
[----:B------:R-:W2:Y:S01]  /*158b0*/  LDL R10, [R1+0x8] ;  /* 0x00000800010a7983 */ /* 0x000ea20000100800 */
[----:B------:R-:W0:Y:S01]  /*158c0*/  S2R R11, SR_TID.X ;  /* 0x00000000000b7919 */ /* 0x000e220000002100 */
[----:B-1----:R-:W-:-:S13]  /*158d0*/  ISETP.NE.AND P1, PT, R9, 0x1, PT ;  /* 0x000000010900780c */ /* 0x002fda0003f25270 */
[----:B------:R-:W1:Y:S08]  /*158e0*/  @P1 LDC R6, c[0x0][0x450] ;  /* 0x00011400ff061b82 */ /* 0x000e700000000800 */
[----:B------:R-:W1:Y:S01]  /*158f0*/  @P1 LDC R8, c[0x0][0x450] ;  /* 0x00011400ff081b82 */ /* 0x000e620000000800 */
[----:B---3--:R-:W-:Y:S02]  /*15900*/  IMAD.MOV.U32 R3, RZ, RZ, R20 ;  /* 0x000000ffff037224 */ /* 0x008fe400078e0014 */
[----:B------:R-:W3:Y:S01]  /*15910*/  S2R R20, SR_TID.X ;  /* 0x0000000000147919 */ /* 0x000ee20000002100 */
[----:B----4-:R-:W-:-:S02]  /*15920*/  IMAD R0, R21, UR6, RZ ;  /* 0x0000000615007c24 */ /* 0x010fc4000f8e02ff */
[----:B------:R-:W-:-:S04]  /*15930*/  IMAD.WIDE.U32 R2, R16, UR4, R2 ;  /* 0x0000000410027c25 */ /* 0x000fc8000f8e0002 */
[----:B------:R-:W-:Y:S01]  /*15940*/  IMAD R3, R16, UR5, R3 ;  /* 0x0000000510037c24 */ /* 0x000fe2000f8e0203 */
[----:B------:R-:W-:Y:S01]  /*15950*/  ULDC.64 UR4, c[0x0][0x2d0] ;  /* 0x0000b40000047ab9 */ /* 0x000fe20000000a00 */
[C---:B--2---:R-:W-:Y:S02]  /*15960*/  IMAD R0, R4.reuse, UR7, R0 ;  /* 0x0000000704007c24 */ /* 0x044fe4000f8e0200 */
[----:B------:R-:W-:Y:S01]  /*15970*/  IMAD.WIDE.U32 R2, R4, UR6, R2 ;  /* 0x0000000604027c25 */ /* 0x000fe2000f8e0002 */
        /* <DEDUP_REMOVED lines=8> */
[----:B------:R-:W-:Y:S01]  /*15a00*/  IMAD.IADD R0, R20, 0x1, R10 ;  /* 0x0000000114007824 */ /* 0x000fe200078e020a */
[----:B------:R-:W-:Y:S01]  /*15a10*/  LOP3.LUT R21, R21, 0x18, RZ, 0xc0, !PT ;  /* 0x0000001815157812 */ /* 0x000fe200078ec0ff */
[----:B------:R-:W-:Y:S02]  /*15a20*/  IMAD.SHL.U32 R20, R11, 0x8, RZ ;  /* 0x000000080b147824 */ /* 0x000fe400078e00ff */
[----:B--2---:R-:W-:-:S03]  /*15a30*/  @P1 IMAD.HI.U32 R5, R0, R4, RZ ;  /* 0x0000000400051227 */ /* 0x004fc600078e00ff */
[----:B------:R-:W-:Y:S01]  /*15a40*/  LOP3.LUT R20, R20, 0x18, RZ, 0xc0, !PT ;  /* 0x0000001814147812 */ /* 0x000fe200078ec0ff */
[----:B------:R-:W-:Y:S01]  /*15a50*/  IMAD.MOV.U32 R4, RZ, RZ, R0 ;  /* 0x000000ffff047224 */ /* 0x000fe200078e0000 */
[----:B-1----:R-:W-:Y:S02]  /*15a60*/  @P1 SHF.R.U32.HI R4, RZ, R6, R5 ;  /* 0x00000006ff041219 */ /* 0x002fe40000011605 */
[C---:B------:R-:W-:Y:S02]  /*15a70*/  LOP3.LUT R12, R20.reuse, 0x20, RZ, 0xfc, !PT ;  /* 0x00000020140c7812 */ /* 0x040fe400078efcff */
[----:B------:R-:W-:Y:S01]  /*15a80*/  LOP3.LUT R11, R20, 0x40, RZ, 0xfc, !PT ;  /* 0x00000040140b7812 */ /* 0x000fe200078efcff */
[--C-:B------:R-:W-:Y:S01]  /*15a90*/  IMAD.MOV R6, RZ, RZ, -R4.reuse ;  /* 0x000000ffff067224 */ /* 0x100fe200078e0a04 */
[----:B------:R0:W5:Y:S01]  /*15aa0*/  LDL R20, [R1+0x4] ;  /* 0x0000040001147983 */ /* 0x0001620000100800 */
[----:B------:R-:W-:Y:S02]  /*15ab0*/  SHF.R.S32.HI R5, RZ, 0x1f, R4 ;  /* 0x0000001fff057819 */ /* 0x000fe40000011404 */
[----:B------:R-:W-:-:S02]  /*15ac0*/  IMAD R6, R9, R6, R0 ;  /* 0x0000000609067224 */ /* 0x000fc400078e0200 */
[----:B------:R-:W-:Y:S02]  /*15ad0*/  VIADD R0, R0, 0x80 ;  /* 0x0000008000007836 */ /* 0x000fe40000000000 */
[----:B------:R-:W-:-:S04]  /*15ae0*/  IMAD R5, R5, UR4, RZ ;  /* 0x0000000405057c24 */ /* 0x000fc8000f8e02ff */
[C---:B------:R-:W-:Y:S02]  /*15af0*/  IMAD R7, R4.reuse, UR5, R5 ;  /* 0x0000000504077c24 */ /* 0x040fe4000f8e0205 */
[----:B------:R-:W-:-:S04]  /*15b00*/  IMAD.WIDE.U32 R4, R4, UR4, R2 ;  /* 0x0000000404047c25 */ /* 0x000fc8000f8e0002 */
[----:B------:R-:W-:Y:S01]  /*15b10*/  IMAD.IADD R5, R5, 0x1, R7 ;  /* 0x0000000105057824 */ /* 0x000fe200078e0207 */
[----:B------:R-:W-:Y:S01]  /*15b20*/  SHF.R.S32.HI R7, RZ, 0x1f, R6 ;  /* 0x0000001fff077819 */ /* 0x000fe20000011406 */
[----:B------:R-:W-:-:S04]  /*15b30*/  IMAD.WIDE.U32 R4, R6, UR6, R4 ;  /* 0x0000000606047c25 */ /* 0x000fc8000f8e0004 */
[----:B------:R-:W-:-:S04]  /*15b40*/  IMAD R7, R7, UR6, RZ ;  /* 0x0000000607077c24 */ /* 0x000fc8000f8e02ff */
[----:B------:R-:W-:Y:S01]  /*15b50*/  IMAD R7, R6, UR7, R7 ;  /* 0x0000000706077c24 */ /* 0x000fe2000f8e0207 */
[----:B------:R-:W-:-:S03]  /*15b60*/  LEA R6, P0, R4, UR8, 0x1 ;  /* 0x0000000804067c11 */ /* 0x000fc6000f8008ff */
[----:B------:R-:W-:Y:S02]  /*15b70*/  IMAD.IADD R5, R5, 0x1, R7 ;  /* 0x0000000105057824 */ /* 0x000fe400078e0207 */
[----:B------:R-:W1:Y:S03]  /*15b80*/  @P1 LDC R7, c[0x0][0x44c] ;  /* 0x00011300ff071b82 */ /* 0x000e660000000800 */
[----:B------:R-:W-:Y:S01]  /*15b90*/  LEA.HI.X R4, R4, UR9, R5, 0x1, P0 ;  /* 0x0000000904047c11 */ /* 0x000fe200080f0c05 */
[----:B------:R-:W-:Y:S02]  /*15ba0*/  IMAD.MOV.U32 R5, RZ, RZ, R0 ;  /* 0x000000ffff057224 */ /* 0x000fe400078e0000 */
[----:B-1----:R-:W-:-:S05]  /*15bb0*/  @P1 IMAD.HI.U32 R7, R0, R7, RZ ;  /* 0x0000000700071227 */ /* 0x002fca00078e00ff */
        /* <DEDUP_REMOVED lines=18> */
[----:B------:R-:W-:-:S04]  /*15ce0*/  UMOV UR4, 0xffffffff ;  /* 0xffffffff00047882 */ /* 0x000fc80000000000 */
[----:B------:R-:W-:Y:S01]  /*15cf0*/  LEA.HI.X R7, R2, UR9, R5, 0x1, P3 ;  /* 0x0000000902077c11 */ /* 0x000fe200098f0c05 */
[----:B0-----:R-:W-:Y:S06]  /*15d00*/  BRA.DIV UR4, `(.L_x_1207) ;  /* 0x0000004a04187947 */ /* 0x001fec000b800000 */
[----:B------:R-:W0:Y:S02]  /*15d10*/  S2R R3, SR_TID.X ;  /* 0x0000000000037919 */ /* 0x000e240000002100 */
[----:B0-----:R-:W-:Y:S02]  /*15d20*/  LOP3.LUT R10, R3, 0x7f, RZ, 0xc0, !PT ;  /* 0x0000007f030a7812 */ /* 0x001fe400078ec0ff */
[----:B------:R-:W2:Y:S04]  /*15d30*/  LDL.LU R3, [R1+0xc] ;  /* 0x00000c0001037983 */ /* 0x000ea80000300800 */
[----:B------:R-:W3:Y:S01]  /*15d40*/  LDL.LU R11, [R1+0x8] ;  /* 0x00000800010b7983 */ /* 0x000ee20000300800 */
[----:B------:R-:W-:-:S03]  /*15d50*/  SHF.R.U32.HI R10, RZ, 0x2, R10 ;  /* 0x00000002ff0a7819 */ /* 0x000fc6000001160a */
[----:B------:R-:W-:Y:S01]  /*15d60*/  SHFL.IDX PT, R2, R4, RZ, 0x1c1f ;  /* 0x001c1fff04027589 */ /* 0x000fe200000e0000 */
[----:B--2---:R-:W-:-:S03]  /*15d70*/  IMAD R5, R3, R9, RZ ;  /* 0x0000000903057224 */ /* 0x004fc600078e02ff */
[----:B------:R-:W0:Y:S01]  /*15d80*/  SHFL.IDX PT, R3, R6, RZ, 0x1c1f ;  /* 0x001c1fff06037589 */ /* 0x000e2200000e0000 */
[----:B---3--:R-:W-:-:S05]  /*15d90*/  IMAD.IADD R0, R10, 0x1, R11 ;  /* 0x000000010a007824 */ /* 0x008fca00078e020b */
        /* <DEDUP_REMOVED lines=36> */
[----:B------:R-:W-:-:S05]  /*15fe0*/  VIADD R2, R0, 0x80 ;  /* 0x0000008000027836 */ /* 0x000fca0000000000 */
[----:B------:R-:W-:Y:S01]  /*15ff0*/  ISETP.GE.AND P3, PT, R2, R5, PT ;  /* 0x000000050200720c */ /* 0x000fe20003f66270 */
[----:B------:R-:W-:-:S05]  /*16000*/  VIADD R2, R0, 0x60 ;  /* 0x0000006000027836 */ /* 0x000fca0000000000 */
[----:B------:R-:W-:Y:S02]  /*16010*/  ISETP.GE.AND P4, PT, R2, R5, PT ;  /* 0x000000050200720c */ /* 0x000fe40003f86270 */
[----:B------:R-:W-:Y:S04]  /*16020*/  SHFL.IDX PT, R2, R7, RZ, 0x1c1f ;  /* 0x001c1fff07027589 */ /* 0x000fe800000e0000 */
[----:B------:R-:W-:Y:S07]  /*16030*/  SHFL.IDX PT, R7, R7, 0x1, 0x1c1f ;  /* 0x003c1f0007077f89 */ /* 0x000fee00000e0000 */
[----:B0-----:R-:W-:-:S05]  /*16040*/  @!P4 LEA R3, P5, R21, R3, 0x1 ;  /* 0x000000031503c211 */ /* 0x001fca00078a08ff */
[----:B------:R-:W-:Y:S02]  /*16050*/  @!P4 IMAD.X R9, RZ, RZ, R4, P5 ;  /* 0x000000ffff09c224 */ /* 0x000fe400028e0604 */
[----:B------:R-:W0:Y:S02]  /*16060*/  SHFL.IDX PT, R4, R8, RZ, 0x1c1f ;  /* 0x001c1fff08047589 */ /* 0x000e2400000e0000 */
[----:B0-----:R-:W-:-:S05]  /*16070*/  @!P3 LEA R4, P5, R21, R4, 0x1 ;  /* 0x000000041504b211 */ /* 0x001fca00078a08ff */
[----:B------:R-:W-:Y:S02]  /*16080*/  @!P3 IMAD.X R6, RZ, RZ, R2, P5 ;  /* 0x000000ffff06b224 */ /* 0x000fe400028e0602 */
[----:B------:R-:W-:Y:S02]  /*16090*/  @!P4 IMAD.MOV.U32 R2, RZ, RZ, R3 ;  /* 0x000000ffff02c224 */ /* 0x000fe400078e0003 */
[----:B------:R-:W-:-:S05]  /*160a0*/  @!P4 IMAD.MOV.U32 R3, RZ, RZ, R9 ;  /* 0x000000ffff03c224 */ /* 0x000fca00078e0009 */
[----:B------:R-:W-:Y:S04]  /*160b0*/  @!P4 LDGSTS.E.BYPASS.LTC128B.128 [R20+0xdc00], desc[UR52][R2.64], !P2 ;  /* 0x0dc000000214cfae */ /* 0x000fe8000d101d74 */
[----:B------:R-:W-:Y:S04]  /*160c0*/  @!P4 LDGSTS.E.BYPASS.LTC128B.128 [R20+0x10c00], desc[UR52][R2.64+0x40], !P1 ;  /* 0x10c000400214cfae */ /* 0x000fe8000c901d74 */
[----:B------:R0:W-:Y:S02]  /*160d0*/  @!P4 LDGSTS.E.BYPASS.LTC128B.128 [R20+0x13c00], desc[UR52][R2.64+0x80], !P0 ;  /* 0x13c000800214cfae */ /* 0x0001e4000c101d74 */
[----:B0-----:R-:W-:-:S02]  /*160e0*/  @!P3 IMAD.MOV.U32 R2, RZ, RZ, R4 ;  /* 0x000000ffff02b224 */ /* 0x001fc400078e0004 */
[----:B------:R-:W-:-:S05]  /*160f0*/  @!P3 IMAD.MOV.U32 R3, RZ, RZ, R6 ;  /* 0x000000ffff03b224 */ /* 0x000fca00078e0006 */
[----:B------:R-:W-:Y:S04]  /*16100*/  @!P3 LDGSTS.E.BYPASS.LTC128B.128 [R20+0xe400], desc[UR52][R2.64], !P2 ;  /* 0x0e4000000214bfae */ /* 0x000fe8000d101d74 */
[----:B------:R-:W-:Y:S04]  /*16110*/  @!P3 LDGSTS.E.BYPASS.LTC128B.128 [R20+0x11400], desc[UR52][R2.64+0x40], !P1 ;  /* 0x114000400214bfae */ /* 0x000fe8000c901d74 */
[----:B------:R0:W-:Y:S04]  /*16120*/  @!P3 LDGSTS.E.BYPASS.LTC128B.128 [R20+0x14400], desc[UR52][R2.64+0x80], !P0 ;  /* 0x144000800214bfae */ /* 0x0001e8000c101d74 */
[----:B0-----:R0:W1:Y:S02]  /*16130*/  SHFL.IDX PT, R2, R8, 0x1, 0x1c1f ;  /* 0x003c1f0008027f89 */ /* 0x00106400000e0000 */
.L_x_1324:
[----:B------:R-:W-:Y:S02]  /*16140*/  VIADD R0, R0, 0xa0 ;  /* 0x000000a000007836 */ /* 0x000fe40000000000 */
[----:B0-----:R-:W-:-:S03]  /*16150*/  VIADD R8, R17, 0x2d800 ;  /* 0x0002d80011087836 */ /* 0x001fc60000000000 */
        /* <DEDUP_REMOVED lines=11> */
.L_x_1208:
[----:B------:R-:W-:Y:S02]  /*16210*/  PLOP3.LUT P1, PT, P1, P0, PT, 0xa2, 0x0 ;  /* 0x000000000000781c */ /* 0x000fe40000f21472 */
[----:B------:R-:W-:-:S08]  /*16220*/  @P0 R2UR P1, UR4, R17 ;  /* 0x00000000110402ca */ /* 0x000fd00000020000 */
[----:B------:R-:W-:-:S05]  /*16230*/  @P0 PLOP3.LUT P0, PT, P1, PT, PT, 0x80, 0x0 ;  /* 0x000000000000081c */ /* 0x000fca0000f0f070 */
[----:B------:R-:W-:Y:S01]  /*16240*/  @!P1 SYNCS.ARRIVE.TRANS64.RED.A0T1 RZ, [UR4+0x2d800], RZ ;  /* 0x02d800ffffff99a7 */ /* 0x000fe20008200404 */
[----:B------:R-:W-:Y:S07]  /*16250*/  @!P1 ARRIVES.LDGSTSBAR.64.TRANSCNT [UR4+0x2d800] ;  /* 0x02d80000ff0099b0 */ /* 0x000fee0008000a84 */
[----:B------:R-:W-:Y:S05]  /*16260*/  @P0 BRA.U.ANY `(.L_x_1208) ;  /* 0xfffffffd00e80947 */ /* 0x000fea000393ffff */
[----:B0-----:R-:W2:Y:S02]  /*16270*/  LDL.LU R2, [R1+0x24] ;  /* 0x0000240001027983 */ /* 0x001ea40000300800 */
        /* <DEDUP_REMOVED lines=9> */
[----:B------:R-:W1:Y:S03]  /*16310*/  SYNCS.PHASECHK.TRANS64.TRYWAIT P0, [R17+URZ+0x2d820], R0 ;  /* 0x02d82000110075a7 */ /* 0x000e66000800017f */
[----:B01----:R-:W-:Y:S05]  /*16320*/  @!P0 BRA `(.L_x_1210) ;  /* 0x0000004800b48947 */ /* 0x003fea0003800000 */
.L_x_1325:
[----:B------:R-:W-:Y:S05]  /*16330*/  BSYNC B0 ;  /* 0x0000000000007941 */ /* 0x000fea0003800000 */
.L_x_1209:
[----:B------:R-:W0:Y:S01]  /*16340*/  LDL R2, [R1+0x1c] ;  /* 0x00001c0001027983 */ /* 0x000e220000100800 */
[----:B------:R-:W-:Y:S01]  /*16350*/  BSSY B0, `(.L_x_1211) ;  /* 0x0000233000007945 */ /* 0x000fe20003800000 */
[----:B0-----:R-:W-:-:S05]  /*16360*/  VIADD R0, R2, 0xfffffffe ;  /* 0xfffffffe02007836 */ /* 0x001fca0000000000 */
[----:B------:R-:W-:-:S13]  /*16370*/  ISETP.GE.AND P0, PT, R0, R29, PT ;  /* 0x0000001d0000720c */ /* 0x000fda0003f06270 */
[----:B------:R-:W-:Y:S05]  /*16380*/  @!P0 BRA `(.L_x_1212) ;  /* 0x0000002000bc8947 */ /* 0x000fea0003800000 */
[----:B------:R-:W2:Y:S04]  /*16390*/  LDL.LU R2, [R1+0x30] ;  /* 0x0000300001027983 */ /* 0x000ea80000300800 */
[----:B------:R-:W3:Y:S04]  /*163a0*/  LDL.LU R6, [R1+0x18] ;  /* 0x0000180001067983 */ /* 0x000ee80000300800 */
[----:B------:R-:W4:Y:S04]  /*163b0*/  LDL.LU R3, [R1+0x3c] ;  /* 0x00003c0001037983 */ /* 0x000f280000300800 */
[----:B------:R-:W5:Y:S04]  /*163c0*/  LDL.LU R5, [R1+0x14] ;  /* 0x0000140001057983 */ /* 0x000f680000300800 */
[----:B------:R-:W5:Y:S01]  /*163d0*/  LDL.LU R4, [R1+0x40] ;  /* 0x0000400001047983 */ /* 0x000f620000300800 */
[----:B------:R-:W-:Y:S01]  /*163e0*/  BSSY B2, `(.L_x_1213) ;  /* 0x00000c3000027945 */ /* 0x000fe20003800000 */
[----:B--2---:R-:W-:-:S04]  /*163f0*/  VIADD R2, R2, 0x1 ;  /* 0x0000000102027836 */ /* 0x004fc80000000000 */
[----:B---3--:R-:W-:Y:S01]  /*16400*/  IMAD R2, R2, R6, RZ ;  /* 0x0000000602027224 */ /* 0x008fe200078e02ff */
[----:B----4-:R-:W-:-:S04]  /*16410*/  LOP3.LUT R3, RZ, R3, RZ, 0x33, !PT ;  /* 0x00000003ff037212 */ /* 0x010fc800078e33ff */
[----:B------:R-:W-:-:S04]  /*16420*/  LOP3.LUT R2, RZ, R2, RZ, 0x33, !PT ;  /* 0x00000002ff027212 */ /* 0x000fc800078e33ff */
[----:B-----5:R-:W-:Y:S02]  /*16430*/  VIADDMNMX R2, R2, -R5, R3, !PT ;  /* 0x8000000502027246 */ /* 0x020fe40007800103 */
[----:B------:R-:W-:-:S04]  /*16440*/  LOP3.LUT R3, RZ, R4, RZ, 0x33, !PT ;  /* 0x00000004ff037212 */ /* 0x000fc800078e33ff */
[----:B------:R-:W-:Y:S02]  /*16450*/  VIMNMX R6, R2, R3, !PT ;  /* 0x0000000302067248 */ /* 0x000fe40007fe0100 */
[----:B------:R-:W-:-:S04]  /*16460*/  LOP3.LUT R3, RZ, R29, RZ, 0x33, !PT ;  /* 0x0000001dff037212 */ /* 0x000fc800078e33ff */
[----:B------:R-:W-:Y:S02]  /*16470*/  VIADDMNMX R10, R6, 0x2, R3, !PT ;  /* 0x00000002060a7846 */ /* 0x000fe40007800103 */
[----:B------:R-:W-:-:S05]  /*16480*/  LOP3.LUT R3, RZ, R6, RZ, 0x33, !PT ;  /* 0x00000006ff037212 */ /* 0x000fca00078e33ff */
        /* <DEDUP_REMOVED lines=35> */
.L_x_1217:
[----:B------:R-:W-:Y:S01]  /*166c0*/  IMAD R3, R7, 0x8, R17 ;  /* 0x0000000807037824 */ /* 0x000fe200078e0211 */
[----:B------:R-:W-:Y:S01]  /*166d0*/  SHF.L.U32 R2, R9, 0x1f, RZ ;  /* 0x0000001f09027819 */ /* 0x000fe200000006ff */
[----:B------:R-:W-:Y:S03]  /*166e0*/  BSSY B3, `(.L_x_1218) ;  /* 0x0000003000037945 */ /* 0x000fe60003800000 */
[----:B------:R-:W1:Y:S02]  /*166f0*/  SYNCS.PHASECHK.TRANS64.TRYWAIT P0, [R3+URZ+0x2d840], R2 ;  /* 0x02d84002030075a7 */ /* 0x000e64000800017f */
[----:B-1----:R-:W-:Y:S05]  /*16700*/  @!P0 BRA `(.L_x_1219) ;  /* 0x0000004400d08947 */ /* 0x002fea0003800000 */
.L_x_1326:
[----:B------:R-:W-:Y:S05]  /*16710*/  BSYNC B3 ;  /* 0x0000000000037941 */ /* 0x000fea0003800000 */
.L_x_1218:
        /* <DEDUP_REMOVED lines=12> */
.L_x_1221:
[----:B------:R-:W-:Y:S05]  /*167e0*/  BSYNC B3 ;  /* 0x0000000000037941 */ /* 0x000fea0003800000 */
.L_x_1220:
        /* <DEDUP_REMOVED lines=11> */
.L_x_1222:
        /* <DEDUP_REMOVED lines=16> */
.L_x_1223:
        /* <DEDUP_REMOVED lines=16> */
.L_x_1224:
        /* <DEDUP_REMOVED lines=15> */
.L_x_1327:
[----:B------:R-:W-:Y:S05]  /*16b90*/  BSYNC B3 ;  /* 0x0000000000037941 */ /* 0x000fea0003800000 */
.L_x_1225:
        /* <DEDUP_REMOVED lines=12> */
.L_x_1228:
[----:B------:R-:W-:Y:S05]  /*16c60*/  BSYNC B3 ;  /* 0x0000000000037941 */ /* 0x000fea0003800000 */
.L_x_1227:
        /* <DEDUP_REMOVED lines=11> */
.L_x_1229:
        /* <DEDUP_REMOVED lines=15> */
.L_x_1230:
        /* <DEDUP_REMOVED lines=15> */
.L_x_1231:
        /* <DEDUP_REMOVED lines=12> */
.L_x_1216:
[----:B------:R-:W-:Y:S05]  /*16fc0*/  BSYNC B1 ;  /* 0x0000000000017941 */ /* 0x000fea0003800000 */
.L_x_1215:
[----:B------:R-:W2:Y:S01]  /*16fd0*/  LDL.LU R0, [R1+0x1c] ;  /* 0x00001c0001007983 */ /* 0x000ea20000300800 */
[----:B------:R-:W-:Y:S02]  /*16fe0*/  IMAD.MOV.U32 R18, RZ, RZ, R7 ;  /* 0x000000ffff127224 */ /* 0x000fe400078e0007 */
[----:B------:R-:W-:Y:S02]  /*16ff0*/  IMAD.MOV.U32 R28, RZ, RZ, R9 ;  /* 0x000000ffff1c7224 */ /* 0x000fe400078e0009 */
[----:B--2---:R-:W-:-:S07]  /*17000*/  VIADD R0, R0, 0xfffffffd ;  /* 0xfffffffd00007836 */ /* 0x004fce0000000000 */
.L_x_1214:
[----:B------:R-:W-:Y:S05]  /*17010*/  BSYNC B2 ;  /* 0x0000000000027941 */ /* 0x000fea0003800000 */
.L_x_1213:
[----:B------:R-:W-:-:S05]  /*17020*/  VIADD R3, R10, 0xfffffffe ;  /* 0xfffffffe0a037836 */ /* 0x000fca0000000000 */
[----:B------:R-:W-:-:S13]  /*17030*/  ISETP.NE.AND P0, PT, R3, R6, PT ;  /* 0x000000060300720c */ /* 0x000fda0003f05270 */
[----:B------:R-:W-:Y:S05]  /*17040*/  @!P0 BRA `(.L_x_1212) ;  /* 0x00000014008c8947 */ /* 0x000fea0003800000 */
[----:B------:R-:W-:-:S07]  /*17050*/  IMAD.MOV.U32 R4, RZ, RZ, R19 ;  /* 0x000000ffff047224 */ /* 0x000fce00078e0013 */
.L_x_1266:
        /* <DEDUP_REMOVED lines=32> */
.L_x_1234:
[----:B------:R-:W-:Y:S01]  /*17260*/  IMAD R3, R6, 0x8, R17 ;  /* 0x0000000806037824 */ /* 0x000fe200078e0211 */
[----:B------:R-:W-:Y:S01]  /*17270*/  SHF.L.U32 R2, R7, 0x1f, RZ ;  /* 0x0000001f07027819 */ /* 0x000fe200000006ff */
[----:B------:R-:W-:Y:S03]  /*17280*/  BSSY B2, `(.L_x_1235) ;  /* 0x0000003000027945 */ /* 0x000fe60003800000 */
[----:B------:R-:W1:Y:S02]  /*17290*/  SYNCS.PHASECHK.TRANS64.TRYWAIT P0, [R3+URZ+0x2d840], R2 ;  /* 0x02d84002030075a7 */ /* 0x000e64000800017f */
[----:B-1----:R-:W-:Y:S05]  /*172a0*/  @!P0 BRA `(.L_x_1236) ;  /* 0x0000003c00108947 */ /* 0x002fea0003800000 */
.L_x_1328:
[----:B------:R-:W-:Y:S05]  /*172b0*/  BSYNC B2 ;  /* 0x0000000000027941 */ /* 0x000fea0003800000 */
.L_x_1235:
        /* <DEDUP_REMOVED lines=12> */
.L_x_1238:
[----:B------:R-:W-:Y:S05]  /*17380*/  BSYNC B2 ;  /* 0x0000000000027941 */ /* 0x000fea0003800000 */
.L_x_1237:
        /* <DEDUP_REMOVED lines=11> */
.L_x_1239:
        /* <DEDUP_REMOVED lines=16> */
.L_x_1240:
        /* <DEDUP_REMOVED lines=16> */
.L_x_1241:
        /* <DEDUP_REMOVED lines=15> */
.L_x_1329:
[----:B------:R-:W-:Y:S05]  /*17730*/  BSYNC B2 ;  /* 0x0000000000027941 */ /* 0x000fea0003800000 */
.L_x_1242:
        /* <DEDUP_REMOVED lines=11> */
.L_x_1245:
[----:B------:R-:W-:Y:S05]  /*177f0*/  BSYNC B2 ;  /* 0x0000000000027941 */ /* 0x000fea0003800000 */
.L_x_1244:
        /* <DEDUP_REMOVED lines=10> */
.L_x_1246:
        /* <DEDUP_REMOVED lines=15> */
.L_x_1247:
        /* <DEDUP_REMOVED lines=15> */
.L_x_1248:
        /* <DEDUP_REMOVED lines=12> */
.L_x_1233:
[----:B------:R-:W-:Y:S05]  /*17b40*/  BSYNC B1 ;  /* 0x0000000000017941 */ /* 0x000fea0003800000 */
.L_x_1232:
        /* <DEDUP_REMOVED lines=32> */
.L_x_1251:
[----:B------:R-:W-:Y:S01]  /*17d50*/  IMAD R2, R18, 0x8, R17 ;  /* 0x0000000812027824 */ /* 0x000fe200078e0211 */
[----:B------:R-:W-:Y:S01]  /*17d60*/  SHF.L.U32 R3, R28, 0x1f, RZ ;  /* 0x0000001f1c037819 */ /* 0x000fe200000006ff */
[----:B------:R-:W-:Y:S03]  /*17d70*/  BSSY B2, `(.L_x_1252) ;  /* 0x0000003000027945 */ /* 0x000fe60003800000 */
[----:B------:R-:W1:Y:S02]  /*17d80*/  SYNCS.PHASECHK.TRANS64.TRYWAIT P0, [R2+URZ+0x2d840], R3 ;  /* 0x02d84003020075a7 */ /* 0x000e64000800017f */
[----:B-1----:R-:W-:Y:S05]  /*17d90*/  @!P0 BRA `(.L_x_1253) ;  /* 0x00000030007c8947 */ /* 0x002fea0003800000 */
.L_x_1330:
[----:B------:R-:W-:Y:S05]  /*17da0*/  BSYNC B2 ;  /* 0x0000000000027941 */ /* 0x000fea0003800000 */
.L_x_1252:
        /* <DEDUP_REMOVED lines=12> */
.L_x_1255:
[----:B------:R-:W-:Y:S05]  /*17e70*/  BSYNC B2 ;  /* 0x0000000000027941 */ /* 0x000fea0003800000 */
.L_x_1254:
        /* <DEDUP_REMOVED lines=12> */
.L_x_1256:
        /* <DEDUP_REMOVED lines=16> */
.L_x_1257:
        /* <DEDUP_REMOVED lines=16> */
.L_x_1258:
        /* <DEDUP_REMOVED lines=15> */
.L_x_1331:
[----:B------:R-:W-:Y:S05]  /*18230*/  BSYNC B2 ;  /* 0x0000000000027941 */ /* 0x000fea0003800000 */
.L_x_1259:
        /* <DEDUP_REMOVED lines=11> */
.L_x_1262:
[----:B------:R-:W-:Y:S05]  /*182f0*/  BSYNC B2 ;  /* 0x0000000000027941 */ /* 0x000fea0003800000 */
.L_x_1261:
        /* <DEDUP_REMOVED lines=10> */
.L_x_1263:
        /* <DEDUP_REMOVED lines=15> */
.L_x_1264:
        /* <DEDUP_REMOVED lines=15> */
.L_x_1265:
        /* <DEDUP_REMOVED lines=12> */
.L_x_1250:
[----:B------:R-:W-:Y:S05]  /*18640*/  BSYNC B1 ;  /* 0x0000000000017941 */ /* 0x000fea0003800000 */
.L_x_1249:
[----:B------:R-:W-:Y:S01]  /*18650*/  ISETP.GT.AND P0, PT, R9, R29, PT ;  /* 0x0000001d0900720c */ /* 0x000fe20003f04270 */
[----:B------:R-:W-:-:S12]  /*18660*/  VIADD R0, R0, 0xfffffffe ;  /* 0xfffffffe00007836 */ /* 0x000fd80000000000 */
[----:B------:R-:W-:Y:S05]  /*18670*/  @P0 BRA `(.L_x_1266) ;  /* 0xffffffe800780947 */ /* 0x000fea000383ffff */
.L_x_1212:
[----:B------:R-:W-:Y:S05]  /*18680*/  BSYNC B0 ;  /* 0x0000000000007941 */ /* 0x000fea0003800000 */
.L_x_1211:
[----:B------:R-:W0:Y:S01]  /*18690*/  S2R R2, SR_TID.X ;  /* 0x0000000000027919 */ /* 0x000e220000002100 */
[----:B------:R-:W-:Y:S01]  /*186a0*/  BSSY B0, `(.L_x_1267) ;  /* 0x0000010000007945 */ /* 0x000fe20003800000 */
[----:B0-----:R-:W-:-:S04]  /*186b0*/  LOP3.LUT R6, R2, 0x7f, RZ, 0xc0, !PT ;  /* 0x0000007f02067812 */ /* 0x001fc800078ec0ff */
[----:B------:R-:W-:-:S13]  /*186c0*/  ISETP.NE.AND P0, PT, R6, RZ, PT ;  /* 0x000000ff0600720c */ /* 0x000fda0003f05270 */
[----:B------:R-:W-:Y:S05]  /*186d0*/  @P0 BRA `(.L_x_1268) ;  /* 0x0000000000300947 */ /* 0x000fea0003800000 */
[----:B------:R-:W0:Y:S01]  /*186e0*/  S2R R5, SR_LANEID ;  /* 0x0000000000057919 */ /* 0x000e220000000000 */
[----:B------:R-:W-:Y:S01]  /*186f0*/  VOTEU.ANY UR4, UPT, PT ;  /* 0x0000000000047886 */ /* 0x000fe200038e0100 */
[----:B------:R-:W1:Y:S01]  /*18700*/  LDC.64 R2, c[0x0][0xc60] ;  /* 0x00031800ff027b82 */ /* 0x000e620000000a00 */
[----:B------:R-:W0:Y:S02]  /*18710*/  FLO.U32 R0, UR4 ;  /* 0x0000000400007d00 */ /* 0x000e2400080e0000 */
[----:B0-----:R-:W-:-:S06]  /*18720*/  ISETP.EQ.U32.AND P0, PT, R0, R5, PT ;  /* 0x000000050000720c */ /* 0x001fcc0003f02070 */
[----:B------:R-:W1:Y:S07]  /*18730*/  POPC R5, UR4 ;  /* 0x0000000400057d09 */ /* 0x000e6e0008000000 */
[----:B-1----:R-:W2:Y:S01]  /*18740*/  @P0 ATOMG.E.ADD.STRONG.GPU PT, R3, desc[UR52][R2.64], R5 ;  /* 0x00000005020309a8 */ /* 0x002ea200081ee1f4 */
[----:B------:R-:W0:Y:S02]  /*18750*/  S2R R4, SR_LTMASK ;  /* 0x0000000000047919 */ /* 0x000e240000003900 */
[----:B0-----:R-:W-:-:S04]  /*18760*/  LOP3.LUT R4, R4, UR4, RZ, 0xc0, !PT ;  /* 0x0000000404047c12 */ /* 0x001fc8000f8ec0ff */
[----:B------:R-:W0:Y:S01]  /*18770*/  POPC R7, R4 ;  /* 0x0000000400077309 */ /* 0x000e220000000000 */
[----:B--2---:R-:W0:Y:S02]  /*18780*/  SHFL.IDX PT, R0, R3, R0, 0x1f ;  /* 0x00001f0003007589 */ /* 0x004e2400000e0000 */
[----:B0-----:R-:W-:-:S07]  /*18790*/  IADD3 R24, R0, UR37, R7 ;  /* 0x0000002500187c10 */ /* 0x001fce000fffe007 */
.L_x_1268:
[----:B------:R-:W-:Y:S05]  /*187a0*/  BSYNC B0 ;  /* 0x0000000000007941 */ /* 0x000fea0003800000 */
.L_x_1267:
[----:B------:R-:W2:Y:S01]  /*187b0*/  LDL R0, [R1] ;  /* 0x0000000001007983 */ /* 0x000ea20000100800 */
[----:B------:R-:W-:Y:S01]  /*187c0*/  BSSY B0, `(.L_x_1269) ;  /* 0x0000046000007945 */ /* 0x000fe20003800000 */
[----:B--2---:R-:W-:-:S13]  /*187d0*/  LOP3.LUT P0, RZ, R0, 0x1, RZ, 0xc0, !PT ;  /* 0x0000000100ff7812 */ /* 0x004fda000780c0ff */
[----:B------:R-:W-:Y:S05]  /*187e0*/  @!P0 BRA `(.L_x_1270) ;  /* 0x00000004000c8947 */ /* 0x000fea0003800000 */
[----:B------:R-:W-:Y:S01]  /*187f0*/  IMAD R3, R18, 0x8, R17 ;  /* 0x0000000812037824 */ /* 0x000fe200078e0211 */
[----:B------:R-:W-:Y:S01]  /*18800*/  SHF.L.U32 R0, R28, 0x1f, RZ ;  /* 0x0000001f1c007819 */ /* 0x000fe200000006ff */
[----:B------:R-:W-:Y:S01]  /*18810*/  BSSY B1, `(.L_x_1271) ;  /* 0x0000004000017945 */ /* 0x000fe20003800000 */
[----:B------:R-:W-:Y:S02]  /*18820*/  ISETP.NE.AND P1, PT, R6, RZ, PT ;  /* 0x000000ff0600720c */ /* 0x000fe40003f25270 */
[----:B------:R-:W0:Y:S02]  /*18830*/  SYNCS.PHASECHK.TRANS64.TRYWAIT P0, [R3+URZ+0x2d860], R0 ;  /* 0x02d86000030075a7 */ /* 0x000e24000800017f */
[----:B0-----:R-:W-:Y:S09]  /*18840*/  @!P0 BRA `(.L_x_1272) ;  /* 0x0000002400f88947 */ /* 0x001ff20003800000 */
.L_x_1332:
[----:B------:R-:W-:Y:S05]  /*18850*/  BSYNC B1 ;  /* 0x0000000000017941 */ /* 0x000fea0003800000 */
.L_x_1271:
[----:B------:R-:W-:Y:S04]  /*18860*/  BSSY B1, `(.L_x_1273) ;  /* 0x0000009000017945 */ /* 0x000fe80003800000 */
[----:B------:R-:W-:Y:S05]  /*18870*/  @P1 BRA `(.L_x_1274) ;  /* 0x00000000001c1947 */ /* 0x000fea0003800000 */
[----:B------:R-:W1:Y:S01]  /*18880*/  S2R R2, SR_TID.X ;  /* 0x0000000000027919 */ /* 0x000e620000002100 */
[----:B0-----:R-:W-:-:S04]  /*18890*/  IMAD.MOV.U32 R0, RZ, RZ, 0x6000 ;  /* 0x00006000ff007424 */ /* 0x001fc800078e00ff */
[----:B------:R2:W-:Y:S01]  /*188a0*/  SYNCS.ARRIVE.TRANS64 RZ, [R3+URZ+0x2d850], R0 ;  /* 0x02d8500003ff79a7 */ /* 0x0005e2000800003f */
[----:B-1----:R-:W-:-:S04]  /*188b0*/  LOP3.LUT R2, R2, 0x1f, RZ, 0xc0, !PT ;  /* 0x0000001f02027812 */ /* 0x002fc800078ec0ff */
[----:B------:R-:W-:-:S13]  /*188c0*/  ISETP.NE.AND P0, PT, R2, RZ, PT ;  /* 0x000000ff0200720c */ /* 0x000fda0003f05270 */
[----:B--2---:R-:W-:Y:S05]  /*188d0*/  @!P0 BRA `(.L_x_1274) ;  /* 0x0000000000048947 */ /* 0x004fea0003800000 */
[----:B------:R-:W-:Y:S01]  /*188e0*/  BPT.TRAP 0x1 ;  /* 0x000000040000795c */ /* 0x000fe20000300000 */
.L_x_1274:
[----:B------:R-:W-:Y:S05]  /*188f0*/  BSYNC B1 ;  /* 0x0000000000017941 */ /* 0x000fea0003800000 */
.L_x_1273:
[----:B0-----:R-:W-:Y:S01]  /*18900*/  IMAD R0, R18, 0x6000, R17 ;  /* 0x0000600012007824 */ /* 0x001fe200078e0211 */
        /* <DEDUP_REMOVED lines=9> */
.L_x_1275:
        /* <DEDUP_REMOVED lines=10> */
[----:B------:R-:W-:Y:S01]  /*18a40*/  PLOP3.LUT P0, PT, PT, PT, PT, 0x80, 0x0 ;  /* 0x000000000000781c */ /* 0x000fe20003f0f070 */
[----:B------:R-:W-:Y:S01]  /*18a50*/  VIADD R3, R0, 0x2400 ;  /* 0x0000240000037836 */ /* 0x000fe20000000000 */
[----:B------:R-:W-:Y:S01]  /*18a60*/  UMOV UR6, 0x0 ;  /* 0x0000000000067882 */ /* 0x000fe20000000000 */
[----:B------:R-:W-:Y:S01]  /*18a70*/  UMOV UR7, 0x14f00000 ;  /* 0x14f0000000077882 */ /* 0x000fe20000000000 */
[----:B------:R-:W-:-:S09]  /*18a80*/  UMOV UR10, 0x20 ;  /* 0x00000020000a7882 */ /* 0x000fd20000000000 */
.L_x_1276:
        /* <DEDUP_REMOVED lines=15> */
.L_x_1277:
        /* <DEDUP_REMOVED lines=10> */
.L_x_1270:
[----:B------:R-:W-:Y:S05]  /*18c20*/  BSYNC B0 ;  /* 0x0000000000007941 */ /* 0x000fea0003800000 */
.L_x_1269:
[----:B------:R-:W-:-:S05]  /*18c30*/  VIADD R18, R18, 0x1 ;  /* 0x0000000112127836 */ /* 0x000fca0000000000 */
[----:B------:R-:W-:-:S04]  /*18c40*/  ISETP.NE.AND P0, PT, R18, 0x2, PT ;  /* 0x000000021200780c */ /* 0x000fc80003f05270 */
[----:B------:R-:W-:Y:S02]  /*18c50*/  SEL R3, RZ, 0x1, P0 ;  /* 0x00000001ff037807 */ /* 0x000fe40000000000 */
[----:B------:R-:W-:Y:S02]  /*18c60*/  SEL R18, R18, RZ, P0 ;  /* 0x000000ff12127207 */ /* 0x000fe40000000000 */
[----:B------:R-:W-:-:S07]  /*18c70*/  LOP3.LUT R28, R28, R3, RZ, 0x3c, !PT ;  /* 0x000000031c1c7212 */ /* 0x000fce00078e3cff */
.L_x_1193:
[----:B------:R-:W-:Y:S05]  /*18c80*/  BSYNC B7 ;  /* 0x0000000000077941 */ /* 0x000fea0003800000 */
.L_x_1191:
[----:B------:R-:W3:Y:S02]  /*18c90*/  LDL R0, [R1] ;  /* 0x0000000001007983 */ /* 0x000ee40000100800 */
[----:B---3--:R-:W-:-:S13]  /*18ca0*/  LOP3.LUT P0, RZ, R0, 0x2, RZ, 0xc0, !PT ;  /* 0x0000000200ff7812 */ /* 0x008fda000780c0ff */
        /* <DEDUP_REMOVED lines=10> */
.L_x_1278:
[----:B------:R-:W3:Y:S01]  /*18d50*/  S2R R0, SR_TID.X ;  /* 0x0000000000007919 */ /* 0x000ee20000002100 */
[----:B------:R-:W-:Y:S01]  /*18d60*/  UMOV UR4, 0xffffffff ;  /* 0xffffffff00047882 */ /* 0x000fe20000000000 */
[----:B---3--:R-:W-:-:S04]  /*18d70*/  LOP3.LUT R8, R0, 0x1f, RZ, 0xc0, !PT ;  /* 0x0000001f00087812 */ /* 0x008fc800078ec0ff */
[----:B------:R-:W-:Y:S01]  /*18d80*/  ISETP.NE.AND P0, PT, R8, 0x1f, PT ;  /* 0x0000001f0800780c */ /* 0x000fe20003f05270 */
[----:B------:R-:W-:-:S12]  /*18d90*/  BRA.DIV UR4, `(.L_x_1280) ;  /* 0x0000002204b87947 */ /* 0x000fd8000b800000 */
[----:B------:R-:W-:Y:S01]  /*18da0*/  IMAD.IADD R9, R27, 0x1, R8 ;  /* 0x000000011b097824 */ /* 0x000fe200078e0208 */
[----:B------:R-:W-:-:S04]  /*18db0*/  ULDC UR4, c[0x0][0xc3c] ;  /* 0x00030f0000047ab9 */ /* 0x000fc80000000800 */
[----:B------:R-:W-:-:S13]  /*18dc0*/  ISETP.GE.OR P1, PT, R9, UR4, !P0 ;  /* 0x0000000409007c0c */ /* 0x000fda000c726670 */
[----:B------:R-:W3:Y:S08]  /*18dd0*/  @!P1 LDC.64 R2, c[0x0][0xc80] ;  /* 0x00032000ff029b82 */ /* 0x000ef00000000a00 */
[----:B01----:R-:W0:Y:S01]  /*18de0*/  @!P1 LDC.64 R4, c[0x0][0xc78] ;  /* 0x00031e00ff049b82 */ /* 0x003e220000000a00 */
[----:B---3--:R-:W-:-:S05]  /*18df0*/  @!P1 IMAD.WIDE R2, R9, 0x4, R2 ;  /* 0x0000000409029825 */ /* 0x008fca00078e0202 */
[----:B------:R0:W3:Y:S02]  /*18e00*/  @!P1 LDG.E R7, desc[UR52][R2.64] ;  /* 0x0000003402079981 */ /* 0x0000e4000c1e1900 */
[----:B0-----:R-:W-:-:S05]  /*18e10*/  @!P1 IMAD.WIDE R2, R9, 0x4, R4 ;  /* 0x0000000409029825 */ /* 0x001fca00078e0204 */
[----:B------:R-:W4:Y:S01]  /*18e20*/  @!P1 LDG.E R4, desc[UR52][R2.64] ;  /* 0x0000003402049981 */ /* 0x000f22000c1e1900 */
        /* <DEDUP_REMOVED lines=9> */
[----:B---3--:R-:W-:Y:S02]  /*18ec0*/  @!P1 IMAD.MOV.U32 R25, RZ, RZ, R7 ;  /* 0x000000ffff199224 */ /* 0x008fe400078e0007 */
[----:B----4-:R-:W-:Y:S01]  /*18ed0*/  @!P1 IMAD.MOV.U32 R5, RZ, RZ, R4 ;  /* 0x000000ffff059224 */ /* 0x010fe200078e0004 */
        /* <DEDUP_REMOVED lines=18> */
.L_x_1342:
[----:B------:R-:W-:Y:S02]  /*19000*/  ULDC UR4, c[0x0][0xc38] ;  /* 0x00030e0000047ab9 */ /* 0x000fe40000000800 */
[----:B------:R-:W-:-:S04]  /*19010*/  IMAD.U32 R4, RZ, RZ, UR4 ;  /* 0x00000004ff047e24 */ /* 0x000fc8000f8e00ff */
[----:B-1----:R-:W-:-:S04]  /*19020*/  IMAD R3, R14, R4, RZ ;  /* 0x000000040e037224 */ /* 0x002fc800078e02ff */
[----:B------:R-:W-:-:S05]  /*19030*/  IMAD.IADD R6, R6, 0x1, R3 ;  /* 0x0000000106067824 */ /* 0x000fca00078e0203 */
[----:B------:R-:W-:-:S13]  /*19040*/  ISETP.GT.AND P6, PT, R6, R0, PT ;  /* 0x000000000600720c */ /* 0x000fda0003fc4270 */
[----:B------:R-:W-:Y:S05]  /*19050*/  @P6 BRA `(.L_x_1281) ;  /* 0x0000000000a46947 */ /* 0x000fea0003800000 */
.L_x_1284:
[----:B0-----:R-:W0:Y:S01]  /*19060*/  LDC R2, c[0x0][0xc3c] ;  /* 0x00030f00ff027b82 */ /* 0x001e220000000800 */
[----:B------:R-:W-:-:S05]  /*19070*/  VIADD R27, R27, 0x1f ;  /* 0x0000001f1b1b7836 */ /* 0x000fca0000000000 */
[----:B0-----:R-:W-:-:S13]  /*19080*/  ISETP.GE.AND P6, PT, R27, R2, PT ;  /* 0x000000021b00720c */ /* 0x001fda0003fc6270 */
[----:B------:R-:W-:Y:S05]  /*19090*/  @P6 BRA `(.L_x_1282) ;  /* 0x0000000800bc6947 */ /* 0x000fea0003800000 */
[----:B------:R-:W0:Y:S01]  /*190a0*/  S2R R3, SR_TID.X ;  /* 0x0000000000037919 */ /* 0x000e220000002100 */
[----:B------:R-:W-:Y:S01]  /*190b0*/  IMAD.MOV.U32 R25, RZ, RZ, RZ ;  /* 0x000000ffff197224 */ /* 0x000fe200078e00ff */
[----:B0-----:R-:W-:-:S05]  /*190c0*/  LOP3.LUT R3, R3, 0x1f, RZ, 0xc0, !PT ;  /* 0x0000001f03037812 */ /* 0x001fca00078ec0ff */
[----:B------:R-:W-:-:S05]  /*190d0*/  IMAD.IADD R7, R27, 0x1, R3 ;  /* 0x000000011b077824 */ /* 0x000fca00078e0203 */
[----:B------:R-:W-:-:S13]  /*190e0*/  ISETP.GE.OR P6, PT, R7, R2, !P0 ;  /* 0x000000020700720c */ /* 0x000fda00047c6670 */
[----:B------:R-:W0:Y:S08]  /*190f0*/  @!P6 LDC.64 R2, c[0x0][0xc80] ;  /* 0x00032000ff02eb82 */ /* 0x000e300000000a00 */
[----:B------:R-:W1:Y:S01]  /*19100*/  @!P6 LDC.64 R4, c[0x0][0xc78] ;  /* 0x00031e00ff04eb82 */ /* 0x000e620000000a00 */
[----:B0-----:R-:W-:-:S05]  /*19110*/  @!P6 IMAD.WIDE R2, R7, 0x4, R2 ;  /* 0x000000040702e825 */ /* 0x001fca00078e0202 */
[----:B------:R1:W3:Y:S02]  /*19120*/  @!P6 LDG.E R25, desc[UR52][R2.64] ;  /* 0x000000340219e981 */ /* 0x0002e4000c1e1900 */
[----:B-1----:R-:W-:-:S04]  /*19130*/  @!P6 IMAD.WIDE R2, R7, 0x4, R4 ;  /* 0x000000040702e825 */ /* 0x002fc800078e0204 */
[----:B------:R-:W-:-:S06]  /*19140*/  IMAD.MOV.U32 R5, RZ, RZ, RZ ;  /* 0x000000ffff057224 */ /* 0x000fcc00078e00ff */
[----:B------:R-:W3:Y:S01]  /*19150*/  @!P6 LDG.E R5, desc[UR52][R2.64] ;  /* 0x000000340205e981 */ /* 0x000ee2000c1e1900 */
[----:B------:R-:W-:Y:S01]  /*19160*/  UMOV UR4, 0xffffffff ;  /* 0xffffffff00047882 */ /* 0x000fe20000000000 */
[----:B---3--:R-:W-:Y:S02]  /*19170*/  IMAD R13, R5, R25, RZ ;  /* 0x00000019050d7224 */ /* 0x008fe400078e02ff */
        /* <DEDUP_REMOVED lines=17> */
.L_x_1350:
[----:B------:R-:W-:Y:S02]  /*19290*/  ULDC UR4, c[0x0][0xc38] ;  /* 0x00030e0000047ab9 */ /* 0x000fe40000000800 */
[----:B------:R-:W-:-:S04]  /*192a0*/  IMAD.U32 R4, RZ, RZ, UR4 ;  /* 0x00000004ff047e24 */ /* 0x000fc8000f8e00ff */
[----:B-1----:R-:W-:-:S04]  /*192b0*/  IMAD R3, R14, R4, RZ ;  /* 0x000000040e037224 */ /* 0x002fc800078e02ff */
[----:B------:R-:W-:-:S05]  /*192c0*/  IMAD.IADD R6, R3, 0x1, R6 ;  /* 0x0000000103067824 */ /* 0x000fca00078e0206 */
[----:B------:R-:W-:-:S13]  /*192d0*/  ISETP.GT.AND P6, PT, R6, R0, PT ;  /* 0x000000000600720c */ /* 0x000fda0003fc4270 */
[----:B------:R-:W-:Y:S05]  /*192e0*/  @!P6 BRA `(.L_x_1284) ;  /* 0xfffffffc005ce947 */ /* 0x000fea000383ffff */
.L_x_1281:
[----:B------:R-:W-:Y:S01]  /*192f0*/  IMAD.IADD R6, R6, 0x1, -R3 ;  /* 0x0000000106067824 */ /* 0x000fe200078e0a03 */
[----:B------:R-:W-:-:S03]  /*19300*/  UMOV UR4, 0xffffffff ;  /* 0xffffffff00047882 */ /* 0x000fc60000000000 */
[----:B------:R-:W-:-:S05]  /*19310*/  IMAD R3, R2, R4, R6 ;  /* 0x0000000402037224 */ /* 0x000fca00078e0206 */
[----:B------:R-:W-:Y:S01]  /*19320*/  ISETP.GT.AND P6, PT, R3, R0, PT ;  /* 0x000000000300720c */ /* 0x000fe20003fc4270 */
[----:B------:R-:W-:-:S12]  /*19330*/  BRA.DIV UR4, `(.L_x_1285) ;  /* 0x0000002604407947 */ /* 0x000fd8000b800000 */
[----:B------:R-:W-:-:S04]  /*19340*/  VOTE.ANY R3, PT, !P6 ;  /* 0x0000000000037806 */ /* 0x000fc800070e0100 */
[----:B------:R-:W1:Y:S02]  /*19350*/  POPC R7, R3 ;  /* 0x0000000300077309 */ /* 0x000e640000000000 */
[----:B-1----:R1:W3:Y:S01]  /*19360*/  SHFL.IDX PT, R25, R25, R7, 0x1f ;  /* 0x00001f0719197589 */ /* 0x0022e200000e0000 */
[----:B------:R-:W-:-:S03]  /*19370*/  IMAD.IADD R27, R7, 0x1, R27 ;  /* 0x00000001071b7824 */ /* 0x000fc600078e021b */
[----:B------:R1:W4:Y:S04]  /*19380*/  SHFL.IDX PT, R5, R5, R7, 0x1f ;  /* 0x00001f0705057589 */ /* 0x00032800000e0000 */
.L_x_1355:
[----:B------:R-:W-:-:S13]  /*19390*/  ISETP.NE.AND P0, PT, R3, RZ, PT ;  /* 0x000000ff0300720c */ /* 0x000fda0003f05270 */
[----:B------:R-:W-:Y:S05]  /*193a0*/  @!P0 BRA `(.L_x_1286) ;  /* 0x0000000000108947 */ /* 0x000fea0003800000 */
[----:B------:R-:W-:Y:S01]  /*193b0*/  UMOV UR4, 0xffffffff ;  /* 0xffffffff00047882 */ /* 0x000fe20000000000 */
[----:B--2---:R-:W-:Y:S02]  /*193c0*/  VIADD R12, R7, 0xffffffff ;  /* 0xffffffff070c7836 */ /* 0x004fe40000000000 */
[----:B------:R-:W-:Y:S05]  /*193d0*/  BRA.DIV UR4, `(.L_x_1287) ;  /* 0x0000002604787947 */ /* 0x000fea000b800000 */
[----:B------:R2:W0:Y:S02]  /*193e0*/  SHFL.IDX PT, R24, R2, R12, 0x1f ;  /* 0x00001f0c02187589 */ /* 0x00042400000e0000 */
.L_x_1286:
[----:B----4-:R-:W-:Y:S01]  /*193f0*/  ISETP.NE.AND P0, PT, R5, 0x1, PT ;  /* 0x000000010500780c */ /* 0x010fe20003f05270 */
[----:B0-----:R-:W-:-:S04]  /*19400*/  IMAD R24, R24, R4, R6 ;  /* 0x0000000418187224 */ /* 0x001fc800078e0206 */
[----:B------:R-:W-:-:S08]  /*19410*/  IMAD.IADD R0, R0, 0x1, -R24 ;  /* 0x0000000100007824 */ /* 0x000fd000078e0a18 */
[----:B------:R-:W-:Y:S05]  /*19420*/  @!P0 BRA `(.L_x_1288) ;  /* 0x0000000000dc8947 */ /* 0x000fea0003800000 */
[----:B---3--:R-:W-:Y:S01]  /*19430*/  IABS R4, R25 ;  /* 0x0000001900047213 */ /* 0x008fe20000000000 */
[----:B--2---:R-:W-:Y:S01]  /*19440*/  IMAD.MOV.U32 R2, RZ, RZ, RZ ;  /* 0x000000ffff027224 */ /* 0x004fe200078e00ff */
[----:B------:R-:W-:Y:S02]  /*19450*/  IABS R6, R5 ;  /* 0x0000000500067213 */ /* 0x000fe40000000000 */
[----:B-1----:R-:W0:Y:S08]  /*19460*/  I2F.RP R7, R4 ;  /* 0x0000000400077306 */ /* 0x002e300000209400 */
[----:B------:R-:W-:Y:S08]  /*19470*/  I2F.RP R10, R6 ;  /* 0x00000006000a7306 */ /* 0x000ff00000209400 */
[----:B0-----:R-:W0:Y:S02]  /*19480*/  MUFU.RCP R7, R7 ;  /* 0x0000000700077308 */ /* 0x001e240000001000 */
[----:B0-----:R-:W-:-:S06]  /*19490*/  VIADD R3, R7, 0xffffffe ;  /* 0x0ffffffe07037836 */ /* 0x001fcc0000000000 */
[----:B------:R-:W0:Y:S02]  /*194a0*/  F2I.FTZ.U32.TRUNC.NTZ R3, R3 ;  /* 0x0000000300037305 */ /* 0x000e24000021f000 */
[----:B0-----:R-:W-:-:S04]  /*194b0*/  IMAD.MOV R9, RZ, RZ, -R3 ;  /* 0x000000ffff097224 */ /* 0x001fc800078e0a03 */
[----:B------:R-:W-:-:S04]  /*194c0*/  IMAD R9, R9, R4, RZ ;  /* 0x0000000409097224 */ /* 0x000fc800078e02ff */
[----:B------:R-:W-:Y:S01]  /*194d0*/  IMAD.HI.U32 R8, R3, R9, R2 ;  /* 0x0000000903087227 */ /* 0x000fe200078e0002 */
[----:B------:R-:W-:Y:S01]  /*194e0*/  IABS R9, R0 ;  /* 0x0000000000097213 */ /* 0x000fe20000000000 */
[----:B------:R-:W0:Y:S01]  /*194f0*/  MUFU.RCP R2, R10 ;  /* 0x0000000a00027308 */ /* 0x000e220000001000 */
[----:B------:R-:W-:-:S03]  /*19500*/  IABS R3, R25 ;  /* 0x0000001900037213 */ /* 0x000fc60000000000 */
[----:B------:R-:W-:-:S04]  /*19510*/  IMAD.HI.U32 R7, R8, R9, RZ ;  /* 0x0000000908077227 */ /* 0x000fc800078e00ff */
[----:B------:R-:W-:-:S04]  /*19520*/  IMAD.MOV R12, RZ, RZ, -R3 ;  /* 0x000000ffff0c7224 */ /* 0x000fc800078e0a03 */
[----:B------:R-:W-:Y:S02]  /*19530*/  IMAD R9, R7, R12, R9 ;  /* 0x0000000c07097224 */ /* 0x000fe400078e0209 */
[----:B0-----:R-:W-:-:S03]  /*19540*/  VIADD R3, R2, 0xffffffe ;  /* 0x0ffffffe02037836 */ /* 0x001fc60000000000 */
[----:B------:R-:W-:Y:S01]  /*19550*/  ISETP.GT.U32.AND P1, PT, R4, R9, PT ;  /* 0x000000090400720c */ /* 0x000fe20003f24070 */
[----:B------:R-:W-:Y:S02]  /*19560*/  IMAD.MOV.U32 R2, RZ, RZ, RZ ;  /* 0x000000ffff027224 */ /* 0x000fe400078e00ff */
[----:B------:R-:W0:Y:S10]  /*19570*/  F2I.FTZ.U32.TRUNC.NTZ R3, R3 ;  /* 0x0000000300037305 */ /* 0x000e34000021f000 */
[----:B------:R-:W-:-:S02]  /*19580*/  @!P1 IMAD.IADD R9, R9, 0x1, -R4 ;  /* 0x0000000109099824 */ /* 0x000fc400078e0a04 */
[----:B------:R-:W-:Y:S01]  /*19590*/  @!P1 VIADD R7, R7, 0x1 ;  /* 0x0000000107079836 */ /* 0x000fe20000000000 */
[----:B------:R-:W-:Y:S02]  /*195a0*/  ISETP.NE.AND P1, PT, R25, RZ, PT ;  /* 0x000000ff1900720c */ /* 0x000fe40003f25270 */
[----:B------:R-:W-:Y:S01]  /*195b0*/  ISETP.GE.U32.AND P0, PT, R9, R4, PT ;  /* 0x000000040900720c */ /* 0x000fe20003f06070 */
[----:B0-----:R-:W-:-:S04]  /*195c0*/  IMAD.MOV R9, RZ, RZ, -R3 ;  /* 0x000000ffff097224 */ /* 0x001fc800078e0a03 */
[----:B------:R-:W-:-:S04]  /*195d0*/  IMAD R9, R9, R6, RZ ;  /* 0x0000000609097224 */ /* 0x000fc800078e02ff */
[----:B------:R-:W-:Y:S01]  /*195e0*/  IMAD.HI.U32 R4, R3, R9, R2 ;  /* 0x0000000903047227 */ /* 0x000fe200078e0002 */
[----:B------:R-:W-:-:S03]  /*195f0*/  LOP3.LUT R2, R0, R25, RZ, 0x3c, !PT ;  /* 0x0000001900027212 */ /* 0x000fc600078e3cff */
[----:B------:R-:W-:Y:S01]  /*19600*/  @P0 VIADD R7, R7, 0x1 ;  /* 0x0000000107070836 */ /* 0x000fe20000000000 */
[----:B------:R-:W-:Y:S02]  /*19610*/  ISETP.GE.AND P2, PT, R2, RZ, PT ;  /* 0x000000ff0200720c */ /* 0x000fe40003f46270 */
[----:B------:R-:W-:-:S05]  /*19620*/  IABS R2, R5 ;  /* 0x0000000500027213 */ /* 0x000fca0000000000 */
[----:B------:R-:W-:-:S06]  /*19630*/  IMAD.MOV R2, RZ, RZ, -R2 ;  /* 0x000000ffff027224 */ /* 0x000fcc00078e0a02 */
[----:B------:R-:W-:Y:S01]  /*19640*/  @!P2 IMAD.MOV R7, RZ, RZ, -R7 ;  /* 0x000000ffff07a224 */ /* 0x000fe200078e0a07 */
[----:B------:R-:W-:-:S04]  /*19650*/  @!P1 LOP3.LUT R7, RZ, R25, RZ, 0x33, !PT ;  /* 0x00000019ff079212 */ /* 0x000fc800078e33ff */
[----:B------:R-:W-:-:S05]  /*19660*/  IABS R3, R7 ;  /* 0x0000000700037213 */ /* 0x000fca0000000000 */
        /* <DEDUP_REMOVED lines=9> */
[----:B------:R-:W-:-:S04]  /*19700*/  IMAD.MOV R3, RZ, RZ, -R7 ;  /* 0x000000ffff037224 */ /* 0x000fc800078e0a07 */
[----:B------:R-:W-:-:S08]  /*19710*/  IMAD R3, R25, R3, R0 ;  /* 0x0000000319037224 */ /* 0x000fd000078e0200 */
[----:B------:R-:W-:-:S04]  /*19720*/  @P0 VIADD R4, R4, 0x1 ;  /* 0x0000000104040836 */ /* 0x000fc80000000000 */
[----:B------:R-:W-:Y:S01]  /*19730*/  @!P2 IMAD.MOV R4, RZ, RZ, -R4 ;  /* 0x000000ffff04a224 */ /* 0x000fe200078e0a04 */
[----:B------:R-:W-:-:S05]  /*19740*/  @!P1 LOP3.LUT R4, RZ, R5, RZ, 0x33, !PT ;  /* 0x00000005ff049212 */ /* 0x000fca00078e33ff */
[--C-:B------:R-:W-:Y:S02]  /*19750*/  IMAD.MOV R2, RZ, RZ, -R4.reuse ;  /* 0x000000ffff027224 */ /* 0x100fe400078e0a04 */
[C---:B------:R-:W-:Y:S02]  /*19760*/  IMAD R4, R5.reuse, 0x1000000, R4 ;  /* 0x0100000005047824 */ /* 0x040fe400078e0204 */
[----:B------:R-:W-:-:S04]  /*19770*/  IMAD R5, R5, R2, R7 ;  /* 0x0000000205057224 */ /* 0x000fc800078e0207 */
[----:B------:R-:W-:Y:S01]  /*19780*/  IMAD R26, R5, 0x10000, R4 ;  /* 0x00010000051a7824 */ /* 0x000fe200078e0204 */
[----:B------:R-:W-:Y:S06]  /*19790*/  BRA `(.L_x_1289) ;  /* 0x0000000000f07947 */ /* 0x000fec0003800000 */
.L_x_1288:
[----:B--2---:R-:W0:Y:S02]  /*197a0*/  LDC.64 R2, c[0x0][0xc90] ;  /* 0x00032400ff027b82 */ /* 0x004e240000000a00 */
[----:B0-----:R-:W-:-:S05]  /*197b0*/  IMAD.WIDE R2, R27, 0x4, R2 ;  /* 0x000000041b027825 */ /* 0x001fca00078e0202 */
[----:B------:R0:W3:Y:S02]  /*197c0*/  LDG.E R6, desc[UR52][R2.64] ;  /* 0x0000003402067981 */ /* 0x0000e4000c1e1900 */
[----:B0-----:R-:W-:Y:S02]  /*197d0*/  IMAD.MOV.U32 R2, RZ, RZ, RZ ;  /* 0x000000ffff027224 */ /* 0x001fe400078e00ff */
[----:B---3--:R-:W-:-:S05]  /*197e0*/  IMAD R5, R25, R6, RZ ;  /* 0x0000000619057224 */ /* 0x008fca00078e02ff */
[----:B-1----:R-:W-:-:S04]  /*197f0*/  IABS R7, R5 ;  /* 0x0000000500077213 */ /* 0x002fc80000000000 */
[----:B------:R-:W0:Y:S08]  /*19800*/  I2F.RP R8, R7 ;  /* 0x0000000700087306 */ /* 0x000e300000209400 */
[----:B0-----:R-:W0:Y:S02]  /*19810*/  MUFU.RCP R8, R8 ;  /* 0x0000000800087308 */ /* 0x001e240000001000 */
[----:B0-----:R-:W-:-:S06]  /*19820*/  VIADD R9, R8, 0xffffffe ;  /* 0x0ffffffe08097836 */ /* 0x001fcc0000000000 */
[----:B------:R-:W0:Y:S02]  /*19830*/  F2I.FTZ.U32.TRUNC.NTZ R3, R9 ;  /* 0x0000000900037305 */ /* 0x000e24000021f000 */
[----:B0-----:R-:W-:-:S04]  /*19840*/  IMAD.MOV R10, RZ, RZ, -R3 ;  /* 0x000000ffff0a7224 */ /* 0x001fc800078e0a03 */
[----:B------:R-:W-:Y:S01]  /*19850*/  IMAD R11, R10, R7, RZ ;  /* 0x000000070a0b7224 */ /* 0x000fe200078e02ff */
[----:B------:R-:W-:-:S03]  /*19860*/  IABS R10, R5 ;  /* 0x00000005000a7213 */ /* 0x000fc60000000000 */
[----:B------:R-:W-:Y:S01]  /*19870*/  IMAD.HI.U32 R2, R3, R11, R2 ;  /* 0x0000000b03027227 */ /* 0x000fe200078e0002 */
[----:B------:R-:W-:-:S03]  /*19880*/  IABS R3, R0 ;  /* 0x0000000000037213 */ /* 0x000fc60000000000 */
        /* <DEDUP_REMOVED lines=16> */
[----:B------:R-:W-:-:S03]  /*19990*/  IMAD R0, R5, R9, R0 ;  /* 0x0000000905007224 */ /* 0x000fc600078e0200 */
[----:B------:R-:W-:-:S04]  /*199a0*/  VIADDMNMX R4, R3, R4, R6, PT ;  /* 0x0000000403047246 */ /* 0x000fc80003800106 */
[----:B------:R-:W-:-:S04]  /*199b0*/  IABS R6, R4 ;  /* 0x0000000400067213 */ /* 0x000fc80000000000 */
[----:B------:R-:W0:Y:S08]  /*199c0*/  I2F.RP R8, R6 ;  /* 0x0000000600087306 */ /* 0x000e300000209400 */
[----:B0-----:R-:W0:Y:S02]  /*199d0*/  MUFU.RCP R8, R8 ;  /* 0x0000000800087308 */ /* 0x001e240000001000 */
[----:B0-----:R-:W-:Y:S01]  /*199e0*/  VIADD R2, R8, 0xffffffe ;  /* 0x0ffffffe08027836 */ /* 0x001fe20000000000 */
[----:B------:R-:W-:-:S05]  /*199f0*/  IABS R8, R0 ;  /* 0x0000000000087213 */ /* 0x000fca0000000000 */
[----:B------:R0:W1:Y:S02]  /*19a00*/  F2I.FTZ.U32.TRUNC.NTZ R3, R2 ;  /* 0x0000000200037305 */ /* 0x000064000021f000 */
[----:B0-----:R-:W-:Y:S02]  /*19a10*/  IMAD.MOV.U32 R2, RZ, RZ, RZ ;  /* 0x000000ffff027224 */ /* 0x001fe400078e00ff */
[----:B-1----:R-:W-:-:S04]  /*19a20*/  IMAD.MOV R5, RZ, RZ, -R3 ;  /* 0x000000ffff057224 */ /* 0x002fc800078e0a03 */
[----:B------:R-:W-:-:S04]  /*19a30*/  IMAD R5, R5, R6, RZ ;  /* 0x0000000605057224 */ /* 0x000fc800078e02ff */
[----:B------:R-:W-:Y:S01]  /*19a40*/  IMAD.HI.U32 R3, R3, R5, R2 ;  /* 0x0000000503037227 */ /* 0x000fe200078e0002 */
[-C--:B------:R-:W-:Y:S02]  /*19a50*/  IABS R5, R4.reuse ;  /* 0x0000000400057213 */ /* 0x080fe40000000000 */
[----:B------:R-:W-:Y:S02]  /*19a60*/  LOP3.LUT R2, R0, R4, RZ, 0x3c, !PT ;  /* 0x0000000400027212 */ /* 0x000fe400078e3cff */
[----:B------:R-:W-:Y:S01]  /*19a70*/  IADD3 R0, R7, 0x1000000, R0 ;  /* 0x0100000007007810 */ /* 0x000fe20007ffe000 */
[----:B------:R-:W-:Y:S01]  /*19a80*/  IMAD.MOV R5, RZ, RZ, -R5 ;  /* 0x000000ffff057224 */ /* 0x000fe200078e0a05 */
[----:B------:R-:W-:Y:S01]  /*19a90*/  ISETP.GE.AND P2, PT, R2, RZ, PT ;  /* 0x000000ff0200720c */ /* 0x000fe20003f46270 */
        /* <DEDUP_REMOVED lines=9> */
[----:B------:R-:W-:Y:S01]  /*19b30*/  @!P1 LOP3.LUT R3, RZ, R4, RZ, 0x33, !PT ;  /* 0x00000004ff039212 */ /* 0x000fe200078e33ff */
[----:B------:R-:W-:-:S04]  /*19b40*/  IMAD.MOV R4, RZ, RZ, -R4 ;  /* 0x000000ffff047224 */ /* 0x000fc800078e0a04 */
[----:B------:R-:W-:-:S07]  /*19b50*/  IMAD R26, R3, R4, R0 ;  /* 0x00000004031a7224 */ /* 0x000fce00078e0200 */
.L_x_1289:
[----:B------:R-:W-:-:S05]  /*19b60*/  LOP3.LUT R0, RZ, R3, RZ, 0x33, !PT ;  /* 0x00000003ff007212 */ /* 0x000fca00078e33ff */
[----:B------:R-:W-:Y:S01]  /*19b70*/  IMAD.IADD R25, R25, 0x1, R0 ;  /* 0x0000000119197824 */ /* 0x000fe200078e0200 */
[----:B------:R-:W-:Y:S06]  /*19b80*/  BRA `(.L_x_1290) ;  /* 0x00000000001c7947 */ /* 0x000fec0003800000 */
.L_x_1282:
[----:B------:R-:W-:Y:S01]  /*19b90*/  UMOV UR4, URZ ;  /* 0x0000003f00047c82 */ /* 0x000fe20008000000 */
[----:B------:R-:W-:Y:S01]  /*19ba0*/  UMOV UR5, URZ ;  /* 0x0000003f00057c82 */ /* 0x000fe20008000000 */
[----:B------:R-:W-:Y:S01]  /*19bb0*/  ULDC UR6, c[0x0][0xc3c] ;  /* 0x00030f0000067ab9 */ /* 0x000fe20000000800 */
[----:B------:R-:W-:Y:S02]  /*19bc0*/  IMAD.MOV.U32 R24, RZ, RZ, R0 ;  /* 0x000000ffff187224 */ /* 0x000fe400078e0000 */
[----:B------:R-:W-:Y:S02]  /*19bd0*/  IMAD.U32 R25, RZ, RZ, UR4 ;  /* 0x00000004ff197e24 */ /* 0x000fe4000f8e00ff */
[----:B------:R-:W-:Y:S02]  /*19be0*/  IMAD.U32 R26, RZ, RZ, UR5 ;  /* 0x00000005ff1a7e24 */ /* 0x000fe4000f8e00ff */
[----:B------:R-:W-:-:S07]  /*19bf0*/  IMAD.U32 R27, RZ, RZ, UR6 ;  /* 0x00000006ff1b7e24 */ /* 0x000fce000f8e00ff */
.L_x_1290:
[----:B------:R-:W0:Y:S01]  /*19c00*/  S2R R0, SR_TID.X ;  /* 0x0000000000007919 */ /* 0x000e220000002100 */
[----:B------:R-:W-:Y:S05]  /*19c10*/  WARPSYNC.ALL ;  /* 0x0000000000007948 */ /* 0x000fea0003800000 */
[----:B------:R-:W-:Y:S01]  /*19c20*/  BAR.SYNC.DEFER_BLOCKING 0x4, 0x200 ;  /* 0x0108000000007b1d */ /* 0x000fe20000010000 */
[----:B0-----:R-:W-:-:S04]  /*19c30*/  LOP3.LUT R0, R0, 0x1f, RZ, 0xc0, !PT ;  /* 0x0000001f00007812 */ /* 0x001fc800078ec0ff */
[----:B------:R-:W-:-:S13]  /*19c40*/  ISETP.NE.AND P0, PT, R0, RZ, PT ;  /* 0x000000ff0000720c */ /* 0x000fda0003f05270 */
[----:B------:R-:W0:Y:S01]  /*19c50*/  @!P0 S2R R3, SR_CgaCtaId ;  /* 0x0000000000038919 */ /* 0x000e220000008800 */
[----:B------:R-:W-:-:S04]  /*19c60*/  @!P0 MOV R0, 0x400 ;  /* 0x0000040000008802 */ /* 0x000fc80000000f00 */
[----:B0-----:R-:W-:-:S05]  /*19c70*/  @!P0 LEA R17, R3, R0, 0x18 ;  /* 0x0000000003118211 */ /* 0x001fca00078ec0ff */
[----:B------:R0:W-:Y:S01]  /*19c80*/  @!P0 STS.128 [R17+0x2d8d0], R24 ;  /* 0x02d8d01811008388 */ /* 0x0001e20000000c00 */
[----:B------:R-:W-:Y:S06]  /*19c90*/  BAR.ARV 0x5, 0x200 ;  /* 0x0148000000007b1d */ /* 0x000fec0000002000 */
.L_x_1279:
[----:B------:R-:W-:Y:S02]  /*19ca0*/  ULDC UR4, c[0x0][0xc3c] ;  /* 0x00030f0000047ab9 */ /* 0x000fe40000000800 */
[----:B----4-:R-:W-:-:S13]  /*19cb0*/  ISETP.GE.AND P0, PT, R27, UR4, PT ;  /* 0x000000041b007c0c */ /* 0x010fda000bf06270 */
[----:B------:R-:W-:Y:S05]  /*19cc0*/  @!P0 BRA `(.L_x_1291) ;  /* 0xffffffa000988947 */ /* 0x000fea000383ffff */
[----:B------:R-:W-:Y:S05]  /*19cd0*/  BSYNC B8 ;  /* 0x0000000000087941 */ /* 0x000fea0003800000 */
.L_x_1177:
[----:B--2---:R-:W2:Y:S01]  /*19ce0*/  LDL.LU R0, [R1+0x24] ;  /* 0x0000240001007983 */ /* 0x004ea20000300800 */
[----:B------:R-:W-:Y:S01]  /*19cf0*/  BSSY B0, `(.L_x_1292) ;  /* 0x000000b000007945 */ /* 0x000fe20003800000 */
[----:B0-----:R-:W0:Y:S01]  /*19d00*/  S2R R5, SR_CgaCtaId ;  /* 0x0000000000057919 */ /* 0x001e220000008800 */
        /* <DEDUP_REMOVED lines=9> */
.L_x_1358:
[----:B------:R-:W-:Y:S05]  /*19da0*/  BSYNC B0 ;  /* 0x0000000000007941 */ /* 0x000fea0003800000 */
.L_x_1292:
[----:B------:R-:W-:-:S03]  /*19db0*/  UMOV UR4, 0xffffffff ;  /* 0xffffffff00047882 */ /* 0x000fc60000000000 */
[----:B------:R-:W-:Y:S05]  /*19dc0*/  BRA.DIV UR4, `(.L_x_1294) ;  /* 0x0000001e04387947 */ /* 0x000fea000b800000 */
[----:B0-----:R-:W0:Y:S02]  /*19dd0*/  S2R R0, SR_TID.X ;  /* 0x0000000000007919 */ /* 0x001e240000002100 */
[----:B0-----:R-:W-:-:S04]  /*19de0*/  SHF.R.U32.HI R0, RZ, 0x5, R0 ;  /* 0x00000005ff007819 */ /* 0x001fc80000011600 */
[----:B------:R-:W-:-:S05]  /*19df0*/  LOP3.LUT R0, R0, 0x3, RZ, 0xc0, !PT ;  /* 0x0000000300007812 */ /* 0x000fca00078ec0ff */
[----:B------:R0:W2:Y:S02]  /*19e00*/  SHFL.IDX PT, R14, R0, RZ, 0x1f ;  /* 0x00001fff000e7589 */ /* 0x0000a400000e0000 */
.L_x_1361:
[----:B--2---:R-:W-:Y:S01]  /*19e10*/  ISETP.NE.AND P0, PT, R14, RZ, PT ;  /* 0x000000ff0e00720c */ /* 0x004fe20003f05270 */
[----:B------:R-:W-:-:S12]  /*19e20*/  BSSY B0, `(.L_x_1295) ;  /* 0x0000024000007945 */ /* 0x000fd80003800000 */
[----:B------:R-:W-:Y:S05]  /*19e30*/  @P0 BRA `(.L_x_1296) ;  /* 0x0000000000880947 */ /* 0x000fea0003800000 */
[----:B------:R-:W-:-:S03]  /*19e40*/  UMOV UR4, 0xffffffff ;  /* 0xffffffff00047882 */ /* 0x000fc60000000000 */
[----:B------:R-:W-:Y:S05]  /*19e50*/  BRA.DIV UR4, `(.L_x_1297) ;  /* 0x0000001e04487947 */ /* 0x000fea000b800000 */
[----:B------:R-:W-:-:S13]  /*19e60*/  ELECT P6, URZ, PT ;  /* 0x00000000003f782f */ /* 0x000fda00038c0000 */
.L_x_1364:
[----:B------:R-:W-:Y:S05]  /*19e70*/  @!P6 BRA `(.L_x_1296) ;  /* 0x000000000078e947 */ /* 0x000fea0003800000 */
[----:B------:R-:W-:-:S06]  /*19e80*/  ULOP3.LUT UR4, UR36, 0x2, URZ, 0xfc, !UPT ;  /* 0x0000000224047892 */ /* 0x000fcc000f8efc3f */
[----:B0-----:R-:W-:-:S05]  /*19e90*/  IMAD.U32 R0, RZ, RZ, UR4 ;  /* 0x00000004ff007e24 */ /* 0x001fca000f8e00ff */
[----:B------:R-:W-:-:S13]  /*19ea0*/  ISETP.NE.AND P2, PT, R0, 0x3, PT ;  /* 0x000000030000780c */ /* 0x000fda0003f45270 */
[----:B------:R-:W-:Y:S05]  /*19eb0*/  @!P2 BRA `(.L_x_1298) ;  /* 0x000000000004a947 */ /* 0x000fea0003800000 */
[----:B------:R-:W-:Y:S01]  /*19ec0*/  BPT.TRAP 0x1 ;  /* 0x000000040000795c */ /* 0x000fe20000300000 */
.L_x_1298:
[----:B------:R-:W-:Y:S01]  /*19ed0*/  VIADD R3, R9, 0x2d840 ;  /* 0x0002d84009037836 */ /* 0x000fe20000000000 */
[----:B------:R-:W-:Y:S01]  /*19ee0*/  SHF.L.U32 R2, R28, 0x1f, RZ ;  /* 0x0000001f1c027819 */ /* 0x000fe200000006ff */
[C---:B------:R-:W-:Y:S02]  /*19ef0*/  VIADD R0, R18.reuse, 0x1 ;  /* 0x0000000112007836 */ /* 0x040fe40000000000 */
[----:B------:R-:W-:-:S03]  /*19f00*/  IMAD R7, R18, 0x8, R3 ;  /* 0x0000000812077824 */ /* 0x000fc600078e0203 */
[C---:B------:R-:W-:Y:S01]  /*19f10*/  ISETP.NE.AND P1, PT, R0.reuse, 0x2, PT ;  /* 0x000000020000780c */ /* 0x040fe20003f25270 */
[----:B------:R-:W0:Y:S03]  /*19f20*/  SYNCS.PHASECHK.TRANS64.TRYWAIT P0, [R7+URZ], R2 ;  /* 0x00000002070075a7 */ /* 0x000e26000800017f */
[----:B------:R-:W-:Y:S02]  /*19f30*/  SEL R5, RZ, 0x1, P1 ;  /* 0x00000001ff057807 */ /* 0x000fe40000800000 */
[----:B-1----:R-:W-:Y:S02]  /*19f40*/  SEL R4, R0, RZ, P1 ;  /* 0x000000ff00047207 */ /* 0x002fe40000800000 */
[----:B------:R-:W-:-:S03]  /*19f50*/  LOP3.LUT R0, R28, R5, RZ, 0x3c, !PT ;  /* 0x000000051c007212 */ /* 0x000fc600078e3cff */
[----:B------:R-:W-:Y:S01]  /*19f60*/  IMAD R3, R4, 0x8, R3 ;  /* 0x0000000804037824 */ /* 0x000fe200078e0203 */
[----:B------:R-:W-:Y:S01]  /*19f70*/  SHF.L.U32 R0, R0, 0x1f, RZ ;  /* 0x0000001f00007819 */ /* 0x000fe200000006ff */
[----:B0-----:R-:W-:Y:S06]  /*19f80*/  @!P0 BRA `(.L_x_1299) ;  /* 0x0000001c001c8947 */ /* 0x001fec0003800000 */
.L_x_1365:
[----:B------:R-:W1:Y:S02]  /*19f90*/  SYNCS.PHASECHK.TRANS64.TRYWAIT P0, [R3+URZ], R0 ;  /* 0x00000000030075a7 */ /* 0x000e64000800017f */
[----:B-1----:R-:W-:Y:S05]  /*19fa0*/  @!P0 BRA `(.L_x_1300) ;  /* 0x0000001c00288947 */ /* 0x002fea0003800000 */
.L_x_1366:
[----:B------:R-:W-:Y:S05]  /*19fb0*/  @!P2 BRA `(.L_x_1301) ;  /* 0x000000000004a947 */ /* 0x000fea0003800000 */
[----:B------:R-:W-:Y:S01]  /*19fc0*/  BPT.TRAP 0x1 ;  /* 0x000000040000795c */ /* 0x000fe20000300000 */
.L_x_1301:
[----:B-1----:R-:W-:-:S04]  /*19fd0*/  VIADD R3, R9, 0x2d860 ;  /* 0x0002d86009037836 */ /* 0x002fc80000000000 */
[----:B------:R-:W-:-:S04]  /*19fe0*/  IMAD R5, R18, 0x8, R3 ;  /* 0x0000000812057824 */ /* 0x000fc800078e0203 */
[----:B------:R-:W1:Y:S02]  /*19ff0*/  SYNCS.PHASECHK.TRANS64.TRYWAIT P0, [R5+URZ], R2 ;  /* 0x00000002050075a7 */ /* 0x000e64000800017f */
[----:B-1----:R-:W-:Y:S05]  /*1a000*/  @!P0 BRA `(.L_x_1302) ;  /* 0x0000001c00248947 */ /* 0x002fea0003800000 */
.L_x_1367:
[----:B------:R-:W-:-:S07]  /*1a010*/  IMAD R3, R4, 0x8, R3 ;  /* 0x0000000804037824 */ /* 0x000fce00078e0203 */
.L_x_1303:
[----:B--2---:R2:W4:Y:S02]  /*1a020*/  SYNCS.PHASECHK.TRANS64.TRYWAIT P0, [R3+URZ], R0 ;  /* 0x00000000030075a7 */ /* 0x004524000800017f */
[----:B----4-:R-:W-:Y:S05]  /*1a030*/  @!P0 NANOSLEEP.SYNCS 0x989680 ;  /* 0x009896800000895d */ /* 0x010fea0003900000 */
[----:B------:R-:W4:Y:S02]  /*1a040*/  @!P0 SYNCS.PHASECHK.TRANS64 P0, [R3+URZ], R0 ;  /* 0x00000000030085a7 */ /* 0x000f24000800007f */
[----:B----4-:R-:W-:Y:S05]  /*1a050*/  @!P0 BRA `(.L_x_1303) ;  /* 0xfffffffc00f08947 */ /* 0x010fea000383ffff */
.L_x_1296:
[----:B------:R-:W-:Y:S05]  /*1a060*/  BSYNC B0 ;  /* 0x0000000000007941 */ /* 0x000fea0003800000 */
.L_x_1295:
[----:B------:R-:W-:Y:S05]  /*1a070*/  EXIT ;  /* 0x000000000000794d */ /* 0x000fea0003800000 */
.L_x_1084:
[----:B0-----:R-:W-:-:S04]  /*1a080*/  IMAD.U32 R3, RZ, RZ, UR42 ;  /* 0x0000002aff037e24 */ /* 0x001fc8000f8e00ff */
[----:B------:R0:W1:Y:S03]  /*1a090*/  SYNCS.PHASECHK.TRANS64.TRYWAIT P1, [R3+URZ+0x2d800], R0 ;  /* 0x02d80000030075a7 */ /* 0x000066000802017f */
[----:B-1----:R-:W-:Y:S05]  /*1a0a0*/  @!P1 NANOSLEEP.SYNCS 0x989680 ;  /* 0x009896800000995d */ /* 0x002fea0003900000 */
[----:B------:R-:W1:Y:S02]  /*1a0b0*/  @!P1 SYNCS.PHASECHK.TRANS64 P1, [R3+URZ+0x2d800], R0 ;  /* 0x02d80000030095a7 */ /* 0x000e64000802007f */
[----:B-1----:R-:W-:Y:S05]  /*1a0c0*/  @!P1 BRA `(.L_x_1084) ;  /* 0xfffffffc00ec9947 */ /* 0x002fea000383ffff */
[----:B------:R-:W-:Y:S05]  /*1a0d0*/  BRA `(.L_x_1304) ;  /* 0xfffffe8000287947 */ /* 0x000fea000383ffff */
.L_x_1088:
[----:B-1----:R1:W2:Y:S02]  /*1a0e0*/  SYNCS.PHASECHK.TRANS64.TRYWAIT P2, [R90+URZ+0x2d830], R3 ;  /* 0x02d830035a0075a7 */ /* 0x0022a4000804017f */
[----:B--2---:R-:W-:Y:S05]  /*1a0f0*/  @!P2 NANOSLEEP.SYNCS 0x989680 ;  /* 0x009896800000a95d */ /* 0x004fea0003900000 */
[----:B------:R-:W2:Y:S02]  /*1a100*/  @!P2 SYNCS.PHASECHK.TRANS64 P2, [R90+URZ+0x2d830], R3 ;  /* 0x02d830035a00a5a7 */ /* 0x000ea4000804007f */
[----:B--2---:R-:W-:Y:S05]  /*1a110*/  @!P2 BRA `(.L_x_1088) ;  /* 0xfffffffc00f0a947 */ /* 0x004fea000383ffff */
[----:B------:R-:W-:Y:S05]  /*1a120*/  BRA `(.L_x_1087) ;  /* 0xfffffe80004c7947 */ /* 0x000fea000383ffff */
.L_x_1104:
[----:B-1----:R-:W-:-:S04]  /*1a130*/  IMAD.U32 R5, RZ, RZ, UR6 ;  /* 0x00000006ff057e24 */ /* 0x002fc8000f8e00ff */
[----:B------:R1:W2:Y:S03]  /*1a140*/  SYNCS.PHASECHK.TRANS64.TRYWAIT P2, [R5+URZ+0x2d830], R4 ;  /* 0x02d83004050075a7 */ /* 0x0002a6000804017f */
[----:B--2---:R-:W-:Y:S05]  /*1a150*/  @!P2 NANOSLEEP.SYNCS 0x989680 ;  /* 0x009896800000a95d */ /* 0x004fea0003900000 */
[----:B------:R-:W2:Y:S02]  /*1a160*/  @!P2 SYNCS.PHASECHK.TRANS64 P2, [R5+URZ+0x2d830], R4 ;  /* 0x02d830040500a5a7 */ /* 0x000ea4000804007f */
[----:B--2---:R-:W-:Y:S05]  /*1a170*/  @!P2 BRA `(.L_x_1104) ;  /* 0xfffffffc00eca947 */ /* 0x004fea000383ffff */
[----:B------:R-:W-:Y:S05]  /*1a180*/  BRA `(.L_x_1101) ;  /* 0xfffffebc00347947 */ /* 0x000fea000383ffff */
.L_x_1108:
[----:B-1----:R-:W-:-:S04]  /*1a190*/  IMAD.U32 R5, RZ, RZ, UR6 ;  /* 0x00000006ff057e24 */ /* 0x002fc8000f8e00ff */
[----:B------:R1:W2:Y:S03]  /*1a1a0*/  SYNCS.PHASECHK.TRANS64.TRYWAIT P2, [R5+URZ+0x2d850], R4 ;  /* 0x02d85004050075a7 */ /* 0x0002a6000804017f */
[----:B--2---:R-:W-:Y:S05]  /*1a1b0*/  @!P2 NANOSLEEP.SYNCS 0x989680 ;  /* 0x009896800000a95d */ /* 0x004fea0003900000 */
[----:B------:R-:W2:Y:S02]  /*1a1c0*/  @!P2 SYNCS.PHASECHK.TRANS64 P2, [R5+URZ+0x2d850], R4 ;  /* 0x02d850040500a5a7 */ /* 0x000ea4000804007f */
[----:B--2---:R-:W-:Y:S05]  /*1a1d0*/  @!P2 BRA `(.L_x_1108) ;  /* 0xfffffffc00eca947 */ /* 0x004fea000383ffff */
[----:B------:R-:W-:Y:S05]  /*1a1e0*/  BRA `(.L_x_1105) ;  /* 0xfffffebc00d47947 */ /* 0x000fea000383ffff */
.L_x_1125:
[----:B-1----:R-:W-:-:S04]  /*1a1f0*/  IMAD.U32 R7, RZ, RZ, UR6 ;  /* 0x00000006ff077e24 */ /* 0x002fc8000f8e00ff */
[----:B------:R1:W2:Y:S03]  /*1a200*/  SYNCS.PHASECHK.TRANS64.TRYWAIT P2, [R7+URZ+0x2d830], R6 ;  /* 0x02d83006070075a7 */ /* 0x0002a6000804017f */
[----:B--2---:R-:W-:Y:S05]  /*1a210*/  @!P2 NANOSLEEP.SYNCS 0x989680 ;  /* 0x009896800000a95d */ /* 0x004fea0003900000 */
[----:B------:R-:W2:Y:S02]  /*1a220*/  @!P2 SYNCS.PHASECHK.TRANS64 P2, [R7+URZ+0x2d830], R6 ;  /* 0x02d830060700a5a7 */ /* 0x000ea4000804007f */
[----:B--2---:R-:W-:Y:S05]  /*1a230*/  @!P2 BRA `(.L_x_1125) ;  /* 0xfffffffc00eca947 */ /* 0x004fea000383ffff */
[----:B------:R-:W-:Y:S05]  /*1a240*/  BRA `(.L_x_1122) ;  /* 0xfffffef800107947 */ /* 0x000fea000383ffff */
.L_x_1129:
[----:B-1----:R-:W-:-:S04]  /*1a250*/  IMAD.U32 R7, RZ, RZ, UR6 ;  /* 0x00000006ff077e24 */ /* 0x002fc8000f8e00ff */
[----:B------:R1:W2:Y:S03]  /*1a260*/  SYNCS.PHASECHK.TRANS64.TRYWAIT P2, [R7+URZ+0x2d850], R6 ;  /* 0x02d85006070075a7 */ /* 0x0002a6000804017f */
[----:B--2---:R-:W-:Y:S05]  /*1a270*/  @!P2 NANOSLEEP.SYNCS 0x989680 ;  /* 0x009896800000a95d */ /* 0x004fea0003900000 */
[----:B------:R-:W2:Y:S02]  /*1a280*/  @!P2 SYNCS.PHASECHK.TRANS64 P2, [R7+URZ+0x2d850], R6 ;  /* 0x02d850060700a5a7 */ /* 0x000ea4000804007f */
[----:B--2---:R-:W-:Y:S05]  /*1a290*/  @!P2 BRA `(.L_x_1129) ;  /* 0xfffffffc00eca947 */ /* 0x004fea000383ffff */
[----:B------:R-:W-:Y:S05]  /*1a2a0*/  BRA `(.L_x_1126) ;  /* 0xfffffef800b07947 */ /* 0x000fea000383ffff */
.L_x_1135:
[----:B-1----:R-:W-:-:S04]  /*1a2b0*/  IMAD.U32 R7, RZ, RZ, UR6 ;  /* 0x00000006ff077e24 */ /* 0x002fc8000f8e00ff */
[----:B------:R1:W2:Y:S03]  /*1a2c0*/  SYNCS.PHASECHK.TRANS64.TRYWAIT P2, [R7+URZ+0x2d830], R6 ;  /* 0x02d83006070075a7 */ /* 0x0002a6000804017f */
[----:B--2---:R-:W-:Y:S05]  /*1a2d0*/  @!P2 NANOSLEEP.SYNCS 0x989680 ;  /* 0x009896800000a95d */ /* 0x004fea0003900000 */
[----:B------:R-:W2:Y:S02]  /*1a2e0*/  @!P2 SYNCS.PHASECHK.TRANS64 P2, [R7+URZ+0x2d830], R6 ;  /* 0x02d830060700a5a7 */ /* 0x000ea4000804007f */
[----:B--2---:R-:W-:Y:S05]  /*1a2f0*/  @!P2 BRA `(.L_x_1135) ;  /* 0xfffffffc00eca947 */ /* 0x004fea000383ffff */
[----:B------:R-:W-:Y:S05]  /*1a300*/  BRA `(.L_x_1132) ;  /* 0xffffff2000187947 */ /* 0x000fea000383ffff */
.L_x_1139:
[----:B-1----:R-:W-:-:S04]  /*1a310*/  IMAD.U32 R7, RZ, RZ, UR6 ;  /* 0x00000006ff077e24 */ /* 0x002fc8000f8e00ff */
[----:B------:R1:W2:Y:S03]  /*1a320*/  SYNCS.PHASECHK.TRANS64.TRYWAIT P2, [R7+URZ+0x2d850], R6 ;  /* 0x02d85006070075a7 */ /* 0x0002a6000804017f */
[----:B--2---:R-:W-:Y:S05]  /*1a330*/  @!P2 NANOSLEEP.SYNCS 0x989680 ;  /* 0x009896800000a95d */ /* 0x004fea0003900000 */
[----:B------:R-:W2:Y:S02]  /*1a340*/  @!P2 SYNCS.PHASECHK.TRANS64 P2, [R7+URZ+0x2d850], R6 ;  /* 0x02d850060700a5a7 */ /* 0x000ea4000804007f */
[----:B--2---:R-:W-:Y:S05]  /*1a350*/  @!P2 BRA `(.L_x_1139) ;  /* 0xfffffffc00eca947 */ /* 0x004fea000383ffff */
[----:B------:R-:W-:Y:S05]  /*1a360*/  BRA `(.L_x_1136) ;  /* 0xffffff2000b87947 */ /* 0x000fea000383ffff */
.L_x_1152:
[----:B-123--:R-:W-:-:S04]  /*1a370*/  IMAD.U32 R5, RZ, RZ, UR9 ;  /* 0x00000009ff057e24 */ /* 0x00efc8000f8e00ff */
[----:B------:R1:W2:Y:S03]  /*1a380*/  SYNCS.PHASECHK.TRANS64.TRYWAIT P0, [R5+URZ+0x2d850], R0 ;  /* 0x02d85000050075a7 */ /* 0x0002a6000800017f */
[----:B--2---:R-:W-:Y:S05]  /*1a390*/  @!P0 NANOSLEEP.SYNCS 0x989680 ;  /* 0x009896800000895d */ /* 0x004fea0003900000 */
[----:B------:R-:W2:Y:S02]  /*1a3a0*/  @!P0 SYNCS.PHASECHK.TRANS64 P0, [R5+URZ+0x2d850], R0 ;  /* 0x02d85000050085a7 */ /* 0x000ea4000800007f */
[----:B--2---:R-:W-:Y:S05]  /*1a3b0*/  @!P0 BRA `(.L_x_1152) ;  /* 0xfffffffc00ec8947 */ /* 0x004fea000383ffff */
[----:B------:R-:W-:Y:S05]  /*1a3c0*/  BRA `(.L_x_1151) ;  /* 0xffffff5400f47947 */ /* 0x000fea000383ffff */
.L_x_1199:
[----:B------:R-:W3:Y:S01]  /*1a3d0*/  S2R R20, SR_TID.X ;  /* 0x0000000000147919 */ /* 0x000ee20000002100 */
[----:B------:R-:W-:Y:S01]  /*1a3e0*/  BSSY B0, `(.L_x_1305) ;  /* 0x000000a000007945 */ /* 0x000fe20003800000 */
[----:B--2---:R-:W-:Y:S02]  /*1a3f0*/  IMAD.MOV.U32 R12, RZ, RZ, RZ ;  /* 0x000000ffff0c7224 */ /* 0x004fe400078e00ff */
[----:B0-----:R-:W-:Y:S02]  /*1a400*/  IMAD.MOV.U32 R11, RZ, RZ, 0x1f ;  /* 0x0000001fff0b7424 */ /* 0x001fe400078e00ff */
[----:B------:R-:W-:Y:S01]  /*1a410*/  IMAD.MOV.U32 R15, RZ, RZ, -0x1 ;  /* 0xffffffffff0f7424 */ /* 0x000fe200078e00ff */
[----:B---3--:R-:W-:-:S04]  /*1a420*/  SHF.R.U32.HI R20, RZ, 0x5, R20 ;  /* 0x00000005ff147819 */ /* 0x008fc80000011614 */
[----:B------:R-:W-:-:S05]  /*1a430*/  LOP3.LUT R20, R20, 0x3, RZ, 0xc0, !PT ;  /* 0x0000000314147812 */ /* 0x000fca00078ec0ff */
[----:B------:R-:W-:-:S07]  /*1a440*/  IMAD.MOV.U32 R13, RZ, RZ, R20 ;  /* 0x000000ffff0d7224 */ /* 0x000fce00078e0014 */
[----:B-1----:R-:W-:Y:S05]  /*1a450*/  WARPSYNC.COLLECTIVE R15, `(.L_x_1306) ;  /* 0x000000000f087348 */ /* 0x002fea0003c00000 */
[----:B------:R0:W2:Y:S02]  /*1a460*/  SHFL.IDX P6, R14, R13, R12, R11 ;  /* 0x0000000c0d0e7389 */ /* 0x0000a400000c000b */
[----:B012---:R-:W-:Y:S01]  /*1a470*/  ENDCOLLECTIVE ;  /* 0x000000000000791b */ /* 0x007fe20003800000 */
.L_x_1306:
[----:B------:R-:W-:Y:S05]  /*1a480*/  BSYNC B0 ;  /* 0x0000000000007941 */ /* 0x000fea0003800000 */
.L_x_1305:
[----:B------:R-:W-:Y:S05]  /*1a490*/  BRA `(.L_x_1307) ;  /* 0xffffffac00087947 */ /* 0x000fea000383ffff */
.L_x_1201:
[----:B------:R-:W-:Y:S01]  /*1a4a0*/  BSSY B0, `(.L_x_1308) ;  /* 0x0000006000007945 */ /* 0x000fe20003800000 */
[----:B------:R-:W-:-:S07]  /*1a4b0*/  IMAD.MOV.U32 R15, RZ, RZ, -0x1 ;  /* 0xffffffffff0f7424 */ /* 0x000fce00078e00ff */
[----:B0123--:R-:W-:Y:S05]  /*1a4c0*/  WARPSYNC.COLLECTIVE R15, `(.L_x_1309) ;  /* 0x000000000f0c7348 */ /* 0x00ffea0003c00000 */
[----:B------:R-:W-:Y:S02]  /*1a4d0*/  ELECT P6, UR62, PT ;  /* 0x00000000003e782f */ /* 0x000fe400038c0000 */
[----:B------:R-:W-:Y:S01]  /*1a4e0*/  MOV R14, UR62 ;  /* 0x0000003e000e7c02 */ /* 0x000fe20008000f00 */
[----:B0123--:R-:W-:Y:S10]  /*1a4f0*/  ENDCOLLECTIVE ;  /* 0x000000000000791b */ /* 0x00fff40003800000 */
.L_x_1309:
[----:B------:R-:W-:Y:S05]  /*1a500*/  BSYNC B0 ;  /* 0x0000000000007941 */ /* 0x000fea0003800000 */
.L_x_1308:
[----:B------:R-:W-:Y:S05]  /*1a510*/  BRA `(.L_x_1310) ;  /* 0xffffffac00107947 */ /* 0x000fea000383ffff */
.L_x_1203:
[----:B---3--:R3:W4:Y:S02]  /*1a520*/  SYNCS.PHASECHK.TRANS64.TRYWAIT P0, [R0+URZ+0x2d840], R2 ;  /* 0x02d84002000075a7 */ /* 0x008724000800017f */
[----:B----4-:R-:W-:Y:S05]  /*1a530*/  @!P0 NANOSLEEP.SYNCS 0x989680 ;  /* 0x009896800000895d */ /* 0x010fea0003900000 */
[----:B------:R-:W4:Y:S02]  /*1a540*/  @!P0 SYNCS.PHASECHK.TRANS64 P0, [R0+URZ+0x2d840], R2 ;  /* 0x02d84002000085a7 */ /* 0x000f24000800007f */
[----:B----4-:R-:W-:Y:S05]  /*1a550*/  @!P0 BRA `(.L_x_1203) ;  /* 0xfffffffc00f08947 */ /* 0x010fea000383ffff */
[----:B------:R-:W-:Y:S05]  /*1a560*/  BRA `(.L_x_1311) ;  /* 0xffffffac00607947 */ /* 0x000fea000383ffff */
.L_x_1207:
[----:B------:R-:W2:Y:S01]  /*1a570*/  LDL.LU R11, [R1+0xc] ;  /* 0x00000c00010b7983 */ /* 0x000ea20000300800 */
[----:B------:R-:W-:Y:S02]  /*1a580*/  IMAD.MOV.U32 R13, RZ, RZ, R4 ;  /* 0x000000ffff0d7224 */ /* 0x000fe400078e0004 */
[----:B------:R-:W-:Y:S01]  /*1a590*/  IMAD.MOV.U32 R12, RZ, RZ, RZ ;  /* 0x000000ffff0c7224 */ /* 0x000fe200078e00ff */
[----:B------:R-:W0:Y:S01]  /*1a5a0*/  S2R R0, SR_TID.X ;  /* 0x0000000000007919 */ /* 0x000e220000002100 */
[----:B------:R-:W-:Y:S01]  /*1a5b0*/  IMAD.MOV.U32 R15, RZ, RZ, -0x1 ;  /* 0xffffffffff0f7424 */ /* 0x000fe200078e00ff */
[----:B0-----:R-:W-:-:S04]  /*1a5c0*/  LOP3.LUT R0, R0, 0x7f, RZ, 0xc0, !PT ;  /* 0x0000007f00007812 */ /* 0x001fc800078ec0ff */
[----:B------:R-:W-:-:S05]  /*1a5d0*/  SHF.R.U32.HI R0, RZ, 0x2, R0 ;  /* 0x00000002ff007819 */ /* 0x000fca0000011600 */
[----:B------:R-:W-:-:S04]  /*1a5e0*/  IMAD.IADD R0, R0, 0x1, R10 ;  /* 0x0000000100007824 */ /* 0x000fc800078e020a */
[----:B------:R-:W-:Y:S02]  /*1a5f0*/  VIADD R10, R0, 0x20 ;  /* 0x00000020000a7836 */ /* 0x000fe40000000000 */
[----:B--2---:R-:W-:Y:S02]  /*1a600*/  IMAD R5, R11, R9, RZ ;  /* 0x000000090b057224 */ /* 0x004fe400078e02ff */
[----:B------:R-:W-:-:S03]  /*1a610*/  IMAD.MOV.U32 R11, RZ, RZ, 0x1c1f ;  /* 0x00001c1fff0b7424 */ /* 0x000fc600078e00ff */
[----:B------:R-:W-:-:S13]  /*1a620*/  ISETP.GE.AND P4, PT, R0, R5, PT ;  /* 0x000000050000720c */ /* 0x000fda0003f86270 */
[----:B-----5:R-:W-:Y:S05]  /*1a630*/  WARPSYNC.COLLECTIVE R15, `(.L_x_1312) ;  /* 0x000000000f087348 */ /* 0x020fea0003c00000 */
[----:B------:R0:W1:Y:S02]  /*1a640*/  SHFL.IDX P6, R14, R13, R12, R11 ;  /* 0x0000000c0d0e7389 */ /* 0x00006400000c000b */
[----:B01---5:R-:W-:Y:S01]  /*1a650*/  ENDCOLLECTIVE ;  /* 0x000000000000791b */ /* 0x023fe20003800000 */
.L_x_1312:
[----:B------:R-:W-:Y:S02]  /*1a660*/  IMAD.MOV.U32 R13, RZ, RZ, R6 ;  /* 0x000000ffff0d7224 */ /* 0x000fe400078e0006 */
[----:B------:R-:W-:-:S07]  /*1a670*/  IMAD.MOV.U32 R2, RZ, RZ, R14 ;  /* 0x000000ffff027224 */ /* 0x000fce00078e000e */
[----:B------:R-:W-:Y:S05]  /*1a680*/  WARPSYNC.COLLECTIVE R15, `(.L_x_1313) ;  /* 0x000000000f087348 */ /* 0x000fea0003c00000 */
[----:B------:R0:W1:Y:S02]  /*1a690*/  SHFL.IDX P6, R14, R13, R12, R11 ;  /* 0x0000000c0d0e7389 */ /* 0x00006400000c000b */
[----:B01----:R-:W-:Y:S01]  /*1a6a0*/  ENDCOLLECTIVE ;  /* 0x000000000000791b */ /* 0x003fe20003800000 */
.L_x_1313:
[----:B------:R-:W-:Y:S02]  /*1a6b0*/  IMAD.MOV.U32 R13, RZ, RZ, R4 ;  /* 0x000000ffff0d7224 */ /* 0x000fe400078e0004 */
[----:B------:R-:W-:Y:S02]  /*1a6c0*/  IMAD.MOV.U32 R12, RZ, RZ, 0x1 ;  /* 0x00000001ff0c7424 */ /* 0x000fe400078e00ff */
[----:B------:R-:W-:-:S07]  /*1a6d0*/  IMAD.MOV.U32 R3, RZ, RZ, R14 ;  /* 0x000000ffff037224 */ /* 0x000fce00078e000e */
[----:B------:R-:W-:Y:S05]  /*1a6e0*/  WARPSYNC.COLLECTIVE R15, `(.L_x_1314) ;  /* 0x000000000f087348 */ /* 0x000fea0003c00000 */
[----:B------:R0:W1:Y:S02]  /*1a6f0*/  SHFL.IDX P6, R14, R13, R12, R11 ;  /* 0x0000000c0d0e7389 */ /* 0x00006400000c000b */
[----:B01----:R-:W-:Y:S01]  /*1a700*/  ENDCOLLECTIVE ;  /* 0x000000000000791b */ /* 0x003fe20003800000 */
.L_x_1314:
[----:B------:R-:W-:-:S05]  /*1a710*/  @!P4 LEA R3, P3, R21, R3, 0x1 ;  /* 0x000000031503c211 */ /* 0x000fca00078608ff */
[----:B------:R-:W-:Y:S01]  /*1a720*/  @!P4 IMAD.X R2, RZ, RZ, R2, P3 ;  /* 0x000000ffff02c224 */ /* 0x000fe200018e0602 */
[----:B------:R-:W-:-:S04]  /*1a730*/  ISETP.GE.AND P3, PT, R10, R5, PT ;  /* 0x000000050a00720c */ /* 0x000fc80003f66270 */
[----:B------:R-:W-:Y:S01]  /*1a740*/  @!P4 LOP3.LUT R3, R3, R2, RZ, 0x3c, !PT ;  /* 0x000000020303c212 */ /* 0x000fe200078e3cff */
[----:B------:R-:W-:-:S03]  /*1a750*/  IMAD.MOV.U32 R13, RZ, RZ, R6 ;  /* 0x000000ffff0d7224 */ /* 0x000fc600078e0006 */
        /* <DEDUP_REMOVED lines=8> */
[----:B0-----:R-:W-:-:S07]  /*1a7e0*/  IMAD.MOV.U32 R2, RZ, RZ, R14 ;  /* 0x000000ffff027224 */ /* 0x001fce00078e000e */
[----:B------:R-:W-:Y:S05]  /*1a7f0*/  WARPSYNC.COLLECTIVE R15, `(.L_x_1315) ;  /* 0x000000000f087348 */ /* 0x000fea0003c00000 */
[----:B------:R0:W1:Y:S02]  /*1a800*/  SHFL.IDX P6, R14, R13, R12, R11 ;  /* 0x0000000c0d0e7389 */ /* 0x00006400000c000b */
[----:B01----:R-:W-:Y:S01]  /*1a810*/  ENDCOLLECTIVE ;  /* 0x000000000000791b */ /* 0x003fe20003800000 */
.L_x_1315:
[----:B------:R-:W-:Y:S02]  /*1a820*/  IMAD.MOV.U32 R13, RZ, RZ, R4 ;  /* 0x000000ffff0d7224 */ /* 0x000fe400078e0004 */
[----:B------:R-:W-:Y:S02]  /*1a830*/  IMAD.MOV.U32 R12, RZ, RZ, 0x2 ;  /* 0x00000002ff0c7424 */ /* 0x000fe400078e00ff */
[----:B------:R-:W-:-:S07]  /*1a840*/  IMAD.MOV.U32 R3, RZ, RZ, R14 ;  /* 0x000000ffff037224 */ /* 0x000fce00078e000e */
[----:B------:R-:W-:Y:S05]  /*1a850*/  WARPSYNC.COLLECTIVE R15, `(.L_x_1316) ;  /* 0x000000000f087348 */ /* 0x000fea0003c00000 */
[----:B------:R0:W1:Y:S02]  /*1a860*/  SHFL.IDX P6, R14, R13, R12, R11 ;  /* 0x0000000c0d0e7389 */ /* 0x00006400000c000b */
[----:B01----:R-:W-:Y:S01]  /*1a870*/  ENDCOLLECTIVE ;  /* 0x000000000000791b */ /* 0x003fe20003800000 */
.L_x_1316:
[----:B------:R-:W-:-:S05]  /*1a880*/  @!P3 LEA R3, P4, R21, R3, 0x1 ;  /* 0x000000031503b211 */ /* 0x000fca00078808ff */
[----:B------:R-:W-:-:S05]  /*1a890*/  @!P3 IMAD.X R2, RZ, RZ, R2, P4 ;  /* 0x000000ffff02b224 */ /* 0x000fca00020e0602 */
        /* <DEDUP_REMOVED lines=16> */
.L_x_1317:
[----:B------:R-:W-:Y:S02]  /*1a9a0*/  IMAD.MOV.U32 R13, RZ, RZ, R4 ;  /* 0x000000ffff0d7224 */ /* 0x000fe400078e0004 */
[----:B------:R-:W-:Y:S02]  /*1a9b0*/  IMAD.MOV.U32 R12, RZ, RZ, 0x3 ;  /* 0x00000003ff0c7424 */ /* 0x000fe400078e00ff */
[----:B------:R-:W-:-:S07]  /*1a9c0*/  IMAD.MOV.U32 R3, RZ, RZ, R14 ;  /* 0x000000ffff037224 */ /* 0x000fce00078e000e */
[----:B------:R-:W-:Y:S05]  /*1a9d0*/  WARPSYNC.COLLECTIVE R15, `(.L_x_1318) ;  /* 0x000000000f087348 */ /* 0x000fea0003c00000 */
[----:B------:R0:W1:Y:S02]  /*1a9e0*/  SHFL.IDX P6, R14, R13, R12, R11 ;  /* 0x0000000c0d0e7389 */ /* 0x00006400000c000b */
[----:B01----:R-:W-:Y:S01]  /*1a9f0*/  ENDCOLLECTIVE ;  /* 0x000000000000791b */ /* 0x003fe20003800000 */
.L_x_1318:
        /* <DEDUP_REMOVED lines=10> */
.L_x_1319:
        /* <DEDUP_REMOVED lines=8> */
[----:B0-----:R-:W-:Y:S02]  /*1ab20*/  VIADD R2, R0, 0x60 ;  /* 0x0000006000027836 */ /* 0x001fe40000000000 */
[----:B------:R-:W-:-:S07]  /*1ab30*/  IMAD.MOV.U32 R3, RZ, RZ, R14 ;  /* 0x000000ffff037224 */ /* 0x000fce00078e000e */
[----:B------:R-:W-:Y:S05]  /*1ab40*/  WARPSYNC.COLLECTIVE R15, `(.L_x_1320) ;  /* 0x000000000f087348 */ /* 0x000fea0003c00000 */
[----:B------:R0:W1:Y:S02]  /*1ab50*/  SHFL.IDX P6, R14, R13, R12, R11 ;  /* 0x0000000c0d0e7389 */ /* 0x00006400000c000b */
[----:B01----:R-:W-:Y:S01]  /*1ab60*/  ENDCOLLECTIVE ;  /* 0x000000000000791b */ /* 0x003fe20003800000 */
.L_x_1320:
[----:B------:R-:W-:-:S13]  /*1ab70*/  ISETP.GE.AND P3, PT, R2, R5, PT ;  /* 0x000000050200720c */ /* 0x000fda0003f66270 */
[----:B------:R-:W-:Y:S01]  /*1ab80*/  @!P3 LEA R3, P5, R21, R3, 0x1 ;  /* 0x000000031503b211 */ /* 0x000fe200078a08ff */
[----:B------:R-:W-:-:S04]  /*1ab90*/  IMAD.MOV.U32 R13, RZ, RZ, R8 ;  /* 0x000000ffff0d7224 */ /* 0x000fc800078e0008 */
        /* <DEDUP_REMOVED lines=13> */
.L_x_1321:
[----:B------:R-:W-:-:S05]  /*1ac70*/  VIADD R3, R0, 0x80 ;  /* 0x0000008000037836 */ /* 0x000fca0000000000 */
[----:B------:R-:W-:Y:S01]  /*1ac80*/  ISETP.GE.AND P3, PT, R3, R5, PT ;  /* 0x000000050300720c */ /* 0x000fe20003f66270 */
[----:B------:R-:W-:Y:S02]  /*1ac90*/  IMAD.MOV.U32 R13, RZ, RZ, R7 ;  /* 0x000000ffff0d7224 */ /* 0x000fe400078e0007 */
[----:B------:R-:W-:Y:S02]  /*1aca0*/  IMAD.MOV.U32 R12, RZ, RZ, 0x1 ;  /* 0x00000001ff0c7424 */ /* 0x000fe400078e00ff */
[----:B------:R-:W-:-:S08]  /*1acb0*/  IMAD.MOV.U32 R4, RZ, RZ, R14 ;  /* 0x000000ffff047224 */ /* 0x000fd000078e000e */
[----:B------:R-:W-:Y:S05]  /*1acc0*/  WARPSYNC.COLLECTIVE R15, `(.L_x_1322) ;  /* 0x000000000f087348 */ /* 0x000fea0003c00000 */
[----:B------:R0:W1:Y:S02]  /*1acd0*/  SHFL.IDX P6, R14, R13, R12, R11 ;  /* 0x0000000c0d0e7389 */ /* 0x00006400000c000b */
[----:B01----:R-:W-:Y:S01]  /*1ace0*/  ENDCOLLECTIVE ;  /* 0x000000000000791b */ /* 0x003fe20003800000 */
.L_x_1322:
[----:B------:R-:W-:-:S05]  /*1acf0*/  @!P3 LEA R4, P5, R21, R4, 0x1 ;  /* 0x000000041504b211 */ /* 0x000fca00078a08ff */
[----:B------:R-:W-:Y:S02]  /*1ad00*/  @!P3 IMAD.X R6, RZ, RZ, R2, P5 ;  /* 0x000000ffff06b224 */ /* 0x000fe400028e0602 */
[----:B------:R-:W-:Y:S02]  /*1ad10*/  @!P3 IMAD.MOV.U32 R2, RZ, RZ, R4 ;  /* 0x000000ffff02b224 */ /* 0x000fe400078e0004 */
[----:B------:R-:W-:Y:S02]  /*1ad20*/  @!P3 IMAD.MOV.U32 R3, RZ, RZ, R6 ;  /* 0x000000ffff03b224 */ /* 0x000fe400078e0006 */
[----:B------:R-:W-:-:S03]  /*1ad30*/  IMAD.MOV.U32 R13, RZ, RZ, R8 ;  /* 0x000000ffff0d7224 */ /* 0x000fc600078e0008 */
[----:B------:R-:W-:Y:S01]  /*1ad40*/  @!PT LDS RZ, [RZ] ;  /* 0x00000000fffff984 */ /* 0x000fe20000000800 */
[----:B------:R-:W-:Y:S01]  /*1ad50*/  @!PT LDS RZ, [RZ] ;  /* 0x00000000fffff984 */ /* 0x000fe20000000800 */
[----:B------:R-:W-:Y:S01]  /*1ad60*/  @!PT LDS RZ, [RZ] ;  /* 0x00000000fffff984 */ /* 0x000fe20000000800 */
[----:B------:R0:W-:Y:S04]  /*1ad70*/  @!P3 LDGSTS.E.BYPASS.LTC128B.128 [R20+0xe400], desc[UR52][R2.64], !P2 ;  /* 0x0e4000000214bfae */ /* 0x0001e8000d101d74 */
[----:B------:R0:W-:Y:S01]  /*1ad80*/  @!P3 LDGSTS.E.BYPASS.LTC128B.128 [R20+0x11400], desc[UR52][R2.64+0x40], !P1 ;  /* 0x114000400214bfae */ /* 0x0001e2000c901d74 */
[----:B------:R-:W-:-:S03]  /*1ad90*/  IMAD.MOV.U32 R7, RZ, RZ, R14 ;  /* 0x000000ffff077224 */ /* 0x000fc600078e000e */
[----:B------:R0:W-:Y:S04]  /*1ada0*/  @!P3 LDGSTS.E.BYPASS.LTC128B.128 [R20+0x14400], desc[UR52][R2.64+0x80], !P0 ;  /* 0x144000800214bfae */ /* 0x0001e8000c101d74 */
[----:B0-----:R-:W-:Y:S05]  /*1adb0*/  WARPSYNC.COLLECTIVE R15, `(.L_x_1323) ;  /* 0x000000000f087348 */ /* 0x001fea0003c00000 */
[----:B------:R1:W2:Y:S02]  /*1adc0*/  SHFL.IDX P6, R14, R13, R12, R11 ;  /* 0x0000000c0d0e7389 */ /* 0x0002a400000c000b */
[----:B012---:R-:W-:Y:S01]  /*1add0*/  ENDCOLLECTIVE ;  /* 0x000000000000791b */ /* 0x007fe20003800000 */
.L_x_1323:
[----:B------:R-:W-:Y:S01]  /*1ade0*/  IMAD.MOV.U32 R2, RZ, RZ, R14 ;  /* 0x000000ffff027224 */ /* 0x000fe200078e000e */
[----:B------:R-:W-:Y:S06]  /*1adf0*/  BRA `(.L_x_1324) ;  /* 0xffffffb000d07947 */ /* 0x000fec000383ffff */
.L_x_1210:
[----:B0-----:R0:W1:Y:S02]  /*1ae00*/  SYNCS.PHASECHK.TRANS64.TRYWAIT P0, [R17+URZ+0x2d820], R0 ;  /* 0x02d82000110075a7 */ /* 0x001064000800017f */
[----:B-1----:R-:W-:Y:S05]  /*1ae10*/  @!P0 NANOSLEEP.SYNCS 0x989680 ;  /* 0x009896800000895d */ /* 0x002fea0003900000 */
[----:B------:R-:W1:Y:S02]  /*1ae20*/  @!P0 SYNCS.PHASECHK.TRANS64 P0, [R17+URZ+0x2d820], R0 ;  /* 0x02d82000110085a7 */ /* 0x000e64000800007f */
[----:B-1----:R-:W-:Y:S05]  /*1ae30*/  @!P0 BRA `(.L_x_1210) ;  /* 0xfffffffc00f08947 */ /* 0x002fea000383ffff */
[----:B------:R-:W-:Y:S05]  /*1ae40*/  BRA `(.L_x_1325) ;  /* 0xffffffb400387947 */ /* 0x000fea000383ffff */
.L_x_1219:
[----:B-1----:R1:W2:Y:S02]  /*1ae50*/  SYNCS.PHASECHK.TRANS64.TRYWAIT P0, [R3+URZ+0x2d840], R2 ;  /* 0x02d84002030075a7 */ /* 0x0022a4000800017f */
[----:B--2---:R-:W-:Y:S05]  /*1ae60*/  @!P0 NANOSLEEP.SYNCS 0x989680 ;  /* 0x009896800000895d */ /* 0x004fea0003900000 */
[----:B------:R-:W2:Y:S02]  /*1ae70*/  @!P0 SYNCS.PHASECHK.TRANS64 P0, [R3+URZ+0x2d840], R2 ;  /* 0x02d84002030085a7 */ /* 0x000ea4000800007f */
[----:B--2---:R-:W-:Y:S05]  /*1ae80*/  @!P0 BRA `(.L_x_1219) ;  /* 0xfffffffc00f08947 */ /* 0x004fea000383ffff */
[----:B------:R-:W-:Y:S05]  /*1ae90*/  BRA `(.L_x_1326) ;  /* 0xffffffb8001c7947 */ /* 0x000fea000383ffff */
.L_x_1226:
[----:B0-----:R0:W1:Y:S02]  /*1aea0*/  SYNCS.PHASECHK.TRANS64.TRYWAIT P0, [R3+URZ+0x60], R2 ;  /* 0x00006002030075a7 */ /* 0x001064000800017f */
[----:B-1----:R-:W-:Y:S05]  /*1aeb0*/  @!P0 NANOSLEEP.SYNCS 0x989680 ;  /* 0x009896800000895d */ /* 0x002fea0003900000 */
[----:B------:R-:W1:Y:S02]  /*1aec0*/  @!P0 SYNCS.PHASECHK.TRANS64 P0, [R3+URZ+0x60], R2 ;  /* 0x00006002030085a7 */ /* 0x000e64000800007f */
[----:B-1----:R-:W-:Y:S05]  /*1aed0*/  @!P0 BRA `(.L_x_1226) ;  /* 0xfffffffc00f08947 */ /* 0x002fea000383ffff */
[----:B------:R-:W-:Y:S05]  /*1aee0*/  BRA `(.L_x_1327) ;  /* 0xffffffbc00287947 */ /* 0x000fea000383ffff */
.L_x_1236:
[----:B-1----:R1:W2:Y:S02]  /*1aef0*/  SYNCS.PHASECHK.TRANS64.TRYWAIT P0, [R3+URZ+0x2d840], R2 ;  /* 0x02d84002030075a7 */ /* 0x0022a4000800017f */
[----:B--2---:R-:W-:Y:S05]  /*1af00*/  @!P0 NANOSLEEP.SYNCS 0x989680 ;  /* 0x009896800000895d */ /* 0x004fea0003900000 */
[----:B------:R-:W2:Y:S02]  /*1af10*/  @!P0 SYNCS.PHASECHK.TRANS64 P0, [R3+URZ+0x2d840], R2 ;  /* 0x02d84002030085a7 */ /* 0x000ea4000800007f */
[----:B--2---:R-:W-:Y:S05]  /*1af20*/  @!P0 BRA `(.L_x_1236) ;  /* 0xfffffffc00f08947 */ /* 0x004fea000383ffff */
[----:B------:R-:W-:Y:S05]  /*1af30*/  BRA `(.L_x_1328) ;  /* 0xffffffc000dc7947 */ /* 0x000fea000383ffff */
.L_x_1243:
[----:B0-----:R0:W1:Y:S02]  /*1af40*/  SYNCS.PHASECHK.TRANS64.TRYWAIT P0, [R12+URZ+0x60], R28 ;  /* 0x0000601c0c0075a7 */ /* 0x001064000800017f */
[----:B-1----:R-:W-:Y:S05]  /*1af50*/  @!P0 NANOSLEEP.SYNCS 0x989680 ;  /* 0x009896800000895d */ /* 0x002fea0003900000 */
[----:B------:R-:W1:Y:S02]  /*1af60*/  @!P0 SYNCS.PHASECHK.TRANS64 P0, [R12+URZ+0x60], R28 ;  /* 0x0000601c0c0085a7 */ /* 0x000e64000800007f */
[----:B-1----:R-:W-:Y:S05]  /*1af70*/  @!P0 BRA `(.L_x_1243) ;  /* 0xfffffffc00f08947 */ /* 0x002fea000383ffff */
[----:B------:R-:W-:Y:S05]  /*1af80*/  BRA `(.L_x_1329) ;  /* 0xffffffc400e87947 */ /* 0x000fea000383ffff */
.L_x_1253:
[----:B-1----:R1:W2:Y:S02]  /*1af90*/  SYNCS.PHASECHK.TRANS64.TRYWAIT P0, [R2+URZ+0x2d840], R3 ;  /* 0x02d84003020075a7 */ /* 0x0022a4000800017f */
[----:B--2---:R-:W-:Y:S05]  /*1afa0*/  @!P0 NANOSLEEP.SYNCS 0x989680 ;  /* 0x009896800000895d */ /* 0x004fea0003900000 */
[----:B------:R-:W2:Y:S02]  /*1afb0*/  @!P0 SYNCS.PHASECHK.TRANS64 P0, [R2+URZ+0x2d840], R3 ;  /* 0x02d84003020085a7 */ /* 0x000ea4000800007f */
[----:B--2---:R-:W-:Y:S05]  /*1afc0*/  @!P0 BRA `(.L_x_1253) ;  /* 0xfffffffc00f08947 */ /* 0x004fea000383ffff */
[----:B------:R-:W-:Y:S05]  /*1afd0*/  BRA `(.L_x_1330) ;  /* 0xffffffcc00707947 */ /* 0x000fea000383ffff */
.L_x_1260:
[----:B0-----:R0:W1:Y:S02]  /*1afe0*/  SYNCS.PHASECHK.TRANS64.TRYWAIT P0, [R7+URZ+0x60], R2 ;  /* 0x00006002070075a7 */ /* 0x001064000800017f */
[----:B-1----:R-:W-:Y:S05]  /*1aff0*/  @!P0 NANOSLEEP.SYNCS 0x989680 ;  /* 0x009896800000895d */ /* 0x002fea0003900000 */
[----:B------:R-:W1:Y:S02]  /*1b000*/  @!P0 SYNCS.PHASECHK.TRANS64 P0, [R7+URZ+0x60], R2 ;  /* 0x00006002070085a7 */ /* 0x000e64000800007f */
[----:B-1----:R-:W-:Y:S05]  /*1b010*/  @!P0 BRA `(.L_x_1260) ;  /* 0xfffffffc00f08947 */ /* 0x002fea000383ffff */
[----:B------:R-:W-:Y:S05]  /*1b020*/  BRA `(.L_x_1331) ;  /* 0xffffffd000807947 */ /* 0x000fea000383ffff */
.L_x_1272:
[----:B0-----:R0:W1:Y:S02]  /*1b030*/  SYNCS.PHASECHK.TRANS64.TRYWAIT P0, [R3+URZ+0x2d860], R0 ;  /* 0x02d86000030075a7 */ /* 0x001064000800017f */
[----:B-1----:R-:W-:Y:S05]  /*1b040*/  @!P0 NANOSLEEP.SYNCS 0x989680 ;  /* 0x009896800000895d */ /* 0x002fea0003900000 */
[----:B------:R-:W1:Y:S02]  /*1b050*/  @!P0 SYNCS.PHASECHK.TRANS64 P0, [R3+URZ+0x2d860], R0 ;  /* 0x02d86000030085a7 */ /* 0x000e64000800007f */
[----:B-1----:R-:W-:Y:S05]  /*1b060*/  @!P0 BRA `(.L_x_1272) ;  /* 0xfffffffc00f08947 */ /* 0x002fea000383ffff */
[----:B------:R-:W-:Y:S05]  /*1b070*/  BRA `(.L_x_1332) ;  /* 0xffffffd400f47947 */ /* 0x000fea000383ffff */
.L_x_1280:
[----:B------:R-:W-:Y:S01]  /*1b080*/  BSSY B0, `(.L_x_1333) ;  /* 0x0000008000007945 */ /* 0x000fe20003800000 */
[----:B------:R-:W-:Y:S02]  /*1b090*/  IMAD.MOV.U32 R13, RZ, RZ, R24 ;  /* 0x000000ffff0d7224 */ /* 0x000fe400078e0018 */
[----:B--2---:R-:W-:Y:S02]  /*1b0a0*/  IMAD.MOV.U32 R12, RZ, RZ, RZ ;  /* 0x000000ffff0c7224 */ /* 0x004fe400078e00ff */
[----:B0-----:R-:W-:Y:S02]  /*1b0b0*/  IMAD.MOV.U32 R11, RZ, RZ, 0x1f ;  /* 0x0000001fff0b7424 */ /* 0x001fe400078e00ff */
[----:B------:R-:W-:-:S07]  /*1b0c0*/  IMAD.MOV.U32 R15, RZ, RZ, -0x1 ;  /* 0xffffffffff0f7424 */ /* 0x000fce00078e00ff */
[----:B-1----:R-:W-:Y:S05]  /*1b0d0*/  WARPSYNC.COLLECTIVE R15, `(.L_x_1334) ;  /* 0x000000000f087348 */ /* 0x002fea0003c00000 */
[----:B------:R0:W2:Y:S02]  /*1b0e0*/  SHFL.IDX P6, R14, R13, R12, R11 ;  /* 0x0000000c0d0e7389 */ /* 0x0000a400000c000b */
[----:B012---:R-:W-:Y:S01]  /*1b0f0*/  ENDCOLLECTIVE ;  /* 0x000000000000791b */ /* 0x007fe20003800000 */
.L_x_1334:
[----:B------:R-:W-:Y:S05]  /*1b100*/  BSYNC B0 ;  /* 0x0000000000007941 */ /* 0x000fea0003800000 */
.L_x_1333:
        /* <DEDUP_REMOVED lines=9> */
.L_x_1335:
[----:B------:R-:W-:Y:S02]  /*1b1a0*/  ULDC UR4, c[0x0][0xc3c] ;  /* 0x00030f0000047ab9 */ /* 0x000fe40000000800 */
[----:B------:R-:W-:-:S13]  /*1b1b0*/  ISETP.GE.OR P1, PT, R9, UR4, !P0 ;  /* 0x0000000409007c0c */ /* 0x000fda000c726670 */
[----:B------:R-:W0:Y:S08]  /*1b1c0*/  @!P1 LDC.64 R2, c[0x0][0xc80] ;  /* 0x00032000ff029b82 */ /* 0x000e300000000a00 */
[----:B------:R-:W1:Y:S01]  /*1b1d0*/  @!P1 LDC.64 R4, c[0x0][0xc78] ;  /* 0x00031e00ff049b82 */ /* 0x000e620000000a00 */
[----:B------:R-:W-:Y:S01]  /*1b1e0*/  CS2R R24, SRZ ;  /* 0x0000000000187805 */ /* 0x000fe2000001ff00 */
[----:B------:R-:W-:-:S02]  /*1b1f0*/  IMAD.MOV.U32 R11, RZ, RZ, RZ ;  /* 0x000000ffff0b7224 */ /* 0x000fc400078e00ff */
[----:B------:R-:W-:Y:S02]  /*1b200*/  IMAD.MOV.U32 R6, RZ, RZ, R14 ;  /* 0x000000ffff067224 */ /* 0x000fe400078e000e */
[----:B0-----:R-:W-:-:S05]  /*1b210*/  @!P1 IMAD.WIDE R2, R9, 0x4, R2 ;  /* 0x0000000409029825 */ /* 0x001fca00078e0202 */
[----:B------:R1:W2:Y:S02]  /*1b220*/  @!P1 LDG.E R7, desc[UR52][R2.64] ;  /* 0x0000003402079981 */ /* 0x0002a4000c1e1900 */
[----:B-1----:R-:W-:-:S05]  /*1b230*/  @!P1 IMAD.WIDE R2, R9, 0x4, R4 ;  /* 0x0000000409029825 */ /* 0x002fca00078e0204 */
[----:B------:R-:W3:Y:S01]  /*1b240*/  @!P1 LDG.E R4, desc[UR52][R2.64] ;  /* 0x0000003402049981 */ /* 0x000ee2000c1e1900 */
[----:B------:R-:W-:Y:S01]  /*1b250*/  IMAD.MOV.U32 R5, RZ, RZ, RZ ;  /* 0x000000ffff057224 */ /* 0x000fe200078e00ff */
[C---:B------:R-:W-:Y:S02]  /*1b260*/  ISETP.GE.U32.AND P2, PT, R8.reuse, 0x2, PT ;  /* 0x000000020800780c */ /* 0x040fe40003f46070 */
[C---:B------:R-:W-:Y:S02]  /*1b270*/  ISETP.GE.U32.AND P3, PT, R8.reuse, 0x4, PT ;  /* 0x000000040800780c */ /* 0x040fe40003f66070 */
        /* <DEDUP_REMOVED lines=9> */
.L_x_1336:
[----:B------:R-:W-:Y:S01]  /*1b310*/  IMAD.MOV.U32 R12, RZ, RZ, 0x2 ;  /* 0x00000002ff0c7424 */ /* 0x000fe200078e00ff */
[----:B------:R-:W-:-:S05]  /*1b320*/  SEL R4, R14, RZ, P1 ;  /* 0x000000ff0e047207 */ /* 0x000fca0000800000 */
[----:B------:R-:W-:-:S04]  /*1b330*/  IMAD.IADD R4, R13, 0x1, R4 ;  /* 0x000000010d047824 */ /* 0x000fc800078e0204 */
[----:B------:R-:W-:-:S07]  /*1b340*/  IMAD.MOV.U32 R13, RZ, RZ, R4 ;  /* 0x000000ffff0d7224 */ /* 0x000fce00078e0004 */
[----:B------:R-:W-:Y:S05]  /*1b350*/  WARPSYNC.COLLECTIVE R15, `(.L_x_1337) ;  /* 0x000000000f087348 */ /* 0x000fea0003c00000 */
[----:B------:R0:W1:Y:S02]  /*1b360*/  SHFL.UP P6, R14, R13, R12, R11 ;  /* 0x0400000c0d0e7389 */ /* 0x00006400000c000b */
[----:B01----:R-:W-:Y:S01]  /*1b370*/  ENDCOLLECTIVE ;  /* 0x000000000000791b */ /* 0x003fe20003800000 */
.L_x_1337:
[----:B------:R-:W-:Y:S01]  /*1b380*/  IMAD.MOV.U32 R12, RZ, RZ, 0x4 ;  /* 0x00000004ff0c7424 */ /* 0x000fe200078e00ff */
[----:B------:R-:W-:-:S05]  /*1b390*/  SEL R3, R14, RZ, P2 ;  /* 0x000000ff0e037207 */ /* 0x000fca0001000000 */
[----:B------:R-:W-:-:S04]  /*1b3a0*/  IMAD.IADD R2, R4, 0x1, R3 ;  /* 0x0000000104027824 */ /* 0x000fc800078e0203 */
[----:B------:R-:W-:-:S07]  /*1b3b0*/  IMAD.MOV.U32 R13, RZ, RZ, R2 ;  /* 0x000000ffff0d7224 */ /* 0x000fce00078e0002 */
[----:B------:R-:W-:Y:S05]  /*1b3c0*/  WARPSYNC.COLLECTIVE R15, `(.L_x_1338) ;  /* 0x000000000f087348 */ /* 0x000fea0003c00000 */
[----:B------:R0:W1:Y:S02]  /*1b3d0*/  SHFL.UP P6, R14, R13, R12, R11 ;  /* 0x0400000c0d0e7389 */ /* 0x00006400000c000b */
[----:B01----:R-:W-:Y:S01]  /*1b3e0*/  ENDCOLLECTIVE ;  /* 0x000000000000791b */ /* 0x003fe20003800000 */
.L_x_1338:
[----:B------:R-:W-:Y:S01]  /*1b3f0*/  IMAD.MOV.U32 R12, RZ, RZ, 0x8 ;  /* 0x00000008ff0c7424 */ /* 0x000fe200078e00ff */
[----:B------:R-:W-:-:S05]  /*1b400*/  SEL R3, R14, RZ, P3 ;  /* 0x000000ff0e037207 */ /* 0x000fca0001800000 */
[----:B------:R-:W-:-:S04]  /*1b410*/  IMAD.IADD R3, R2, 0x1, R3 ;  /* 0x0000000102037824 */ /* 0x000fc800078e0203 */
[----:B------:R-:W-:-:S07]  /*1b420*/  IMAD.MOV.U32 R13, RZ, RZ, R3 ;  /* 0x000000ffff0d7224 */ /* 0x000fce00078e0003 */
[----:B------:R-:W-:Y:S05]  /*1b430*/  WARPSYNC.COLLECTIVE R15, `(.L_x_1339) ;  /* 0x000000000f087348 */ /* 0x000fea0003c00000 */
[----:B------:R0:W1:Y:S02]  /*1b440*/  SHFL.UP P6, R14, R13, R12, R11 ;  /* 0x0400000c0d0e7389 */ /* 0x00006400000c000b */
[----:B01----:R-:W-:Y:S01]  /*1b450*/  ENDCOLLECTIVE ;  /* 0x000000000000791b */ /* 0x003fe20003800000 */
.L_x_1339:
[----:B------:R-:W-:Y:S01]  /*1b460*/  IMAD.MOV.U32 R12, RZ, RZ, 0x10 ;  /* 0x00000010ff0c7424 */ /* 0x000fe200078e00ff */
[----:B------:R-:W-:-:S05]  /*1b470*/  SEL R4, R14, RZ, P4 ;  /* 0x000000ff0e047207 */ /* 0x000fca0002000000 */
[----:B------:R-:W-:-:S04]  /*1b480*/  IMAD.IADD R4, R3, 0x1, R4 ;  /* 0x0000000103047824 */ /* 0x000fc800078e0204 */
[----:B------:R-:W-:-:S07]  /*1b490*/  IMAD.MOV.U32 R13, RZ, RZ, R4 ;  /* 0x000000ffff0d7224 */ /* 0x000fce00078e0004 */
[----:B------:R-:W-:Y:S05]  /*1b4a0*/  WARPSYNC.COLLECTIVE R15, `(.L_x_1340) ;  /* 0x000000000f087348 */ /* 0x000fea0003c00000 */
[----:B------:R0:W1:Y:S02]  /*1b4b0*/  SHFL.UP P6, R14, R13, R12, R11 ;  /* 0x0400000c0d0e7389 */ /* 0x00006400000c000b */
[----:B01----:R-:W-:Y:S01]  /*1b4c0*/  ENDCOLLECTIVE ;  /* 0x000000000000791b */ /* 0x003fe20003800000 */
.L_x_1340:
        /* <DEDUP_REMOVED lines=8> */
.L_x_1341:
[----:B------:R-:W-:Y:S05]  /*1b550*/  BRA `(.L_x_1342) ;  /* 0xffffffd800a87947 */ /* 0x000fea000383ffff */
.L_x_1283:
[----:B------:R-:W-:Y:S01]  /*1b560*/  BSSY B0, `(.L_x_1343) ;  /* 0x0000007000007945 */ /* 0x000fe20003800000 */
[----:B--2---:R-:W-:Y:S02]  /*1b570*/  IMAD.MOV.U32 R12, RZ, RZ, 0x1 ;  /* 0x00000001ff0c7424 */ /* 0x004fe400078e00ff */
[----:B------:R-:W-:Y:S02]  /*1b580*/  IMAD.MOV.U32 R11, RZ, RZ, RZ ;  /* 0x000000ffff0b7224 */ /* 0x000fe400078e00ff */
[----:B------:R-:W-:-:S07]  /*1b590*/  IMAD.MOV.U32 R15, RZ, RZ, -0x1 ;  /* 0xffffffffff0f7424 */ /* 0x000fce00078e00ff */
[----:B------:R-:W-:Y:S05]  /*1b5a0*/  WARPSYNC.COLLECTIVE R15, `(.L_x_1344) ;  /* 0x000000000f087348 */ /* 0x000fea0003c00000 */
[----:B------:R0:W1:Y:S02]  /*1b5b0*/  SHFL.UP P6, R14, R13, R12, R11 ;  /* 0x0400000c0d0e7389 */ /* 0x00006400000c000b */
[----:B01----:R-:W-:Y:S01]  /*1b5c0*/  ENDCOLLECTIVE ;  /* 0x000000000000791b */ /* 0x003fe20003800000 */
.L_x_1344:
[----:B------:R-:W-:Y:S05]  /*1b5d0*/  BSYNC B0 ;  /* 0x0000000000007941 */ /* 0x000fea0003800000 */
.L_x_1343:
        /* <DEDUP_REMOVED lines=8> */
.L_x_1345:
[----:B------:R-:W-:Y:S01]  /*1b660*/  IMAD.MOV.U32 R12, RZ, RZ, 0x4 ;  /* 0x00000004ff0c7424 */ /* 0x000fe200078e00ff */
[----:B------:R-:W-:-:S05]  /*1b670*/  SEL R2, R14, RZ, P2 ;  /* 0x000000ff0e027207 */ /* 0x000fca0001000000 */
[----:B------:R-:W-:-:S04]  /*1b680*/  IMAD.IADD R2, R13, 0x1, R2 ;  /* 0x000000010d027824 */ /* 0x000fc800078e0202 */
[----:B------:R-:W-:-:S07]  /*1b690*/  IMAD.MOV.U32 R13, RZ, RZ, R2 ;  /* 0x000000ffff0d7224 */ /* 0x000fce00078e0002 */
[----:B------:R-:W-:Y:S05]  /*1b6a0*/  WARPSYNC.COLLECTIVE R15, `(.L_x_1346) ;  /* 0x000000000f087348 */ /* 0x000fea0003c00000 */
[----:B------:R0:W1:Y:S02]  /*1b6b0*/  SHFL.UP P6, R14, R13, R12, R11 ;  /* 0x0400000c0d0e7389 */ /* 0x00006400000c000b */
[----:B01----:R-:W-:Y:S01]  /*1b6c0*/  ENDCOLLECTIVE ;  /* 0x000000000000791b */ /* 0x003fe20003800000 */
.L_x_1346:
[----:B------:R-:W-:Y:S01]  /*1b6d0*/  IMAD.MOV.U32 R12, RZ, RZ, 0x8 ;  /* 0x00000008ff0c7424 */ /* 0x000fe200078e00ff */
[----:B------:R-:W-:-:S05]  /*1b6e0*/  SEL R3, R14, RZ, P3 ;  /* 0x000000ff0e037207 */ /* 0x000fca0001800000 */
[----:B------:R-:W-:-:S04]  /*1b6f0*/  IMAD.IADD R3, R2, 0x1, R3 ;  /* 0x0000000102037824 */ /* 0x000fc800078e0203 */
[----:B------:R-:W-:-:S07]  /*1b700*/  IMAD.MOV.U32 R13, RZ, RZ, R3 ;  /* 0x000000ffff0d7224 */ /* 0x000fce00078e0003 */
[----:B------:R-:W-:Y:S05]  /*1b710*/  WARPSYNC.COLLECTIVE R15, `(.L_x_1347) ;  /* 0x000000000f087348 */ /* 0x000fea0003c00000 */
[----:B------:R0:W1:Y:S02]  /*1b720*/  SHFL.UP P6, R14, R13, R12, R11 ;  /* 0x0400000c0d0e7389 */ /* 0x00006400000c000b */
[----:B01----:R-:W-:Y:S01]  /*1b730*/  ENDCOLLECTIVE ;  /* 0x000000000000791b */ /* 0x003fe20003800000 */
.L_x_1347:
[----:B------:R-:W-:Y:S01]  /*1b740*/  IMAD.MOV.U32 R12, RZ, RZ, 0x10 ;  /* 0x00000010ff0c7424 */ /* 0x000fe200078e00ff */
[----:B------:R-:W-:-:S05]  /*1b750*/  SEL R4, R14, RZ, P4 ;  /* 0x000000ff0e047207 */ /* 0x000fca0002000000 */
[----:B------:R-:W-:-:S04]  /*1b760*/  IMAD.IADD R4, R3, 0x1, R4 ;  /* 0x0000000103047824 */ /* 0x000fc800078e0204 */
[----:B------:R-:W-:-:S07]  /*1b770*/  IMAD.MOV.U32 R13, RZ, RZ, R4 ;  /* 0x000000ffff0d7224 */ /* 0x000fce00078e0004 */
[----:B------:R-:W-:Y:S05]  /*1b780*/  WARPSYNC.COLLECTIVE R15, `(.L_x_1348) ;  /* 0x000000000f087348 */ /* 0x000fea0003c00000 */
[----:B------:R0:W1:Y:S02]  /*1b790*/  SHFL.UP P6, R14, R13, R12, R11 ;  /* 0x0400000c0d0e7389 */ /* 0x00006400000c000b */
[----:B01----:R-:W-:Y:S01]  /*1b7a0*/  ENDCOLLECTIVE ;  /* 0x000000000000791b */ /* 0x003fe20003800000 */
.L_x_1348:
        /* <DEDUP_REMOVED lines=8> */
.L_x_1349:
[----:B------:R-:W-:Y:S05]  /*1b830*/  BRA `(.L_x_1350) ;  /* 0xffffffd800947947 */ /* 0x000fea000383ffff */
.L_x_1285:
[----:B------:R-:W-:Y:S01]  /*1b840*/  BSSY B0, `(.L_x_1351) ;  /* 0x0000006000007945 */ /* 0x000fe20003800000 */
[----:B------:R-:W-:Y:S01]  /*1b850*/  PLOP3.LUT P6, PT, P6, PT, PT, 0x8, 0x0 ;  /* 0x000000000000781c */ /* 0x000fe200037ce170 */
[----:B------:R-:W-:-:S12]  /*1b860*/  IMAD.MOV.U32 R15, RZ, RZ, -0x1 ;  /* 0xffffffffff0f7424 */ /* 0x000fd800078e00ff */
[----:B0-2---:R-:W-:Y:S05]  /*1b870*/  WARPSYNC.COLLECTIVE R15, `(.L_x_1352) ;  /* 0x000000000f087348 */ /* 0x005fea0003c00000 */
[----:B------:R-:W-:Y:S01]  /*1b880*/  VOTE.ANY R14, PT, P6 ;  /* 0x00000000000e7806 */ /* 0x000fe200030e0100 */
[----:B0-2---:R-:W-:Y:S06]  /*1b890*/  ENDCOLLECTIVE ;  /* 0x000000000000791b */ /* 0x005fec0003800000 */
.L_x_1352:
[----:B------:R-:W-:Y:S05]  /*1b8a0*/  BSYNC B0 ;  /* 0x0000000000007941 */ /* 0x000fea0003800000 */
.L_x_1351:
[----:B------:R-:W-:Y:S02]  /*1b8b0*/  IMAD.MOV.U32 R3, RZ, RZ, R14 ;  /* 0x000000ffff037224 */ /* 0x000fe400078e000e */
[----:B------:R-:W-:Y:S02]  /*1b8c0*/  IMAD.MOV.U32 R13, RZ, RZ, R25 ;  /* 0x000000ffff0d7224 */ /* 0x000fe400078e0019 */
[----:B------:R-:W0:Y:S01]  /*1b8d0*/  POPC R7, R3 ;  /* 0x0000000300077309 */ /* 0x000e220000000000 */
[----:B------:R-:W-:Y:S02]  /*1b8e0*/  IMAD.MOV.U32 R11, RZ, RZ, 0x1f ;  /* 0x0000001fff0b7424 */ /* 0x000fe400078e00ff */
[----:B------:R-:W-:Y:S02]  /*1b8f0*/  IMAD.MOV.U32 R15, RZ, RZ, -0x1 ;  /* 0xffffffffff0f7424 */ /* 0x000fe400078e00ff */
[----:B0-----:R-:W-:Y:S02]  /*1b900*/  IMAD.MOV.U32 R12, RZ, RZ, R7 ;  /* 0x000000ffff0c7224 */ /* 0x001fe400078e0007 */
[----:B------:R-:W-:-:S07]  /*1b910*/  IMAD.IADD R27, R7, 0x1, R27 ;  /* 0x00000001071b7824 */ /* 0x000fce00078e021b */
[----:B------:R-:W-:Y:S05]  /*1b920*/  WARPSYNC.COLLECTIVE R15, `(.L_x_1353) ;  /* 0x000000000f087348 */ /* 0x000fea0003c00000 */
[----:B------:R0:W1:Y:S02]  /*1b930*/  SHFL.IDX P6, R14, R13, R12, R11 ;  /* 0x0000000c0d0e7389 */ /* 0x00006400000c000b */
[----:B01----:R-:W-:Y:S01]  /*1b940*/  ENDCOLLECTIVE ;  /* 0x000000000000791b */ /* 0x003fe20003800000 */
.L_x_1353:
[----:B------:R-:W-:Y:S02]  /*1b950*/  IMAD.MOV.U32 R13, RZ, RZ, R5 ;  /* 0x000000ffff0d7224 */ /* 0x000fe400078e0005 */
[----:B------:R-:W-:-:S07]  /*1b960*/  IMAD.MOV.U32 R25, RZ, RZ, R14 ;  /* 0x000000ffff197224 */ /* 0x000fce00078e000e */
[----:B------:R-:W-:Y:S05]  /*1b970*/  WARPSYNC.COLLECTIVE R15, `(.L_x_1354) ;  /* 0x000000000f087348 */ /* 0x000fea0003c00000 */
[----:B------:R0:W1:Y:S02]  /*1b980*/  SHFL.IDX P6, R14, R13, R12, R11 ;  /* 0x0000000c0d0e7389 */ /* 0x00006400000c000b */
[----:B01----:R-:W-:Y:S01]  /*1b990*/  ENDCOLLECTIVE ;  /* 0x000000000000791b */ /* 0x003fe20003800000 */
.L_x_1354:
[----:B------:R-:W-:Y:S01]  /*1b9a0*/  IMAD.MOV.U32 R5, RZ, RZ, R14 ;  /* 0x000000ffff057224 */ /* 0x000fe200078e000e */
[----:B------:R-:W-:Y:S06]  /*1b9b0*/  BRA `(.L_x_1355) ;  /* 0xffffffd800747947 */ /* 0x000fec000383ffff */
.L_x_1287:
[----:B------:R-:W-:Y:S01]  /*1b9c0*/  BSSY B0, `(.L_x_1356) ;  /* 0x0000007000007945 */ /* 0x000fe20003800000 */
[----:B------:R-:W-:Y:S02]  /*1b9d0*/  IMAD.MOV.U32 R13, RZ, RZ, R2 ;  /* 0x000000ffff0d7224 */ /* 0x000fe400078e0002 */
[----:B------:R-:W-:Y:S02]  /*1b9e0*/  IMAD.MOV.U32 R11, RZ, RZ, 0x1f ;  /* 0x0000001fff0b7424 */ /* 0x000fe400078e00ff */
[----:B------:R-:W-:-:S07]  /*1b9f0*/  IMAD.MOV.U32 R15, RZ, RZ, -0x1 ;  /* 0xffffffffff0f7424 */ /* 0x000fce00078e00ff */
[----:B01-34-:R-:W-:Y:S05]  /*1ba00*/  WARPSYNC.COLLECTIVE R15, `(.L_x_1357) ;  /* 0x000000000f087348 */ /* 0x01bfea0003c00000 */
[----:B------:R2:W0:Y:S02]  /*1ba10*/  SHFL.IDX P6, R14, R13, R12, R11 ;  /* 0x0000000c0d0e7389 */ /* 0x00042400000c000b */
[----:B01234-:R-:W-:Y:S01]  /*1ba20*/  ENDCOLLECTIVE ;  /* 0x000000000000791b */ /* 0x01ffe20003800000 */
.L_x_1357:
[----:B------:R-:W-:Y:S05]  /*1ba30*/  BSYNC B0 ;  /* 0x0000000000007941 */ /* 0x000fea0003800000 */
.L_x_1356:
[----:B------:R-:W-:Y:S01]  /*1ba40*/  IMAD.MOV.U32 R24, RZ, RZ, R14 ;  /* 0x000000ffff187224 */ /* 0x000fe200078e000e */
[----:B------:R-:W-:Y:S06]  /*1ba50*/  BRA `(.L_x_1286) ;  /* 0xffffffd800647947 */ /* 0x000fec000383ffff */
.L_x_1293:
[----:B0-----:R0:W2:Y:S02]  /*1ba60*/  SYNCS.PHASECHK.TRANS64.TRYWAIT P0, [R9+URZ+0x2d820], R0 ;  /* 0x02d82000090075a7 */ /* 0x0010a4000800017f */
[----:B--2---:R-:W-:Y:S05]  /*1ba70*/  @!P0 NANOSLEEP.SYNCS 0x989680 ;  /* 0x009896800000895d */ /* 0x004fea0003900000 */
[----:B------:R-:W2:Y:S02]  /*1ba80*/  @!P0 SYNCS.PHASECHK.TRANS64 P0, [R9+URZ+0x2d820], R0 ;  /* 0x02d82000090085a7 */ /* 0x000ea4000800007f */
[----:B--2---:R-:W-:Y:S05]  /*1ba90*/  @!P0 BRA `(.L_x_1293) ;  /* 0xfffffffc00f08947 */ /* 0x004fea000383ffff */
[----:B------:R-:W-:Y:S05]  /*1baa0*/  BRA `(.L_x_1358) ;  /* 0xffffffe000bc7947 */ /* 0x000fea000383ffff */
.L_x_1294:
[----:B------:R-:W2:Y:S01]  /*1bab0*/  S2R R2, SR_TID.X ;  /* 0x0000000000027919 */ /* 0x000ea20000002100 */
[----:B------:R-:W-:Y:S01]  /*1bac0*/  BSSY B0, `(.L_x_1359) ;  /* 0x000000a000007945 */ /* 0x000fe20003800000 */
[----:B------:R-:W-:Y:S02]  /*1bad0*/  IMAD.MOV.U32 R12, RZ, RZ, RZ ;  /* 0x000000ffff0c7224 */ /* 0x000fe400078e00ff */
[----:B------:R-:W-:Y:S02]  /*1bae0*/  IMAD.MOV.U32 R11, RZ, RZ, 0x1f ;  /* 0x0000001fff0b7424 */ /* 0x000fe400078e00ff */
[----:B------:R-:W-:Y:S01]  /*1baf0*/  IMAD.MOV.U32 R15, RZ, RZ, -0x1 ;  /* 0xffffffffff0f7424 */ /* 0x000fe200078e00ff */
[----:B--2---:R-:W-:-:S04]  /*1bb00*/  SHF.R.U32.HI R2, RZ, 0x5, R2 ;  /* 0x00000005ff027819 */ /* 0x004fc80000011602 */
[----:B------:R-:W-:-:S05]  /*1bb10*/  LOP3.LUT R2, R2, 0x3, RZ, 0xc0, !PT ;  /* 0x0000000302027812 */ /* 0x000fca00078ec0ff */
[----:B------:R-:W-:-:S07]  /*1bb20*/  IMAD.MOV.U32 R13, RZ, RZ, R2 ;  /* 0x000000ffff0d7224 */ /* 0x000fce00078e0002 */
[----:B01-3--:R-:W-:Y:S05]  /*1bb30*/  WARPSYNC.COLLECTIVE R15, `(.L_x_1360) ;  /* 0x000000000f087348 */ /* 0x00bfea0003c00000 */
[----:B------:R2:W4:Y:S02]  /*1bb40*/  SHFL.IDX P6, R14, R13, R12, R11 ;  /* 0x0000000c0d0e7389 */ /* 0x00052400000c000b */
[----:B01234-:R-:W-:Y:S01]  /*1bb50*/  ENDCOLLECTIVE ;  /* 0x000000000000791b */ /* 0x01ffe20003800000 */
.L_x_1360:
[----:B------:R-:W-:Y:S05]  /*1bb60*/  BSYNC B0 ;  /* 0x0000000000007941 */ /* 0x000fea0003800000 */
.L_x_1359:
[----:B------:R-:W-:Y:S05]  /*1bb70*/  BRA `(.L_x_1361) ;  /* 0xffffffe000a47947 */ /* 0x000fea000383ffff */
.L_x_1297:
[----:B------:R-:W-:Y:S01]  /*1bb80*/  BSSY B1, `(.L_x_1362) ;  /* 0x0000006000017945 */ /* 0x000fe20003800000 */
[----:B------:R-:W-:-:S07]  /*1bb90*/  IMAD.MOV.U32 R15, RZ, RZ, -0x1 ;  /* 0xffffffffff0f7424 */ /* 0x000fce00078e00ff */
[----:B01-3--:R-:W-:Y:S05]  /*1bba0*/  WARPSYNC.COLLECTIVE R15, `(.L_x_1363) ;  /* 0x000000000f0c7348 */ /* 0x00bfea0003c00000 */
[----:B------:R-:W-:Y:S02]  /*1bbb0*/  ELECT P6, UR62, PT ;  /* 0x00000000003e782f */ /* 0x000fe400038c0000 */
[----:B------:R-:W-:Y:S01]  /*1bbc0*/  MOV R14, UR62 ;  /* 0x0000003e000e7c02 */ /* 0x000fe20008000f00 */
[----:B01-3--:R-:W-:Y:S10]  /*1bbd0*/  ENDCOLLECTIVE ;  /* 0x000000000000791b */ /* 0x00bff40003800000 */
.L_x_1363:
[----:B------:R-:W-:Y:S05]  /*1bbe0*/  BSYNC B1 ;  /* 0x0000000000017941 */ /* 0x000fea0003800000 */
.L_x_1362:
[----:B------:R-:W-:Y:S05]  /*1bbf0*/  BRA `(.L_x_1364) ;  /* 0xffffffe0009c7947 */ /* 0x000fea000383ffff */
.L_x_1299:
[----:B0-----:R0:W1:Y:S02]  /*1bc00*/  SYNCS.PHASECHK.TRANS64.TRYWAIT P0, [R7+URZ], R2 ;  /* 0x00000002070075a7 */ /* 0x001064000800017f */
[----:B-1----:R-:W-:Y:S05]  /*1bc10*/  @!P0 NANOSLEEP.SYNCS 0x989680 ;  /* 0x009896800000895d */ /* 0x002fea0003900000 */
[----:B------:R-:W1:Y:S02]  /*1bc20*/  @!P0 SYNCS.PHASECHK.TRANS64 P0, [R7+URZ], R2 ;  /* 0x00000002070085a7 */ /* 0x000e64000800007f */
[----:B-1----:R-:W-:Y:S05]  /*1bc30*/  @!P0 BRA `(.L_x_1299) ;  /* 0xfffffffc00f08947 */ /* 0x002fea000383ffff */
[----:B------:R-:W-:Y:S05]  /*1bc40*/  BRA `(.L_x_1365) ;  /* 0xffffffe000d07947 */ /* 0x000fea000383ffff */
.L_x_1300:
[----:B-1----:R1:W2:Y:S02]  /*1bc50*/  SYNCS.PHASECHK.TRANS64.TRYWAIT P0, [R3+URZ], R0 ;  /* 0x00000000030075a7 */ /* 0x0022a4000800017f */
[----:B--2---:R-:W-:Y:S05]  /*1bc60*/  @!P0 NANOSLEEP.SYNCS 0x989680 ;  /* 0x009896800000895d */ /* 0x004fea0003900000 */
[----:B------:R-:W2:Y:S02]  /*1bc70*/  @!P0 SYNCS.PHASECHK.TRANS64 P0, [R3+URZ], R0 ;  /* 0x00000000030085a7 */ /* 0x000ea4000800007f */
[----:B--2---:R-:W-:Y:S05]  /*1bc80*/  @!P0 BRA `(.L_x_1300) ;  /* 0xfffffffc00f08947 */ /* 0x004fea000383ffff */
[----:B------:R-:W-:Y:S05]  /*1bc90*/  BRA `(.L_x_1366) ;  /* 0xffffffe000c47947 */ /* 0x000fea000383ffff */
.L_x_1302:
[----:B-1----:R1:W2:Y:S02]  /*1bca0*/  SYNCS.PHASECHK.TRANS64.TRYWAIT P0, [R5+URZ], R2 ;  /* 0x00000002050075a7 */ /* 0x0022a4000800017f */
[----:B--2---:R-:W-:Y:S05]  /*1bcb0*/  @!P0 NANOSLEEP.SYNCS 0x989680 ;  /* 0x009896800000895d */ /* 0x004fea0003900000 */
[----:B------:R-:W2:Y:S02]  /*1bcc0*/  @!P0 SYNCS.PHASECHK.TRANS64 P0, [R5+URZ], R2 ;  /* 0x00000002050085a7 */ /* 0x000ea4000800007f */
[----:B--2---:R-:W-:Y:S05]  /*1bcd0*/  @!P0 BRA `(.L_x_1302) ;  /* 0xfffffffc00f08947 */ /* 0x004fea000383ffff */
[----:B------:R-:W-:Y:S05]  /*1bce0*/  BRA `(.L_x_1367) ;  /* 0xffffffe000c87947 */ /* 0x000fea000383ffff */
.L_x_1368:
        /* <DEDUP_REMOVED lines=9> */
.L_x_2780:


//--------------------- .text._ZN7cutlass13device_kernelIN5flash11enable_sm90INS1_16FlashAttnFwdSm90INS1_25CollectiveMainloopFwdSm90ILi2EN4cute5tupleIJNS5_1CILi1EEES8_S8_EEENS6_IJNS7_ILi192EEENS7_ILi128EEENS7_ILi96EEEEEELi96ENS_6half_tEfNS_4arch4Sm90ELb0ELb1ELb1ELb1ELb0ELb1ELb0ELb0ELb1ELb1ELb1ELb0EEENS1_21CollectiveEpilogueFwdINS6_IJSA_SC_SB_EEES9_SE_SG_Li384ELb1ELb1ELb1ELb0EEENS1_36VarlenDynamicPersistentTileSchedulerILi192ELi128ELi384ELi128ELb1ELb1ELb1ELb1ELb0ELb1EEEEEEEEEvNT_6ParamsE --------------------------
	.section	.text._ZN7cutlass13device_kernelIN5flash11enable_sm90INS1_16FlashAttnFwdSm90INS1_25CollectiveMainloopFwdSm90ILi2EN4cute5tupleIJNS5_1CILi1EEES8_S8_EEENS6_IJNS7_ILi192EEENS7_ILi128EEENS7_ILi96EEEEEELi96ENS_6half_tEfNS_4arch4Sm90ELb0ELb1ELb1ELb1ELb0ELb1ELb0ELb0ELb1ELb1ELb1ELb0EEENS1_21CollectiveEpilogueFwdINS6_IJSA_SC_SB_EEES9_SE_SG_Li384ELb1ELb1ELb1ELb0EEENS1_36VarlenDynamicPersistentTileSchedulerILi192ELi128ELi384ELi128ELb1ELb1ELb1ELb1ELb0ELb1EEEEEEEEEvNT_6ParamsE,"ax",@progbits
	.align	128
.text._ZN7cutlass13device_kernelIN5flash11enable_sm90INS1_16FlashAttnFwdSm90INS1_25CollectiveMainloopFwdSm90ILi2EN4cute5tupleIJNS5_1CILi1EEES8_S8_EEENS6_IJNS7_ILi192EEENS7_ILi128EEENS7_ILi96EEEEEELi96ENS_6half_tEfNS_4arch4Sm90ELb0ELb1ELb1ELb1ELb0ELb1ELb0ELb0ELb1ELb1ELb1ELb0EEENS1_21CollectiveEpilogueFwdINS6_IJSA_SC_SB_EEES9_SE_SG_Li384ELb1ELb1ELb1ELb0EEENS1_36VarlenDynamicPersistentTileSchedulerILi192ELi128ELi384ELi128ELb1ELb1ELb1ELb1ELb0ELb1EEEEEEEEEvNT_6ParamsE:
        .type           _ZN7cutlass13device_kernelIN5flash11enable_sm90INS1_16FlashAttnFwdSm90INS1_25CollectiveMainloopFwdSm90ILi2EN4cute5tupleIJNS5_1CILi1EEES8_S8_EEENS6_IJNS7_ILi192EEENS7_ILi128EEENS7_ILi96EEEEEELi96ENS_6half_tEfNS_4arch4Sm90ELb0ELb1ELb1ELb1ELb0ELb1ELb0ELb0ELb1ELb1ELb1ELb0EEENS1_21CollectiveEpilogueFwdINS6_IJSA_SC_SB_EEES9_SE_SG_Li384ELb1ELb1ELb1ELb0EEENS1_36VarlenDynamicPersistentTileSchedulerILi192ELi128ELi384ELi128ELb1ELb1ELb1ELb1ELb0ELb1EEEEEEEEEvNT_6ParamsE,@function
        .size           _ZN7cutlass13device_kernelIN5flash11enable_sm90INS1_16FlashAttnFwdSm90INS1_25CollectiveMainloopFwdSm90ILi2EN4cute5tupleIJNS5_1CILi1EEES8_S8_EEENS6_IJNS7_ILi192EEENS7_ILi128EEENS7_ILi96EEEEEELi96ENS_6half_tEfNS_4arch4Sm90ELb0ELb1ELb1ELb1ELb0ELb1ELb0ELb0ELb1ELb1ELb1ELb0EEENS1_21CollectiveEpilogueFwdINS6_IJSA_SC_SB_EEES9_SE_SG_Li384ELb1ELb1ELb1ELb0EEENS1_36VarlenDynamicPersistentTileSchedulerILi192ELi128ELi384ELi128ELb1ELb1ELb1ELb1ELb0ELb1EEEEEEEEEvNT_6ParamsE,(.L_x_2781 - _ZN7cutlass13device_kernelIN5flash11enable_sm90INS1_16FlashAttnFwdSm90INS1_25CollectiveMainloopFwdSm90ILi2EN4cute5tupleIJNS5_1CILi1EEES8_S8_EEENS6_IJNS7_ILi192EEENS7_ILi128EEENS7_ILi96EEEEEELi96ENS_6half_tEfNS_4arch4Sm90ELb0ELb1ELb1ELb1ELb0ELb1ELb0ELb0ELb1ELb1ELb1ELb0EEENS1_21CollectiveEpilogueFwdINS6_IJSA_SC_SB_EEES9_SE_SG_Li384ELb1ELb1ELb1ELb0EEENS1_36VarlenDynamicPersistentTileSchedulerILi192ELi128ELi384ELi128ELb1ELb1ELb1ELb1ELb0ELb1EEEEEEEEEvNT_6ParamsE)
        .other          _ZN7cutlass13device_kernelIN5flash11enable_sm90INS1_16FlashAttnFwdSm90INS1_25CollectiveMainloopFwdSm90ILi2EN4cute5tupleIJNS5_1CILi1EEES8_S8_EEENS6_IJNS7_ILi192EEENS7_ILi128EEENS7_ILi96EEEEEELi96ENS_6half_tEfNS_4arch4Sm90ELb0ELb1ELb1ELb1ELb0ELb1ELb0ELb0ELb1ELb1ELb1ELb0EEENS1_21CollectiveEpilogueFwdINS6_IJSA_SC_SB_EEES9_SE_SG_Li384ELb1ELb1ELb1ELb0EEENS1_36VarlenDynamicPersistentTileSchedulerILi192ELi128ELi384ELi128ELb1ELb1ELb1ELb1ELb0ELb1EEEEEEEEEvNT_6ParamsE,@"STO_CUDA_ENTRY STV_DEFAULT"
_ZN7cutlass13device_kernelIN5flash11enable_sm90INS1_16FlashAttnFwdSm90INS1_25CollectiveMainloopFwdSm90ILi2EN4cute5tupleIJNS5_1CILi1EEES8_S8_EEENS6_IJNS7_ILi192EEENS7_ILi128EEENS7_ILi96EEEEEELi96ENS_6half_tEfNS_4arch4Sm90ELb0ELb1ELb1ELb1ELb0ELb1ELb0ELb0ELb1ELb1ELb1ELb0EEENS1_21CollectiveEpilogueFwdINS6_IJSA_SC_SB_EEES9_SE_SG_Li384ELb1ELb1ELb1ELb0EEENS1_36VarlenDynamicPersistentTileSchedulerILi192ELi128ELi384ELi128ELb1ELb1ELb1ELb1ELb0ELb1EEEEEEEEEvNT_6ParamsE:
        /* <DEDUP_REMOVED lines=24> */
.L_x_1370:
[----:B------:R-:W-:Y:S05]  /*0180*/  BSYNC B0 ;  /* 0x0000000000007941 */ /* 0x000fea0003800000 */
.L_x_1369:
        /* <DEDUP_REMOVED lines=41> */
.L_x_1371:
        /* <DEDUP_REMOVED lines=22> */
.L_x_1372:
        /* <DEDUP_REMOVED lines=18> */
.L_x_1373:
        /* <DEDUP_REMOVED lines=22> */
.L_x_1374:
        /* <DEDUP_REMOVED lines=22> */
.L_x_1375:
[----:B------:R-:W-:Y:S01]  /*0960*/  PLOP3.LUT P0, PT, PT, PT, UP0, 0x80, 0x0 ;  /* 0x000000000000781c */ /* 0x000fe20003f0f008 */
[----:B------:R-:W-:Y:S01]  /*0970*/  UMOV UR36, 0x1 ;  /* 0x0000000100247882 */ /* 0x000fe20000000000 */
[----:B------:R-:W-:Y:S01]  /*0980*/  NOP ;  /* 0x0000000000007918 */ /* 0x000fe20000000000 */
[----:B------:R-:W-:Y:S01]  /*0990*/  USEL UR36, UR36, 0x2, !UP0 ;  /* 0x0000000224247887 */ /* 0x000fe2000c000000 */
[----:B------:R-:W-:Y:S01]  /*09a0*/  BSSY B9, `(.L_x_1376) ;  /* 0x00025ec000097945 */ /* 0x000fe20003800000 */
[----:B------:R-:W-:Y:S01]  /*09b0*/  ULDC.64 UR38, c[0x0][0x208] ;  /* 0x0000820000267ab9 */ /* 0x000fe20000000a00 */
[----:B012-4-:R-:W-:Y:S07]  /*09c0*/  BAR.SYNC.DEFER_BLOCKING 0x0 ;  /* 0x0000000000007b1d */ /* 0x017fee0000010000 */
[----:B------:R-:W-:Y:S05]  /*09d0*/  @!P0 BRA `(.L_x_1377) ;  /* 0x000001cc00d88947 */ /* 0x000fea0003800000 */
.L_x_1378:
[----:B------:R-:W-:-:S08]  /*09e0*/  NOP ;  /* 0x0000000000007918 */ /* 0x000fd00000000000 */
[----:B------:R-:W0:Y:S02]  /*09f0*/  USETMAXREG.TRY_ALLOC.CTAPOOL UP0, 0xa0 ;  /* 0x000000a0000079c8 */ /* 0x000e240008000600 */
[----:B0-----:R-:W-:-:S13]  /*0a00*/  PLOP3.LUT P0, PT, PT, PT, UP0, 0x80, 0x0 ;  /* 0x000000000000781c */ /* 0x001fda0003f0f008 */
[----:B------:R-:W-:Y:S05]  /*0a10*/  @!P0 BRA `(.L_x_1378) ;  /* 0xfffffffc00f08947 */ /* 0x000fea000383ffff */
[----:B------:R-:W0:Y:S01]  /*0a20*/  S2R R0, SR_TID.X ;  /* 0x0000000000007919 */ /* 0x000e220000002100 */
[----:B------:R-:W1:Y:S01]  /*0a30*/  S2UR UR5, SR_CgaCtaId ;  /* 0x00000000000579c3 */ /* 0x000e620000008800 */
[----:B------:R-:W-:Y:S01]  /*0a40*/  UMOV UR4, 0x400 ;  /* 0x0000040000047882 */ /* 0x000fe20000000000 */
[----:B------:R-:W-:-:S06]  /*0a50*/  LOP3.LUT R23, R23, 0xdfffffff, RZ, 0xc0, !PT ;  /* 0xdfffffff17177812 */ /* 0x000fcc00078ec0ff */
[----:B------:R-:W-:Y:S06]  /*0a60*/  BAR.ARV 0x8, 0x200 ;  /* 0x0208000000007b1d */ /* 0x000fec0000002000 */
[----:B-1----:R-:W-:-:S06]  /*0a70*/  ULEA UR4, UR5, UR4, 0x18 ;  /* 0x0000000405047291 */ /* 0x002fcc000f8ec03f */
[----:B------:R-:W-:Y:S01]  /*0a80*/  IMAD.U32 R2, RZ, RZ, UR4 ;  /* 0x00000004ff027e24 */ /* 0x000fe2000f8e00ff */
[----:B0-----:R-:W-:Y:S01]  /*0a90*/  SHF.R.U32.HI R0, RZ, 0x7, R0 ;  /* 0x00000007ff007819 */ /* 0x001fe20000011600 */
[----:B------:R-:W-:-:S03]  /*0aa0*/  ULDC UR4, c[0x0][0xc3c] ;  /* 0x00030f0000047ab9 */ /* 0x000fc60000000800 */
[----:B------:R-:W-:-:S13]  /*0ab0*/  ISETP.NE.AND P0, PT, R0, 0x1, PT ;  /* 0x000000010000780c */ /* 0x000fda0003f05270 */
[----:B------:R-:W-:Y:S01]  /*0ac0*/  @P0 LOP3.LUT R23, R23, 0x20000000, RZ, 0xfc, !PT ;  /* 0x2000000017170812 */ /* 0x000fe200078efcff */
[----:B------:R-:W-:Y:S08]  /*0ad0*/  @!P0 BAR.ARV 0x9, 0x100 ;  /* 0x0244000000008b1d */ /* 0x000ff00000002000 */
[----:B------:R-:W-:Y:S06]  /*0ae0*/  BAR.SYNC.DEFER_BLOCKING 0x5, 0x200 ;  /* 0x0148000000007b1d */ /* 0x000fec0000010000 */
[----:B------:R-:W0:Y:S02]  /*0af0*/  LDS.128 R72, [R2+0x2d8d0] ;  /* 0x02d8d00002487984 */ /* 0x000e240000000c00 */
[----:B------:R-:W-:Y:S06]  /*0b00*/  BAR.ARV 0x4, 0x200 ;  /* 0x0108000000007b1d */ /* 0x000fec0000002000 */
[----:B0-----:R-:W-:-:S13]  /*0b10*/  ISETP.GE.AND P0, PT, R75, UR4, PT ;  /* 0x000000044b007c0c */ /* 0x001fda000bf06270 */
[----:B------:R-:W-:Y:S05]  /*0b20*/  @P0 BRA `(.L_x_1379) ;  /* 0x0000025c004c0947 */ /* 0x000fea0003800000 */
[----:B------:R-:W0:Y:S01]  /*0b30*/  S2R R0, SR_TID.X ;  /* 0x0000000000007919 */ /* 0x000e220000002100 */
[----:B------:R-:W-:Y:S01]  /*0b40*/  IMAD.MOV.U32 R141, RZ, RZ, 0x40 ;  /* 0x00000040ff8d7424 */ /* 0x000fe200078e00ff */
[----:B------:R-:W-:Y:S01]  /*0b50*/  R2UR UR40, R2 ;  /* 0x00000000022872ca */ /* 0x000fe200000e0000 */
[----:B------:R-:W-:Y:S01]  /*0b60*/  IMAD.MOV.U32 R154, RZ, RZ, RZ ;  /* 0x000000ffff9a7224 */ /* 0x000fe200078e00ff */
[----:B------:R-:W-:Y:S01]  /*0b70*/  ULOP3.LUT UR37, UR36, 0x1, URZ, 0xfc, !UPT ;  /* 0x0000000124257892 */ /* 0x000fe2000f8efc3f */
[----:B------:R-:W-:-:S10]  /*0b80*/  IMAD.MOV.U32 R18, RZ, RZ, RZ ;  /* 0x000000ffff127224 */ /* 0x000fd400078e00ff */
[----:B------:R-:W-:Y:S01]  /*0b90*/  UIADD3 UR40, UR40, 0xc400, URZ ;  /* 0x0000c40028287890 */ /* 0x000fe2000fffe03f */
[----:B0-----:R-:W-:-:S05]  /*0ba0*/  VIADD R0, R0, 0xffffff80 ;  /* 0xffffff8000007836 */ /* 0x001fca0000000000 */
[----:B------:R-:W-:Y:S02]  /*0bb0*/  SHF.R.S32.HI R3, RZ, 0x1f, R0 ;  /* 0x0000001fff037819 */ /* 0x000fe40000011400 */
[-C--:B------:R-:W-:Y:S02]  /*0bc0*/  LEA.HI R10, R0, R0.reuse, RZ, 0x1 ;  /* 0x00000000000a7211 */ /* 0x080fe400078f08ff */
[CC--:B------:R-:W-:Y:S02]  /*0bd0*/  LEA.HI R5, R3.reuse, R0.reuse, RZ, 0x4 ;  /* 0x0000000003057211 */ /* 0x0c0fe400078f20ff */
[CC--:B------:R-:W-:Y:S02]  /*0be0*/  LEA.HI R4, R3.reuse, R0.reuse, RZ, 0x2 ;  /* 0x0000000003047211 */ /* 0x0c0fe400078f10ff */
[CC--:B------:R-:W-:Y:S02]  /*0bf0*/  LEA.HI R8, R3.reuse, R0.reuse, RZ, 0x5 ;  /* 0x0000000003087211 */ /* 0x0c0fe400078f28ff */
[----:B------:R-:W-:-:S02]  /*0c00*/  LEA.HI R3, R3, R0, RZ, 0x7 ;  /* 0x0000000003037211 */ /* 0x000fc400078f38ff */
[--C-:B------:R-:W-:Y:S02]  /*0c10*/  SHF.R.S32.HI R11, RZ, 0x2, R4.reuse ;  /* 0x00000002ff0b7819 */ /* 0x100fe40000011404 */
[----:B------:R-:W-:Y:S02]  /*0c20*/  SHF.R.S32.HI R6, RZ, 0x1f, R4 ;  /* 0x0000001fff067819 */ /* 0x000fe40000011404 */
[----:B------:R-:W-:Y:S02]  /*0c30*/  LOP3.LUT R13, R4, 0xfffffffc, RZ, 0xc0, !PT ;  /* 0xfffffffc040d7812 */ /* 0x000fe400078ec0ff */
[----:B------:R-:W-:Y:S02]  /*0c40*/  SHF.R.S32.HI R4, RZ, 0x7, R3 ;  /* 0x00000007ff047819 */ /* 0x000fe40000011403 */
[----:B------:R-:W-:Y:S01]  /*0c50*/  LOP3.LUT R9, R10, 0xfffffffe, RZ, 0xc0, !PT ;  /* 0xfffffffe0a097812 */ /* 0x000fe200078ec0ff */
[----:B------:R-:W-:Y:S01]  /*0c60*/  IMAD.IADD R13, R0, 0x1, -R13 ;  /* 0x00000001000d7824 */ /* 0x000fe200078e0a0d */
[----:B------:R-:W-:Y:S01]  /*0c70*/  LOP3.LUT R7, R5, 0xfffffff0, RZ, 0xc0, !PT ;  /* 0xfffffff005077812 */ /* 0x000fe200078ec0ff */
[----:B------:R-:W-:Y:S01]  /*0c80*/  IMAD.HI R12, R4, 0x55555556, RZ ;  /* 0x55555556040c7827 */ /* 0x000fe200078e02ff */
[----:B------:R-:W-:-:S02]  /*0c90*/  LOP3.LUT R3, R3, 0xffffff80, RZ, 0xc0, !PT ;  /* 0xffffff8003037812 */ /* 0x000fc400078ec0ff */
[----:B------:R-:W-:Y:S01]  /*0ca0*/  LEA.HI R6, R6, R11, RZ, 0x2 ;  /* 0x0000000b06067211 */ /* 0x000fe200078f10ff */
[C---:B------:R-:W-:Y:S01]  /*0cb0*/  IMAD.IADD R9, R0.reuse, 0x1, -R9 ;  /* 0x0000000100097824 */ /* 0x040fe200078e0a09 */
[----:B------:R-:W-:Y:S01]  /*0cc0*/  SHF.R.S32.HI R19, RZ, 0x1, R10 ;  /* 0x00000001ff137819 */ /* 0x000fe2000001140a */
[C---:B------:R-:W-:Y:S01]  /*0cd0*/  IMAD.IADD R7, R0.reuse, 0x1, -R7 ;  /* 0x0000000100077824 */ /* 0x040fe200078e0a07 */
[----:B------:R-:W-:Y:S01]  /*0ce0*/  SHF.R.S32.HI R8, RZ, 0x5, R8 ;  /* 0x00000005ff087819 */ /* 0x000fe20000011408 */
[----:B------:R-:W-:Y:S01]  /*0cf0*/  IMAD.IADD R21, R0, 0x1, -R3 ;  /* 0x0000000100157824 */ /* 0x000fe200078e0a03 */
[----:B------:R-:W-:Y:S01]  /*0d00*/  LOP3.LUT R0, R6, 0xfffffffc, RZ, 0xc0, !PT ;  /* 0xfffffffc06007812 */ /* 0x000fe200078ec0ff */
[C---:B------:R-:W-:Y:S01]  /*0d10*/  IMAD.SHL.U32 R156, R9.reuse, 0x4, RZ ;  /* 0x00000004099c7824 */ /* 0x040fe200078e00ff */
[----:B------:R-:W-:Y:S01]  /*0d20*/  LEA.HI R3, R12, R12, RZ, 0x1 ;  /* 0x0000000c0c037211 */ /* 0x000fe200078f08ff */
[----:B------:R-:W-:Y:S01]  /*0d30*/  IMAD.SHL.U32 R136, R9, 0x8, RZ ;  /* 0x0000000809887824 */ /* 0x000fe200078e00ff */
[----:B------:R-:W-:Y:S01]  /*0d40*/  SHF.R.S32.HI R14, RZ, 0x1f, R21 ;  /* 0x0000001fff0e7819 */ /* 0x000fe20000011415 */
[----:B------:R-:W-:Y:S01]  /*0d50*/  IMAD.IADD R11, R11, 0x1, -R0 ;  /* 0x000000010b0b7824 */ /* 0x000fe200078e0a00 */
[----:B------:R-:W-:Y:S01]  /*0d60*/  SHF.R.S32.HI R0, RZ, 0x1f, R7 ;  /* 0x0000001fff007819 */ /* 0x000fe20000011407 */
[----:B------:R-:W-:Y:S01]  /*0d70*/  IMAD R12, R3, -0x3, R4 ;  /* 0xfffffffd030c7824 */ /* 0x000fe200078e0204 */
[----:B------:R-:W-:Y:S01]  /*0d80*/  LEA.HI R10, R10, R19, RZ, 0x1 ;  /* 0x000000130a0a7211 */ /* 0x000fe200078f08ff */
[----:B------:R-:W-:Y:S01]  /*0d90*/  STL [R1+0x60], R21 ;  /* 0x0000601501007387 */ /* 0x000fe20000100800 */
[----:B------:R-:W-:Y:S01]  /*0da0*/  SHF.R.S32.HI R6, RZ, 0x4, R5 ;  /* 0x00000004ff067819 */ /* 0x000fe20000011405 */
[----:B------:R-:W-:Y:S01]  /*0db0*/  IMAD.SHL.U32 R11, R11, 0x40, RZ ;  /* 0x000000400b0b7824 */ /* 0x000fe200078e00ff */
[----:B------:R-:W-:-:S02]  /*0dc0*/  LEA.HI R0, R0, R7, RZ, 0x3 ;  /* 0x0000000700007211 */ /* 0x000fc400078f18ff */
[----:B------:R-:W-:Y:S02]  /*0dd0*/  LEA.HI R15, R14, R21, RZ, 0x2 ;  /* 0x000000150e0f7211 */ /* 0x000fe400078f10ff */
[----:B------:R-:W-:Y:S02]  /*0de0*/  LOP3.LUT R10, R10, 0x7fffffe, RZ, 0xc0, !PT ;  /* 0x07fffffe0a0a7812 */ /* 0x000fe400078ec0ff */
[----:B------:R-:W-:Y:S02]  /*0df0*/  LEA.HI R5, R5, R6, RZ, 0x1 ;  /* 0x0000000605057211 */ /* 0x000fe400078f08ff */
[----:B------:R-:W-:Y:S01]  /*0e00*/  LOP3.LUT R4, R0, 0xfffffff8, RZ, 0xc0, !PT ;  /* 0xfffffff800047812 */ /* 0x000fe200078ec0ff */
[----:B------:R-:W-:Y:S01]  /*0e10*/  IMAD.IADD R3, R19, 0x1, -R10 ;  /* 0x0000000113037824 */ /* 0x000fe200078e0a0a */
[--C-:B------:R-:W-:Y:S02]  /*0e20*/  SHF.R.S32.HI R16, RZ, 0x2, R15.reuse ;  /* 0x00000002ff107819 */ /* 0x100fe4000001140f */
[----:B------:R-:W-:Y:S01]  /*0e30*/  SHF.R.S32.HI R17, RZ, 0x1f, R15 ;  /* 0x0000001fff117819 */ /* 0x000fe2000001140f */
[----:B------:R-:W-:Y:S01]  /*0e40*/  IMAD.IADD R4, R7, 0x1, -R4 ;  /* 0x0000000107047824 */ /* 0x000fe200078e0a04 */
[----:B------:R-:W-:Y:S01]  /*0e50*/  LOP3.LUT R5, R5, 0x1ffffffe, RZ, 0xc0, !PT ;  /* 0x1ffffffe05057812 */ /* 0x000fe200078ec0ff */
[----:B------:R-:W-:Y:S01]  /*0e60*/  IMAD R20, R6, 0x8, R3 ;  /* 0x0000000806147824 */ /* 0x000fe200078e0203 */
[----:B------:R-:W-:Y:S01]  /*0e70*/  LEA.HI R17, R17, R16, RZ, 0x3 ;  /* 0x0000001011117211 */ /* 0x000fe200078f18ff */
[----:B------:R-:W-:Y:S01]  /*0e80*/  IMAD.SHL.U32 R3, R4, 0x40, RZ ;  /* 0x0000004004037824 */ /* 0x000fe200078e00ff */
[----:B------:R-:W-:Y:S01]  /*0e90*/  LEA.HI R10, R13, R13, RZ, 0x1 ;  /* 0x0000000d0d0a7211 */ /* 0x000fe200078f08ff */
[----:B------:R-:W-:Y:S01]  /*0ea0*/  IMAD.IADD R5, R6, 0x1, -R5 ;  /* 0x0000000106057824 */ /* 0x000fe200078e0a05 */
[----:B------:R-:W-:Y:S01]  /*0eb0*/  LOP3.LUT R17, R17, 0xfffffff8, RZ, 0xc0, !PT ;  /* 0xfffffff811117812 */ /* 0x000fe200078ec0ff */
[----:B------:R-:W-:Y:S01]  /*0ec0*/  IMAD.SHL.U32 R6, R0, 0x40, RZ ;  /* 0x0000004000067824 */ /* 0x000fe200078e00ff */
[----:B------:R-:W-:Y:S01]  /*0ed0*/  LEA.HI R14, R14, R21, RZ, 0x5 ;  /* 0x000000150e0e7211 */ /* 0x000fe200078f28ff */
[----:B------:R-:W-:Y:S01]  /*0ee0*/  IMAD.SHL.U32 R0, R5, 0x8, RZ ;  /* 0x0000000805007824 */ /* 0x000fe200078e00ff */
[----:B------:R-:W-:Y:S01]  /*0ef0*/  LOP3.LUT R10, R10, 0x1ffffffe, RZ, 0xc0, !PT ;  /* 0x1ffffffe0a0a7812 */ /* 0x000fe200078ec0ff */
[----:B------:R-:W-:Y:S01]  /*0f00*/  IMAD.IADD R17, R16, 0x1, -R17 ;  /* 0x0000000110117824 */ /* 0x000fe200078e0a11 */
[----:B------:R-:W-:Y:S01]  /*0f10*/  LOP3.LUT R3, R3, 0x1c0, RZ, 0xc0, !PT ;  /* 0x000001c003037812 */ /* 0x000fe200078ec0ff */
[----:B------:R-:W-:Y:S01]  /*0f20*/  IMAD R7, R8, 0x10, R7 ;  /* 0x0000001008077824 */ /* 0x000fe200078e0207 */
[----:B------:R-:W-:Y:S01]  /*0f30*/  SHF.R.S32.HI R14, RZ, 0x5, R14 ;  /* 0x00000005ff0e7819 */ /* 0x000fe2000001140e */
[----:B------:R-:W-:Y:S01]  /*0f40*/  IMAD.IADD R13, R13, 0x1, -R10 ;  /* 0x000000010d0d7824 */ /* 0x000fe200078e0a0a */
[--C-:B------:R-:W-:Y:S01]  /*0f50*/  LOP3.LUT R5, R3, 0x8, R0.reuse, 0xf8, !PT ;  /* 0x0000000803057812 */ /* 0x100fe200078ef800 */
[----:B------:R-:W-:Y:S01]  /*0f60*/  IMAD.U32 R0, R7, 0x20, R0 ;  /* 0x0000002007007824 */ /* 0x000fe200078e0000 */
[----:B------:R-:W-:Y:S01]  /*0f70*/  LOP3.LUT R6, R6, 0x7ffffe00, RZ, 0xc0, !PT ;  /* 0x7ffffe0006067812 */ /* 0x000fe200078ec0ff */
[----:B------:R-:W-:Y:S01]  /*0f80*/  IMAD R17, R14, 0x10, R17 ;  /* 0x000000100e117824 */ /* 0x000fe200078e0211 */
[----:B------:R-:W-:-:S02]  /*0f90*/  SHF.R.U32.HI R10, RZ, 0x3, R3 ;  /* 0x00000003ff0a7819 */ /* 0x000fc40000011603 */
[----:B------:R0:W-:Y:S01]  /*0fa0*/  STL [R1+0x68], R0 ;  /* 0x0000680001007387 */ /* 0x0001e20000100800 */
[----:B------:R-:W-:Y:S01]  /*0fb0*/  IMAD R3, R12, 0x40, R17 ;  /* 0x000000400c037824 */ /* 0x000fe200078e0211 */
[----:B------:R-:W-:Y:S01]  /*0fc0*/  LOP3.LUT R5, R5, R10, RZ, 0x3c, !PT ;  /* 0x0000000a05057212 */ /* 0x000fe200078e3cff */
[----:B------:R-:W-:Y:S01]  /*0fd0*/  IMAD R6, R8, 0x400, R6 ;  /* 0x0000040008067824 */ /* 0x000fe200078e0206 */
[----:B------:R-:W-:Y:S01]  /*0fe0*/  R2P PR, R4, 0x6 ;  /* 0x0000000604007804 */ /* 0x000fe20000000000 */
[----:B------:R-:W-:Y:S01]  /*0ff0*/  VIADD R4, R156, 0x10 ;  /* 0x000000109c047836 */ /* 0x000fe20000000000 */
[----:B------:R1:W-:Y:S01]  /*1000*/  STL [R1+0x64], R3 ;  /* 0x0000640301007387 */ /* 0x0003e20000100800 */
[----:B------:R-:W-:Y:S01]  /*1010*/  IMAD.IADD R5, R6, 0x1, R5 ;  /* 0x0000000106057824 */ /* 0x000fe200078e0205 */
[----:B------:R-:W-:Y:S01]  /*1020*/  LOP3.LUT R15, R15, 0x7ffffffc, RZ, 0xc0, !PT ;  /* 0x7ffffffc0f0f7812 */ /* 0x000fe200078ec0ff */
[C---:B------:R-:W-:Y:S01]  /*1030*/  VIADD R6, R156.reuse, 0x8 ;  /* 0x000000089c067836 */ /* 0x040fe20000000000 */
[----:B0-----:R-:W-:Y:S01]  /*1040*/  SHF.R.S32.HI R0, RZ, 0x1f, R19 ;  /* 0x0000001fff007819 */ /* 0x001fe20000011413 */
[----:B------:R-:W-:Y:S01]  /*1050*/  VIADD R0, R156, 0x20 ;  /* 0x000000209c007836 */ /* 0x000fe20000000000 */
[----:B------:R-:W-:Y:S01]  /*1060*/  STL [R1+0x58], RZ ;  /* 0x000058ff01007387 */ /* 0x000fe20000100800 */
[----:B------:R-:W-:Y:S01]  /*1070*/  IMAD.IADD R15, R21, 0x1, -R15 ;  /* 0x00000001150f7824 */ /* 0x000fe200078e0a0f */
[----:B------:R-:W-:Y:S01]  /*1080*/  SEL R141, R141, 0xffffffc0, !P2 ;  /* 0xffffffc08d8d7807 */ /* 0x000fe20005000000 */
[----:B------:R-:W-:Y:S01]  /*1090*/  IMAD.SHL.U32 R12, R20, 0x20, RZ ;  /* 0x00000020140c7824 */ /* 0x000fe200078e00ff */
[----:B------:R0:W-:Y:S01]  /*10a0*/  STL [R1+0x2c], R4 ;  /* 0x00002c0401007387 */ /* 0x0001e20000100800 */
[----:B------:R-:W-:Y:S01]  /*10b0*/  IMAD.SHL.U32 R22, R15, 0x2, RZ ;  /* 0x000000020f167824 */ /* 0x000fe200078e00ff */
[----:B------:R-:W-:Y:S01]  /*10c0*/  CS2R R16, SRZ ;  /* 0x0000000000107805 */ /* 0x000fe2000001ff00 */
[----:B------:R-:W-:Y:S01]  /*10d0*/  IMAD R140, R5, 0x2, R2 ;  /* 0x00000002058c7824 */ /* 0x000fe200078e0202 */
[----:B------:R2:W-:Y:S01]  /*10e0*/  STL [R1+0x28], R0 ;  /* 0x0000280001007387 */ /* 0x0005e20000100800 */
[----:B------:R-:W-:-:S02]  /*10f0*/  VIADD R10, R22, 0x10 ;  /* 0x00000010160a7836 */ /* 0x000fc40000000000 */
[----:B------:R-:W-:Y:S01]  /*1100*/  VIADD R142, R140, 0x21800 ;  /* 0x000218008c8e7836 */ /* 0x000fe20000000000 */
[----:B------:R3:W-:Y:S01]  /*1110*/  STL [R1+0x30], R6 ;  /* 0x0000300601007387 */ /* 0x0007e20000100800 */
[----:B-1----:R-:W-:Y:S01]  /*1120*/  IMAD R3, R13, 0x8, R3 ;  /* 0x000000080d037824 */ /* 0x002fe200078e0203 */
[----:B0-----:R-:W-:Y:S01]  /*1130*/  LOP3.LUT R4, R11, 0xc0, RZ, 0xc0, !PT ;  /* 0x000000c00b047812 */ /* 0x001fe200078ec0ff */
[C---:B------:R-:W-:Y:S02]  /*1140*/  VIADD R9, R22.reuse, 0x18 ;  /* 0x0000001816097836 */ /* 0x040fe40000000000 */
[----:B------:R-:W-:Y:S02]  /*1150*/  VIADD R11, R22, 0x8 ;  /* 0x00000008160b7836 */ /* 0x000fe40000000000 */
[----:B--2---:R-:W-:Y:S01]  /*1160*/  VIADD R0, R156, 0x18 ;  /* 0x000000189c007836 */ /* 0x004fe20000000000 */
[----:B------:R-:W-:Y:S01]  /*1170*/  STL [R1+0x8], R4 ;  /* 0x0000080401007387 */ /* 0x000fe20000100800 */
[----:B------:R-:W-:Y:S01]  /*1180*/  VIADD R8, R22, 0x20 ;  /* 0x0000002016087836 */ /* 0x000fe20000000000 */
[----:B------:R-:W-:Y:S01]  /*1190*/  SHF.R.S32.HI R5, RZ, 0x1f, R9 ;  /* 0x0000001fff057819 */ /* 0x000fe20000011409 */
[----:B---3--:R-:W-:Y:S01]  /*11a0*/  VIADD R6, R156, 0x28 ;  /* 0x000000289c067836 */ /* 0x008fe20000000000 */
[----:B------:R0:W-:Y:S01]  /*11b0*/  STL [R1+0x34], R0 ;  /* 0x0000340001007387 */ /* 0x0001e20000100800 */
[C---:B------:R-:W-:Y:S01]  /*11c0*/  VIADD R7, R22.reuse, 0x28 ;  /* 0x0000002816077836 */ /* 0x040fe20000000000 */
[----:B------:R-:W-:Y:S01]  /*11d0*/  SHF.R.S32.HI R11, RZ, 0x1f, R11 ;  /* 0x0000001fff0b7819 */ /* 0x000fe2000001140b */
[----:B------:R-:W-:Y:S01]  /*11e0*/  VIADD R14, R22, 0x40 ;  /* 0x00000040160e7836 */ /* 0x000fe20000000000 */
[----:B------:R1:W-:Y:S01]  /*11f0*/  STL [R1+0x38], R6 ;  /* 0x0000380601007387 */ /* 0x0003e20000100800 */
[----:B------:R-:W-:-:S02]  /*1200*/  SHF.R.S32.HI R8, RZ, 0x1f, R8 ;  /* 0x0000001fff087819 */ /* 0x000fc40000011408 */
[----:B------:R-:W-:Y:S02]  /*1210*/  SHF.R.S32.HI R7, RZ, 0x1f, R7 ;  /* 0x0000001fff077819 */ /* 0x000fe40000011407 */
[----:B0-----:R-:W-:Y:S02]  /*1220*/  LOP3.LUT R0, R4, 0x8, R136, 0xf8, !PT ;  /* 0x0000000804007812 */ /* 0x001fe400078ef888 */
[----:B------:R-:W-:Y:S01]  /*1230*/  SHF.R.U32.HI R4, RZ, 0x3, R4 ;  /* 0x00000003ff047819 */ /* 0x000fe20000011604 */
[----:B-1----:R-:W-:-:S03]  /*1240*/  VIADD R6, R22, 0x30 ;  /* 0x0000003016067836 */ /* 0x002fc60000000000 */
[----:B------:R-:W-:Y:S01]  /*1250*/  LOP3.LUT R0, R0, R4, RZ, 0x3c, !PT ;  /* 0x0000000400007212 */ /* 0x000fe200078e3cff */
[----:B------:R0:W-:Y:S01]  /*1260*/  STL [R1+0x10], R4 ;  /* 0x0000100401007387 */ /* 0x0001e20000100800 */
[----:B------:R-:W-:-:S03]  /*1270*/  SHF.R.S32.HI R5, RZ, 0x1f, R6 ;  /* 0x0000001fff057819 */ /* 0x000fc60000011406 */
[----:B------:R-:W-:Y:S01]  /*1280*/  IMAD.IADD R0, R12, 0x1, R0 ;  /* 0x000000010c007824 */ /* 0x000fe200078e0200 */
[----:B------:R-:W-:Y:S04]  /*1290*/  STL [R1+0x14], R12 ;  /* 0x0000140c01007387 */ /* 0x000fe80000100800 */
[----:B------:R1:W-:Y:S01]  /*12a0*/  STL [R1+0x48], R0 ;  /* 0x0000480001007387 */ /* 0x0003e20000100800 */
[----:B0-----:R-:W-:Y:S01]  /*12b0*/  SHF.R.S32.HI R4, RZ, 0x1f, R22 ;  /* 0x0000001fff047819 */ /* 0x001fe20000011416 */
[----:B------:R-:W-:-:S05]  /*12c0*/  VIADD R4, R22, 0x38 ;  /* 0x0000003816047836 */ /* 0x000fca0000000000 */
[----:B------:R-:W-:Y:S02]  /*12d0*/  SHF.R.S32.HI R4, RZ, 0x1f, R4 ;  /* 0x0000001fff047819 */ /* 0x000fe40000011404 */
[----:B-1----:R-:W-:Y:S01]  /*12e0*/  SHF.R.S32.HI R0, RZ, 0x1f, R10 ;  /* 0x0000001fff007819 */ /* 0x002fe2000001140a */
[----:B------:R-:W-:Y:S02]  /*12f0*/  VIADD R0, R140, 0x21820 ;  /* 0x000218208c007836 */ /* 0x000fe40000000000 */
[C---:B------:R-:W-:Y:S02]  /*1300*/  @P1 VIADD R0, R142.reuse, 0xffffffe0 ;  /* 0xffffffe08e001836 */ /* 0x040fe40000000000 */
[----:B------:R-:W-:Y:S02]  /*1310*/  IMAD.IADD R142, R142, 0x1, R141 ;  /* 0x000000018e8e7824 */ /* 0x000fe400078e028d */
[----:B------:R-:W-:Y:S01]  /*1320*/  IMAD.IADD R141, R141, 0x1, R0 ;  /* 0x000000018d8d7824 */ /* 0x000fe200078e0200 */
[----:B------:R0:W-:Y:S04]  /*1330*/  STL [R1+0x20], R0 ;  /* 0x0000200001007387 */ /* 0x0001e80000100800 */
[----:B------:R1:W-:Y:S01]  /*1340*/  STL [R1+0x40], R3 ;  /* 0x0000400301007387 */ /* 0x0003e20000100800 */
[----:B0-----:R-:W-:-:S05]  /*1350*/  VIADD R0, R0, 0x6000 ;  /* 0x0000600000007836 */ /* 0x001fca0000000000 */
[----:B------:R1:W-:Y:S02]  /*1360*/  STL [R1+0x24], R0 ;  /* 0x0000240001007387 */ /* 0x0003e40000100800 */
.L_x_1595:
[----:B------:R-:W-:Y:S05]  /*1370*/  YIELD ;  /* 0x0000000000007946 */ /* 0x000fea0003800000 */
[----:B------:R-:W-:Y:S01]  /*1380*/  ULDC.64 UR4, c[0x0][0xa28] ;  /* 0x00028a0000047ab9 */ /* 0x000fe20000000a00 */
[----:B0-23-5:R-:W0:Y:S01]  /*1390*/  LDC.64 R6, c[0x0][0xa08] ;  /* 0x00028200ff067b82 */ /* 0x02de220000000a00 */
[----:B------:R-:W-:Y:S01]  /*13a0*/  ISETP.NE.U32.AND P1, PT, RZ, UR4, PT ;  /* 0x00000004ff007c0c */ /* 0x000fe2000bf25070 */
[----:B----4-:R-:W-:Y:S02]  /*13b0*/  IMAD.MOV.U32 R13, RZ, RZ, RZ ;  /* 0x000000ffff0d7224 */ /* 0x010fe400078e00ff */
[----:B------:R-:W-:Y:S01]  /*13c0*/  IMAD.MOV.U32 R27, RZ, RZ, RZ ;  /* 0x000000ffff1b7224 */ /* 0x000fe200078e00ff */
[----:B------:R-:W-:Y:S01]  /*13d0*/  ISETP.NE.AND.EX P1, PT, RZ, UR5, PT, P1 ;  /* 0x00000005ff007c0c */ /* 0x000fe2000bf25310 */
[----:B------:R-:W-:-:S02]  /*13e0*/  ULDC.64 UR4, c[0x0][0xa18] ;  /* 0x0002860000047ab9 */ /* 0x000fc40000000a00 */
[----:B------:R-:W-:-:S04]  /*13f0*/  ISETP.NE.U32.AND P2, PT, RZ, UR4, PT ;  /* 0x00000004ff007c0c */ /* 0x000fc8000bf45070 */
[----:B------:R-:W-:Y:S01]  /*1400*/  ISETP.NE.AND.EX P2, PT, RZ, UR5, PT, P2 ;  /* 0x00000005ff007c0c */ /* 0x000fe2000bf45320 */
[----:B------:R-:W-:Y:S02]  /*1410*/  ULDC.64 UR4, c[0x0][0xa08] ;  /* 0x0002820000047ab9 */ /* 0x000fe40000000a00 */
[----:B------:R-:W-:-:S03]  /*1420*/  ISETP.NE.U32.AND P0, PT, RZ, UR4, PT ;  /* 0x00000004ff007c0c */ /* 0x000fc6000bf05070 */
[----:B------:R-:W2:Y:S01]  /*1430*/  @P1 LDC.64 R4, c[0x0][0xa28] ;  /* 0x00028a00ff041b82 */ /* 0x000ea20000000a00 */
[----:B------:R-:W-:Y:S01]  /*1440*/  ISETP.NE.AND.EX P0, PT, RZ, UR5, PT, P0 ;  /* 0x00000005ff007c0c */ /* 0x000fe2000bf05300 */
[----:B0-----:R-:W-:-:S06]  /*1450*/  IMAD.WIDE R10, R75, 0x4, R6 ;  /* 0x000000044b0a7825 */ /* 0x001fcc00078e0206 */
[----:B------:R-:W0:Y:S01]  /*1460*/  @P2 LDC.64 R8, c[0x0][0xa18] ;  /* 0x00028600ff082b82 */ /* 0x000e220000000a00 */
[----:B------:R-:W-:Y:S02]  /*1470*/  ULDC UR4, c[0x0][0x288] ;  /* 0x0000a20000047ab9 */ /* 0x000fe40000000800 */
[----:B------:R-:W-:Y:S01]  /*1480*/  IMAD.U32 R138, RZ, RZ, UR4 ;  /* 0x00000004ff8a7e24 */ /* 0x000fe2000f8e00ff */
[----:B------:R-:W-:Y:S02]  /*1490*/  ULDC.64 UR4, c[0x0][0x418] ;  /* 0x0001060000047ab9 */ /* 0x000fe40000000a00 */
[----:B------:R3:W5:Y:S01]  /*14a0*/  @P0 LDG.E R27, desc[UR38][R10.64] ;  /* 0x000000260a1b0981 */ /* 0x000762000c1e1900 */
[----:B--2---:R-:W-:-:S05]  /*14b0*/  @P1 IMAD.WIDE R4, R75, 0x4, R4 ;  /* 0x000000044b041825 */ /* 0x004fca00078e0204 */
[----:B------:R3:W5:Y:S01]  /*14c0*/  @P1 LDG.E R13, desc[UR38][R4.64] ;  /* 0x00000026040d1981 */ /* 0x000762000c1e1900 */
[----:B0-----:R-:W-:-:S05]  /*14d0*/  @P2 IMAD.WIDE R6, R75, 0x4, R8 ;  /* 0x000000044b062825 */ /* 0x001fca00078e0208 */
[----:B------:R3:W5:Y:S01]  /*14e0*/  @P2 LDG.E R138, desc[UR38][R6.64] ;  /* 0x00000026068a2981 */ /* 0x000762000c1e1900 */
[----:B------:R-:W-:-:S03]  /*14f0*/  UISETP.NE.U32.AND UP0, UPT, UR4, URZ, UPT ;  /* 0x0000003f0400728c */ /* 0x000fc6000bf05070 */
[----:B------:R-:W-:Y:S01]  /*1500*/  ULDC UR4, c[0x0][0x424] ;  /* 0x0001090000047ab9 */ /* 0x000fe20000000800 */
[----:B------:R-:W-:-:S03]  /*1510*/  UISETP.NE.AND.EX UP0, UPT, UR5, URZ, UPT, UP0 ;  /* 0x0000003f0500728c */ /* 0x000fc6000bf05300 */
[----:B------:R-:W-:Y:S01]  /*1520*/  ULDC UR5, c[0x0][0x2f0] ;  /* 0x0000bc0000057ab9 */ /* 0x000fe20000000800 */
[----:B------:R-:W-:-:S04]  /*1530*/  USEL UR4, UR4, 0x1, UP0 ;  /* 0x0000000104047887 */ /* 0x000fc80008000000 */
[----:B------:R-:W-:-:S03]  /*1540*/  UIMAD UR4, UR4, UR5, URZ ;  /* 0x00000005040472a4 */ /* 0x000fc6000f8e023f */
[----:B------:R-:W-:Y:S02]  /*1550*/  ULDC UR5, c[0x0][0x348] ;  /* 0x0000d20000057ab9 */ /* 0x000fe40000000800 */
[----:B------:R-:W-:Y:S02]  /*1560*/  IMAD.U32 R24, RZ, RZ, UR5 ;  /* 0x00000005ff187e24 */ /* 0x000fe4000f8e00ff */
[----:B------:R-:W-:Y:S01]  /*1570*/  IMAD.U32 R28, RZ, RZ, UR4 ;  /* 0x00000004ff1c7e24 */ /* 0x000fe2000f8e00ff */
[----:B---3--:R-:W-:Y:S06]  /*1580*/  @P2 BRA `(.L_x_1380) ;  /* 0x0000000000242947 */ /* 0x008fec0003800000 */
[----:B------:R-:W-:Y:S02]  /*1590*/  ULDC.64 UR4, c[0x0][0xa00] ;  /* 0x0002800000047ab9 */ /* 0x000fe40000000a00 */
[----:B------:R-:W-:-:S04]  /*15a0*/  ISETP.NE.U32.AND P1, PT, RZ, UR4, PT ;  /* 0x00000004ff007c0c */ /* 0x000fc8000bf25070 */
[----:B------:R-:W-:-:S13]  /*15b0*/  ISETP.NE.AND.EX P1, PT, RZ, UR5, PT, P1 ;  /* 0x00000005ff007c0c */ /* 0x000fda000bf25310 */
[----:B------:R-:W-:Y:S05]  /*15c0*/  @!P1 BRA `(.L_x_1380) ;  /* 0x0000000000149947 */ /* 0x000fea0003800000 */
[----:B------:R-:W0:Y:S02]  /*15d0*/  LDC.64 R4, c[0x0][0xa00] ;  /* 0x00028000ff047b82 */ /* 0x000e240000000a00 */
[----:B0-----:R-:W-:-:S05]  /*15e0*/  IMAD.WIDE R4, R75, 0x4, R4 ;  /* 0x000000044b047825 */ /* 0x001fca00078e0204 */
[----:B-----5:R-:W2:Y:S04]  /*15f0*/  LDG.E R138, desc[UR38][R4.64] ;  /* 0x00000026048a7981 */ /* 0x020ea8000c1e1900 */
[----:B-1----:R-:W2:Y:S02]  /*1600*/  LDG.E R3, desc[UR38][R4.64+0x4] ;  /* 0x0000042604037981 */ /* 0x002ea4000c1e1900 */
[----:B--2---:R-:W-:-:S07]  /*1610*/  IMAD.IADD R138, R3, 0x1, -R138 ;  /* 0x00000001038a7824 */ /* 0x004fce00078e0a8a */
.L_x_1380:
[C---:B------:R-:W-:Y:S01]  /*1620*/  LOP3.LUT R30, R74.reuse, 0xffff, RZ, 0xc0, !PT ;  /* 0x0000ffff4a1e7812 */ /* 0x040fe200078ec0ff */
[----:B------:R-:W-:Y:S01]  /*1630*/  ULDC.64 UR4, c[0x0][0xa20] ;  /* 0x0002880000047ab9 */ /* 0x000fe20000000a00 */
[----:B------:R0:W-:Y:S01]  /*1640*/  STL [R1+0x54], R75 ;  /* 0x0000544b01007387 */ /* 0x0001e20000100800 */
[----:B------:R-:W-:Y:S02]  /*1650*/  ISETP.NE.U32.AND P1, PT, RZ, UR4, PT ;  /* 0x00000004ff007c0c */ /* 0x000fe4000bf25070 */
[C---:B-1----:R-:W-:Y:S01]  /*1660*/  LOP3.LUT R3, R74.reuse, 0xff000000, RZ, 0xc0, !PT ;  /* 0xff0000004a037812 */ /* 0x042fe200078ec0ff */
[----:B------:R0:W-:Y:S01]  /*1670*/  STL [R1+0x4c], R30 ;  /* 0x00004c1e01007387 */ /* 0x0001e20000100800 */
[----:B------:R-:W-:Y:S02]  /*1680*/  ISETP.NE.AND.EX P1, PT, RZ, UR5, PT, P1 ;  /* 0x00000005ff007c0c */ /* 0x000fe4000bf25310 */
[----:B------:R-:W-:Y:S02]  /*1690*/  LOP3.LUT R0, R74, 0xff0000, RZ, 0xc0, !PT ;  /* 0x00ff00004a007812 */ /* 0x000fe400078ec0ff */
[----:B------:R-:W-:-:S04]  /*16a0*/  SHF.R.U32.HI R3, RZ, 0x8, R3 ;  /* 0x00000008ff037819 */ /* 0x000fc80000011603 */
[----:B------:R-:W-:-:S05]  /*16b0*/  LEA.HI R12, R0, R3, RZ, 0x10 ;  /* 0x00000003000c7211 */ /* 0x000fca00078f80ff */
[----:B0-----:R-:W-:Y:S05]  /*16c0*/  @!P1 BRA `(.L_x_1381) ;  /* 0x0000000000109947 */ /* 0x001fea0003800000 */
[----:B------:R-:W0:Y:S02]  /*16d0*/  LDC.64 R28, c[0x0][0xa20] ;  /* 0x00028800ff1c7b82 */ /* 0x000e240000000a00 */
[----:B0-----:R-:W-:-:S06]  /*16e0*/  IMAD.WIDE R28, R75, 0x4, R28 ;  /* 0x000000044b1c7825 */ /* 0x001fcc00078e021c */
[----:B------:R0:W5:Y:S01]  /*16f0*/  LDG.E R28, desc[UR38][R28.64] ;  /* 0x000000261c1c7981 */ /* 0x000162000c1e1900 */
[----:B------:R-:W-:Y:S05]  /*1700*/  BRA `(.L_x_1382) ;  /* 0x0000000000107947 */ /* 0x000fea0003800000 */
.L_x_1381:
[----:B------:R-:W-:Y:S05]  /*1710*/  @!P0 BRA `(.L_x_1382) ;  /* 0x00000000000c8947 */ /* 0x000fea0003800000 */
[----:B------:R-:W2:Y:S04]  /*1720*/  LDG.E R3, desc[UR38][R10.64] ;  /* 0x000000260a037981 */ /* 0x000ea8000c1e1900 */
[----:B------:R-:W2:Y:S02]  /*1730*/  LDG.E R28, desc[UR38][R10.64+0x4] ;  /* 0x000004260a1c7981 */ /* 0x000ea4000c1e1900 */
[----:B--2---:R-:W-:-:S07]  /*1740*/  IMAD.IADD R28, R28, 0x1, -R3 ;  /* 0x000000011c1c7824 */ /* 0x004fce00078e0a03 */
.L_x_1382:
[----:B------:R-:W-:Y:S01]  /*1750*/  ULDC.64 UR4, c[0x0][0xa10] ;  /* 0x0002840000047ab9 */ /* 0x000fe20000000a00 */
[----:B------:R-:W1:Y:S01]  /*1760*/  LDC R4, c[0x0][0x448] ;  /* 0x00011200ff047b82 */ /* 0x000e620000000800 */
[----:B------:R-:W-:-:S04]  /*1770*/  ISETP.NE.U32.AND P0, PT, RZ, UR4, PT ;  /* 0x00000004ff007c0c */ /* 0x000fc8000bf05070 */
[----:B------:R-:W-:Y:S01]  /*1780*/  ISETP.NE.AND.EX P0, PT, RZ, UR5, PT, P0 ;  /* 0x00000005ff007c0c */ /* 0x000fe2000bf05300 */
[----:B------:R-:W-:Y:S02]  /*1790*/  ULDC.64 UR4, c[0x0][0xa30] ;  /* 0x00028c0000047ab9 */ /* 0x000fe40000000a00 */
[----:B------:R-:W-:-:S04]  /*17a0*/  ISETP.NE.U32.AND P1, PT, RZ, UR4, PT ;  /* 0x00000004ff007c0c */ /* 0x000fc8000bf25070 */
[----:B------:R-:W-:-:S06]  /*17b0*/  ISETP.NE.AND.EX P1, PT, RZ, UR5, PT, P1 ;  /* 0x00000005ff007c0c */ /* 0x000fcc000bf25310 */
[----:B------:R-:W2:Y:S08]  /*17c0*/  @P0 LDC.64 R6, c[0x0][0xa10] ;  /* 0x00028400ff060b82 */ /* 0x000eb00000000a00 */
[----:B------:R-:W3:Y:S01]  /*17d0*/  @P1 LDC.64 R8, c[0x0][0xa30] ;  /* 0x00028c00ff081b82 */ /* 0x000ee20000000a00 */
[----:B--2---:R-:W-:-:S05]  /*17e0*/  @P0 IMAD.WIDE R6, R75, 0x4, R6 ;  /* 0x000000044b060825 */ /* 0x004fca00078e0206 */
[----:B------:R-:W2:Y:S04]  /*17f0*/  @P0 LDG.E R0, desc[UR38][R6.64] ;  /* 0x0000002606000981 */ /* 0x000ea8000c1e1900 */
[----:B------:R-:W2:Y:S01]  /*1800*/  @P0 LDG.E R3, desc[UR38][R6.64+0x4] ;  /* 0x0000042606030981 */ /* 0x000ea2000c1e1900 */
[----:B-----5:R-:W-:Y:S02]  /*1810*/  IMAD.MOV.U32 R106, RZ, RZ, R28 ;  /* 0x000000ffff6a7224 */ /* 0x020fe400078e001c */
[----:B---3--:R-:W-:-:S05]  /*1820*/  @P1 IMAD.WIDE R8, R75, 0x4, R8 ;  /* 0x000000044b081825 */ /* 0x008fca00078e0208 */
[----:B------:R3:W5:Y:S01]  /*1830*/  @P1 LDG.E R106, desc[UR38][R8.64] ;  /* 0x00000026086a1981 */ /* 0x000762000c1e1900 */
[----:B-1----:R-:W-:Y:S01]  /*1840*/  ISETP.NE.AND P1, PT, R4, 0x1, PT ;  /* 0x000000010400780c */ /* 0x002fe20003f25270 */
[----:B------:R-:W-:Y:S01]  /*1850*/  IMAD R14, R73, 0xc0, RZ ;  /* 0x000000c0490e7824 */ /* 0x000fe200078e02ff */
[----:B------:R-:W1:Y:S01]  /*1860*/  LDC.64 R4, c[0x0][0x9e0] ;  /* 0x00027800ff047b82 */ /* 0x000e620000000a00 */
[----:B------:R-:W-:-:S03]  /*1870*/  IMAD.IADD R13, R28, 0x1, -R13 ;  /* 0x000000011c0d7824 */ /* 0x000fc600078e0a0d */
[----:B------:R4:W-:Y:S07]  /*1880*/  STL [R1+0x18], R14 ;  /* 0x0000180e01007387 */ /* 0x0009ee0000100800 */
[----:B------:R-:W0:Y:S08]  /*1890*/  @P1 LDC R11, c[0x0][0x44c] ;  /* 0x00011300ff0b1b82 */ /* 0x000e300000000800 */
[----:B------:R-:W3:Y:S01]  /*18a0*/  @P1 LDC R10, c[0x0][0x450] ;  /* 0x00011400ff0a1b82 */ /* 0x000ee20000000800 */
[----:B-1----:R-:W-:Y:S01]  /*18b0*/  ISETP.GE.AND P2, PT, R5, 0x1, PT ;  /* 0x000000010500780c */ /* 0x002fe20003f46270 */
[----:B--2---:R-:W-:-:S02]  /*18c0*/  @P0 IMAD.IADD R24, R3, 0x1, -R0 ;  /* 0x0000000103180824 */ /* 0x004fc400078e0a00 */
[----:B------:R-:W-:Y:S02]  /*18d0*/  VIADD R0, R14, 0xbf ;  /* 0x000000bf0e007836 */ /* 0x000fe40000000000 */
[----:B------:R-:W-:Y:S02]  /*18e0*/  IMAD.IADD R139, R13, 0x1, R24 ;  /* 0x000000010d8b7824 */ /* 0x000fe400078e0218 */
[----:B0-----:R-:W-:-:S03]  /*18f0*/  @P1 IMAD.HI.U32 R3, R0, R11, RZ ;  /* 0x0000000b00031227 */ /* 0x001fc600078e00ff */
[C---:B------:R-:W-:Y:S01]  /*1900*/  IADD3 R7, R139.reuse, 0x1, -R138 ;  /* 0x000000018b077810 */ /* 0x040fe20007ffe88a */
[----:B------:R-:W-:Y:S01]  /*1910*/  IMAD.MOV.U32 R6, RZ, RZ, R0 ;  /* 0x000000ffff067224 */ /* 0x000fe200078e0000 */
[----:B---3--:R-:W-:Y:S01]  /*1920*/  @P1 SHF.R.U32.HI R6, RZ, R10, R3 ;  /* 0x0000000aff061219 */ /* 0x008fe20000011603 */
[----:B------:R-:W-:-:S04]  /*1930*/  VIADD R0, R139, 0x7f ;  /* 0x0000007f8b007836 */ /* 0x000fc80000000000 */
[----:B------:R-:W-:Y:S01]  /*1940*/  IMAD.IADD R9, R7, 0x1, R6 ;  /* 0x0000000107097824 */ /* 0x000fe200078e0206 */
[----:B------:R-:W-:-:S03]  /*1950*/  SHF.R.S32.HI R3, RZ, 0x1f, R0 ;  /* 0x0000001fff037819 */ /* 0x000fc60000011400 */
[----:B------:R-:W-:Y:S01]  /*1960*/  IMAD.IADD R4, R9, 0x1, R4 ;  /* 0x0000000109047824 */ /* 0x000fe200078e0204 */
[----:B------:R-:W-:-:S04]  /*1970*/  LEA.HI R3, R3, R0, RZ, 0x7 ;  /* 0x0000000003037211 */ /* 0x000fc800078f38ff */
[----:B------:R-:W-:Y:S01]  /*1980*/  SHF.R.S32.HI R112, RZ, 0x7, R3 ;  /* 0x00000007ff707819 */ /* 0x000fe20000011403 */
[----:B----4-:R-:W-:Y:S06]  /*1990*/  @!P2 BRA `(.L_x_1383) ;  /* 0x000000000048a947 */ /* 0x010fec0003800000 */
        /* <DEDUP_REMOVED lines=11> */
.L_x_1385:
[----:B------:R-:W-:-:S13]  /*1a50*/  ISETP.NE.AND P0, PT, R5, 0x1, PT ;  /* 0x000000010500780c */ /* 0x000fda0003f05270 */
[----:B------:R-:W0:Y:S02]  /*1a60*/  @P0 LDC.64 R6, c[0x0][0x9e8] ;  /* 0x00027a00ff060b82 */ /* 0x000e240000000a00 */
[----:B0-----:R-:W-:-:S05]  /*1a70*/  @P0 IMAD.HI.U32 R6, R0, R6, RZ ;  /* 0x0000000600060227 */ /* 0x001fca00078e00ff */
[----:B------:R-:W-:-:S07]  /*1a80*/  @P0 SHF.R.U32.HI R0, RZ, R7, R6 ;  /* 0x00000007ff000219 */ /* 0x000fce0000011606 */
.L_x_1386:
[----:B------:R-:W-:Y:S05]  /*1a90*/  BSYNC B0 ;  /* 0x0000000000007941 */ /* 0x000fea0003800000 */
.L_x_1384:
[----:B------:R-:W-:-:S05]  /*1aa0*/  IMAD R3, R0, R5, R5 ;  /* 0x0000000500037224 */ /* 0x000fca00078e0205 */
[----:B------:R-:W-:-:S07]  /*1ab0*/  VIMNMX R4, R4, R3, PT ;  /* 0x0000000304047248 */ /* 0x000fce0003fe0100 */
.L_x_1383:
[----:B------:R-:W0:Y:S01]  /*1ac0*/  @P1 LDC R6, c[0x0][0x44c] ;  /* 0x00011300ff061b82 */ /* 0x000e220000000800 */
[----:B------:R-:W-:Y:S01]  /*1ad0*/  VIADD R4, R4, 0x7f ;  /* 0x0000007f04047836 */ /* 0x000fe20000000000 */
[----:B------:R-:W-:Y:S01]  /*1ae0*/  ULDC UR4, c[0x0][0x9dc] ;  /* 0x0002770000047ab9 */ /* 0x000fe20000000800 */
[----:B------:R-:W-:Y:S02]  /*1af0*/  IMAD.MOV.U32 R0, RZ, RZ, R14 ;  /* 0x000000ffff007224 */ /* 0x000fe400078e000e */
[----:B------:R-:W-:Y:S01]  /*1b00*/  IMAD.IADD R113, R139, 0x1, -R138 ;  /* 0x000000018b717824 */ /* 0x000fe200078e0a8a */
[----:B------:R-:W-:Y:S02]  /*1b10*/  SHF.R.S32.HI R3, RZ, 0x1f, R4 ;  /* 0x0000001fff037819 */ /* 0x000fe40000011404 */
[----:B------:R-:W1:Y:S02]  /*1b20*/  @P1 LDC R7, c[0x0][0x450] ;  /* 0x00011400ff071b82 */ /* 0x000e640000000800 */
[----:B------:R-:W-:-:S04]  /*1b30*/  LEA.HI R3, R3, R4, RZ, 0x7 ;  /* 0x0000000403037211 */ /* 0x000fc800078f38ff */
[----:B------:R-:W-:-:S04]  /*1b40*/  SHF.R.S32.HI R3, RZ, 0x7, R3 ;  /* 0x00000007ff037819 */ /* 0x000fc80000011403 */
[----:B------:R-:W-:Y:S01]  /*1b50*/  VIMNMX R8, R112, R3, PT ;  /* 0x0000000370087248 */ /* 0x000fe20003fe0100 */
[----:B0-----:R-:W-:-:S05]  /*1b60*/  @P1 IMAD.HI.U32 R6, R14, R6, RZ ;  /* 0x000000060e061227 */ /* 0x001fca00078e00ff */
[----:B-1----:R-:W-:-:S05]  /*1b70*/  @P1 SHF.R.U32.HI R0, RZ, R7, R6 ;  /* 0x00000007ff001219 */ /* 0x002fca0000011606 */
[----:B------:R-:W-:-:S04]  /*1b80*/  IMAD.IADD R0, R113, 0x1, R0 ;  /* 0x0000000171007824 */ /* 0x000fc800078e0200 */
[----:B------:R-:W-:Y:S01]  /*1b90*/  VIADD R3, R0, -UR4 ;  /* 0x8000000400037c36 */ /* 0x000fe20008000000 */
[----:B------:R-:W-:Y:S06]  /*1ba0*/  @!P2 BRA `(.L_x_1387) ;  /* 0x000000000044a947 */ /* 0x000fec0003800000 */
[----:B------:R-:W-:Y:S01]  /*1bb0*/  ISETP.GT.AND P0, PT, R0, -0x1, PT ;  /* 0xffffffff0000780c */ /* 0x000fe20003f04270 */
[----:B------:R-:W-:-:S12]  /*1bc0*/  BSSY B0, `(.L_x_1388) ;  /* 0x000000d000007945 */ /* 0x000fd80003800000 */
[----:B------:R-:W-:Y:S05]  /*1bd0*/  @P0 BRA `(.L_x_1389) ;  /* 0x00000000001c0947 */ /* 0x000fea0003800000 */
[----:B------:R-:W-:Y:S02]  /*1be0*/  ISETP.NE.AND P0, PT, R5, 0x1, PT ;  /* 0x000000010500780c */ /* 0x000fe40003f05270 */
[----:B------:R-:W-:-:S11]  /*1bf0*/  LOP3.LUT R7, RZ, R0, RZ, 0x33, !PT ;  /* 0x00000000ff077212 */ /* 0x000fd600078e33ff */
[----:B------:R-:W0:Y:S02]  /*1c00*/  @P0 LDC.64 R10, c[0x0][0x9e8] ;  /* 0x00027a00ff0a0b82 */ /* 0x000e240000000a00 */
[----:B0-----:R-:W-:-:S05]  /*1c10*/  @P0 IMAD.HI.U32 R0, R7, R10, RZ ;  /* 0x0000000a07000227 */ /* 0x001fca00078e00ff */
[----:B------:R-:W-:-:S04]  /*1c20*/  @P0 SHF.R.U32.HI R7, RZ, R11, R0 ;  /* 0x0000000bff070219 */ /* 0x000fc80000011600 */
[----:B------:R-:W-:Y:S01]  /*1c30*/  LOP3.LUT R0, RZ, R7, RZ, 0x33, !PT ;  /* 0x00000007ff007212 */ /* 0x000fe200078e33ff */
[----:B------:R-:W-:Y:S06]  /*1c40*/  BRA `(.L_x_1390) ;  /* 0x0000000000107947 */ /* 0x000fec0003800000 */
.L_x_1389:
[----:B------:R-:W-:-:S13]  /*1c50*/  ISETP.NE.AND P0, PT, R5, 0x1, PT ;  /* 0x000000010500780c */ /* 0x000fda0003f05270 */
[----:B------:R-:W0:Y:S02]  /*1c60*/  @P0 LDC.64 R6, c[0x0][0x9e8] ;  /* 0x00027a00ff060b82 */ /* 0x000e240000000a00 */
[----:B0-----:R-:W-:-:S05]  /*1c70*/  @P0 IMAD.HI.U32 R4, R0, R6, RZ ;  /* 0x0000000600040227 */ /* 0x001fca00078e00ff */
[----:B------:R-:W-:-:S07]  /*1c80*/  @P0 SHF.R.U32.HI R0, RZ, R7, R4 ;  /* 0x00000007ff000219 */ /* 0x000fce0000011604 */
.L_x_1390:
[----:B------:R-:W-:Y:S05]  /*1c90*/  BSYNC B0 ;  /* 0x0000000000007941 */ /* 0x000fea0003800000 */
.L_x_1388:
[----:B------:R-:W-:-:S05]  /*1ca0*/  IMAD R0, R0, R5, RZ ;  /* 0x0000000500007224 */ /* 0x000fca00078e02ff */
[----:B------:R-:W-:-:S07]  /*1cb0*/  VIMNMX R3, R3, R0, !PT ;  /* 0x0000000003037248 */ /* 0x000fce0007fe0100 */
.L_x_1387:
[----:B------:R-:W-:Y:S01]  /*1cc0*/  SHF.R.S32.HI R0, RZ, 0x1f, R3 ;  /* 0x0000001fff007819 */ /* 0x000fe20000011403 */
[----:B------:R-:W-:Y:S01]  /*1cd0*/  BSSY B0, `(.L_x_1391) ;  /* 0x000002a000007945 */ /* 0x000fe20003800000 */
[----:B------:R-:W-:Y:S02]  /*1ce0*/  LOP3.LUT R14, R12, 0xff, RZ, 0xc0, !PT ;  /* 0x000000ff0c0e7812 */ /* 0x000fe400078ec0ff */
[----:B------:R-:W-:Y:S02]  /*1cf0*/  LEA.HI R0, R0, R3, RZ, 0x7 ;  /* 0x0000000300007211 */ /* 0x000fe400078f38ff */
[----:B------:R-:W-:Y:S01]  /*1d00*/  SHF.R.U32.HI R4, RZ, 0x10, R12 ;  /* 0x00000010ff047819 */ /* 0x000fe2000001160c */
[----:B------:R0:W-:Y:S01]  /*1d10*/  STL [R1+0x5c], R14 ;  /* 0x00005c0e01007387 */ /* 0x0001e20000100800 */
[----:B------:R-:W-:-:S03]  /*1d20*/  SHF.R.S32.HI R0, RZ, 0x7, R0 ;  /* 0x00000007ff007819 */ /* 0x000fc60000011400 */
[----:B------:R0:W-:Y:S01]  /*1d30*/  STL [R1+0x50], R4 ;  /* 0x0000500401007387 */ /* 0x0001e20000100800 */
[----:B------:R-:W-:Y:S01]  /*1d40*/  VIMNMX R9, RZ, R0, !PT ;  /* 0x00000000ff097248 */ /* 0x000fe20007fe0100 */
[----:B------:R-:W-:-:S03]  /*1d50*/  IMAD.MOV.U32 R0, RZ, RZ, RZ ;  /* 0x000000ffff007224 */ /* 0x000fc600078e00ff */
[----:B------:R-:W-:-:S13]  /*1d60*/  ISETP.GT.AND P0, PT, R8, R9, PT ;  /* 0x000000090800720c */ /* 0x000fda0003f04270 */
[----:B0-----:R-:W-:Y:S05]  /*1d70*/  @!P0 BRA `(.L_x_1392) ;  /* 0x00000000007c8947 */ /* 0x001fea0003800000 */
[----:B------:R-:W-:Y:S01]  /*1d80*/  ISETP.NE.AND P0, PT, R4, RZ, PT ;  /* 0x000000ff0400720c */ /* 0x000fe20003f05270 */
[----:B------:R-:W-:-:S03]  /*1d90*/  ULDC UR4, c[0x0][0x9f0] ;  /* 0x00027c0000047ab9 */ /* 0x000fc60000000800 */
[----:B------:R-:W-:-:S04]  /*1da0*/  SEL R11, R4, UR4, P0 ;  /* 0x00000004040b7c07 */ /* 0x000fc80008000000 */
[-C--:B------:R-:W-:Y:S02]  /*1db0*/  IABS R6, R11.reuse ;  /* 0x0000000b00067213 */ /* 0x080fe40000000000 */
[----:B------:R-:W-:Y:S02]  /*1dc0*/  IADD3 R0, R11, -0x1, R8 ;  /* 0xffffffff0b007810 */ /* 0x000fe40007ffe008 */
[----:B------:R-:W0:Y:S01]  /*1dd0*/  I2F.RP R3, R6 ;  /* 0x0000000600037306 */ /* 0x000e220000209400 */
[----:B------:R-:W-:Y:S02]  /*1de0*/  IABS R12, R11 ;  /* 0x0000000b000c7213 */ /* 0x000fe40000000000 */
[----:B------:R-:W-:-:S05]  /*1df0*/  IMAD.IADD R0, R0, 0x1, -R9 ;  /* 0x0000000100007824 */ /* 0x000fca00078e0a09 */
        /* <DEDUP_REMOVED lines=10> */
[----:B------:R-:W-:-:S04]  /*1ea0*/  IMAD.HI.U32 R5, R5, R7, R4 ;  /* 0x0000000705057227 */ /* 0x000fc800078e0004 */
[----:B------:R-:W-:-:S04]  /*1eb0*/  IMAD.MOV.U32 R4, RZ, RZ, R10 ;  /* 0x000000ffff047224 */ /* 0x000fc800078e000a */
        /* <DEDUP_REMOVED lines=11> */
.L_x_1392:
[----:B------:R-:W-:Y:S05]  /*1f70*/  BSYNC B0 ;  /* 0x0000000000007941 */ /* 0x000fea0003800000 */
.L_x_1391:
[----:B------:R-:W-:-:S05]  /*1f80*/  IMAD R3, R14, R0, R9 ;  /* 0x000000000e037224 */ /* 0x000fca00078e0209 */
[C---:B------:R-:W-:Y:S01]  /*1f90*/  VIADDMNMX R0, R3.reuse, R0, R8, PT ;  /* 0x0000000003007246 */ /* 0x040fe20003800108 */
[----:B------:R-:W-:-:S04]  /*1fa0*/  IMAD R3, R3, 0x80, -R13 ;  /* 0x0000008003037824 */ /* 0x000fc800078e0a0d */
[----:B------:R-:W-:Y:S01]  /*1fb0*/  IMAD R5, R0, 0x80, -R13 ;  /* 0x0000008000057824 */ /* 0x000fe200078e0a0d */
[----:B------:R-:W-:-:S04]  /*1fc0*/  VIMNMX R3, RZ, R3, !PT ;  /* 0x00000003ff037248 */ /* 0x000fc80007fe0100 */
[----:B------:R-:W-:Y:S02]  /*1fd0*/  VIMNMX R0, R5, R24, PT ;  /* 0x0000001805007248 */ /* 0x000fe40003fe0100 */
[----:B------:R-:W-:Y:S02]  /*1fe0*/  SHF.R.U32.HI R83, RZ, 0x7, R3 ;  /* 0x00000007ff537819 */ /* 0x000fe40000011603 */
[----:B------:R-:W-:-:S03]  /*1ff0*/  ISETP.GT.AND P0, PT, R0, R3, PT ;  /* 0x000000030000720c */ /* 0x000fc60003f04270 */
[----:B------:R-:W-:-:S10]  /*2000*/  IMAD.MOV.U32 R25, RZ, RZ, R83 ;  /* 0x000000ffff197224 */ /* 0x000fd400078e0053 */
[----:B------:R-:W-:-:S05]  /*2010*/  @P0 VIADD R0, R0, 0x7f ;  /* 0x0000007f00000836 */ /* 0x000fca0000000000 */
[----:B------:R-:W-:-:S04]  /*2020*/  @P0 SHF.R.S32.HI R3, RZ, 0x1f, R0 ;  /* 0x0000001fff030819 */ /* 0x000fc80000011400 */
[----:B------:R-:W-:-:S04]  /*2030*/  @P0 LEA.HI R3, R3, R0, RZ, 0x7 ;  /* 0x0000000003030211 */ /* 0x000fc800078f38ff */
[----:B------:R-:W-:Y:S02]  /*2040*/  @P0 SHF.R.S32.HI R25, RZ, 0x7, R3 ;  /* 0x00000007ff190819 */ /* 0x000fe40000011403 */
        /* <DEDUP_REMOVED lines=22> */
[----:B0----5:R-:W-:Y:S05]  /*21b0*/  CALL.ABS.NOINC R14 ;  /* 0x000000000e007343 */ /* 0x021fea0003c00000 */
.L_x_1395:
[----:B------:R-:W-:Y:S05]  /*21c0*/  BSYNC B6 ;  /* 0x0000000000067941 */ /* 0x000fea0003800000 */
.L_x_1394:
        /* <DEDUP_REMOVED lines=20> */
.L_x_1397:
[----:B------:R-:W-:Y:S05]  /*2310*/  BSYNC B6 ;  /* 0x0000000000067941 */ /* 0x000fea0003800000 */
.L_x_1396:
[----:B------:R-:W-:Y:S01]  /*2320*/  ULDC.64 UR4, c[0x0][0x9f8] ;  /* 0x00027e0000047ab9 */ /* 0x000fe20000000a00 */
[----:B------:R-:W2:Y:S01]  /*2330*/  LDL R32, [R1+0x8] ;  /* 0x0000080001207983 */ /* 0x000ea20000100800 */
[----:B------:R-:W-:Y:S01]  /*2340*/  ISETP.NE.U32.AND P0, PT, RZ, UR4, PT ;  /* 0x00000004ff007c0c */ /* 0x000fe2000bf05070 */
[----:B------:R-:W0:Y:S02]  /*2350*/  LDC.64 R10, c[0x0][0x300] ;  /* 0x0000c000ff0a7b82 */ /* 0x000e240000000a00 */
[----:B------:R-:W3:Y:S01]  /*2360*/  LDL R38, [R1+0x10] ;  /* 0x0000100001267983 */ /* 0x000ee20000100800 */
[----:B------:R-:W-:Y:S01]  /*2370*/  ISETP.NE.AND.EX P0, PT, RZ, UR5, PT, P0 ;  /* 0x00000005ff007c0c */ /* 0x000fe2000bf05300 */
[----:B------:R-:W1:Y:S01]  /*2380*/  S2R R20, SR_TID.X ;  /* 0x0000000000147919 */ /* 0x000e620000002100 */
[----:B------:R-:W-:Y:S01]  /*2390*/  IMAD.IADD R70, R27, 0x1, R28 ;  /* 0x000000011b467824 */ /* 0x000fe200078e021c */
[----:B------:R-:W-:Y:S01]  /*23a0*/  ULDC.64 UR4, c[0x0][0xa08] ;  /* 0x0002820000047ab9 */ /* 0x000fe20000000a00 */
[----:B------:R-:W-:Y:S01]  /*23b0*/  SHF.R.S32.HI R137, RZ, 0x1f, R136 ;  /* 0x0000001fff897819 */ /* 0x000fe20000011488 */
[----:B------:R-:W4:Y:S01]  /*23c0*/  LDL R37, [R1+0x14] ;  /* 0x0000140001257983 */ /* 0x000f220000100800 */
[----:B------:R-:W-:Y:S01]  /*23d0*/  SHF.R.S32.HI R34, RZ, 0x1f, R19 ;  /* 0x0000001fff227819 */ /* 0x000fe20000011413 */
[----:B------:R-:W0:Y:S08]  /*23e0*/  LDC R29, c[0x0][0x3f4] ;  /* 0x0000fd00ff1d7b82 */ /* 0x000e300000000800 */
[----:B------:R-:W1:Y:S02]  /*23f0*/  @P0 LDC.64 R4, c[0x0][0x9f8] ;  /* 0x00027e00ff040b82 */ /* 0x000e640000000a00 */
[----:B-1----:R-:W-:-:S05]  /*2400*/  @P0 IMAD.WIDE R4, R75, 0x4, R4 ;  /* 0x000000044b040825 */ /* 0x002fca00078e0204 */
[----:B------:R1:W2:Y:S01]  /*2410*/  @P0 LDG.E R75, desc[UR38][R4.64] ;  /* 0x00000026044b0981 */ /* 0x0002a2000c1e1900 */
[----:B------:R-:W-:Y:S01]  /*2420*/  SHF.R.S32.HI R13, RZ, 0x1f, R70 ;  /* 0x0000001fff0d7819 */ /* 0x000fe20000011446 */
[----:B------:R-:W-:Y:S01]  /*2430*/  VIADD R8, R20, 0xffffff80 ;  /* 0xffffff8014087836 */ /* 0x000fe20000000000 */
[----:B------:R-:W-:Y:S01]  /*2440*/  ISETP.NE.U32.AND P0, PT, RZ, UR4, PT ;  /* 0x00000004ff007c0c */ /* 0x000fe2000bf05070 */
[CC--:B0-----:R-:W-:Y:S01]  /*2450*/  IMAD.WIDE.U32 R6, R70.reuse, R10.reuse, RZ ;  /* 0x0000000a46067225 */ /* 0x0c1fe200078e00ff */
[----:B------:R-:W-:Y:S02]  /*2460*/  SHF.R.U32.HI R36, RZ, 0x7, R20 ;  /* 0x00000007ff247819 */ /* 0x000fe40000011614 */
[----:B------:R-:W-:Y:S01]  /*2470*/  SHF.R.S32.HI R9, RZ, 0x1f, R8 ;  /* 0x0000001fff097819 */ /* 0x000fe20000011408 */
[----:B------:R-:W-:Y:S01]  /*2480*/  IMAD R0, R13, R10, RZ ;  /* 0x0000000a0d007224 */ /* 0x000fe200078e02ff */
[----:B------:R-:W-:Y:S01]  /*2490*/  ISETP.NE.AND.EX P0, PT, RZ, UR5, PT, P0 ;  /* 0x00000005ff007c0c */ /* 0x000fe2000bf05300 */
[----:B------:R-:W-:Y:S01]  /*24a0*/  ULDC.64 UR4, c[0x0][0x308] ;  /* 0x0000c20000047ab9 */ /* 0x000fe20000000a00 */
[----:B------:R-:W-:Y:S01]  /*24b0*/  LEA.HI R9, R9, R8, RZ, 0x2 ;  /* 0x0000000809097211 */ /* 0x000fe200078f10ff */
[----:B------:R-:W-:Y:S01]  /*24c0*/  IMAD R3, R70, R11, R0 ;  /* 0x0000000b46037224 */ /* 0x000fe200078e0200 */
[----:B------:R-:W-:-:S02]  /*24d0*/  ISETP.NE.AND P6, PT, R36, 0x1, PT ;  /* 0x000000012400780c */ /* 0x000fc40003fc5270 */
[----:B------:R-:W-:Y:S01]  /*24e0*/  SHF.R.S32.HI R77, RZ, 0x2, R9 ;  /* 0x00000002ff4d7819 */ /* 0x000fe20000011409 */
[----:B------:R-:W-:Y:S01]  /*24f0*/  IMAD.IADD R7, R7, 0x1, R3 ;  /* 0x0000000107077824 */ /* 0x000fe200078e0203 */
[----:B------:R-:W-:Y:S01]  /*2500*/  SHF.R.S32.HI R8, RZ, 0x1f, R9 ;  /* 0x0000001fff087819 */ /* 0x000fe20000011409 */
[----:B-1----:R-:W-:-:S03]  /*2510*/  IMAD.WIDE.U32 R4, R30, UR4, R6 ;  /* 0x000000041e047c25 */ /* 0x002fc6000f8e0006 */
[----:B------:R-:W-:Y:S01]  /*2520*/  LEA.HI R8, R8, R77, RZ, 0x2 ;  /* 0x0000004d08087211 */ /* 0x000fe200078f10ff */
[----:B------:R-:W0:Y:S01]  /*2530*/  LDC.64 R6, c[0x0][0x408] ;  /* 0x00010200ff067b82 */ /* 0x000e220000000a00 */
[----:B------:R-:W-:Y:S01]  /*2540*/  IMAD R5, R30, UR5, R5 ;  /* 0x000000051e057c24 */ /* 0x000fe2000f8e0205 */
[----:B------:R-:W-:Y:S01]  /*2550*/  ULDC.64 UR4, c[0x0][0x310] ;  /* 0x0000c40000047ab9 */ /* 0x000fe20000000a00 */
[----:B------:R-:W-:-:S05]  /*2560*/  LOP3.LUT R8, R8, 0xfffffffc, RZ, 0xc0, !PT ;  /* 0xfffffffc08087812 */ /* 0x000fca00078ec0ff */
[----:B------:R-:W-:Y:S02]  /*2570*/  IMAD.IADD R77, R77, 0x1, -R8 ;  /* 0x000000014d4d7824 */ /* 0x000fe400078e0a08 */
[----:B------:R-:W-:-:S04]  /*2580*/  IMAD R8, R34, R10, RZ ;  /* 0x0000000a22087224 */ /* 0x000fc800078e02ff */
[----:B------:R-:W-:Y:S01]  /*2590*/  IMAD R95, R19, R11, R8 ;  /* 0x0000000b135f7224 */ /* 0x000fe200078e0208 */
[----:B------:R-:W-:Y:S01]  /*25a0*/  LOP3.LUT R23, R23, 0xfffffffd, RZ, 0xc0, !PT ;  /* 0xfffffffd17177812 */ /* 0x000fe200078ec0ff */
[C---:B------:R-:W-:Y:S02]  /*25b0*/  VIADD R72, R136.reuse, 0x30 ;  /* 0x0000003088487836 */ /* 0x040fe40000000000 */
[----:B------:R-:W-:Y:S02]  /*25c0*/  VIADD R27, R136, 0x40 ;  /* 0x00000040881b7836 */ /* 0x000fe40000000000 */
[----:B0-----:R-:W-:-:S04]  /*25d0*/  IMAD R12, R34, R6, RZ ;  /* 0x00000006220c7224 */ /* 0x001fc800078e02ff */
[C---:B------:R-:W-:Y:S01]  /*25e0*/  IMAD R31, R19.reuse, R7, R12 ;  /* 0x00000007131f7224 */ /* 0x040fe200078e020c */
[----:B------:R-:W-:Y:S01]  /*25f0*/  SHF.R.S32.HI R157, RZ, 0x1f, R156 ;  /* 0x0000001fff9d7819 */ /* 0x000fe2000001149c */
[----:B------:R-:W-:-:S04]  /*2600*/  IMAD.WIDE.U32 R62, R19, R6, R136 ;  /* 0x00000006133e7225 */ /* 0x000fc800078e0088 */
[----:B------:R-:W-:-:S04]  /*2610*/  IMAD.WIDE.U32 R64, R19, R6, R156 ;  /* 0x0000000613407225 */ /* 0x000fc800078e009c */
[----:B------:R-:W-:Y:S02]  /*2620*/  IMAD.IADD R63, R63, 0x1, R31 ;  /* 0x000000013f3f7824 */ /* 0x000fe400078e021f */
[----:B------:R-:W-:Y:S02]  /*2630*/  IMAD.IADD R65, R31, 0x1, R65 ;  /* 0x000000011f417824 */ /* 0x000fe400078e0241 */
[----:B------:R-:W-:Y:S01]  /*2640*/  VIADD R82, R136, 0x50 ;  /* 0x0000005088527836 */ /* 0x000fe20000000000 */
[----:B------:R-:W-:Y:S01]  /*2650*/  SHF.L.U64.HI R98, R6, 0x7, R7 ;  /* 0x0000000706627819 */ /* 0x000fe20000010207 */
[----:B-----5:R-:W-:Y:S01]  /*2660*/  IMAD.WIDE.U32 R62, R106, R6, R62 ;  /* 0x000000066a3e7225 */ /* 0x020fe200078e003e */
[----:B------:R-:W-:-:S03]  /*2670*/  SHF.L.U64.HI R97, R10, 0x7, R11 ;  /* 0x000000070a617819 */ /* 0x000fc6000001020b */
[----:B------:R-:W-:-:S04]  /*2680*/  IMAD.WIDE.U32 R64, R106, R6, R64 ;  /* 0x000000066a407225 */ /* 0x000fc800078e0040 */
[----:B------:R-:W-:Y:S02]  /*2690*/  VIADD R111, R36, 0x8 ;  /* 0x00000008246f7836 */ /* 0x000fe40000000000 */
[----:B------:R-:W-:Y:S01]  /*26a0*/  IMAD.SHL.U32 R108, R29, 0x2, RZ ;  /* 0x000000021d6c7824 */ /* 0x000fe200078e00ff */
[----:B--2---:R-:W-:Y:S02]  /*26b0*/  SHF.R.S32.HI R0, RZ, 0x1f, R75 ;  /* 0x0000001fff007819 */ /* 0x004fe4000001144b */
[----:B------:R-:W-:Y:S02]  /*26c0*/  SEL R75, R75, RZ, !P0 ;  /* 0x000000ff4b4b7207 */ /* 0x000fe40004000000 */
[----:B------:R-:W-:-:S03]  /*26d0*/  SEL R15, R0, RZ, !P0 ;  /* 0x000000ff000f7207 */ /* 0x000fc60004000000 */
[----:B------:R-:W-:-:S04]  /*26e0*/  IMAD.WIDE.U32 R20, R75, UR4, R4 ;  /* 0x000000044b147c25 */ /* 0x000fc8000f8e0004 */
[----:B------:R-:W-:-:S04]  /*26f0*/  IMAD R0, R15, UR4, RZ ;  /* 0x000000040f007c24 */ /* 0x000fc8000f8e02ff */
[----:B------:R-:W-:Y:S01]  /*2700*/  IMAD R3, R75, UR5, R0 ;  /* 0x000000054b037c24 */ /* 0x000fe2000f8e0200 */
[----:B------:R-:W-:Y:S05]  /*2710*/  @!P6 WARPSYNC.ALL ;  /* 0x000000000000e948 */ /* 0x000fea0003800000 */
[----:B------:R-:W-:Y:S01]  /*2720*/  ULDC.64 UR4, c[0x0][0x330] ;  /* 0x0000cc0000047ab9 */ /* 0x000fe20000000a00 */
[----:B------:R-:W-:Y:S01]  /*2730*/  VIADD R0, R136, 0x10 ;  /* 0x0000001088007836 */ /* 0x000fe20000000000 */
[----:B------:R-:W-:Y:S01]  /*2740*/  ULDC.64 UR6, c[0x0][0x338] ;  /* 0x0000ce0000067ab9 */ /* 0x000fe20000000a00 */
[--C-:B------:R-:W-:Y:S01]  /*2750*/  IMAD.WIDE.U32 R60, R30, UR4, R136.reuse ;  /* 0x000000041e3c7c25 */ /* 0x100fe2000f8e0088 */
[----:B------:R-:W-:Y:S01]  /*2760*/  ULDC UR4, c[0x0][0x2f4] ;  /* 0x0000bd0000047ab9 */ /* 0x000fe20000000800 */
[----:B------:R-:W-:Y:S01]  /*2770*/  @!P6 BAR.SYNC.DEFER_BLOCKING 0x9, 0x100 ;  /* 0x024400000000eb1d */ /* 0x000fe20000010000 */
[----:B------:R-:W-:Y:S01]  /*2780*/  ISETP.GE.AND P1, PT, R0, UR4, PT ;  /* 0x0000000400007c0c */ /* 0x000fe2000bf26270 */
[----:B------:R-:W-:Y:S01]  /*2790*/  IMAD.WIDE.U32 R4, R19, R10, R136 ;  /* 0x0000000a13047225 */ /* 0x000fe200078e0088 */
[----:B------:R-:W-:-:S02]  /*27a0*/  ISETP.GE.AND P0, PT, R136, UR4, PT ;  /* 0x0000000488007c0c */ /* 0x000fc4000bf06270 */
[----:B------:R-:W-:Y:S01]  /*27b0*/  SEL R8, RZ, 0xffffffff, P1 ;  /* 0xffffffffff087807 */ /* 0x000fe20000800000 */
[----:B------:R-:W-:Y:S01]  /*27c0*/  IMAD.IADD R3, R21, 0x1, R3 ;  /* 0x0000000115037824 */ /* 0x000fe200078e0203 */
[----:B------:R-:W-:Y:S01]  /*27d0*/  IADD3 R96, P1, R20, R4, RZ ;  /* 0x0000000414607210 */ /* 0x000fe20007f3e0ff */
[----:B------:R-:W-:Y:S01]  /*27e0*/  IMAD R61, R30, UR5, R61 ;  /* 0x000000051e3d7c24 */ /* 0x000fe2000f8e023d */
[----:B------:R-:W-:Y:S02]  /*27f0*/  SEL R4, RZ, 0x1, P0 ;  /* 0x00000001ff047807 */ /* 0x000fe40000000000 */
[----:B------:R-:W-:Y:S01]  /*2800*/  LOP3.LUT P0, RZ, R77, 0x2, RZ, 0xc0, !PT ;  /* 0x000000024dff7812 */ /* 0x000fe2000780c0ff */
[----:B------:R-:W-:Y:S01]  /*2810*/  IMAD.SHL.U32 R9, R8, 0x2, RZ ;  /* 0x0000000208097824 */ /* 0x000fe200078e00ff */
[----:B------:R-:W-:-:S04]  /*2820*/  IADD3.X R95, R3, R5, R95, P1, !PT ;  /* 0x00000005035f7210 */ /* 0x000fc80000ffe45f */
[----:B------:R-:W-:Y:S01]  /*2830*/  LOP3.LUT R5, R9, 0x2, R4, 0xe2, !PT ;  /* 0x0000000209057812 */ /* 0x000fe200078ee204 */
[----:B------:R-:W-:Y:S01]  /*2840*/  VIADD R4, R136, 0x20 ;  /* 0x0000002088047836 */ /* 0x000fe20000000000 */
[----:B------:R-:W0:Y:S01]  /*2850*/  LDC.64 R8, c[0x0][0x3f8] ;  /* 0x0000fe00ff087b82 */ /* 0x000e220000000a00 */
[----:B------:R-:W-:-:S04]  /*2860*/  ISETP.GE.AND P1, PT, R72, UR4, PT ;  /* 0x0000000448007c0c */ /* 0x000fc8000bf26270 */
[----:B------:R-:W-:Y:S02]  /*2870*/  @P0 LOP3.LUT R23, R23, 0x2, RZ, 0xfc, !PT ;  /* 0x0000000217170812 */ /* 0x000fe400078efcff */
[----:B------:R-:W-:Y:S02]  /*2880*/  ISETP.GE.AND P0, PT, R4, UR4, PT ;  /* 0x0000000404007c0c */ /* 0x000fe4000bf06270 */
[----:B------:R-:W-:Y:S02]  /*2890*/  SEL R14, RZ, 0x8, P1 ;  /* 0x00000008ff0e7807 */ /* 0x000fe40000800000 */
[----:B------:R-:W-:Y:S02]  /*28a0*/  SEL R12, RZ, 0x4, P0 ;  /* 0x00000004ff0c7807 */ /* 0x000fe40000000000 */
[----:B------:R-:W-:Y:S02]  /*28b0*/  ISETP.GE.AND P0, PT, R27, UR4, PT ;  /* 0x000000041b007c0c */ /* 0x000fe4000bf06270 */
[----:B------:R-:W-:-:S02]  /*28c0*/  LOP3.LUT R12, R14, R5, R12, 0xfe, !PT ;  /* 0x000000050e0c7212 */ /* 0x000fc400078efe0c */
[----:B------:R-:W-:Y:S02]  /*28d0*/  SEL R5, RZ, 0x10, P0 ;  /* 0x00000010ff057807 */ /* 0x000fe40000000000 */
[----:B------:R-:W-:Y:S02]  /*28e0*/  ISETP.GE.AND P0, PT, R136, R29, PT ;  /* 0x0000001d8800720c */ /* 0x000fe40003f06270 */
[----:B------:R-:W-:Y:S02]  /*28f0*/  LOP3.LUT R12, R12, R5, RZ, 0xfc, !PT ;  /* 0x000000050c0c7212 */ /* 0x000fe400078efcff */
[----:B------:R-:W-:Y:S01]  /*2900*/  SEL R5, R29, RZ, P0 ;  /* 0x000000ff1d057207 */ /* 0x000fe20000000000 */
[----:B0-----:R-:W-:-:S04]  /*2910*/  IMAD R14, R34, R8, RZ ;  /* 0x00000008220e7224 */ /* 0x001fc800078e02ff */
[----:B------:R-:W-:Y:S02]  /*2920*/  IMAD.IADD R5, R136, 0x1, R5 ;  /* 0x0000000188057824 */ /* 0x000fe400078e0205 */
[----:B------:R-:W-:Y:S01]  /*2930*/  IMAD R35, R19, R9, R14 ;  /* 0x0000000913237224 */ /* 0x000fe200078e020e */
[-C--:B------:R-:W-:Y:S02]  /*2940*/  ISETP.GE.AND P1, PT, R0, R29.reuse, PT ;  /* 0x0000001d0000720c */ /* 0x080fe40003f26270 */
[----:B------:R-:W-:Y:S02]  /*2950*/  SHF.R.S32.HI R14, RZ, 0x1f, R5 ;  /* 0x0000001fff0e7819 */ /* 0x000fe40000011405 */
[----:B------:R-:W-:Y:S02]  /*2960*/  ISETP.GE.AND P2, PT, R4, R29, PT ;  /* 0x0000001d0400720c */ /* 0x000fe40003f46270 */
[----:B------:R-:W-:Y:S02]  /*2970*/  LEA.HI R76, R14, R5, RZ, 0x3 ;  /* 0x000000050e4c7211 */ /* 0x000fe400078f18ff */
[----:B------:R-:W-:-:S02]  /*2980*/  SEL R31, R29, RZ, P1 ;  /* 0x000000ff1d1f7207 */ /* 0x000fc40000800000 */
[----:B------:R-:W-:Y:S02]  /*2990*/  LEA.HI R5, R14, R5, RZ, 0x5 ;  /* 0x000000050e057211 */ /* 0x000fe400078f28ff */
[----:B------:R-:W-:Y:S01]  /*29a0*/  SEL R33, R29, RZ, P2 ;  /* 0x000000ff1d217207 */ /* 0x000fe20001000000 */
[----:B------:R-:W-:Y:S01]  /*29b0*/  IMAD.WIDE.U32 R66, R19, R8, R136 ;  /* 0x0000000813427225 */ /* 0x000fe200078e0088 */
[----:B------:R-:W-:-:S03]  /*29c0*/  LOP3.LUT R23, R23, 0xfffffffe, RZ, 0xc0, !PT ;  /* 0xfffffffe17177812 */ /* 0x000fc600078ec0ff */
[----:B------:R-:W-:-:S04]  /*29d0*/  IMAD.WIDE.U32 R68, R19, R8, R156 ;  /* 0x0000000813447225 */ /* 0x000fc800078e009c */
[----:B------:R-:W-:Y:S02]  /*29e0*/  IMAD.IADD R31, R0, 0x1, R31 ;  /* 0x00000001001f7824 */ /* 0x000fe400078e021f */
[----:B------:R-:W-:Y:S01]  /*29f0*/  IMAD.SHL.U32 R14, R5, 0x80, RZ ;  /* 0x00000080050e7824 */ /* 0x000fe200078e00ff */
[----:B------:R-:W-:Y:S01]  /*2a00*/  LOP3.LUT R5, R32, 0x18, R76, 0xf8, !PT ;  /* 0x0000001820057812 */ /* 0x000fe200078ef84c */
[----:B------:R-:W-:Y:S01]  /*2a10*/  IMAD.IADD R33, R4, 0x1, R33 ;  /* 0x0000000104217824 */ /* 0x000fe200078e0221 */
[----:B------:R-:W-:Y:S01]  /*2a20*/  @P2 LOP3.LUT R23, R23, 0x1, RZ, 0xfc, !PT ;  /* 0x0000000117172812 */ /* 0x000fe200078efcff */
[----:B------:R-:W-:Y:S01]  /*2a30*/  IMAD R15, R15, UR6, RZ ;  /* 0x000000060f0f7c24 */ /* 0x000fe2000f8e02ff */
[----:B------:R-:W-:Y:S01]  /*2a40*/  SHF.R.S32.HI R28, RZ, 0x1f, R31 ;  /* 0x0000001fff1c7819 */ /* 0x000fe2000001141f */
[----:B------:R-:W-:Y:S01]  /*2a50*/  IMAD.IADD R67, R67, 0x1, R35 ;  /* 0x0000000143437824 */ /* 0x000fe200078e0223 */
[----:B------:R-:W-:Y:S01]  /*2a60*/  LOP3.LUT R14, R14, 0xfffff000, RZ, 0xc0, !PT ;  /* 0xfffff0000e0e7812 */ /* 0x000fe200078ec0ff */
[----:B------:R-:W-:Y:S01]  /*2a70*/  IMAD.IADD R69, R35, 0x1, R69 ;  /* 0x0000000123457824 */ /* 0x000fe200078e0245 */
[----:B------:R-:W-:-:S02]  /*2a80*/  SHF.R.S32.HI R35, RZ, 0x1f, R106 ;  /* 0x0000001fff237819 */ /* 0x000fc4000001146a */
[----:B---3--:R-:W-:Y:S02]  /*2a90*/  LOP3.LUT R5, R5, R38, RZ, 0x3c, !PT ;  /* 0x0000002605057212 */ /* 0x008fe400078e3cff */
[----:B------:R-:W-:Y:S02]  /*2aa0*/  SHF.R.S32.HI R30, RZ, 0x1f, R33 ;  /* 0x0000001fff1e7819 */ /* 0x000fe40000011421 */
[----:B------:R-:W-:Y:S01]  /*2ab0*/  IADD3 R70, P2, R19, R70, RZ ;  /* 0x0000004613467210 */ /* 0x000fe20007f5e0ff */
[----:B------:R-:W-:Y:S01]  /*2ac0*/  IMAD R15, R75, UR7, R15 ;  /* 0x000000074b0f7c24 */ /* 0x000fe2000f8e020f */
[----:B----4-:R-:W-:Y:S01]  /*2ad0*/  IADD3 R105, R5, R14, R37 ;  /* 0x0000000e05697210 */ /* 0x010fe20007ffe025 */
[----:B------:R-:W-:Y:S01]  /*2ae0*/  IMAD.WIDE.U32 R60, R75, UR6, R60 ;  /* 0x000000064b3c7c25 */ /* 0x000fe2000f8e003c */
[CC--:B------:R-:W-:Y:S02]  /*2af0*/  LEA.HI R75, R28.reuse, R31.reuse, RZ, 0x3 ;  /* 0x0000001f1c4b7211 */ /* 0x0c0fe400078f18ff */
[----:B------:R-:W-:Y:S01]  /*2b00*/  LEA.HI R28, R28, R31, RZ, 0x5 ;  /* 0x0000001f1c1c7211 */ /* 0x000fe200078f28ff */
[C---:B------:R-:W-:Y:S01]  /*2b10*/  IMAD R14, R35.reuse, R6, RZ ;  /* 0x00000006230e7224 */ /* 0x040fe200078e02ff */
[CC--:B------:R-:W-:Y:S01]  /*2b20*/  LEA.HI R74, R30.reuse, R33.reuse, RZ, 0x3 ;  /* 0x000000211e4a7211 */ /* 0x0c0fe200078f18ff */
[----:B------:R-:W-:Y:S01]  /*2b30*/  IMAD R35, R35, R8, RZ ;  /* 0x0000000823237224 */ /* 0x000fe200078e02ff */
[----:B------:R-:W-:Y:S01]  /*2b40*/  LEA.HI R33, R30, R33, RZ, 0x5 ;  /* 0x000000211e217211 */ /* 0x000fe200078f28ff */
[----:B------:R-:W-:Y:S01]  /*2b50*/  IMAD.X R71, R34, 0x1, R13, P2 ;  /* 0x0000000122477824 */ /* 0x000fe200010e060d */
[----:B------:R-:W-:Y:S01]  /*2b60*/  ISETP.GE.AND P2, PT, R82, UR4, PT ;  /* 0x0000000452007c0c */ /* 0x000fe2000bf46270 */
[----:B------:R-:W-:Y:S01]  /*2b70*/  IMAD.SHL.U32 R30, R28, 0x80, RZ ;  /* 0x000000801c1e7824 */ /* 0x000fe200078e00ff */
[----:B------:R-:W-:Y:S01]  /*2b80*/  SHF.L.U64.HI R99, R8, 0x7, R9 ;  /* 0x0000000708637819 */ /* 0x000fe20000010209 */
[----:B------:R-:W-:Y:S01]  /*2b90*/  IMAD R35, R106, R9, R35 ;  /* 0x000000096a237224 */ /* 0x000fe200078e0223 */
[----:B------:R-:W-:Y:S01]  /*2ba0*/  LOP3.LUT R28, R32, 0x18, R75, 0xf8, !PT ;  /* 0x00000018201c7812 */ /* 0x000fe200078ef84b */
[----:B------:R-:W-:Y:S01]  /*2bb0*/  IMAD.SHL.U32 R33, R33, 0x80, RZ ;  /* 0x0000008021217824 */ /* 0x000fe200078e00ff */
[----:B------:R-:W-:-:S02]  /*2bc0*/  SEL R9, RZ, 0x20, P2 ;  /* 0x00000020ff097807 */ /* 0x000fc40001000000 */
[----:B------:R-:W-:Y:S01]  /*2bd0*/  LOP3.LUT R32, R32, 0x18, R74, 0xf8, !PT ;  /* 0x0000001820207812 */ /* 0x000fe200078ef84a */
[----:B------:R-:W-:Y:S01]  /*2be0*/  IMAD R91, R106, R7, R14 ;  /* 0x000000076a5b7224 */ /* 0x000fe200078e020e */
[----:B------:R-:W-:Y:S01]  /*2bf0*/  LOP3.LUT R13, R12, R9, RZ, 0xfc, !PT ;  /* 0x000000090c0d7212 */ /* 0x000fe200078efcff */
[----:B------:R-:W-:Y:S01]  /*2c00*/  IMAD.WIDE.U32 R66, R106, R8, R66 ;  /* 0x000000086a427225 */ /* 0x000fe200078e0042 */
[----:B------:R-:W-:Y:S02]  /*2c10*/  LOP3.LUT R30, R30, 0xfffff000, RZ, 0xc0, !PT ;  /* 0xfffff0001e1e7812 */ /* 0x000fe400078ec0ff */
[----:B------:R-:W-:Y:S01]  /*2c20*/  LOP3.LUT R31, R28, R38, RZ, 0x3c, !PT ;  /* 0x000000261c1f7212 */ /* 0x000fe200078e3cff */
[----:B------:R-:W-:Y:S01]  /*2c30*/  IMAD.WIDE.U32 R68, R106, R8, R68 ;  /* 0x000000086a447225 */ /* 0x000fe200078e0044 */
[----:B------:R-:W-:Y:S02]  /*2c40*/  LOP3.LUT R33, R33, 0xfffff000, RZ, 0xc0, !PT ;  /* 0xfffff00021217812 */ /* 0x000fe400078ec0ff */
[----:B------:R-:W-:Y:S01]  /*2c50*/  LOP3.LUT R32, R32, R38, RZ, 0x3c, !PT ;  /* 0x0000002620207212 */ /* 0x000fe200078e3cff */
[----:B------:R-:W-:Y:S01]  /*2c60*/  IMAD.SHL.U32 R7, R8, 0x80, RZ ;  /* 0x0000008008077824 */ /* 0x000fe200078e00ff */
[----:B------:R-:W-:-:S02]  /*2c70*/  LOP3.LUT R81, R76, 0xfffffff8, RZ, 0xc0, !PT ;  /* 0xfffffff84c517812 */ /* 0x000fc400078ec0ff */
[----:B------:R-:W-:Y:S02]  /*2c80*/  LOP3.LUT R80, R75, 0xfffffff8, RZ, 0xc0, !PT ;  /* 0xfffffff84b507812 */ /* 0x000fe400078ec0ff */
[----:B------:R-:W-:Y:S01]  /*2c90*/  LOP3.LUT R79, R74, 0xfffffff8, RZ, 0xc0, !PT ;  /* 0xfffffff84a4f7812 */ /* 0x000fe200078ec0ff */
[----:B------:R-:W-:Y:S01]  /*2ca0*/  IMAD.SHL.U32 R5, R10, 0x80, RZ ;  /* 0x000000800a057824 */ /* 0x000fe200078e00ff */
[----:B------:R-:W-:Y:S01]  /*2cb0*/  LOP3.LUT R8, R12, 0x1, RZ, 0xc0, !PT ;  /* 0x000000010c087812 */ /* 0x000fe200078ec0ff */
[----:B------:R-:W-:Y:S01]  /*2cc0*/  IMAD.IADD R93, R63, 0x1, R91 ;  /* 0x000000013f5d7824 */ /* 0x000fe200078e025b */
[C---:B------:R-:W-:Y:S01]  /*2cd0*/  LOP3.LUT R9, R13.reuse, 0x2, RZ, 0xc0, !PT ;  /* 0x000000020d097812 */ /* 0x040fe200078ec0ff */
[----:B------:R-:W-:Y:S01]  /*2ce0*/  IMAD.SHL.U32 R6, R6, 0x80, RZ ;  /* 0x0000008006067824 */ /* 0x000fe200078e00ff */
[----:B------:R-:W-:Y:S01]  /*2cf0*/  LOP3.LUT R10, R13, 0x4, RZ, 0xc0, !PT ;  /* 0x000000040d0a7812 */ /* 0x000fe200078ec0ff */
[----:B------:R-:W-:Y:S01]  /*2d00*/  IMAD.IADD R91, R91, 0x1, R65 ;  /* 0x000000015b5b7824 */ /* 0x000fe200078e0241 */
[----:B------:R-:W-:Y:S01]  /*2d10*/  LOP3.LUT R11, R13, 0x8, RZ, 0xc0, !PT ;  /* 0x000000080d0b7812 */ /* 0x000fe200078ec0ff */
[----:B------:R-:W-:Y:S01]  /*2d20*/  IMAD.IADD R92, R67, 0x1, R35 ;  /* 0x00000001435c7824 */ /* 0x000fe200078e0223 */
[----:B------:R-:W-:Y:S01]  /*2d30*/  LOP3.LUT R12, R13, 0x10, RZ, 0xc0, !PT ;  /* 0x000000100d0c7812 */ /* 0x000fe200078ec0ff */
[----:B------:R-:W-:Y:S01]  /*2d40*/  IMAD.IADD R90, R35, 0x1, R69 ;  /* 0x00000001235a7824 */ /* 0x000fe200078e0245 */
[----:B------:R-:W-:Y:S01]  /*2d50*/  IADD3 R104, R31, R30, R37 ;  /* 0x0000001e1f687210 */ /* 0x000fe20007ffe025 */
[----:B------:R-:W-:Y:S01]  /*2d60*/  IMAD.IADD R94, R61, 0x1, R15 ;  /* 0x000000013d5e7824 */ /* 0x000fe200078e020f */
[----:B------:R-:W-:-:S02]  /*2d70*/  IADD3 R103, R32, R33, R37 ;  /* 0x0000002120677210 */ /* 0x000fc40007ffe025 */
[----:B------:R-:W-:Y:S02]  /*2d80*/  SHF.R.S32.HI R102, RZ, 0x1f, R81 ;  /* 0x0000001fff667819 */ /* 0x000fe40000011451 */
[----:B------:R-:W-:Y:S02]  /*2d90*/  SHF.R.S32.HI R101, RZ, 0x1f, R80 ;  /* 0x0000001fff657819 */ /* 0x000fe40000011450 */
[----:B------:R-:W-:Y:S02]  /*2da0*/  SHF.R.S32.HI R100, RZ, 0x1f, R79 ;  /* 0x0000001fff647819 */ /* 0x000fe4000001144f */
[----:B------:R-:W-:-:S07]  /*2db0*/  LOP3.LUT R13, R13, 0x20, RZ, 0xc0, !PT ;  /* 0x000000200d0d7812 */ /* 0x000fce00078ec0ff */
.L_x_1453:
[----:B---3--:R-:W2:Y:S01]  /*2dc0*/  LDL R29, [R1+0x48] ;  /* 0x00004800011d7983 */ /* 0x008ea20000100800 */
[----:B0-----:R-:W0:Y:S01]  /*2dd0*/  LDC.64 R86, c[0x0][0x2e8] ;  /* 0x0000ba00ff567b82 */ /* 0x001e220000000a00 */
[----:B-1----:R-:W-:Y:S01]  /*2de0*/  VIADD R28, R25, 0xffffffff ;  /* 0xffffffff191c7836 */ /* 0x002fe20000000000 */
[----:B------:R-:W-:Y:S01]  /*2df0*/  LOP3.LUT P4, RZ, R77, 0x2, RZ, 0xc0, !PT ;  /* 0x000000024dff7812 */ /* 0x000fe2000788c0ff */
[----:B------:R-:W-:Y:S05]  /*2e00*/  YIELD ;  /* 0x0000000000007946 */ /* 0x000fea0003800000 */
[----:B------:R-:W1:Y:S01]  /*2e10*/  LDC R107, c[0x0][0x3f4] ;  /* 0x0000fd00ff6b7b82 */ /* 0x000e620000000800 */
        /* <DEDUP_REMOVED lines=8> */
[----:B0-----:R-:W-:Y:S02]  /*2ea0*/  LEA R32, P3, R14, R86, 0x1 ;  /* 0x000000560e207211 */ /* 0x001fe400078608ff */
[----:B------:R-:W-:Y:S02]  /*2eb0*/  ISETP.GT.AND P2, PT, R28, R83, PT ;  /* 0x000000531c00720c */ /* 0x000fe40003f44270 */
[----:B------:R-:W-:Y:S01]  /*2ec0*/  LEA.HI.X R33, R14, R87, R25, 0x1, P3 ;  /* 0x000000570e217211 */ /* 0x000fe200018f0c19 */
[----:B------:R-:W-:Y:S01]  /*2ed0*/  IMAD.MOV.U32 R25, RZ, RZ, R28 ;  /* 0x000000ffff197224 */ /* 0x000fe200078e001c */
[----:B-1----:R-:W-:Y:S01]  /*2ee0*/  ISETP.GE.AND P3, PT, R107, 0x1, PT ;  /* 0x000000016b00780c */ /* 0x002fe20003f66270 */
[----:B--2---:R-:W-:-:S04]  /*2ef0*/  IMAD R15, R17, 0x3000, R29 ;  /* 0x00003000110f7824 */ /* 0x004fc800078e021d */
[C---:B------:R-:W-:Y:S02]  /*2f00*/  VIADD R29, R15.reuse, 0x10 ;  /* 0x000000100f1d7836 */ /* 0x040fe40000000000 */
[C---:B------:R-:W-:Y:S02]  /*2f10*/  @P4 VIADD R29, R15.reuse, 0xfffffff0 ;  /* 0xfffffff00f1d4836 */ /* 0x040fe40000000000 */
[--C-:B------:R-:W-:Y:S02]  /*2f20*/  IMAD R78, R15, 0x2, R26.reuse ;  /* 0x000000020f4e7824 */ /* 0x100fe400078e021a */
[----:B------:R-:W-:Y:S02]  /*2f30*/  IMAD R15, R29, 0x2, R26 ;  /* 0x000000021d0f7824 */ /* 0x000fe400078e021a */
[----:B------:R-:W-:Y:S05]  /*2f40*/  @!P3 BRA `(.L_x_1399) ;  /* 0x0000003800c4b947 */ /* 0x000fea0003800000 */
[----:B------:R-:W-:Y:S01]  /*2f50*/  ULDC.U8 UR4, c[0x0][0x410] ;  /* 0x0001040000047ab9 */ /* 0x000fe20000000000 */
[-C--:B------:R-:W-:Y:S01]  /*2f60*/  IMAD R14, R99, R28.reuse, RZ ;  /* 0x0000001c630e7224 */ /* 0x080fe200078e02ff */
[----:B------:R-:W-:Y:S01]  /*2f70*/  ISETP.NE.AND P3, PT, RZ, UR4, PT ;  /* 0x00000004ff007c0c */ /* 0x000fe2000bf65270 */
[----:B------:R-:W-:Y:S02]  /*2f80*/  IMAD R31, R98, R28, RZ ;  /* 0x0000001c621f7224 */ /* 0x000fe400078e02ff */
        /* <DEDUP_REMOVED lines=24> */
[----:B------:R-:W2:Y:S04]  /*3110*/  LDL R115, [R1+0x30] ;  /* 0x0000300001737983 */ /* 0x000ea80000100800 */
[----:B------:R-:W3:Y:S04]  /*3120*/  LDL R114, [R1+0x2c] ;  /* 0x00002c0001727983 */ /* 0x000ee80000100800 */
        /* <DEDUP_REMOVED lines=17> */
[----:B------:R-:W-:-:S09]  /*3240*/  CS2R R56, SRZ ;  /* 0x0000000000387805 */ /* 0x000fd2000001ff00 */
[----:B------:R0:W5:Y:S04]  /*3250*/  @!P3 LDG.E.64 R58, desc[UR38][R30.64] ;  /* 0x000000261e3ab981 */ /* 0x000168000c1e1b00 */
[----:B------:R0:W5:Y:S01]  /*3260*/  @!P3 LDG.E.64 R86, desc[UR38][R28.64] ;  /* 0x000000261c56b981 */ /* 0x000162000c1e1b00 */
        /* <DEDUP_REMOVED lines=23> */
.L_x_1402:
[----:B------:R-:W-:Y:S05]  /*33e0*/  BSYNC B1 ;  /* 0x0000000000017941 */ /* 0x000fea0003800000 */
.L_x_1401:
[----:B-----5:R-:W-:Y:S01]  /*33f0*/  IMAD.MOV.U32 R14, RZ, RZ, R34 ;  /* 0x000000ffff0e7224 */ /* 0x020fe200078e0022 */
[----:B------:R-:W-:Y:S01]  /*3400*/  UISETP.NE.AND UP0, UPT, UR37, 0x3, UPT ;  /* 0x000000032500788c */ /* 0x000fe2000bf05270 */
[----:B0-----:R-:W-:-:S05]  /*3410*/  IMAD.MOV.U32 R28, RZ, RZ, R35 ;  /* 0x000000ffff1c7224 */ /* 0x001fca00078e0023 */
[----:B------:R-:W-:Y:S01]  /*3420*/  PRMT R88, R14, 0x5410, R28 ;  /* 0x000054100e587816 */ /* 0x000fe2000000001c */
[----:B------:R-:W-:Y:S01]  /*3430*/  IMAD.MOV.U32 R14, RZ, RZ, R38 ;  /* 0x000000ffff0e7224 */ /* 0x000fe200078e0026 */
[----:B------:R-:W-:Y:S01]  /*3440*/  PLOP3.LUT P3, PT, PT, PT, UP0, 0x80, 0x0 ;  /* 0x000000000000781c */ /* 0x000fe20003f6f008 */
        /* <DEDUP_REMOVED lines=35> */
[----:B------:R-:W-:Y:S06]  /*3680*/  @!P3 BRA `(.L_x_1403) ;  /* 0x000000000004b947 */ /* 0x000fec0003800000 */
[----:B------:R-:W-:Y:S01]  /*3690*/  BPT.TRAP 0x1 ;  /* 0x000000040000795c */ /* 0x000fe20000300000 */
.L_x_1403:
[----:B------:R-:W-:Y:S01]  /*36a0*/  IMAD R14, R17, 0x8, R2 ;  /* 0x00000008110e7824 */ /* 0x000fe200078e0202 */
[----:B------:R-:W-:Y:S01]  /*36b0*/  SHF.L.U32 R85, R154, 0x1f, RZ ;  /* 0x0000001f9a557819 */ /* 0x000fe200000006ff */
[----:B------:R-:W-:Y:S03]  /*36c0*/  BSSY B1, `(.L_x_1404) ;  /* 0x0000003000017945 */ /* 0x000fe60003800000 */
[----:B------:R-:W0:Y:S02]  /*36d0*/  SYNCS.PHASECHK.TRANS64.TRYWAIT P5, [R14+URZ+0x2d890], R85 ;  /* 0x02d890550e0075a7 */ /* 0x000e2400080a017f */
[----:B0-----:R-:W-:Y:S05]  /*36e0*/  @!P5 BRA `(.L_x_1405) ;  /* 0x000002300064d947 */ /* 0x001fea0003800000 */
.L_x_1780:
[----:B------:R-:W-:Y:S05]  /*36f0*/  BSYNC B1 ;  /* 0x0000000000017941 */ /* 0x000fea0003800000 */
.L_x_1404:
[----:B------:R-:W-:Y:S05]  /*3700*/  @P4 BRA `(.L_x_1406) ;  /* 0x0000003400544947 */ /* 0x000fea0003800000 */
[----:B------:R-:W-:Y:S01]  /*3710*/  ISETP.NE.AND P4, PT, R8, RZ, PT ;  /* 0x000000ff0800720c */ /* 0x000fe20003f85270 */
[----:B------:R-:W-:-:S12]  /*3720*/  BSSY B1, `(.L_x_1407) ;  /* 0x0000031000017945 */ /* 0x000fd80003800000 */
[----:B------:R-:W-:Y:S05]  /*3730*/  @!P4 BRA `(.L_x_1408) ;  /* 0x0000000000bcc947 */ /* 0x000fea0003800000 */
[----:B------:R1:W2:Y:S01]  /*3740*/  LDS.128 R28, [R78+0x15000] ;  /* 0x015000004e1c7984 */ /* 0x0002a20000000c00 */
[----:B------:R-:W-:Y:S01]  /*3750*/  ISETP.GE.AND P4, PT, R156, R107, PT ;  /* 0x0000006b9c00720c */ /* 0x000fe20003f86270 */
[----:B------:R-:W-:-:S12]  /*3760*/  BSSY B2, `(.L_x_1409) ;  /* 0x000002b000027945 */ /* 0x000fd80003800000 */
[----:B-1----:R-:W-:Y:S05]  /*3770*/  @P4 BRA `(.L_x_1410) ;  /* 0x0000000000a44947 */ /* 0x002fea0003800000 */
[----:B------:R-:W-:Y:S01]  /*3780*/  SHF.R.U64 R53, R86, 0x10, R87 ;  /* 0x0000001056357819 */ /* 0x000fe20000001257 */
[--C-:B--2---:R-:W-:Y:S01]  /*3790*/  HADD2.F32 R54, -RZ, R29.reuse.H1_H1 ;  /* 0x3000001dff367230 */ /* 0x104fe20000004100 */
[----:B------:R-:W-:Y:S01]  /*37a0*/  SHF.R.U64 R52, R58, 0x10, R59 ;  /* 0x000000103a347819 */ /* 0x000fe2000000123b */
[----:B------:R-:W-:Y:S01]  /*37b0*/  HADD2.F32 R55, -RZ, R29.H0_H0 ;  /* 0x2000001dff377230 */ /* 0x000fe20000004100 */
[----:B------:R-:W-:Y:S01]  /*37c0*/  SHF.R.U32.HI R86, RZ, 0x10, R87 ;  /* 0x00000010ff567819 */ /* 0x000fe20000011657 */
[----:B------:R-:W-:Y:S01]  /*37d0*/  HADD2.F32 R53, -RZ, R53.H0_H0 ;  /* 0x20000035ff357230 */ /* 0x000fe20000004100 */
[----:B------:R-:W-:Y:S01]  /*37e0*/  SHF.R.U32.HI R58, RZ, 0x10, R59 ;  /* 0x00000010ff3a7819 */ /* 0x000fe2000001163b */
[----:B------:R-:W-:Y:S02]  /*37f0*/  HADD2.F32 R52, -RZ, R52.H0_H0 ;  /* 0x20000034ff347230 */ /* 0x000fe40000004100 */
[----:B------:R-:W-:Y:S02]  /*3800*/  HADD2.F32 R86, -RZ, R86.H0_H0 ;  /* 0x20000056ff567230 */ /* 0x000fe40000004100 */
[-C--:B------:R-:W-:Y:S01]  /*3810*/  FMUL.FTZ R29, R54, R53.reuse ;  /* 0x00000035361d7220 */ /* 0x080fe20000410000 */
[----:B------:R-:W-:Y:S01]  /*3820*/  FMUL.FTZ R53, R55, R53 ;  /* 0x0000003537357220 */ /* 0x000fe20000410000 */
[----:B------:R-:W-:-:S02]  /*3830*/  HADD2.F32 R58, -RZ, R58.H0_H0 ;  /* 0x2000003aff3a7230 */ /* 0x000fc40000004100 */
[-C--:B------:R-:W-:Y:S01]  /*3840*/  FFMA.FTZ R29, R55, R52.reuse, -R29 ;  /* 0x00000034371d7223 */ /* 0x080fe2000001081d */
[----:B------:R-:W-:Y:S01]  /*3850*/  FFMA.FTZ R52, R54, R52, R53 ;  /* 0x0000003436347223 */ /* 0x000fe20000010035 */
[--C-:B------:R-:W-:Y:S02]  /*3860*/  HADD2.F32 R53, -RZ, R31.reuse.H1_H1 ;  /* 0x3000001fff357230 */ /* 0x100fe40000004100 */
[----:B------:R-:W-:Y:S02]  /*3870*/  HADD2.F32 R54, -RZ, R31.H0_H0 ;  /* 0x2000001fff367230 */ /* 0x000fe40000004100 */
[----:B------:R-:W-:Y:S02]  /*3880*/  IMAD.MOV.U32 R59, RZ, RZ, R28 ;  /* 0x000000ffff3b7224 */ /* 0x000fe400078e001c */
[----:B------:R-:W-:Y:S01]  /*3890*/  FMUL.FTZ R31, R53, R86 ;  /* 0x00000056351f7220 */ /* 0x000fe20000410000 */
[----:B------:R-:W-:-:S03]  /*38a0*/  F2FP.F16.F32.PACK_AB R29, R52, R29 ;  /* 0x0000001d341d723e */ /* 0x000fc600000000ff */
[C---:B------:R-:W-:Y:S01]  /*38b0*/  FFMA.FTZ R31, R54.reuse, R58, -R31 ;  /* 0x0000003a361f7223 */ /* 0x040fe2000001081f */
[----:B------:R-:W-:Y:S01]  /*38c0*/  FMUL.FTZ R54, R54, R86 ;  /* 0x0000005636367220 */ /* 0x000fe20000410000 */
[--C-:B------:R-:W-:Y:S02]  /*38d0*/  HADD2.F32 R28, -RZ, R59.reuse.H1_H1 ;  /* 0x3000003bff1c7230 */ /* 0x100fe40000004100 */
[----:B------:R-:W-:Y:S02]  /*38e0*/  HADD2.F32 R59, -RZ, R59.H0_H0 ;  /* 0x2000003bff3b7230 */ /* 0x000fe40000004100 */
[----:B------:R-:W-:Y:S01]  /*38f0*/  FFMA.FTZ R53, R53, R58, R54 ;  /* 0x0000003a35357223 */ /* 0x000fe20000010036 */
[----:B------:R-:W-:Y:S02]  /*3900*/  HADD2.F32 R58, -RZ, R121.H1_H1 ;  /* 0x30000079ff3a7230 */ /* 0x000fe40000004100 */
[----:B------:R-:W-:Y:S02]  /*3910*/  HADD2.F32 R54, -RZ, R118.H0_H0 ;  /* 0x20000076ff367230 */ /* 0x000fe40000004100 */
[----:B------:R-:W-:Y:S01]  /*3920*/  F2FP.F16.F32.PACK_AB R31, R53, R31 ;  /* 0x0000001f351f723e */ /* 0x000fe200000000ff */
[-C--:B------:R-:W-:Y:S01]  /*3930*/  FMUL.FTZ R55, R28, R58.reuse ;  /* 0x0000003a1c377220 */ /* 0x080fe20000410000 */
[----:B------:R-:W-:-:S03]  /*3940*/  FMUL.FTZ R58, R59, R58 ;  /* 0x0000003a3b3a7220 */ /* 0x000fc60000410000 */
[-C--:B------:R-:W-:Y:S01]  /*3950*/  FFMA.FTZ R55, R59, R54.reuse, -R55 ;  /* 0x000000363b377223 */ /* 0x080fe20000010837 */
[----:B------:R-:W-:Y:S01]  /*3960*/  FFMA.FTZ R28, R28, R54, R58 ;  /* 0x000000361c1c7223 */ /* 0x000fe2000001003a */
[----:B------:R-:W-:Y:S02]  /*3970*/  HADD2.F32 R54, -RZ, R121.H0_H0 ;  /* 0x20000079ff367230 */ /* 0x000fe40000004100 */
[----:B------:R-:W-:Y:S02]  /*3980*/  HADD2.F32 R58, -RZ, R30.H1_H1 ;  /* 0x3000001eff3a7230 */ /* 0x000fe40000004100 */
[----:B------:R-:W-:Y:S01]  /*3990*/  HADD2.F32 R59, -RZ, R118.H1_H1 ;  /* 0x30000076ff3b7230 */ /* 0x000fe20000004100 */
[----:B------:R-:W-:Y:S01]  /*39a0*/  F2FP.F16.F32.PACK_AB R28, R28, R55 ;  /* 0x000000371c1c723e */ /* 0x000fe200000000ff */
[----:B------:R-:W-:Y:S02]  /*39b0*/  HADD2.F32 R30, -RZ, R30.H0_H0 ;  /* 0x2000001eff1e7230 */ /* 0x000fe40000004100 */
[----:B------:R-:W-:-:S04]  /*39c0*/  FMUL.FTZ R86, R58, R54 ;  /* 0x000000363a567220 */ /* 0x000fc80000410000 */
[C---:B------:R-:W-:Y:S01]  /*39d0*/  FFMA.FTZ R86, R30.reuse, R59, -R86 ;  /* 0x0000003b1e567223 */ /* 0x040fe20000010856 */
[----:B------:R-:W-:-:S04]  /*39e0*/  FMUL.FTZ R30, R30, R54 ;  /* 0x000000361e1e7220 */ /* 0x000fc80000410000 */
[----:B------:R-:W-:-:S05]  /*39f0*/  FFMA.FTZ R30, R58, R59, R30 ;  /* 0x0000003b3a1e7223 */ /* 0x000fca000001001e */
[----:B------:R-:W-:-:S07]  /*3a00*/  F2FP.F16.F32.PACK_AB R30, R30, R86 ;  /* 0x000000561e1e723e */ /* 0x000fce00000000ff */
.L_x_1410:
[----:B------:R-:W-:Y:S05]  /*3a10*/  BSYNC B2 ;  /* 0x0000000000027941 */ /* 0x000fea0003800000 */
.L_x_1409:
[----:B--2---:R1:W-:Y:S02]  /*3a20*/  STG.E.128 desc[UR38][R32.64], R28 ;  /* 0x0000001c20007986 */ /* 0x0043e4000c101d26 */
.L_x_1408:
[----:B------:R-:W-:Y:S05]  /*3a30*/  BSYNC B1 ;  /* 0x0000000000017941 */ /* 0x000fea0003800000 */
.L_x_1407:
        /* <DEDUP_REMOVED lines=8> */
[--C-:B------:R-:W-:Y:S01]  /*3ac0*/  SHF.R.U64 R52, R50, 0x10, R51.reuse ;  /* 0x0000001032347819 */ /* 0x100fe20000001233 */
[----:B------:R-:W-:Y:S01]  /*3ad0*/  IMAD.MOV.U32 R55, RZ, RZ, R28 ;  /* 0x000000ffff377224 */ /* 0x000fe200078e001c */
[----:B------:R-:W-:Y:S01]  /*3ae0*/  SHF.R.U32.HI R50, RZ, 0x10, R51 ;  /* 0x00000010ff327819 */ /* 0x000fe20000011633 */
[----:B------:R-:W-:Y:S01]  /*3af0*/  IMAD.MOV.U32 R51, RZ, RZ, R29 ;  /* 0x000000ffff337224 */ /* 0x000fe200078e001d */
[--C-:B------:R-:W-:Y:S01]  /*3b00*/  SHF.R.U64 R53, R56, 0x10, R57.reuse ;  /* 0x0000001038357819 */ /* 0x100fe20000001239 */
[----:B------:R-:W-:Y:S01]  /*3b10*/  HADD2.F32 R52, -RZ, R52.H0_H0 ;  /* 0x20000034ff347230 */ /* 0x000fe20000004100 */
[----:B------:R-:W-:Y:S01]  /*3b20*/  SHF.R.U32.HI R56, RZ, 0x10, R57 ;  /* 0x00000010ff387819 */ /* 0x000fe20000011639 */
[----:B------:R-:W-:Y:S02]  /*3b30*/  HADD2.F32 R28, -RZ, R55.H1_H1 ;  /* 0x30000037ff1c7230 */ /* 0x000fe40000004100 */
[----:B------:R-:W-:Y:S02]  /*3b40*/  HADD2.F32 R29, -RZ, R53.H0_H0 ;  /* 0x20000035ff1d7230 */ /* 0x000fe40000004100 */
[----:B------:R-:W-:-:S02]  /*3b50*/  HADD2.F32 R53, -RZ, R51.H1_H1 ;  /* 0x30000033ff357230 */ /* 0x000fc40000004100 */
[----:B------:R-:W-:Y:S02]  /*3b60*/  HADD2.F32 R54, -RZ, R51.H0_H0 ;  /* 0x20000033ff367230 */ /* 0x000fe40000004100 */
[----:B------:R-:W-:Y:S02]  /*3b70*/  HADD2.F32 R56, -RZ, R56.H0_H0 ;  /* 0x20000038ff387230 */ /* 0x000fe40000004100 */
[CC--:B------:R-:W-:Y:S01]  /*3b80*/  FMUL.FTZ R51, R53.reuse, R29.reuse ;  /* 0x0000001d35337220 */ /* 0x0c0fe20000410000 */
[----:B------:R-:W-:Y:S02]  /*3b90*/  HADD2.F32 R55, -RZ, R55.H0_H0 ;  /* 0x20000037ff377230 */ /* 0x000fe40000004100 */
[C---:B------:R-:W-:Y:S01]  /*3ba0*/  FMUL.FTZ R29, R54.reuse, R29 ;  /* 0x0000001d361d7220 */ /* 0x040fe20000410000 */
[-C--:B------:R-:W-:Y:S01]  /*3bb0*/  FFMA.FTZ R51, R54, R52.reuse, -R51 ;  /* 0x0000003436337223 */ /* 0x080fe20000010833 */
[----:B------:R-:W-:Y:S02]  /*3bc0*/  HADD2.F32 R54, -RZ, R120.H0_H0 ;  /* 0x20000078ff367230 */ /* 0x000fe40000004100 */
[----:B------:R-:W-:Y:S01]  /*3bd0*/  FFMA.FTZ R29, R53, R52, R29 ;  /* 0x00000034351d7223 */ /* 0x000fe2000001001d */
[----:B------:R-:W-:-:S02]  /*3be0*/  IMAD.MOV.U32 R52, RZ, RZ, R31 ;  /* 0x000000ffff347224 */ /* 0x000fc400078e001f */
[----:B------:R-:W-:Y:S02]  /*3bf0*/  HADD2.F32 R53, -RZ, R50.H0_H0 ;  /* 0x20000032ff357230 */ /* 0x000fe40000004100 */
[----:B------:R-:W-:Y:S01]  /*3c00*/  F2FP.F16.F32.PACK_AB R29, R29, R51 ;  /* 0x000000331d1d723e */ /* 0x000fe200000000ff */
[--C-:B------:R-:W-:Y:S02]  /*3c10*/  HADD2.F32 R31, -RZ, R52.reuse.H1_H1 ;  /* 0x30000034ff1f7230 */ /* 0x100fe40000004100 */
[----:B------:R-:W-:-:S03]  /*3c20*/  HADD2.F32 R52, -RZ, R52.H0_H0 ;  /* 0x20000034ff347230 */ /* 0x000fc60000004100 */
[----:B------:R-:W-:-:S04]  /*3c30*/  FMUL.FTZ R50, R31, R56 ;  /* 0x000000381f327220 */ /* 0x000fc80000410000 */
[C---:B------:R-:W-:Y:S01]  /*3c40*/  FFMA.FTZ R50, R52.reuse, R53, -R50 ;  /* 0x0000003534327223 */ /* 0x040fe20000010832 */
[----:B------:R-:W-:-:S04]  /*3c50*/  FMUL.FTZ R52, R52, R56 ;  /* 0x0000003834347220 */ /* 0x000fc80000410000 */
[----:B------:R-:W-:Y:S01]  /*3c60*/  FFMA.FTZ R31, R31, R53, R52 ;  /* 0x000000351f1f7223 */ /* 0x000fe20000010034 */
[----:B------:R-:W-:Y:S02]  /*3c70*/  HADD2.F32 R52, -RZ, R117.H0_H0 ;  /* 0x20000075ff347230 */ /* 0x000fe40000004100 */
[CC--:B------:R-:W-:Y:S01]  /*3c80*/  FMUL.FTZ R53, R28.reuse, R54.reuse ;  /* 0x000000361c357220 */ /* 0x0c0fe20000410000 */
[----:B------:R-:W-:Y:S01]  /*3c90*/  FMUL.FTZ R54, R55, R54 ;  /* 0x0000003637367220 */ /* 0x000fe20000410000 */
[----:B------:R-:W-:Y:S02]  /*3ca0*/  F2FP.F16.F32.PACK_AB R31, R31, R50 ;  /* 0x000000321f1f723e */ /* 0x000fe400000000ff */
[-C--:B------:R-:W-:Y:S01]  /*3cb0*/  FFMA.FTZ R53, R55, R52.reuse, -R53 ;  /* 0x0000003437357223 */ /* 0x080fe20000010835 */
[----:B------:R-:W-:Y:S01]  /*3cc0*/  FFMA.FTZ R28, R28, R52, R54 ;  /* 0x000000341c1c7223 */ /* 0x000fe20000010036 */
[----:B------:R-:W-:Y:S02]  /*3cd0*/  HADD2.F32 R52, -RZ, R120.H1_H1 ;  /* 0x30000078ff347230 */ /* 0x000fe40000004100 */
[----:B------:R-:W-:-:S02]  /*3ce0*/  HADD2.F32 R54, -RZ, R30.H1_H1 ;  /* 0x3000001eff367230 */ /* 0x000fc40000004100 */
        /* <DEDUP_REMOVED lines=8> */
.L_x_1414:
[----:B------:R-:W-:Y:S05]  /*3d70*/  BSYNC B2 ;  /* 0x0000000000027941 */ /* 0x000fea0003800000 */
.L_x_1413:
[----:B------:R2:W-:Y:S02]  /*3d80*/  STG.E.128 desc[UR38][R32.64+0x20], R28 ;  /* 0x0000201c20007986 */ /* 0x0005e4000c101d26 */
.L_x_1412:
[----:B------:R-:W-:Y:S05]  /*3d90*/  BSYNC B1 ;  /* 0x0000000000017941 */ /* 0x000fea0003800000 */
.L_x_1411:
        /* <DEDUP_REMOVED lines=8> */
[--C-:B------:R-:W-:Y:S01]  /*3e20*/  SHF.R.U64 R50, R46, 0x10, R47.reuse ;  /* 0x000000102e327819 */ /* 0x100fe2000000122f */
[----:B------:R-:W-:Y:S01]  /*3e30*/  HADD2.F32 R51, -RZ, R29.H0_H0 ;  /* 0x2000001dff337230 */ /* 0x000fe20000004100 */
[----:B------:R-:W-:Y:S01]  /*3e40*/  SHF.R.U32.HI R46, RZ, 0x10, R47 ;  /* 0x00000010ff2e7819 */ /* 0x000fe2000001162f */
[----:B------:R-:W-:Y:S01]  /*3e50*/  HADD2.F32 R52, -RZ, R119.H1_H1 ;  /* 0x30000077ff347230 */ /* 0x000fe20000004100 */
[--C-:B------:R-:W-:Y:S01]  /*3e60*/  SHF.R.U64 R47, R48, 0x10, R49.reuse ;  /* 0x00000010302f7819 */ /* 0x100fe20000001231 */
[----:B------:R-:W-:Y:S01]  /*3e70*/  HADD2.F32 R50, -RZ, R50.H0_H0 ;  /* 0x20000032ff327230 */ /* 0x000fe20000004100 */
[----:B------:R-:W-:Y:S01]  /*3e80*/  SHF.R.U32.HI R48, RZ, 0x10, R49 ;  /* 0x00000010ff307819 */ /* 0x000fe20000011631 */
[----:B------:R-:W-:Y:S02]  /*3e90*/  HADD2.F32 R49, -RZ, R29.H1_H1 ;  /* 0x3000001dff317230 */ /* 0x000fe40000004100 */
[----:B------:R-:W-:Y:S02]  /*3ea0*/  HADD2.F32 R47, -RZ, R47.H0_H0 ;  /* 0x2000002fff2f7230 */ /* 0x000fe40000004100 */
[----:B------:R-:W-:-:S03]  /*3eb0*/  HADD2.F32 R46, -RZ, R46.H0_H0 ;  /* 0x2000002eff2e7230 */ /* 0x000fc60000004100 */
[-C--:B------:R-:W-:Y:S01]  /*3ec0*/  FMUL.FTZ R29, R49, R47.reuse ;  /* 0x0000002f311d7220 */ /* 0x080fe20000410000 */
[----:B------:R-:W-:-:S03]  /*3ed0*/  FMUL.FTZ R47, R51, R47 ;  /* 0x0000002f332f7220 */ /* 0x000fc60000410000 */
[-C--:B------:R-:W-:Y:S01]  /*3ee0*/  FFMA.FTZ R29, R51, R50.reuse, -R29 ;  /* 0x00000032331d7223 */ /* 0x080fe2000001081d */
[----:B------:R-:W-:Y:S01]  /*3ef0*/  FFMA.FTZ R47, R49, R50, R47 ;  /* 0x00000032312f7223 */ /* 0x000fe2000001002f */
[----:B------:R-:W-:Y:S02]  /*3f00*/  HADD2.F32 R49, -RZ, R48.H0_H0 ;  /* 0x20000030ff317230 */ /* 0x000fe40000004100 */
[--C-:B------:R-:W-:Y:S02]  /*3f10*/  HADD2.F32 R48, -RZ, R31.reuse.H1_H1 ;  /* 0x3000001fff307230 */ /* 0x100fe40000004100 */
[----:B------:R-:W-:Y:S01]  /*3f20*/  HADD2.F32 R50, -RZ, R31.H0_H0 ;  /* 0x2000001fff327230 */ /* 0x000fe20000004100 */
[----:B------:R-:W-:Y:S02]  /*3f30*/  F2FP.F16.F32.PACK_AB R29, R47, R29 ;  /* 0x0000001d2f1d723e */ /* 0x000fe400000000ff */
[-C--:B------:R-:W-:Y:S02]  /*3f40*/  FMUL.FTZ R31, R48, R49.reuse ;  /* 0x00000031301f7220 */ /* 0x080fe40000410000 */
[----:B------:R-:W-:-:S02]  /*3f50*/  FMUL.FTZ R49, R50, R49 ;  /* 0x0000003132317220 */ /* 0x000fc40000410000 */
[-C--:B------:R-:W-:Y:S01]  /*3f60*/  FFMA.FTZ R31, R50, R46.reuse, -R31 ;  /* 0x0000002e321f7223 */ /* 0x080fe2000001081f */
[----:B------:R-:W-:Y:S02]  /*3f70*/  HADD2.F32 R50, -RZ, R119.H0_H0 ;  /* 0x20000077ff327230 */ /* 0x000fe40000004100 */
[----:B------:R-:W-:Y:S01]  /*3f80*/  FFMA.FTZ R46, R48, R46, R49 ;  /* 0x0000002e302e7223 */ /* 0x000fe20000010031 */
[----:B------:R-:W-:Y:S02]  /*3f90*/  IMAD.MOV.U32 R48, RZ, RZ, R30 ;  /* 0x000000ffff307224 */ /* 0x000fe400078e001e */
[--C-:B------:R-:W-:Y:S02]  /*3fa0*/  HADD2.F32 R30, -RZ, R28.reuse.H0_H0 ;  /* 0x2000001cff1e7230 */ /* 0x100fe40000004100 */
[----:B------:R-:W-:Y:S01]  /*3fb0*/  HADD2.F32 R28, -RZ, R28.H1_H1 ;  /* 0x3000001cff1c7230 */ /* 0x000fe20000004100 */
[----:B------:R-:W-:Y:S01]  /*3fc0*/  F2FP.F16.F32.PACK_AB R31, R46, R31 ;  /* 0x0000001f2e1f723e */ /* 0x000fe200000000ff */
[----:B------:R-:W-:-:S03]  /*3fd0*/  HADD2.F32 R49, -RZ, R116.H1_H1 ;  /* 0x30000074ff317230 */ /* 0x000fc60000004100 */
[-C--:B------:R-:W-:Y:S01]  /*3fe0*/  FMUL.FTZ R51, R28, R50.reuse ;  /* 0x000000321c337220 */ /* 0x080fe20000410000 */
[----:B------:R-:W-:-:S03]  /*3ff0*/  FMUL.FTZ R50, R30, R50 ;  /* 0x000000321e327220 */ /* 0x000fc60000410000 */
[-C--:B------:R-:W-:Y:S01]  /*4000*/  FFMA.FTZ R30, R30, R49.reuse, -R51 ;  /* 0x000000311e1e7223 */ /* 0x080fe20000010833 */
[----:B------:R-:W-:Y:S01]  /*4010*/  FFMA.FTZ R28, R28, R49, R50 ;  /* 0x000000311c1c7223 */ /* 0x000fe20000010032 */
[--C-:B------:R-:W-:Y:S02]  /*4020*/  HADD2.F32 R50, -RZ, R48.reuse.H0_H0 ;  /* 0x20000030ff327230 */ /* 0x100fe40000004100 */
[----:B------:R-:W-:Y:S02]  /*4030*/  HADD2.F32 R48, -RZ, R48.H1_H1 ;  /* 0x30000030ff307230 */ /* 0x000fe40000004100 */
[----:B------:R-:W-:Y:S01]  /*4040*/  HADD2.F32 R49, -RZ, R116.H0_H0 ;  /* 0x20000074ff317230 */ /* 0x000fe20000004100 */
[----:B------:R-:W-:Y:S02]  /*4050*/  F2FP.F16.F32.PACK_AB R28, R28, R30 ;  /* 0x0000001e1c1c723e */ /* 0x000fe400000000ff */
[-C--:B------:R-:W-:Y:S01]  /*4060*/  FMUL.FTZ R51, R48, R52.reuse ;  /* 0x0000003430337220 */ /* 0x080fe20000410000 */
[----:B------:R-:W-:-:S03]  /*4070*/  FMUL.FTZ R52, R50, R52 ;  /* 0x0000003432347220 */ /* 0x000fc60000410000 */
[-C--:B------:R-:W-:Y:S01]  /*4080*/  FFMA.FTZ R51, R50, R49.reuse, -R51 ;  /* 0x0000003132337223 */ /* 0x080fe20000010833 */
[----:B------:R-:W-:-:S05]  /*4090*/  FFMA.FTZ R52, R48, R49, R52 ;  /* 0x0000003130347223 */ /* 0x000fca0000010034 */
[----:B------:R-:W-:-:S05]  /*40a0*/  F2FP.F16.F32.PACK_AB R51, R52, R51 ;  /* 0x000000333433723e */ /* 0x000fca00000000ff */
[----:B------:R-:W-:-:S07]  /*40b0*/  IMAD.MOV.U32 R30, RZ, RZ, R51 ;  /* 0x000000ffff1e7224 */ /* 0x000fce00078e0033 */
.L_x_1418:
[----:B------:R-:W-:Y:S05]  /*40c0*/  BSYNC B2 ;  /* 0x0000000000027941 */ /* 0x000fea0003800000 */
.L_x_1417:
[----:B------:R3:W-:Y:S02]  /*40d0*/  STG.E.128 desc[UR38][R32.64+0x40], R28 ;  /* 0x0000401c20007986 */ /* 0x0007e4000c101d26 */
.L_x_1416:
[----:B------:R-:W-:Y:S05]  /*40e0*/  BSYNC B1 ;  /* 0x0000000000017941 */ /* 0x000fea0003800000 */
.L_x_1415:
        /* <DEDUP_REMOVED lines=10> */
[----:B------:R-:W-:-:S03]  /*4190*/  SHF.R.U64 R42, R42, 0x10, R43 ;  /* 0x000000102a2a7819 */ /* 0x000fc6000000122b */
[----:B------:R-:W-:Y:S02]  /*41a0*/  HADD2.F32 R47, -RZ, R47.H0_H0 ;  /* 0x2000002fff2f7230 */ /* 0x000fe40000004100 */
[--C-:B------:R-:W-:Y:S02]  /*41b0*/  HADD2.F32 R29, -RZ, R44.reuse.H1_H1 ;  /* 0x3000002cff1d7230 */ /* 0x100fe40000004100 */
[----:B------:R-:W-:Y:S02]  /*41c0*/  HADD2.F32 R44, -RZ, R44.H0_H0 ;  /* 0x2000002cff2c7230 */ /* 0x000fe40000004100 */
[----:B------:R-:W-:Y:S02]  /*41d0*/  HADD2.F32 R42, -RZ, R42.H0_H0 ;  /* 0x2000002aff2a7230 */ /* 0x000fe40000004100 */
[-C--:B------:R-:W-:Y:S01]  /*41e0*/  FMUL.FTZ R46, R29, R47.reuse ;  /* 0x0000002f1d2e7220 */ /* 0x080fe20000410000 */
[----:B------:R-:W-:-:S03]  /*41f0*/  FMUL.FTZ R47, R44, R47 ;  /* 0x0000002f2c2f7220 */ /* 0x000fc60000410000 */
[-C--:B------:R-:W-:Y:S01]  /*4200*/  FFMA.FTZ R46, R44, R42.reuse, -R46 ;  /* 0x0000002a2c2e7223 */ /* 0x080fe2000001082e */
[----:B------:R-:W-:Y:S01]  /*4210*/  FFMA.FTZ R47, R29, R42, R47 ;  /* 0x0000002a1d2f7223 */ /* 0x000fe2000001002f */
[----:B------:R-:W-:Y:S01]  /*4220*/  SHF.R.U32.HI R42, RZ, 0x10, R43 ;  /* 0x00000010ff2a7819 */ /* 0x000fe2000001162b */
[--C-:B------:R-:W-:Y:S01]  /*4230*/  HADD2.F32 R29, -RZ, R31.reuse.H1_H1 ;  /* 0x3000001fff1d7230 */ /* 0x100fe20000004100 */
[----:B------:R-:W-:Y:S01]  /*4240*/  SHF.R.U32.HI R43, RZ, 0x10, R45 ;  /* 0x00000010ff2b7819 */ /* 0x000fe2000001162d */
[----:B------:R-:W-:Y:S01]  /*4250*/  HADD2.F32 R31, -RZ, R31.H0_H0 ;  /* 0x2000001fff1f7230 */ /* 0x000fe20000004100 */
[----:B------:R-:W-:Y:S01]  /*4260*/  F2FP.F16.F32.PACK_AB R46, R47, R46 ;  /* 0x0000002e2f2e723e */ /* 0x000fe200000000ff */
[----:B------:R-:W-:Y:S02]  /*4270*/  HADD2.F32 R42, -RZ, R42.H0_H0 ;  /* 0x2000002aff2a7230 */ /* 0x000fe40000004100 */
[----:B------:R-:W-:-:S05]  /*4280*/  HADD2.F32 R43, -RZ, R43.H0_H0 ;  /* 0x2000002bff2b7230 */ /* 0x000fca0000004100 */
[-C--:B------:R-:W-:Y:S01]  /*4290*/  FMUL.FTZ R44, R29, R43.reuse ;  /* 0x0000002b1d2c7220 */ /* 0x080fe20000410000 */
[----:B------:R-:W-:-:S03]  /*42a0*/  FMUL.FTZ R43, R31, R43 ;  /* 0x0000002b1f2b7220 */ /* 0x000fc60000410000 */
[-C--:B------:R-:W-:Y:S01]  /*42b0*/  FFMA.FTZ R44, R31, R42.reuse, -R44 ;  /* 0x0000002a1f2c7223 */ /* 0x080fe2000001082c */
[----:B------:R-:W-:Y:S01]  /*42c0*/  FFMA.FTZ R43, R29, R42, R43 ;  /* 0x0000002a1d2b7223 */ /* 0x000fe2000001002b */
[--C-:B------:R-:W-:Y:S02]  /*42d0*/  HADD2.F32 R31, -RZ, R28.reuse.H0_H0 ;  /* 0x2000001cff1f7230 */ /* 0x100fe40000004100 */
[----:B------:R-:W-:Y:S02]  /*42e0*/  HADD2.F32 R29, -RZ, R28.H1_H1 ;  /* 0x3000001cff1d7230 */ /* 0x000fe40000004100 */
[--C-:B------:R-:W-:Y:S01]  /*42f0*/  HADD2.F32 R28, -RZ, R115.reuse.H0_H0 ;  /* 0x20000073ff1c7230 */ /* 0x100fe20000004100 */
[----:B------:R-:W-:Y:S01]  /*4300*/  F2FP.F16.F32.PACK_AB R43, R43, R44 ;  /* 0x0000002c2b2b723e */ /* 0x000fe200000000ff */
[----:B------:R-:W-:Y:S02]  /*4310*/  HADD2.F32 R42, -RZ, R114.H1_H1 ;  /* 0x30000072ff2a7230 */ /* 0x000fe40000004100 */
[----:B------:R-:W-:-:S02]  /*4320*/  HADD2.F32 R115, -RZ, R115.H1_H1 ;  /* 0x30000073ff737230 */ /* 0x000fc40000004100 */
[-C--:B------:R-:W-:Y:S01]  /*4330*/  FMUL.FTZ R48, R29, R28.reuse ;  /* 0x0000001c1d307220 */ /* 0x080fe20000410000 */
[C---:B------:R-:W-:Y:S01]  /*4340*/  FMUL.FTZ R50, R31.reuse, R28 ;  /* 0x0000001c1f327220 */ /* 0x040fe20000410000 */
[----:B------:R-:W-:Y:S02]  /*4350*/  HADD2.F32 R114, -RZ, R114.H0_H0 ;  /* 0x20000072ff727230 */ /* 0x000fe40000004100 */
[-C--:B------:R-:W-:Y:S01]  /*4360*/  FFMA.FTZ R28, R31, R42.reuse, -R48 ;  /* 0x0000002a1f1c7223 */ /* 0x080fe20000010830 */
[--C-:B------:R-:W-:Y:S02]  /*4370*/  HADD2.F32 R31, -RZ, R30.reuse.H0_H0 ;  /* 0x2000001eff1f7230 */ /* 0x100fe40000004100 */
[----:B------:R-:W-:Y:S01]  /*4380*/  FFMA.FTZ R29, R29, R42, R50 ;  /* 0x0000002a1d1d7223 */ /* 0x000fe20000010032 */
[----:B------:R-:W-:-:S04]  /*4390*/  HADD2.F32 R30, -RZ, R30.H1_H1 ;  /* 0x3000001eff1e7230 */ /* 0x000fc80000004100 */
[----:B------:R-:W-:Y:S01]  /*43a0*/  F2FP.F16.F32.PACK_AB R28, R29, R28 ;  /* 0x0000001c1d1c723e */ /* 0x000fe200000000ff */
[CC--:B------:R-:W-:Y:S01]  /*43b0*/  FMUL.FTZ R42, R30.reuse, R115.reuse ;  /* 0x000000731e2a7220 */ /* 0x0c0fe20000410000 */
[C---:B------:R-:W-:Y:S01]  /*43c0*/  FMUL.FTZ R115, R31.reuse, R115 ;  /* 0x000000731f737220 */ /* 0x040fe20000410000 */
[----:B------:R-:W-:Y:S02]  /*43d0*/  IMAD.MOV.U32 R29, RZ, RZ, R46 ;  /* 0x000000ffff1d7224 */ /* 0x000fe400078e002e */
[-C--:B------:R-:W-:Y:S01]  /*43e0*/  FFMA.FTZ R31, R31, R114.reuse, -R42 ;  /* 0x000000721f1f7223 */ /* 0x080fe2000001082a */
[----:B------:R-:W-:-:S05]  /*43f0*/  FFMA.FTZ R30, R30, R114, R115 ;  /* 0x000000721e1e7223 */ /* 0x000fca0000010073 */
[----:B------:R-:W-:Y:S01]  /*4400*/  F2FP.F16.F32.PACK_AB R30, R30, R31 ;  /* 0x0000001f1e1e723e */ /* 0x000fe200000000ff */
[----:B------:R-:W-:-:S07]  /*4410*/  IMAD.MOV.U32 R31, RZ, RZ, R43 ;  /* 0x000000ffff1f7224 */ /* 0x000fce00078e002b */
.L_x_1422:
[----:B------:R-:W-:Y:S05]  /*4420*/  BSYNC B2 ;  /* 0x0000000000027941 */ /* 0x000fea0003800000 */
.L_x_1421:
[----:B------:R4:W-:Y:S02]  /*4430*/  STG.E.128 desc[UR38][R32.64+0x60], R28 ;  /* 0x0000601c20007986 */ /* 0x0009e4000c101d26 */
.L_x_1420:
[----:B------:R-:W-:Y:S05]  /*4440*/  BSYNC B1 ;  /* 0x0000000000017941 */ /* 0x000fea0003800000 */
.L_x_1419:
        /* <DEDUP_REMOVED lines=8> */
[--C-:B------:R-:W-:Y:S02]  /*44d0*/  SHF.R.U64 R42, R38, 0x10, R39.reuse ;  /* 0x00000010262a7819 */ /* 0x100fe40000001227 */
[----:B------:R-:W-:Y:S01]  /*44e0*/  SHF.R.U32.HI R38, RZ, 0x10, R39 ;  /* 0x00000010ff267819 */ /* 0x000fe20000011627 */
[----:B------:R-:W-:Y:S01]  /*44f0*/  IMAD.MOV.U32 R39, RZ, RZ, R31 ;  /* 0x000000ffff277224 */ /* 0x000fe200078e001f */
[--C-:B------:R-:W-:Y:S01]  /*4500*/  SHF.R.U64 R44, R40, 0x10, R41.reuse ;  /* 0x00000010282c7819 */ /* 0x100fe20000001229 */
[--C-:B------:R-:W-:Y:S01]  /*4510*/  HADD2.F32 R31, -RZ, R29.reuse.H1_H1 ;  /* 0x3000001dff1f7230 */ /* 0x100fe20000004100 */
[----:B------:R-:W-:Y:S01]  /*4520*/  SHF.R.U32.HI R43, RZ, 0x10, R41 ;  /* 0x00000010ff2b7819 */ /* 0x000fe20000011629 */
[----:B------:R-:W-:Y:S02]  /*4530*/  HADD2.F32 R29, -RZ, R29.H0_H0 ;  /* 0x2000001dff1d7230 */ /* 0x000fe40000004100 */
[----:B------:R-:W-:Y:S02]  /*4540*/  HADD2.F32 R44, -RZ, R44.H0_H0 ;  /* 0x2000002cff2c7230 */ /* 0x000fe40000004100 */
[----:B------:R-:W-:-:S02]  /*4550*/  HADD2.F32 R43, -RZ, R43.H0_H0 ;  /* 0x2000002bff2b7230 */ /* 0x000fc40000004100 */
[--C-:B------:R-:W-:Y:S02]  /*4560*/  HADD2.F32 R40, -RZ, R39.reuse.H1_H1 ;  /* 0x30000027ff287230 */ /* 0x100fe40000004100 */
[----:B------:R-:W-:Y:S02]  /*4570*/  HADD2.F32 R39, -RZ, R39.H0_H0 ;  /* 0x20000027ff277230 */ /* 0x000fe40000004100 */
[----:B------:R-:W-:Y:S02]  /*4580*/  HADD2.F32 R42, -RZ, R42.H0_H0 ;  /* 0x2000002aff2a7230 */ /* 0x000fe40000004100 */
[-C--:B------:R-:W-:Y:S01]  /*4590*/  FMUL.FTZ R46, R40, R43.reuse ;  /* 0x0000002b282e7220 */ /* 0x080fe20000410000 */
[----:B------:R-:W-:Y:S02]  /*45a0*/  HADD2.F32 R41, -RZ, R38.H0_H0 ;  /* 0x20000026ff297230 */ /* 0x000fe40000004100 */
[-C--:B------:R-:W-:Y:S01]  /*45b0*/  FMUL.FTZ R38, R31, R44.reuse ;  /* 0x0000002c1f267220 */ /* 0x080fe20000410000 */
[----:B------:R-:W-:Y:S01]  /*45c0*/  FMUL.FTZ R44, R29, R44 ;  /* 0x0000002c1d2c7220 */ /* 0x000fe20000410000 */
[----:B------:R-:W-:-:S02]  /*45d0*/  FMUL.FTZ R43, R39, R43 ;  /* 0x0000002b272b7220 */ /* 0x000fc40000410000 */
[-C--:B------:R-:W-:Y:S01]  /*45e0*/  FFMA.FTZ R29, R29, R42.reuse, -R38 ;  /* 0x0000002a1d1d7223 */ /* 0x080fe20000010826 */
[----:B------:R-:W-:Y:S01]  /*45f0*/  FFMA.FTZ R38, R31, R42, R44 ;  /* 0x0000002a1f267223 */ /* 0x000fe2000001002c */
[-C--:B------:R-:W-:Y:S01]  /*4600*/  FFMA.FTZ R40, R40, R41.reuse, R43 ;  /* 0x0000002928287223 */ /* 0x080fe2000001002b */
[----:B------:R-:W-:Y:S01]  /*4610*/  FFMA.FTZ R31, R39, R41, -R46 ;  /* 0x00000029271f7223 */ /* 0x000fe2000001082e */
[--C-:B------:R-:W-:Y:S02]  /*4620*/  HADD2.F32 R43, -RZ, R110.reuse.H0_H0 ;  /* 0x2000006eff2b7230 */ /* 0x100fe40000004100 */
[----:B------:R-:W-:Y:S01]  /*4630*/  HADD2.F32 R110, -RZ, R110.H1_H1 ;  /* 0x3000006eff6e7230 */ /* 0x000fe20000004100 */
[----:B------:R-:W-:Y:S01]  /*4640*/  F2FP.F16.F32.PACK_AB R29, R38, R29 ;  /* 0x0000001d261d723e */ /* 0x000fe200000000ff */
[----:B------:R-:W-:Y:S01]  /*4650*/  HADD2.F32 R42, -RZ, R28.H1_H1 ;  /* 0x3000001cff2a7230 */ /* 0x000fe20000004100 */
[----:B------:R-:W-:Y:S01]  /*4660*/  F2FP.F16.F32.PACK_AB R31, R40, R31 ;  /* 0x0000001f281f723e */ /* 0x000fe200000000ff */
[----:B------:R-:W-:-:S02]  /*4670*/  HADD2.F32 R41, -RZ, R30.H1_H1 ;  /* 0x3000001eff297230 */ /* 0x000fc40000004100 */
[----:B------:R-:W-:Y:S02]  /*4680*/  HADD2.F32 R28, -RZ, R28.H0_H0 ;  /* 0x2000001cff1c7230 */ /* 0x000fe40000004100 */
[-C--:B------:R-:W-:Y:S01]  /*4690*/  FMUL.FTZ R45, R42, R43.reuse ;  /* 0x0000002b2a2d7220 */ /* 0x080fe20000410000 */
[----:B------:R-:W-:Y:S02]  /*46a0*/  HADD2.F32 R30, -RZ, R30.H0_H0 ;  /* 0x2000001eff1e7230 */ /* 0x000fe40000004100 */
[CC--:B------:R-:W-:Y:S01]  /*46b0*/  FMUL.FTZ R47, R41.reuse, R110.reuse ;  /* 0x0000006e292f7220 */ /* 0x0c0fe20000410000 */
[--C-:B------:R-:W-:Y:S02]  /*46c0*/  HADD2.F32 R39, -RZ, R109.reuse.H0_H0 ;  /* 0x2000006dff277230 */ /* 0x100fe40000004100 */
[----:B------:R-:W-:Y:S01]  /*46d0*/  FMUL.FTZ R43, R28, R43 ;  /* 0x0000002b1c2b7220 */ /* 0x000fe20000410000 */
        /* <DEDUP_REMOVED lines=8> */
.L_x_1426:
[----:B------:R-:W-:Y:S05]  /*4760*/  BSYNC B2 ;  /* 0x0000000000027941 */ /* 0x000fea0003800000 */
.L_x_1425:
[----:B------:R1:W-:Y:S02]  /*4770*/  STG.E.128 desc[UR38][R32.64+0x80], R28 ;  /* 0x0000801c20007986 */ /* 0x0003e4000c101d26 */
.L_x_1424:
[----:B------:R-:W-:Y:S05]  /*4780*/  BSYNC B1 ;  /* 0x0000000000017941 */ /* 0x000fea0003800000 */
.L_x_1423:
[----:B------:R-:W-:-:S13]  /*4790*/  ISETP.NE.AND P4, PT, R13, RZ, PT ;  /* 0x000000ff0d00720c */ /* 0x000fda0003f85270 */
        /* <DEDUP_REMOVED lines=8> */
[----:B------:R-:W-:Y:S01]  /*4820*/  IMAD.MOV.U32 R34, RZ, RZ, R28 ;  /* 0x000000ffff227224 */ /* 0x000fe200078e001c */
[----:B------:R-:W-:Y:S01]  /*4830*/  SHF.R.U32.HI R38, RZ, 0x10, R35 ;  /* 0x00000010ff267819 */ /* 0x000fe20000011623 */
[----:B------:R-:W-:Y:S01]  /*4840*/  IMAD.MOV.U32 R35, RZ, RZ, R31 ;  /* 0x000000ffff237224 */ /* 0x000fe200078e001f */
[----:B------:R-:W-:Y:S01]  /*4850*/  SHF.R.U32.HI R40, RZ, 0x10, R37 ;  /* 0x00000010ff287819 */ /* 0x000fe20000011625 */
[----:B------:R-:W-:Y:S02]  /*4860*/  HADD2.F32 R39, -RZ, R39.H0_H0 ;  /* 0x20000027ff277230 */ /* 0x000fe40000004100 */
[--C-:B------:R-:W-:Y:S02]  /*4870*/  HADD2.F32 R31, -RZ, R29.reuse.H1_H1 ;  /* 0x3000001dff1f7230 */ /* 0x100fe40000004100 */
[----:B------:R-:W-:-:S02]  /*4880*/  HADD2.F32 R28, -RZ, R29.H0_H0 ;  /* 0x2000001dff1c7230 */ /* 0x000fc40000004100 */
[----:B------:R-:W-:Y:S02]  /*4890*/  HADD2.F32 R40, -RZ, R40.H0_H0 ;  /* 0x20000028ff287230 */ /* 0x000fe40000004100 */
[-C--:B------:R-:W-:Y:S01]  /*48a0*/  FMUL.FTZ R29, R31, R39.reuse ;  /* 0x000000271f1d7220 */ /* 0x080fe20000410000 */
[----:B------:R-:W-:Y:S02]  /*48b0*/  HADD2.F32 R36, -RZ, R35.H1_H1 ;  /* 0x30000023ff247230 */ /* 0x000fe40000004100 */
[----:B------:R-:W-:Y:S01]  /*48c0*/  FMUL.FTZ R42, R28, R39 ;  /* 0x000000271c2a7220 */ /* 0x000fe20000410000 */
[----:B------:R-:W-:Y:S02]  /*48d0*/  HADD2.F32 R37, -RZ, R41.H0_H0 ;  /* 0x20000029ff257230 */ /* 0x000fe40000004100 */
[----:B------:R-:W-:Y:S02]  /*48e0*/  HADD2.F32 R35, -RZ, R35.H0_H0 ;  /* 0x20000023ff237230 */ /* 0x000fe40000004100 */
[----:B------:R-:W-:Y:S01]  /*48f0*/  FMUL.FTZ R44, R36, R40 ;  /* 0x00000028242c7220 */ /* 0x000fe20000410000 */
[----:B------:R-:W-:-:S02]  /*4900*/  HADD2.F32 R38, -RZ, R38.H0_H0 ;  /* 0x20000026ff267230 */ /* 0x000fc40000004100 */
[-C--:B------:R-:W-:Y:S01]  /*4910*/  FFMA.FTZ R28, R28, R37.reuse, -R29 ;  /* 0x000000251c1c7223 */ /* 0x080fe2000001081d */
[----:B------:R-:W-:Y:S01]  /*4920*/  FFMA.FTZ R29, R31, R37, R42 ;  /* 0x000000251f1d7223 */ /* 0x000fe2000001002a */
[C---:B------:R-:W-:Y:S01]  /*4930*/  FMUL.FTZ R39, R35.reuse, R40 ;  /* 0x0000002823277220 */ /* 0x040fe20000410000 */
[--C-:B------:R-:W-:Y:S02]  /*4940*/  HADD2.F32 R31, -RZ, R34.reuse.H1_H1 ;  /* 0x30000022ff1f7230 */ /* 0x100fe40000004100 */
[-C--:B------:R-:W-:Y:S01]  /*4950*/  FFMA.FTZ R44, R35, R38.reuse, -R44 ;  /* 0x00000026232c7223 */ /* 0x080fe2000001082c */
[----:B------:R-:W-:Y:S02]  /*4960*/  HADD2.F32 R37, -RZ, R89.H0_H0 ;  /* 0x20000059ff257230 */ /* 0x000fe40000004100 */
[----:B------:R-:W-:Y:S01]  /*4970*/  FFMA.FTZ R41, R36, R38, R39 ;  /* 0x0000002624297223 */ /* 0x000fe20000010027 */
[----:B------:R-:W-:Y:S01]  /*4980*/  HADD2.F32 R34, -RZ, R34.H0_H0 ;  /* 0x20000022ff227230 */ /* 0x000fe20000004100 */
[----:B------:R-:W-:Y:S01]  /*4990*/  F2FP.F16.F32.PACK_AB R29, R29, R28 ;  /* 0x0000001c1d1d723e */ /* 0x000fe200000000ff */
[----:B------:R-:W-:-:S02]  /*49a0*/  HADD2.F32 R35, -RZ, R30.H1_H1 ;  /* 0x3000001eff237230 */ /* 0x000fc40000004100 */
[-C--:B------:R-:W-:Y:S01]  /*49b0*/  FMUL.FTZ R39, R31, R37.reuse ;  /* 0x000000251f277220 */ /* 0x080fe20000410000 */
[----:B------:R-:W-:Y:S02]  /*49c0*/  HADD2.F32 R89, -RZ, R89.H1_H1 ;  /* 0x30000059ff597230 */ /* 0x000fe40000004100 */
[----:B------:R-:W-:Y:S01]  /*49d0*/  FMUL.FTZ R38, R34, R37 ;  /* 0x0000002522267220 */ /* 0x000fe20000410000 */
[----:B------:R-:W-:Y:S02]  /*49e0*/  HADD2.F32 R30, -RZ, R30.H0_H0 ;  /* 0x2000001eff1e7230 */ /* 0x000fe40000004100 */
[--C-:B------:R-:W-:Y:S02]  /*49f0*/  HADD2.F32 R36, -RZ, R88.reuse.H0_H0 ;  /* 0x20000058ff247230 */ /* 0x100fe40000004100 */
[-C--:B------:R-:W-:Y:S01]  /*4a00*/  FMUL.FTZ R37, R35, R89.reuse ;  /* 0x0000005923257220 */ /* 0x080fe20000410000 */
[----:B------:R-:W-:Y:S02]  /*4a10*/  HADD2.F32 R88, -RZ, R88.H1_H1 ;  /* 0x30000058ff587230 */ /* 0x000fe40000004100 */
[----:B------:R-:W-:Y:S01]  /*4a20*/  FMUL.FTZ R40, R30, R89 ;  /* 0x000000591e287220 */ /* 0x000fe20000410000 */
[-C--:B------:R-:W-:Y:S01]  /*4a30*/  FFMA.FTZ R39, R34, R36.reuse, -R39 ;  /* 0x0000002422277223 */ /* 0x080fe20000010827 */
[----:B------:R-:W-:Y:S01]  /*4a40*/  FFMA.FTZ R38, R31, R36, R38 ;  /* 0x000000241f267223 */ /* 0x000fe20000010026 */
[-C--:B------:R-:W-:Y:S01]  /*4a50*/  FFMA.FTZ R37, R30, R88.reuse, -R37 ;  /* 0x000000581e257223 */ /* 0x080fe20000010825 */
[----:B------:R-:W-:Y:S01]  /*4a60*/  FFMA.FTZ R40, R35, R88, R40 ;  /* 0x0000005823287223 */ /* 0x000fe20000010028 */
[----:B------:R-:W-:-:S02]  /*4a70*/  F2FP.F16.F32.PACK_AB R31, R41, R44 ;  /* 0x0000002c291f723e */ /* 0x000fc400000000ff */
[----:B------:R-:W-:Y:S02]  /*4a80*/  F2FP.F16.F32.PACK_AB R28, R38, R39 ;  /* 0x00000027261c723e */ /* 0x000fe400000000ff */
[----:B------:R-:W-:-:S07]  /*4a90*/  F2FP.F16.F32.PACK_AB R30, R40, R37 ;  /* 0x00000025281e723e */ /* 0x000fce00000000ff */
.L_x_1428:
[----:B------:R-:W-:Y:S05]  /*4aa0*/  BSYNC B1 ;  /* 0x0000000000017941 */ /* 0x000fea0003800000 */
.L_x_1427:
[----:B------:R1:W-:Y:S01]  /*4ab0*/  STG.E.128 desc[UR38][R32.64+0xa0], R28 ;  /* 0x0000a01c20007986 */ /* 0x0003e2000c101d26 */
[----:B------:R-:W-:Y:S05]  /*4ac0*/  BRA `(.L_x_1406) ;  /* 0x0000002000647947 */ /* 0x000fea0003800000 */
.L_x_1400:
        /* <DEDUP_REMOVED lines=19> */
[----:B------:R-:W-:Y:S01]  /*4c00*/  CS2R R50, SRZ ;  /* 0x0000000000327805 */ /* 0x000fe2000001ff00 */
[----:B------:R-:W-:Y:S01]  /*4c10*/  IMAD.X R29, R14, 0x1, R92, P3 ;  /* 0x000000010e1d7824 */ /* 0x000fe200018e065c */
[----:B------:R-:W-:Y:S02]  /*4c20*/  IADD3 R53, P3, R62, R52, RZ ;  /* 0x000000343e357210 */ /* 0x000fe40007f7e0ff */
        /* <DEDUP_REMOVED lines=24> */
.L_x_1430:
[----:B------:R-:W-:Y:S05]  /*4db0*/  BSYNC B1 ;  /* 0x0000000000017941 */ /* 0x000fea0003800000 */
.L_x_1429:
        /* <DEDUP_REMOVED lines=47> */
.L_x_1431:
[----:B------:R-:W-:Y:S01]  /*50b0*/  IMAD R14, R17, 0x8, R2 ;  /* 0x00000008110e7824 */ /* 0x000fe200078e0202 */
[----:B------:R-:W-:Y:S01]  /*50c0*/  SHF.L.U32 R85, R154, 0x1f, RZ ;  /* 0x0000001f9a557819 */ /* 0x000fe200000006ff */
[----:B------:R-:W-:Y:S03]  /*50d0*/  BSSY B1, `(.L_x_1432) ;  /* 0x0000003000017945 */ /* 0x000fe60003800000 */
[----:B------:R-:W0:Y:S02]  /*50e0*/  SYNCS.PHASECHK.TRANS64.TRYWAIT P5, [R14+URZ+0x2d890], R85 ;  /* 0x02d890550e0075a7 */ /* 0x000e2400080a017f */
[----:B0-----:R-:W-:Y:S05]  /*50f0*/  @!P5 BRA `(.L_x_1433) ;  /* 0x0000021400f4d947 */ /* 0x001fea0003800000 */
.L_x_1781:
[----:B------:R-:W-:Y:S05]  /*5100*/  BSYNC B1 ;  /* 0x0000000000017941 */ /* 0x000fea0003800000 */
.L_x_1432:
        /* <DEDUP_REMOVED lines=17> */
[----:B------:R-:W-:Y:S01]  /*5220*/  SEL R52, R108, R114, !P0 ;  /* 0x000000726c347207 */ /* 0x000fe20004000000 */
[----:B------:R-:W-:Y:S01]  /*5230*/  BSSY B2, `(.L_x_1436) ;  /* 0x000006f000027945 */ /* 0x000fe20003800000 */
[----:B------:R-:W-:-:S02]  /*5240*/  ISETP.GE.AND P4, PT, R136, R107, PT ;  /* 0x0000006b8800720c */ /* 0x000fc40003f86270 */
[----:B------:R-:W-:-:S04]  /*5250*/  SHF.R.S32.HI R53, RZ, 0x1f, R52 ;  /* 0x0000001fff357819 */ /* 0x000fc80000011434 */
[----:B------:R-:W-:-:S04]  /*5260*/  LEA.HI R53, R53, R52, RZ, 0x4 ;  /* 0x0000003435357211 */ /* 0x000fc800078f20ff */
[----:B------:R-:W-:-:S04]  /*5270*/  SHF.R.S32.HI R53, RZ, 0x4, R53 ;  /* 0x00000004ff357819 */ /* 0x000fc80000011435 */
[----:B------:R-:W-:-:S04]  /*5280*/  LEA.HI.SX32 R115, R76, R53, 0x1d ;  /* 0x000000354c737211 */ /* 0x000fc800078feaff */
[----:B------:R-:W-:-:S04]  /*5290*/  SHF.R.S32.HI R52, RZ, 0x1f, R115 ;  /* 0x0000001fff347819 */ /* 0x000fc80000011473 */
[----:B------:R-:W-:Y:S01]  /*52a0*/  LEA.HI R52, R52, R115, RZ, 0x2 ;  /* 0x0000007334347211 */ /* 0x000fe200078f10ff */
[----:B------:R-:W-:-:S04]  /*52b0*/  IMAD.SHL.U32 R115, R115, 0x8, RZ ;  /* 0x0000000873737824 */ /* 0x000fc800078e00ff */
[----:B------:R-:W-:-:S05]  /*52c0*/  IMAD.SHL.U32 R52, R52, 0x400, RZ ;  /* 0x0000040034347824 */ /* 0x000fca00078e00ff */
[----:B------:R-:W-:Y:S02]  /*52d0*/  LOP3.LUT R52, R52, 0x7ffff000, RZ, 0xc0, !PT ;  /* 0x7ffff00034347812 */ /* 0x000fe400078ec0ff */
[----:B--2---:R-:W-:-:S04]  /*52e0*/  LOP3.LUT R53, R58, 0x18, R115, 0xf8, !PT ;  /* 0x000000183a357812 */ /* 0x004fc800078ef873 */
[----:B---3--:R-:W-:-:S04]  /*52f0*/  LOP3.LUT R53, R53, R55, RZ, 0x3c, !PT ;  /* 0x0000003735357212 */ /* 0x008fc800078e3cff */
[----:B----4-:R-:W-:-:S05]  /*5300*/  IADD3 R52, R53, R52, R54 ;  /* 0x0000003435347210 */ /* 0x010fca0007ffe036 */
        /* <DEDUP_REMOVED lines=16> */
[CC--:B------:R-:W-:Y:S01]  /*5410*/  FMUL.FTZ R57, R53.reuse, R116.reuse ;  /* 0x0000007435397220 */ /* 0x0c0fe20000410000 */
        /* <DEDUP_REMOVED lines=21> */
[--C-:B------:R-:W-:Y:S01]  /*5570*/  HADD2.F32 R120, -RZ, R48.reuse.H0_H0 ;  /* 0x20000030ff787230 */ /* 0x100fe20000004100 */
[----:B------:R-:W-:Y:S01]  /*5580*/  F2FP.F16.F32.PACK_AB R37, R37, R53 ;  /* 0x000000352525723e */ /* 0x000fe200000000ff */
[----:B------:R-:W-:Y:S02]  /*5590*/  HADD2.F32 R48, -RZ, R48.H1_H1 ;  /* 0x30000030ff307230 */ /* 0x000fe40000004100 */
[----:B------:R-:W-:-:S02]  /*55a0*/  IMAD.MOV.U32 R53, RZ, RZ, R49 ;  /* 0x000000ffff357224 */ /* 0x000fc400078e0031 */
        /* <DEDUP_REMOVED lines=9> */
[----:B------:R-:W-:-:S02]  /*5640*/  HADD2.F32 R117, -RZ, R117.H0_H0 ;  /* 0x20000075ff757230 */ /* 0x000fc40000004100 */
[----:B------:R-:W-:Y:S02]  /*5650*/  HADD2.F32 R39, -RZ, R39.H0_H0 ;  /* 0x20000027ff277230 */ /* 0x000fe40000004100 */
[----:B------:R-:W-:-:S05]  /*5660*/  HADD2.F32 R51, -RZ, R51.H0_H0 ;  /* 0x20000033ff337230 */ /* 0x000fca0000004100 */
[----:B------:R-:W-:-:S04]  /*5670*/  FMUL.FTZ R59, R50, R51 ;  /* 0x00000033323b7220 */ /* 0x000fc80000410000 */
[C---:B------:R-:W-:Y:S01]  /*5680*/  FFMA.FTZ R59, R48.reuse, R117, -R59 ;  /* 0x00000075303b7223 */ /* 0x040fe2000001083b */
[----:B------:R-:W-:Y:S01]  /*5690*/  FMUL.FTZ R48, R48, R51 ;  /* 0x0000003330307220 */ /* 0x000fe20000410000 */
[----:B------:R-:W-:-:S03]  /*56a0*/  HADD2.F32 R51, -RZ, R130.H0_H0 ;  /* 0x20000082ff337230 */ /* 0x000fc60000004100 */
[----:B------:R-:W-:Y:S01]  /*56b0*/  FFMA.FTZ R48, R50, R117, R48 ;  /* 0x0000007532307223 */ /* 0x000fe20000010030 */
[----:B------:R-:W-:Y:S01]  /*56c0*/  HADD2.F32 R50, -RZ, R56.H0_H0 ;  /* 0x20000038ff327230 */ /* 0x000fe20000004100 */
[----:B------:R-:W-:Y:S01]  /*56d0*/  F2FP.F16.F32.PACK_AB R55, R59, R55 ;  /* 0x000000373b37723e */ /* 0x000fe200000000ff */
[--C-:B------:R-:W-:Y:S02]  /*56e0*/  HADD2.F32 R117, -RZ, R52.reuse.H0_H0 ;  /* 0x20000034ff757230 */ /* 0x100fe40000004100 */
[----:B------:R-:W-:Y:S02]  /*56f0*/  HADD2.F32 R52, -RZ, R52.H1_H1 ;  /* 0x30000034ff347230 */ /* 0x000fe40000004100 */
[----:B------:R-:W-:Y:S01]  /*5700*/  FMUL.FTZ R119, R50, R120 ;  /* 0x0000007832777220 */ /* 0x000fe20000410000 */
[----:B------:R-:W-:Y:S01]  /*5710*/  F2FP.F16.F32.PACK_AB R48, R48, R118 ;  /* 0x000000763030723e */ /* 0x000fe200000000ff */
[C---:B------:R-:W-:Y:S02]  /*5720*/  FMUL.FTZ R120, R117.reuse, R120 ;  /* 0x0000007875787220 */ /* 0x040fe40000410000 */
[----:B------:R-:W-:Y:S01]  /*5730*/  FFMA.FTZ R119, R117, R51, -R119 ;  /* 0x0000003375777223 */ /* 0x000fe20000010877 */
[----:B------:R-:W-:-:S02]  /*5740*/  HADD2.F32 R117, -RZ, R130.H1_H1 ;  /* 0x30000082ff757230 */ /* 0x000fc40000004100 */
[----:B------:R-:W-:Y:S01]  /*5750*/  FFMA.FTZ R120, R50, R51, R120 ;  /* 0x0000003332787223 */ /* 0x000fe20000010078 */
[----:B------:R-:W-:Y:S02]  /*5760*/  HADD2.F32 R50, -RZ, R56.H1_H1 ;  /* 0x30000038ff327230 */ /* 0x000fe40000004100 */
[----:B------:R-:W-:Y:S02]  /*5770*/  HADD2.F32 R51, -RZ, R36.H0_H0 ;  /* 0x20000024ff337230 */ /* 0x000fe40000004100 */
[--C-:B------:R-:W-:Y:S02]  /*5780*/  HADD2.F32 R56, -RZ, R54.reuse.H0_H0 ;  /* 0x20000036ff387230 */ /* 0x100fe40000004100 */
[-C--:B------:R-:W-:Y:S01]  /*5790*/  FMUL.FTZ R36, R50, R116.reuse ;  /* 0x0000007432247220 */ /* 0x080fe20000410000 */
[C---:B------:R-:W-:Y:S01]  /*57a0*/  FMUL.FTZ R116, R52.reuse, R116 ;  /* 0x0000007434747220 */ /* 0x040fe20000410000 */
[----:B------:R-:W-:Y:S02]  /*57b0*/  HADD2.F32 R54, -RZ, R54.H1_H1 ;  /* 0x30000036ff367230 */ /* 0x000fe40000004100 */
[-C--:B------:R-:W-:Y:S01]  /*57c0*/  FFMA.FTZ R36, R52, R51.reuse, -R36 ;  /* 0x0000003334247223 */ /* 0x080fe20000010824 */
[----:B------:R-:W-:Y:S01]  /*57d0*/  FFMA.FTZ R50, R50, R51, R116 ;  /* 0x0000003332327223 */ /* 0x000fe20000010074 */
[----:B------:R-:W-:-:S02]  /*57e0*/  HADD2.F32 R51, -RZ, R58.H0_H0 ;  /* 0x2000003aff337230 */ /* 0x000fc40000004100 */
[----:B------:R-:W-:Y:S01]  /*57f0*/  HADD2.F32 R52, -RZ, R129.H0_H0 ;  /* 0x20000081ff347230 */ /* 0x000fe20000004100 */
[----:B------:R-:W-:Y:S01]  /*5800*/  F2FP.F16.F32.PACK_AB R36, R36, R119 ;  /* 0x000000772424723e */ /* 0x000fe200000000ff */
[----:B------:R-:W-:Y:S02]  /*5810*/  HADD2.F32 R58, -RZ, R58.H1_H1 ;  /* 0x3000003aff3a7230 */ /* 0x000fe40000004100 */
[CC--:B------:R-:W-:Y:S01]  /*5820*/  FMUL.FTZ R116, R51.reuse, R117.reuse ;  /* 0x0000007533747220 */ /* 0x0c0fe20000410000 */
[----:B------:R-:W-:Y:S01]  /*5830*/  FMUL.FTZ R117, R56, R117 ;  /* 0x0000007538757220 */ /* 0x000fe20000410000 */
[----:B------:R-:W-:Y:S01]  /*5840*/  F2FP.F16.F32.PACK_AB R50, R50, R120 ;  /* 0x000000783232723e */ /* 0x000fe200000000ff */
[----:B------:R-:W-:Y:S02]  /*5850*/  IMAD.MOV.U32 R59, RZ, RZ, R48 ;  /* 0x000000ffff3b7224 */ /* 0x000fe400078e0030 */
[-C--:B------:R-:W-:Y:S01]  /*5860*/  FFMA.FTZ R116, R56, R52.reuse, -R116 ;  /* 0x0000003438747223 */ /* 0x080fe20000010874 */
[----:B------:R-:W-:Y:S01]  /*5870*/  FFMA.FTZ R117, R51, R52, R117 ;  /* 0x0000003433757223 */ /* 0x000fe20000010075 */
[-C--:B------:R-:W-:Y:S01]  /*5880*/  FMUL.FTZ R51, R58, R39.reuse ;  /* 0x000000273a337220 */ /* 0x080fe20000410000 */
[----:B------:R-:W-:Y:S01]  /*5890*/  FMUL.FTZ R39, R54, R39 ;  /* 0x0000002736277220 */ /* 0x000fe20000410000 */
[----:B------:R-:W-:-:S02]  /*58a0*/  IMAD.MOV.U32 R52, RZ, RZ, R36 ;  /* 0x000000ffff347224 */ /* 0x000fc400078e0024 */
[-C--:B------:R-:W-:Y:S01]  /*58b0*/  FFMA.FTZ R51, R54, R38.reuse, -R51 ;  /* 0x0000002636337223 */ /* 0x080fe20000010833 */
[----:B------:R-:W-:Y:S01]  /*58c0*/  FFMA.FTZ R39, R58, R38, R39 ;  /* 0x000000263a277223 */ /* 0x000fe20000010027 */
[----:B------:R-:W-:-:S03]  /*58d0*/  IMAD.MOV.U32 R56, RZ, RZ, R50 ;  /* 0x000000ffff387224 */ /* 0x000fc600078e0032 */
[----:B------:R-:W-:Y:S02]  /*58e0*/  F2FP.F16.F32.PACK_AB R51, R51, R116 ;  /* 0x000000743333723e */ /* 0x000fe400000000ff */
[----:B------:R-:W-:-:S03]  /*58f0*/  F2FP.F16.F32.PACK_AB R39, R39, R117 ;  /* 0x000000752727723e */ /* 0x000fc600000000ff */
[----:B------:R-:W-:Y:S02]  /*5900*/  IMAD.MOV.U32 R54, RZ, RZ, R51 ;  /* 0x000000ffff367224 */ /* 0x000fe400078e0033 */
[----:B------:R-:W-:-:S07]  /*5910*/  IMAD.MOV.U32 R58, RZ, RZ, R39 ;  /* 0x000000ffff3a7224 */ /* 0x000fce00078e0027 */
.L_x_1437:
[----:B------:R-:W-:Y:S05]  /*5920*/  BSYNC B2 ;  /* 0x0000000000027941 */ /* 0x000fea0003800000 */
.L_x_1436:
        /* <DEDUP_REMOVED lines=12> */
.L_x_1435:
[----:B------:R-:W-:Y:S05]  /*59f0*/  BSYNC B1 ;  /* 0x0000000000017941 */ /* 0x000fea0003800000 */
.L_x_1434:
[----:B------:R-:W-:Y:S01]  /*5a00*/  ISETP.NE.AND P4, PT, R9, RZ, PT ;  /* 0x000000ff0900720c */ /* 0x000fe20003f85270 */
[----:B------:R-:W-:-:S12]  /*5a10*/  BSSY B1, `(.L_x_1438) ;  /* 0x0000082000017945 */ /* 0x000fd80003800000 */
[----:B------:R-:W-:Y:S05]  /*5a20*/  @!P4 BRA `(.L_x_1439) ;  /* 0x000000080000c947 */ /* 0x000fea0003800000 */
[----:B------:R-:W3:Y:S04]  /*5a30*/  LDL R48, [R1+0x8] ;  /* 0x0000080001307983 */ /* 0x000ee80000100800 */
[----:B--2---:R-:W2:Y:S04]  /*5a40*/  LDL R39, [R1+0x10] ;  /* 0x0000100001277983 */ /* 0x004ea80000100800 */
        /* <DEDUP_REMOVED lines=13> */
[----:B---3--:R-:W-:-:S04]  /*5b20*/  LOP3.LUT R37, R48, 0x18, R52, 0xf8, !PT ;  /* 0x0000001830257812 */ /* 0x008fc800078ef834 */
[----:B--2---:R-:W-:-:S04]  /*5b30*/  LOP3.LUT R37, R37, R39, RZ, 0x3c, !PT ;  /* 0x0000002725257212 */ /* 0x004fc800078e3cff */
        /* <DEDUP_REMOVED lines=12> */
[----:B------:R-:W-:Y:S01]  /*5c00*/  HADD2.F32 R55, -RZ, R128.H1_H1 ;  /* 0x30000080ff377230 */ /* 0x000fe20000004100 */
[----:B------:R-:W-:Y:S01]  /*5c10*/  SHF.R.U64 R34, R34, 0x10, R35 ;  /* 0x0000001022227819 */ /* 0x000fe20000001223 */
[----:B------:R-:W-:Y:S02]  /*5c20*/  HADD2.F32 R37, -RZ, R54.H0_H0 ;  /* 0x20000036ff257230 */ /* 0x000fe40000004100 */
[----:B------:R-:W-:Y:S02]  /*5c30*/  HADD2.F32 R57, -RZ, R53.H0_H0 ;  /* 0x20000035ff397230 */ /* 0x000fe40000004100 */
[----:B------:R-:W-:-:S02]  /*5c40*/  HADD2.F32 R56, -RZ, R128.H0_H0 ;  /* 0x20000080ff387230 */ /* 0x000fc40000004100 */
[-C--:B------:R-:W-:Y:S01]  /*5c50*/  FMUL.FTZ R49, R37, R55.reuse ;  /* 0x0000003725317220 */ /* 0x080fe20000410000 */
[----:B------:R-:W-:Y:S02]  /*5c60*/  HADD2.F32 R54, -RZ, R54.H1_H1 ;  /* 0x30000036ff367230 */ /* 0x000fe40000004100 */
        /* <DEDUP_REMOVED lines=10> */
[----:B------:R-:W-:Y:S02]  /*5d10*/  HADD2.F32 R45, -RZ, R45.H0_H0 ;  /* 0x2000002dff2d7230 */ /* 0x000fe40000004100 */
[----:B------:R-:W-:Y:S02]  /*5d20*/  HADD2.F32 R34, -RZ, R34.H0_H0 ;  /* 0x20000022ff227230 */ /* 0x000fe40000004100 */
        /* <DEDUP_REMOVED lines=29> */
[----:B------:R-:W-:Y:S01]  /*5f00*/  HADD2.F32 R53, -RZ, R126.H1_H1 ;  /* 0x3000007eff357230 */ /* 0x000fe20000004100 */
        /* <DEDUP_REMOVED lines=37> */
.L_x_1441:
[----:B------:R-:W-:Y:S05]  /*6160*/  BSYNC B2 ;  /* 0x0000000000027941 */ /* 0x000fea0003800000 */
.L_x_1440:
        /* <DEDUP_REMOVED lines=12> */
.L_x_1439:
[----:B------:R-:W-:Y:S05]  /*6230*/  BSYNC B1 ;  /* 0x0000000000017941 */ /* 0x000fea0003800000 */
.L_x_1438:
[----:B------:R-:W-:-:S13]  /*6240*/  ISETP.NE.AND P4, PT, R10, RZ, PT ;  /* 0x000000ff0a00720c */ /* 0x000fda0003f85270 */
[----:B------:R-:W-:Y:S05]  /*6250*/  @!P4 BRA `(.L_x_1406) ;  /* 0x000000080080c947 */ /* 0x000fea0003800000 */
[----:B--23--:R-:W2:Y:S04]  /*6260*/  LDL R36, [R1+0x8] ;  /* 0x0000080001247983 */ /* 0x00cea80000100800 */
[----:B------:R-:W3:Y:S04]  /*6270*/  LDL R35, [R1+0x10] ;  /* 0x0000100001237983 */ /* 0x000ee80000100800 */
[----:B------:R-:W4:Y:S01]  /*6280*/  LDL R34, [R1+0x14] ;  /* 0x0000140001227983 */ /* 0x000f220000100800 */
[----:B------:R-:W-:Y:S01]  /*6290*/  LOP3.LUT P5, RZ, R23, 0x1, RZ, 0xc0, !PT ;  /* 0x0000000117ff7812 */ /* 0x000fe200078ac0ff */
[----:B------:R-:W-:Y:S01]  /*62a0*/  BSSY B1, `(.L_x_1442) ;  /* 0x000006d000017945 */ /* 0x000fe20003800000 */
[----:B------:R-:W-:-:S02]  /*62b0*/  ISETP.GE.AND P4, PT, R4, R107, PT ;  /* 0x0000006b0400720c */ /* 0x000fc40003f86270 */
[----:B------:R-:W-:-:S04]  /*62c0*/  SEL R114, R108, R114, !P5 ;  /* 0x000000726c727207 */ /* 0x000fc80006800000 */
[----:B------:R-:W-:-:S04]  /*62d0*/  SHF.R.S32.HI R33, RZ, 0x1f, R114 ;  /* 0x0000001fff217819 */ /* 0x000fc80000011472 */
[----:B------:R-:W-:-:S04]  /*62e0*/  LEA.HI R33, R33, R114, RZ, 0x4 ;  /* 0x0000007221217211 */ /* 0x000fc800078f20ff */
[----:B------:R-:W-:-:S04]  /*62f0*/  SHF.R.S32.HI R33, RZ, 0x4, R33 ;  /* 0x00000004ff217819 */ /* 0x000fc80000011421 */
[----:B------:R-:W-:-:S04]  /*6300*/  LEA.HI.SX32 R33, R74, R33, 0x1d ;  /* 0x000000214a217211 */ /* 0x000fc800078feaff */
[----:B------:R-:W-:Y:S01]  /*6310*/  SHF.R.S32.HI R32, RZ, 0x1f, R33 ;  /* 0x0000001fff207819 */ /* 0x000fe20000011421 */
[----:B------:R-:W-:-:S03]  /*6320*/  IMAD.SHL.U32 R44, R33, 0x8, RZ ;  /* 0x00000008212c7824 */ /* 0x000fc600078e00ff */
[----:B------:R-:W-:-:S05]  /*6330*/  LEA.HI R33, R32, R33, RZ, 0x2 ;  /* 0x0000002120217211 */ /* 0x000fca00078f10ff */
[----:B------:R-:W-:-:S05]  /*6340*/  IMAD.SHL.U32 R33, R33, 0x400, RZ ;  /* 0x0000040021217824 */ /* 0x000fca00078e00ff */
[----:B------:R-:W-:Y:S02]  /*6350*/  LOP3.LUT R33, R33, 0x7ffff000, RZ, 0xc0, !PT ;  /* 0x7ffff00021217812 */ /* 0x000fe400078ec0ff */
[----:B--2---:R-:W-:-:S04]  /*6360*/  LOP3.LUT R32, R36, 0x18, R44, 0xf8, !PT ;  /* 0x0000001824207812 */ /* 0x004fc800078ef82c */
[----:B---3--:R-:W-:-:S04]  /*6370*/  LOP3.LUT R32, R32, R35, RZ, 0x3c, !PT ;  /* 0x0000002320207212 */ /* 0x008fc800078e3cff */
[----:B----4-:R-:W-:Y:S01]  /*6380*/  IADD3 R32, R32, R33, R34 ;  /* 0x0000002120207210 */ /* 0x010fe20007ffe022 */
[----:B------:R-:W-:-:S04]  /*6390*/  IMAD R33, R17, 0x3000, R103 ;  /* 0x0000300011217824 */ /* 0x000fc800078e0267 */
[----:B------:R-:W-:Y:S02]  /*63a0*/  IMAD R35, R17, 0x3000, R32 ;  /* 0x0000300011237824 */ /* 0x000fe400078e0220 */
[--C-:B------:R-:W-:Y:S02]  /*63b0*/  IMAD R33, R33, 0x2, R2.reuse ;  /* 0x0000000221217824 */ /* 0x100fe400078e0202 */
[----:B------:R-:W-:-:S04]  /*63c0*/  IMAD R36, R35, 0x2, R2 ;  /* 0x0000000223247824 */ /* 0x000fc800078e0202 */
[----:B------:R-:W1:Y:S04]  /*63d0*/  LDS.128 R32, [R33+0x15400] ;  /* 0x0154000021207984 */ /* 0x000e680000000c00 */
[----:B------:R-:W2:Y:S01]  /*63e0*/  LDS.128 R36, [R36+0x15400] ;  /* 0x0154000024247984 */ /* 0x000ea20000000c00 */
[----:B------:R-:W-:Y:S05]  /*63f0*/  @P4 BRA `(.L_x_1443) ;  /* 0x00000004005c4947 */ /* 0x000fea0003800000 */
[----:B------:R-:W-:Y:S01]  /*6400*/  HADD2.F32 R47, -RZ, R124.H1_H1 ;  /* 0x3000007cff2f7230 */ /* 0x000fe20000004100 */
[----:B------:R-:W-:Y:S01]  /*6410*/  SHF.R.U64 R28, R28, 0x10, R29 ;  /* 0x000000101c1c7819 */ /* 0x000fe2000000121d */
[----:B--2---:R-:W-:Y:S01]  /*6420*/  HADD2.F32 R45, -RZ, R37.H0_H0 ;  /* 0x20000025ff2d7230 */ /* 0x004fe20000004100 */
[----:B------:R-:W-:Y:S01]  /*6430*/  SHF.R.U64 R40, R40, 0x10, R41 ;  /* 0x0000001028287819 */ /* 0x000fe20000001229 */
[----:B-1----:R-:W-:Y:S01]  /*6440*/  HADD2.F32 R46, -RZ, R33.H0_H0 ;  /* 0x20000021ff2e7230 */ /* 0x002fe20000004100 */
[----:B------:R-:W-:Y:S01]  /*6450*/  SHF.R.U64 R42, R42, 0x10, R43 ;  /* 0x000000102a2a7819 */ /* 0x000fe2000000122b */
[----:B------:R-:W-:Y:S02]  /*6460*/  HADD2.F32 R48, -RZ, R122.H1_H1 ;  /* 0x3000007aff307230 */ /* 0x000fe40000004100 */
[-C--:B------:R-:W-:Y:S01]  /*6470*/  FMUL.FTZ R49, R45, R47.reuse ;  /* 0x0000002f2d317220 */ /* 0x080fe20000410000 */
[----:B------:R-:W-:Y:S02]  /*6480*/  HADD2.F32 R37, -RZ, R37.H1_H1 ;  /* 0x30000025ff257230 */ /* 0x000fe40000004100 */
[----:B------:R-:W-:Y:S01]  /*6490*/  FMUL.FTZ R47, R46, R47 ;  /* 0x0000002f2e2f7220 */ /* 0x000fe20000410000 */
[----:B------:R-:W-:-:S02]  /*64a0*/  HADD2.F32 R124, -RZ, R124.H0_H0 ;  /* 0x2000007cff7c7230 */ /* 0x000fc40000004100 */
[-C--:B------:R-:W-:Y:S01]  /*64b0*/  FFMA.FTZ R49, R46, R48.reuse, -R49 ;  /* 0x000000302e317223 */ /* 0x080fe20000010831 */
[----:B------:R-:W-:Y:S02]  /*64c0*/  HADD2.F32 R46, -RZ, R33.H1_H1 ;  /* 0x30000021ff2e7230 */ /* 0x000fe40000004100 */
[----:B------:R-:W-:Y:S01]  /*64d0*/  FFMA.FTZ R47, R45, R48, R47 ;  /* 0x000000302d2f7223 */ /* 0x000fe2000001002f */
[----:B------:R-:W-:Y:S01]  /*64e0*/  SHF.R.U32.HI R45, RZ, 0x10, R41 ;  /* 0x00000010ff2d7819 */ /* 0x000fe20000011629 */
[----:B------:R-:W-:Y:S01]  /*64f0*/  HADD2.F32 R122, -RZ, R122.H0_H0 ;  /* 0x2000007aff7a7230 */ /* 0x000fe20000004100 */
[----:B------:R-:W-:Y:S01]  /*6500*/  SHF.R.U32.HI R48, RZ, 0x10, R29 ;  /* 0x00000010ff307819 */ /* 0x000fe2000001161d */
[----:B------:R-:W-:Y:S02]  /*6510*/  IMAD.MOV.U32 R29, RZ, RZ, R39 ;  /* 0x000000ffff1d7224 */ /* 0x000fe400078e0027 */
[----:B------:R-:W-:Y:S02]  /*6520*/  HADD2.F32 R45, -RZ, R45.H0_H0 ;  /* 0x2000002dff2d7230 */ /* 0x000fe40000004100 */
[----:B------:R-:W-:-:S02]  /*6530*/  HADD2.F32 R33, -RZ, R48.H0_H0 ;  /* 0x20000030ff217230 */ /* 0x000fc40000004100 */
[----:B------:R-:W-:Y:S02]  /*6540*/  HADD2.F32 R39, -RZ, R121.H1_H1 ;  /* 0x30000079ff277230 */ /* 0x000fe40000004100 */
[CC--:B------:R-:W-:Y:S01]  /*6550*/  FMUL.FTZ R48, R37.reuse, R45.reuse ;  /* 0x0000002d25307220 */ /* 0x0c0fe20000410000 */
[C---:B------:R-:W-:Y:S01]  /*6560*/  FMUL.FTZ R45, R46.reuse, R45 ;  /* 0x0000002d2e2d7220 */ /* 0x040fe20000410000 */
[----:B------:R-:W-:Y:S02]  /*6570*/  HADD2.F32 R40, -RZ, R40.H0_H0 ;  /* 0x20000028ff287230 */ /* 0x000fe40000004100 */
[-C--:B------:R-:W-:Y:S01]  /*6580*/  FFMA.FTZ R48, R46, R33.reuse, -R48 ;  /* 0x000000212e307223 */ /* 0x080fe20000010830 */
[----:B------:R-:W-:Y:S01]  /*6590*/  FFMA.FTZ R45, R37, R33, R45 ;  /* 0x00000021252d7223 */ /* 0x000fe2000001002d */
[----:B------:R-:W-:Y:S02]  /*65a0*/  IMAD.MOV.U32 R33, RZ, RZ, R35 ;  /* 0x000000ffff217224 */ /* 0x000fe400078e0023 */
[----:B------:R-:W-:Y:S01]  /*65b0*/  HADD2.F32 R37, -RZ, R123.H1_H1 ;  /* 0x3000007bff257230 */ /* 0x000fe20000004100 */
[----:B------:R-:W-:Y:S01]  /*65c0*/  F2FP.F16.F32.PACK_AB R48, R48, R49 ;  /* 0x000000313030723e */ /* 0x000fe200000000ff */
[----:B------:R-:W-:Y:S01]  /*65d0*/  HADD2.F32 R35, -RZ, R29.H0_H0 ;  /* 0x2000001dff237230 */ /* 0x000fe20000004100 */
[----:B------:R-:W-:Y:S01]  /*65e0*/  F2FP.F16.F32.PACK_AB R45, R45, R47 ;  /* 0x0000002f2d2d723e */ /* 0x000fe200000000ff */
[----:B------:R-:W-:-:S02]  /*65f0*/  HADD2.F32 R41, -RZ, R33.H0_H0 ;  /* 0x20000021ff297230 */ /* 0x000fc40000004100 */
[----:B------:R-:W-:Y:S02]  /*6600*/  HADD2.F32 R29, -RZ, R29.H1_H1 ;  /* 0x3000001dff1d7230 */ /* 0x000fe40000004100 */
[-C--:B------:R-:W-:Y:S01]  /*6610*/  FMUL.FTZ R46, R35, R37.reuse ;  /* 0x00000025232e7220 */ /* 0x080fe20000410000 */
[----:B------:R-:W-:Y:S02]  /*6620*/  HADD2.F32 R123, -RZ, R123.H0_H0 ;  /* 0x2000007bff7b7230 */ /* 0x000fe40000004100 */
[C---:B------:R-:W-:Y:S01]  /*6630*/  FMUL.FTZ R37, R41.reuse, R37 ;  /* 0x0000002529257220 */ /* 0x040fe20000410000 */
[----:B------:R-:W-:Y:S02]  /*6640*/  HADD2.F32 R121, -RZ, R121.H0_H0 ;  /* 0x20000079ff797230 */ /* 0x000fe40000004100 */
[-C--:B------:R-:W-:Y:S01]  /*6650*/  FFMA.FTZ R46, R41, R39.reuse, -R46 ;  /* 0x00000027292e7223 */ /* 0x080fe2000001082e */
[----:B------:R-:W-:Y:S01]  /*6660*/  SHF.R.U32.HI R41, RZ, 0x10, R31 ;  /* 0x00000010ff297819 */ /* 0x000fe2000001161f */
[----:B------:R-:W-:Y:S01]  /*6670*/  FFMA.FTZ R37, R35, R39, R37 ;  /* 0x0000002723257223 */ /* 0x000fe20000010025 */
[----:B------:R-:W-:Y:S01]  /*6680*/  SHF.R.U32.HI R35, RZ, 0x10, R43 ;  /* 0x00000010ff237819 */ /* 0x000fe2000001162b */
[----:B------:R-:W-:Y:S01]  /*6690*/  HADD2.F32 R39, -RZ, R33.H1_H1 ;  /* 0x30000021ff277230 */ /* 0x000fe20000004100 */
[----:B------:R-:W-:Y:S01]  /*66a0*/  SHF.R.U64 R31, R30, 0x10, R31 ;  /* 0x000000101e1f7819 */ /* 0x000fe2000000121f */
[----:B------:R-:W-:-:S02]  /*66b0*/  HADD2.F32 R33, -RZ, R41.H0_H0 ;  /* 0x20000029ff217230 */ /* 0x000fc40000004100 */
[----:B------:R-:W-:Y:S02]  /*66c0*/  HADD2.F32 R35, -RZ, R35.H0_H0 ;  /* 0x20000023ff237230 */ /* 0x000fe40000004100 */
[----:B------:R-:W-:-:S03]  /*66d0*/  HADD2.F32 R31, -RZ, R31.H0_H0 ;  /* 0x2000001fff1f7230 */ /* 0x000fc60000004100 */
[-C--:B------:R-:W-:Y:S01]  /*66e0*/  FMUL.FTZ R41, R29, R35.reuse ;  /* 0x000000231d297220 */ /* 0x080fe20000410000 */
[----:B------:R-:W-:-:S03]  /*66f0*/  FMUL.FTZ R35, R39, R35 ;  /* 0x0000002327237220 */ /* 0x000fc60000410000 */
[-C--:B------:R-:W-:Y:S01]  /*6700*/  FFMA.FTZ R41, R39, R33.reuse, -R41 ;  /* 0x0000002127297223 */ /* 0x080fe20000010829 */
[----:B------:R-:W-:Y:S01]  /*6710*/  FFMA.FTZ R35, R29, R33, R35 ;  /* 0x000000211d237223 */ /* 0x000fe20000010023 */
[----:B------:R-:W-:Y:S02]  /*6720*/  HADD2.F32 R29, -RZ, R36.H0_H0 ;  /* 0x20000024ff1d7230 */ /* 0x000fe40000004100 */
[--C-:B------:R-:W-:Y:S01]  /*6730*/  HADD2.F32 R33, -RZ, R32.reuse.H0_H0 ;  /* 0x20000020ff217230 */ /* 0x100fe20000004100 */
[----:B------:R-:W-:Y:S01]  /*6740*/  F2FP.F16.F32.PACK_AB R41, R41, R46 ;  /* 0x0000002e2929723e */ /* 0x000fe200000000ff */
[----:B------:R-:W-:Y:S02]  /*6750*/  HADD2.F32 R32, -RZ, R32.H1_H1 ;  /* 0x30000020ff207230 */ /* 0x000fe40000004100 */
[-C--:B------:R-:W-:Y:S01]  /*6760*/  FMUL.FTZ R39, R29, R124.reuse ;  /* 0x0000007c1d277220 */ /* 0x080fe20000410000 */
[----:B------:R-:W-:Y:S01]  /*6770*/  F2FP.F16.F32.PACK_AB R30, R35, R37 ;  /* 0x00000025231e723e */ /* 0x000fe200000000ff */
[----:B------:R-:W-:Y:S01]  /*6780*/  FMUL.FTZ R124, R33, R124 ;  /* 0x0000007c217c7220 */ /* 0x000fe20000410000 */
[----:B------:R-:W-:-:S02]  /*6790*/  IMAD.MOV.U32 R37, RZ, RZ, R45 ;  /* 0x000000ffff257224 */ /* 0x000fc400078e002d */
[-C--:B------:R-:W-:Y:S01]  /*67a0*/  FFMA.FTZ R39, R33, R122.reuse, -R39 ;  /* 0x0000007a21277223 */ /* 0x080fe20000010827 */
[----:B------:R-:W-:Y:S02]  /*67b0*/  HADD2.F32 R33, -RZ, R28.H0_H0 ;  /* 0x2000001cff217230 */ /* 0x000fe40000004100 */
[----:B------:R-:W-:Y:S01]  /*67c0*/  FFMA.FTZ R124, R29, R122, R124 ;  /* 0x0000007a1d7c7223 */ /* 0x000fe2000001007c */
[----:B------:R-:W-:Y:S02]  /*67d0*/  HADD2.F32 R29, -RZ, R36.H1_H1 ;  /* 0x30000024ff1d7230 */ /* 0x000fe40000004100 */
[----:B------:R-:W-:-:S03]  /*67e0*/  IMAD.MOV.U32 R35, RZ, RZ, R41 ;  /* 0x000000ffff237224 */ /* 0x000fc600078e0029 */
[-C--:B------:R-:W-:Y:S01]  /*67f0*/  FMUL.FTZ R43, R29, R40.reuse ;  /* 0x000000281d2b7220 */ /* 0x080fe20000410000 */
[----:B------:R-:W-:-:S03]  /*6800*/  FMUL.FTZ R40, R32, R40 ;  /* 0x0000002820287220 */ /* 0x000fc60000410000 */
        /* <DEDUP_REMOVED lines=9> */
[----:B------:R-:W-:Y:S01]  /*68a0*/  FFMA.FTZ R32, R32, R121, -R43 ;  /* 0x0000007920207223 */ /* 0x000fe2000001082b */
[----:B------:R-:W-:-:S02]  /*68b0*/  HADD2.F32 R43, -RZ, R42.H0_H0 ;  /* 0x2000002aff2b7230 */ /* 0x000fc40000004100 */
[----:B------:R-:W-:Y:S01]  /*68c0*/  FFMA.FTZ R33, R33, R121, R36 ;  /* 0x0000007921217223 */ /* 0x000fe20000010024 */
[----:B------:R-:W-:Y:S02]  /*68d0*/  F2FP.F16.F32.PACK_AB R36, R29, R124 ;  /* 0x0000007c1d24723e */ /* 0x000fe400000000ff */
[-C--:B------:R-:W-:Y:S01]  /*68e0*/  FMUL.FTZ R51, R38, R43.reuse ;  /* 0x0000002b26337220 */ /* 0x080fe20000410000 */
[----:B------:R-:W-:-:S03]  /*68f0*/  FMUL.FTZ R43, R34, R43 ;  /* 0x0000002b222b7220 */ /* 0x000fc60000410000 */
[-C--:B------:R-:W-:Y:S01]  /*6900*/  FFMA.FTZ R51, R34, R31.reuse, -R51 ;  /* 0x0000001f22337223 */ /* 0x080fe20000010833 */
[----:B------:R-:W-:-:S04]  /*6910*/  FFMA.FTZ R38, R38, R31, R43 ;  /* 0x0000001f26267223 */ /* 0x000fc8000001002b */
[----:B------:R-:W-:Y:S01]  /*6920*/  F2FP.F16.F32.PACK_AB R34, R51, R32 ;  /* 0x000000203322723e */ /* 0x000fe200000000ff */
[----:B------:R-:W-:Y:S01]  /*6930*/  IMAD.MOV.U32 R32, RZ, RZ, R39 ;  /* 0x000000ffff207224 */ /* 0x000fe200078e0027 */
[----:B------:R-:W-:Y:S01]  /*6940*/  F2FP.F16.F32.PACK_AB R38, R38, R33 ;  /* 0x000000212626723e */ /* 0x000fe200000000ff */
[----:B------:R-:W-:Y:S02]  /*6950*/  IMAD.MOV.U32 R33, RZ, RZ, R48 ;  /* 0x000000ffff217224 */ /* 0x000fe400078e0030 */
[----:B------:R-:W-:-:S07]  /*6960*/  IMAD.MOV.U32 R39, RZ, RZ, R30 ;  /* 0x000000ffff277224 */ /* 0x000fce00078e001e */
.L_x_1443:
[----:B------:R-:W-:Y:S05]  /*6970*/  BSYNC B1 ;  /* 0x0000000000017941 */ /* 0x000fea0003800000 */
.L_x_1442:
[----:B------:R-:W-:-:S04]  /*6980*/  IADD3 R29, P4, P5, R20, R88, R79 ;  /* 0x00000058141d7210 */ /* 0x000fc80007d9e04f */
[----:B------:R-:W-:Y:S02]  /*6990*/  IADD3.X R30, R3, R110, R100, P4, P5 ;  /* 0x0000006e031e7210 */ /* 0x000fe400027ea464 */
[----:B------:R-:W-:-:S04]  /*69a0*/  LEA R28, P4, R29, R86, 0x1 ;  /* 0x000000561d1c7211 */ /* 0x000fc800078808ff */
[----:B------:R-:W-:Y:S02]  /*69b0*/  LEA.HI.X R29, R29, R87, R30, 0x1, P4 ;  /* 0x000000571d1d7211 */ /* 0x000fe400020f0c1e */
[----:B------:R-:W-:-:S03]  /*69c0*/  ISETP.GE.AND P4, PT, R44, R109, PT ;  /* 0x0000006d2c00720c */ /* 0x000fc60003f86270 */
[----:B-1----:R4:W-:Y:S10]  /*69d0*/  STG.E.128 desc[UR38][R28.64], R32 ;  /* 0x000000201c007986 */ /* 0x0029f4000c101d26 */
[----:B------:R-:W-:Y:S05]  /*69e0*/  @P4 BRA `(.L_x_1406) ;  /* 0x00000000009c4947 */ /* 0x000fea0003800000 */
[--C-:B----4-:R-:W-:Y:S02]  /*69f0*/  SHF.R.S32.HI R28, RZ, 0x1f, R44.reuse ;  /* 0x0000001fff1c7819 */ /* 0x110fe4000001142c */
[----:B------:R-:W-:-:S04]  /*6a00*/  IADD3 R44, P4, P5, R20, R88, R44 ;  /* 0x00000058142c7210 */ /* 0x000fc80007d9e02c */
[----:B------:R-:W-:Y:S02]  /*6a10*/  IADD3.X R28, R3, R110, R28, P4, P5 ;  /* 0x0000006e031c7210 */ /* 0x000fe400027ea41c */
[----:B------:R-:W-:-:S04]  /*6a20*/  LEA R86, P4, R44, R86, 0x1 ;  /* 0x000000562c567211 */ /* 0x000fc800078808ff */
[----:B------:R-:W-:-:S05]  /*6a30*/  LEA.HI.X R87, R44, R87, R28, 0x1, P4 ;  /* 0x000000572c577211 */ /* 0x000fca00020f0c1c */
[----:B--2---:R1:W-:Y:S01]  /*6a40*/  STG.E.128 desc[UR38][R86.64], R36 ;  /* 0x0000002456007986 */ /* 0x0043e2000c101d26 */
[----:B------:R-:W-:Y:S05]  /*6a50*/  BRA `(.L_x_1406) ;  /* 0x0000000000807947 */ /* 0x000fea0003800000 */
.L_x_1399:
[----:B------:R-:W-:-:S06]  /*6a60*/  UISETP.NE.AND UP0, UPT, UR37, 0x3, UPT ;  /* 0x000000032500788c */ /* 0x000fcc000bf05270 */
[----:B------:R-:W-:-:S13]  /*6a70*/  PLOP3.LUT P3, PT, PT, PT, UP0, 0x80, 0x0 ;  /* 0x000000000000781c */ /* 0x000fda0003f6f008 */
[----:B------:R-:W-:Y:S05]  /*6a80*/  @!P3 BRA `(.L_x_1444) ;  /* 0x000000000004b947 */ /* 0x000fea0003800000 */
[----:B------:R-:W-:Y:S01]  /*6a90*/  BPT.TRAP 0x1 ;  /* 0x000000040000795c */ /* 0x000fe20000300000 */
.L_x_1444:
[----:B------:R-:W-:Y:S01]  /*6aa0*/  IMAD R14, R17, 0x8, R2 ;  /* 0x00000008110e7824 */ /* 0x000fe200078e0202 */
[----:B------:R-:W-:Y:S01]  /*6ab0*/  SHF.L.U32 R85, R154, 0x1f, RZ ;  /* 0x0000001f9a557819 */ /* 0x000fe200000006ff */
[----:B------:R-:W-:Y:S01]  /*6ac0*/  IMAD R84, R25, -0x80, R24 ;  /* 0xffffff8019547824 */ /* 0x000fe200078e0218 */
[----:B------:R-:W-:Y:S02]  /*6ad0*/  BSSY B1, `(.L_x_1445) ;  /* 0x0000004000017945 */ /* 0x000fe40003800000 */
[----:B------:R-:W0:Y:S02]  /*6ae0*/  SYNCS.PHASECHK.TRANS64.TRYWAIT P4, [R14+URZ+0x2d890], R85 ;  /* 0x02d890550e0075a7 */ /* 0x000e24000808017f */
[----:B------:R-:W-:Y:S01]  /*6af0*/  VIMNMX R84, R84, 0x80, PT ;  /* 0x0000008054547848 */ /* 0x000fe20003fe0100 */
[----:B0-----:R-:W-:Y:S06]  /*6b00*/  @!P4 BRA `(.L_x_1446) ;  /* 0x000001fc0084c947 */ /* 0x001fec0003800000 */
.L_x_1782:
[----:B------:R-:W-:Y:S05]  /*6b10*/  BSYNC B1 ;  /* 0x0000000000017941 */ /* 0x000fea0003800000 */
.L_x_1445:
        /* <DEDUP_REMOVED lines=20> */
.L_x_1406:
[----:B------:R-:W-:Y:S05]  /*6c60*/  BSYNC B0 ;  /* 0x0000000000007941 */ /* 0x000fea0003800000 */
.L_x_1398:
        /* <DEDUP_REMOVED lines=17> */
.L_x_1448:
[----:B------:R-:W-:Y:S05]  /*6d80*/  BSYNC B0 ;  /* 0x0000000000007941 */ /* 0x000fea0003800000 */
.L_x_1447:
[----:B------:R-:W2:Y:S01]  /*6d90*/  SYNCS.PHASECHK.TRANS64.TRYWAIT P3, [R14+URZ+0x2d8b0], R85 ;  /* 0x02d8b0550e0075a7 */ /* 0x000ea2000806017f */
[----:B------:R-:W-:Y:S04]  /*6da0*/  BSSY B0, `(.L_x_1449) ;  /* 0x0000002000007945 */ /* 0x000fe80003800000 */
[----:B--2---:R-:W-:Y:S05]  /*6db0*/  @!P3 BRA `(.L_x_1450) ;  /* 0x000001f800ecb947 */ /* 0x004fea0003800000 */
.L_x_1783:
[----:B------:R-:W-:Y:S05]  /*6dc0*/  BSYNC B0 ;  /* 0x0000000000007941 */ /* 0x000fea0003800000 */
.L_x_1449:
        /* <DEDUP_REMOVED lines=10> */
[----:B------:R-:W-:-:S03]  /*6e70*/  ULDC.64 UR4, c[0x0][0x318] ;  /* 0x0000c60000047ab9 */ /* 0x000fc60000000a00 */
[----:B------:R-:W-:Y:S01]  /*6e80*/  IMAD.IADD R29, R29, 0x1, R31 ;  /* 0x000000011d1d7824 */ /* 0x000fe200078e021f */
        /* <DEDUP_REMOVED lines=21> */
.L_x_1452:
[----:B------:R-:W-:Y:S05]  /*6fe0*/  BSYNC B0 ;  /* 0x0000000000007941 */ /* 0x000fea0003800000 */
.L_x_1451:
        /* <DEDUP_REMOVED lines=21> */
.L_x_1393:
[----:B------:R-:W2:Y:S01]  /*7140*/  LDL R8, [R1+0x18] ;  /* 0x0000180001087983 */ /* 0x000ea20000100800 */
[----:B------:R-:W1:Y:S01]  /*7150*/  LDC R0, c[0x0][0x448] ;  /* 0x00011200ff007b82 */ /* 0x000e620000000800 */
[----:B------:R-:W-:-:S07]  /*7160*/  IADD3 R7, R139, 0x1, -R138 ;  /* 0x000000018b077810 */ /* 0x000fce0007ffe88a */
[----:B------:R-:W3:Y:S01]  /*7170*/  LDC.64 R4, c[0x0][0x9e0] ;  /* 0x00027800ff047b82 */ /* 0x000ee20000000a00 */
[----:B-1----:R-:W-:Y:S02]  /*7180*/  ISETP.NE.AND P1, PT, R0, 0x1, PT ;  /* 0x000000010000780c */ /* 0x002fe40003f25270 */
[----:B---3--:R-:W-:-:S11]  /*7190*/  ISETP.GE.AND P2, PT, R5, 0x1, PT ;  /* 0x000000010500780c */ /* 0x008fd60003f46270 */
[----:B------:R-:W1:Y:S08]  /*71a0*/  @P1 LDC R3, c[0x0][0x44c] ;  /* 0x00011300ff031b82 */ /* 0x000e700000000800 */
[----:B------:R-:W3:Y:S01]  /*71b0*/  @P1 LDC R6, c[0x0][0x450] ;  /* 0x00011400ff061b82 */ /* 0x000ee20000000800 */
[----:B--2---:R-:W-:-:S04]  /*71c0*/  VIADD R0, R8, 0xbf ;  /* 0x000000bf08007836 */ /* 0x004fc80000000000 */
[----:B-1----:R-:W-:-:S05]  /*71d0*/  @P1 IMAD.HI.U32 R3, R0, R3, RZ ;  /* 0x0000000300031227 */ /* 0x002fca00078e00ff */
[----:B---3--:R-:W-:-:S05]  /*71e0*/  @P1 SHF.R.U32.HI R0, RZ, R6, R3 ;  /* 0x00000006ff001219 */ /* 0x008fca0000011603 */
[----:B------:R-:W-:Y:S01]  /*71f0*/  IMAD.IADD R3, R7, 0x1, R0 ;  /* 0x0000000107037824 */ /* 0x000fe200078e0200 */
[----:B------:R-:W-:Y:S06]  /*7200*/  @P0 BRA `(.L_x_1454) ;  /* 0x00000000000c0947 */ /* 0x000fec0003800000 */
[----:B------:R-:W1:Y:S01]  /*7210*/  FENCE.VIEW.ASYNC.G ;  /* 0x00000000000073c6 */ /* 0x000e620000000100 */
[----:B------:R-:W-:Y:S05]  /*7220*/  WARPSYNC.ALL ;  /* 0x0000000000007948 */ /* 0x000fea0003800000 */
[----:B-1----:R-:W-:Y:S06]  /*7230*/  BAR.ARV 0xc, 0x200 ;  /* 0x0308000000007b1d */ /* 0x002fec0000002000 */
.L_x_1454:
[----:B------:R-:W-:Y:S01]  /*7240*/  IMAD.IADD R4, R3, 0x1, R4 ;  /* 0x0000000103047824 */ /* 0x000fe200078e0204 */
[----:B------:R-:W-:Y:S06]  /*7250*/  @!P2 BRA `(.L_x_1455) ;  /* 0x000000000048a947 */ /* 0x000fec0003800000 */
[C---:B------:R-:W-:Y:S01]  /*7260*/  ISETP.GT.AND P0, PT, R3.reuse, RZ, PT ;  /* 0x000000ff0300720c */ /* 0x040fe20003f04270 */
[----:B------:R-:W-:Y:S01]  /*7270*/  BSSY B0, `(.L_x_1456) ;  /* 0x000000e000007945 */ /* 0x000fe20003800000 */
[----:B------:R-:W-:-:S11]  /*7280*/  VIADD R0, R3, 0xffffffff ;  /* 0xffffffff03007836 */ /* 0x000fd60000000000 */
[----:B------:R-:W-:Y:S05]  /*7290*/  @P0 BRA `(.L_x_1457) ;  /* 0x00000000001c0947 */ /* 0x000fea0003800000 */
[----:B------:R-:W-:Y:S01]  /*72a0*/  ISETP.NE.AND P0, PT, R5, 0x1, PT ;  /* 0x000000010500780c */ /* 0x000fe20003f05270 */
[----:B------:R-:W-:-:S12]  /*72b0*/  IMAD.MOV R3, RZ, RZ, -R3 ;  /* 0x000000ffff037224 */ /* 0x000fd800078e0a03 */
[----:B------:R-:W1:Y:S02]  /*72c0*/  @P0 LDC.64 R6, c[0x0][0x9e8] ;  /* 0x00027a00ff060b82 */ /* 0x000e640000000a00 */
[----:B-1----:R-:W-:-:S05]  /*72d0*/  @P0 IMAD.HI.U32 R0, R3, R6, RZ ;  /* 0x0000000603000227 */ /* 0x002fca00078e00ff */
[----:B------:R-:W-:-:S04]  /*72e0*/  @P0 SHF.R.U32.HI R3, RZ, R7, R0 ;  /* 0x00000007ff030219 */ /* 0x000fc80000011600 */
[----:B------:R-:W-:Y:S01]  /*72f0*/  LOP3.LUT R0, RZ, R3, RZ, 0x33, !PT ;  /* 0x00000003ff007212 */ /* 0x000fe200078e33ff */
[----:B------:R-:W-:Y:S06]  /*7300*/  BRA `(.L_x_1458) ;  /* 0x0000000000107947 */ /* 0x000fec0003800000 */
.L_x_1457:
[----:B------:R-:W-:-:S13]  /*7310*/  ISETP.NE.AND P0, PT, R5, 0x1, PT ;  /* 0x000000010500780c */ /* 0x000fda0003f05270 */
[----:B------:R-:W1:Y:S02]  /*7320*/  @P0 LDC.64 R6, c[0x0][0x9e8] ;  /* 0x00027a00ff060b82 */ /* 0x000e640000000a00 */
[----:B-1----:R-:W-:-:S05]  /*7330*/  @P0 IMAD.HI.U32 R6, R0, R6, RZ ;  /* 0x0000000600060227 */ /* 0x002fca00078e00ff */
[----:B------:R-:W-:-:S07]  /*7340*/  @P0 SHF.R.U32.HI R0, RZ, R7, R6 ;  /* 0x00000007ff000219 */ /* 0x000fce0000011606 */
.L_x_1458:
[----:B------:R-:W-:Y:S05]  /*7350*/  BSYNC B0 ;  /* 0x0000000000007941 */ /* 0x000fea0003800000 */
.L_x_1456:
[----:B------:R-:W-:-:S05]  /*7360*/  IMAD R3, R0, R5, R5 ;  /* 0x0000000500037224 */ /* 0x000fca00078e0205 */
[----:B------:R-:W-:-:S07]  /*7370*/  VIMNMX R4, R4, R3, PT ;  /* 0x0000000304047248 */ /* 0x000fce0003fe0100 */
.L_x_1455:
[----:B------:R-:W1:Y:S01]  /*7380*/  @P1 LDC R0, c[0x0][0x44c] ;  /* 0x00011300ff001b82 */ /* 0x000e620000000800 */
[----:B------:R-:W-:Y:S01]  /*7390*/  VIADD R4, R4, 0x7f ;  /* 0x0000007f04047836 */ /* 0x000fe20000000000 */
[----:B------:R-:W-:-:S04]  /*73a0*/  ULDC UR4, c[0x0][0x9dc] ;  /* 0x0002770000047ab9 */ /* 0x000fc80000000800 */
[----:B------:R-:W-:Y:S02]  /*73b0*/  SHF.R.S32.HI R3, RZ, 0x1f, R4 ;  /* 0x0000001fff037819 */ /* 0x000fe40000011404 */
[----:B------:R-:W2:Y:S02]  /*73c0*/  @P1 LDC R7, c[0x0][0x450] ;  /* 0x00011400ff071b82 */ /* 0x000ea40000000800 */
[----:B------:R-:W-:-:S04]  /*73d0*/  LEA.HI R3, R3, R4, RZ, 0x7 ;  /* 0x0000000403037211 */ /* 0x000fc800078f38ff */
[----:B------:R-:W-:-:S04]  /*73e0*/  SHF.R.S32.HI R3, RZ, 0x7, R3 ;  /* 0x00000007ff037819 */ /* 0x000fc80000011403 */
[----:B------:R-:W-:Y:S01]  /*73f0*/  VIMNMX R9, R112, R3, PT ;  /* 0x0000000370097248 */ /* 0x000fe20003fe0100 */
[----:B-1----:R-:W-:-:S04]  /*7400*/  @P1 IMAD.HI.U32 R6, R8, R0, RZ ;  /* 0x0000000008061227 */ /* 0x002fc800078e00ff */
[----:B------:R-:W-:Y:S01]  /*7410*/  IMAD.MOV.U32 R0, RZ, RZ, R8 ;  /* 0x000000ffff007224 */ /* 0x000fe200078e0008 */
[----:B--2---:R-:W-:-:S05]  /*7420*/  @P1 SHF.R.U32.HI R0, RZ, R7, R6 ;  /* 0x00000007ff001219 */ /* 0x004fca0000011606 */
        /* <DEDUP_REMOVED lines=8> */
[----:B------:R-:W1:Y:S02]  /*74b0*/  @P0 LDC.64 R10, c[0x0][0x9e8] ;  /* 0x00027a00ff0a0b82 */ /* 0x000e640000000a00 */
[----:B-1----:R-:W-:-:S05]  /*74c0*/  @P0 IMAD.HI.U32 R0, R7, R10, RZ ;  /* 0x0000000a07000227 */ /* 0x002fca00078e00ff */
[----:B------:R-:W-:-:S04]  /*74d0*/  @P0 SHF.R.U32.HI R7, RZ, R11, R0 ;  /* 0x0000000bff070219 */ /* 0x000fc80000011600 */
[----:B------:R-:W-:Y:S01]  /*74e0*/  LOP3.LUT R0, RZ, R7, RZ, 0x33, !PT ;  /* 0x00000007ff007212 */ /* 0x000fe200078e33ff */
[----:B------:R-:W-:Y:S06]  /*74f0*/  BRA `(.L_x_1462) ;  /* 0x0000000000107947 */ /* 0x000fec0003800000 */
.L_x_1461:
[----:B------:R-:W-:-:S13]  /*7500*/  ISETP.NE.AND P0, PT, R5, 0x1, PT ;  /* 0x000000010500780c */ /* 0x000fda0003f05270 */
[----:B------:R-:W1:Y:S02]  /*7510*/  @P0 LDC.64 R6, c[0x0][0x9e8] ;  /* 0x00027a00ff060b82 */ /* 0x000e640000000a00 */
[----:B-1----:R-:W-:-:S05]  /*7520*/  @P0 IMAD.HI.U32 R4, R0, R6, RZ ;  /* 0x0000000600040227 */ /* 0x002fca00078e00ff */
[----:B------:R-:W-:-:S07]  /*7530*/  @P0 SHF.R.U32.HI R0, RZ, R7, R4 ;  /* 0x00000007ff000219 */ /* 0x000fce0000011604 */
.L_x_1462:
[----:B------:R-:W-:Y:S05]  /*7540*/  BSYNC B0 ;  /* 0x0000000000007941 */ /* 0x000fea0003800000 */
.L_x_1460:
[----:B------:R-:W-:-:S05]  /*7550*/  IMAD R0, R0, R5, RZ ;  /* 0x0000000500007224 */ /* 0x000fca00078e02ff */
[----:B------:R-:W-:-:S07]  /*7560*/  VIMNMX R3, R3, R0, !PT ;  /* 0x0000000003037248 */ /* 0x000fce0007fe0100 */
.L_x_1459:
[----:B------:R-:W-:Y:S01]  /*7570*/  SHF.R.S32.HI R0, RZ, 0x1f, R3 ;  /* 0x0000001fff007819 */ /* 0x000fe20000011403 */
[----:B------:R-:W-:Y:S01]  /*7580*/  BSSY B0, `(.L_x_1463) ;  /* 0x0000027000007945 */ /* 0x000fe20003800000 */
[----:B------:R-:W-:Y:S02]  /*7590*/  IMAD.MOV.U32 R88, RZ, RZ, RZ ;  /* 0x000000ffff587224 */ /* 0x000fe400078e00ff */
[----:B------:R-:W-:-:S04]  /*75a0*/  LEA.HI R0, R0, R3, RZ, 0x7 ;  /* 0x0000000300007211 */ /* 0x000fc800078f38ff */
[----:B------:R-:W-:-:S04]  /*75b0*/  SHF.R.S32.HI R0, RZ, 0x7, R0 ;  /* 0x00000007ff007819 */ /* 0x000fc80000011400 */
[----:B------:R-:W-:-:S04]  /*75c0*/  VIMNMX R11, RZ, R0, !PT ;  /* 0x00000000ff0b7248 */ /* 0x000fc80007fe0100 */
[----:B------:R-:W-:-:S13]  /*75d0*/  ISETP.GT.AND P0, PT, R9, R11, PT ;  /* 0x0000000b0900720c */ /* 0x000fda0003f04270 */
[----:B------:R-:W-:Y:S05]  /*75e0*/  @!P0 BRA `(.L_x_1464) ;  /* 0x0000000000808947 */ /* 0x000fea0003800000 */
[----:B------:R-:W2:Y:S01]  /*75f0*/  LDL R4, [R1+0x50] ;  /* 0x0000500001047983 */ /* 0x000ea20000100800 */
[----:B------:R-:W-:Y:S01]  /*7600*/  ULDC UR4, c[0x0][0x9f0] ;  /* 0x00027c0000047ab9 */ /* 0x000fe20000000800 */
[----:B--2---:R-:W-:-:S04]  /*7610*/  ISETP.NE.AND P0, PT, R4, RZ, PT ;  /* 0x000000ff0400720c */ /* 0x004fc80003f05270 */
[----:B------:R-:W-:-:S04]  /*7620*/  SEL R8, R4, UR4, P0 ;  /* 0x0000000404087c07 */ /* 0x000fc80008000000 */
[-C--:B------:R-:W-:Y:S02]  /*7630*/  IABS R6, R8.reuse ;  /* 0x0000000800067213 */ /* 0x080fe40000000000 */
[----:B------:R-:W-:Y:S02]  /*7640*/  IADD3 R0, R8, -0x1, R9 ;  /* 0xffffffff08007810 */ /* 0x000fe40007ffe009 */
[----:B------:R-:W1:Y:S01]  /*7650*/  I2F.RP R3, R6 ;  /* 0x0000000600037306 */ /* 0x000e620000209400 */
[----:B------:R-:W-:Y:S02]  /*7660*/  IABS R12, R8 ;  /* 0x00000008000c7213 */ /* 0x000fe40000000000 */
[----:B------:R-:W-:-:S05]  /*7670*/  IMAD.IADD R0, R0, 0x1, -R11 ;  /* 0x0000000100007824 */ /* 0x000fca00078e0a0b */
[----:B------:R-:W-:Y:S02]  /*7680*/  IABS R10, R0 ;  /* 0x00000000000a7213 */ /* 0x000fe40000000000 */
[----:B------:R-:W-:-:S04]  /*7690*/  LOP3.LUT R0, R0, R8, RZ, 0x3c, !PT ;  /* 0x0000000800007212 */ /* 0x000fc800078e3cff */
[----:B------:R-:W-:Y:S01]  /*76a0*/  ISETP.GE.AND P2, PT, R0, RZ, PT ;  /* 0x000000ff0000720c */ /* 0x000fe20003f46270 */
[----:B-1----:R-:W1:Y:S02]  /*76b0*/  MUFU.RCP R3, R3 ;  /* 0x0000000300037308 */ /* 0x002e640000001000 */
[----:B-1----:R-:W-:Y:S02]  /*76c0*/  VIADD R4, R3, 0xffffffe ;  /* 0x0ffffffe03047836 */ /* 0x002fe40000000000 */
[----:B------:R-:W-:-:S04]  /*76d0*/  IMAD.MOV R3, RZ, RZ, -R12 ;  /* 0x000000ffff037224 */ /* 0x000fc800078e0a0c */
[----:B------:R1:W2:Y:S02]  /*76e0*/  F2I.FTZ.U32.TRUNC.NTZ R5, R4 ;  /* 0x0000000400057305 */ /* 0x0002a4000021f000 */
[----:B-1----:R-:W-:Y:S02]  /*76f0*/  IMAD.MOV.U32 R4, RZ, RZ, RZ ;  /* 0x000000ffff047224 */ /* 0x002fe400078e00ff */
[----:B--2---:R-:W-:-:S04]  /*7700*/  IMAD.MOV R7, RZ, RZ, -R5 ;  /* 0x000000ffff077224 */ /* 0x004fc800078e0a05 */
        /* <DEDUP_REMOVED lines=14> */
.L_x_1464:
[----:B------:R-:W-:Y:S05]  /*77f0*/  BSYNC B0 ;  /* 0x0000000000007941 */ /* 0x000fea0003800000 */
.L_x_1463:
[----:B------:R-:W2:Y:S01]  /*7800*/  LDL R0, [R1+0x5c] ;  /* 0x00005c0001007983 */ /* 0x000ea20000100800 */
[----:B------:R-:W-:Y:S01]  /*7810*/  PLOP3.LUT P0, PT, PT, PT, PT, 0x80, 0x0 ;  /* 0x000000000000781c */ /* 0x000fe20003f0f070 */
        /* <DEDUP_REMOVED lines=13> */
[----:B0-----:R-:W-:Y:S02]  /*78f0*/  CS2R R110, SRZ ;  /* 0x00000000006e7805 */ /* 0x001fe4000001ff00 */
        /* <DEDUP_REMOVED lines=10> */
[----:B--2---:R-:W-:-:S02]  /*79a0*/  IMAD R4, R0, R88, R11 ;  /* 0x0000005800047224 */ /* 0x004fc400078e020b */
[----:B------:R-:W-:-:S03]  /*79b0*/  IMAD.MOV.U32 R0, RZ, RZ, RZ ;  /* 0x000000ffff007224 */ /* 0x000fc600078e00ff */
[----:B------:R-:W-:Y:S01]  /*79c0*/  VIADDMNMX R88, R4, R88, R9, PT ;  /* 0x0000005804587246 */ /* 0x000fe20003800109 */
[----:B------:R0:W-:Y:S03]  /*79d0*/  STL [R1+0x44], R4 ;  /* 0x0000440401007387 */ /* 0x0001e60000100800 */
[----:B------:R-:W-:Y:S02]  /*79e0*/  ISETP.GT.AND P1, PT, R88, R4, PT ;  /* 0x000000045800720c */ /* 0x000fe40003f24270 */
[----:B0-----:R-:W-:-:S11]  /*79f0*/  CS2R R4, SRZ ;  /* 0x0000000000047805 */ /* 0x001fd6000001ff00 */
[----:B------:R-:W-:Y:S05]  /*7a00*/  @!P1 BRA `(.L_x_1465) ;  /* 0x0000013000909947 */ /* 0x000fea0003800000 */
        /* <DEDUP_REMOVED lines=8> */
[----:B0-----:R1:W-:Y:S02]  /*7a90*/  STL [R1], R0 ;  /* 0x0000000001007387 */ /* 0x0013e40000100800 */
.L_x_1786:
[----:B------:R-:W1:Y:S01]  /*7aa0*/  LDL R3, [R1] ;  /* 0x0000000001037983 */ /* 0x000e620000100800 */
[----:B------:R-:W-:Y:S01]  /*7ab0*/  BSSY B6, `(.L_x_1467) ;  /* 0x0000020000067945 */ /* 0x000fe20003800000 */
[----:B-1----:R-:W-:-:S05]  /*7ac0*/  IMAD.HI R0, R3, 0x55555556, RZ ;  /* 0x5555555603007827 */ /* 0x002fca00078e02ff */
[----:B------:R-:W-:-:S05]  /*7ad0*/  LEA.HI R0, R0, R0, RZ, 0x1 ;  /* 0x0000000000007211 */ /* 0x000fca00078f08ff */
[----:B------:R-:W-:Y:S02]  /*7ae0*/  IMAD R4, R0, -0x3, R3 ;  /* 0xfffffffd00047824 */ /* 0x000fe400078e0203 */
[----:B------:R-:W-:Y:S02]  /*7af0*/  VIADD R3, R2, 0x21800 ;  /* 0x0002180002037836 */ /* 0x000fe40000000000 */
[----:B------:R-:W-:Y:S01]  /*7b00*/  IMAD R0, R4, 0x1000, R2 ;  /* 0x0000100004007824 */ /* 0x000fe200078e0202 */
[----:B------:R1:W-:Y:S02]  /*7b10*/  STL [R1+0x1c], R4 ;  /* 0x00001c0401007387 */ /* 0x0003e40000100800 */
[----:B------:R-:W-:Y:S01]  /*7b20*/  LOP3.LUT P0, RZ, R3, 0x3ff, RZ, 0xc0, !PT ;  /* 0x000003ff03ff7812 */ /* 0x000fe2000780c0ff */
[----:B------:R-:W-:-:S05]  /*7b30*/  VIADD R0, R0, 0xc400 ;  /* 0x0000c40000007836 */ /* 0x000fca0000000000 */
[----:B------:R-:W-:Y:S01]  /*7b40*/  SHF.R.U32.HI R0, RZ, 0x4, R0 ;  /* 0x00000004ff007819 */ /* 0x000fe20000011600 */
[----:B-1----:R-:W-:-:S03]  /*7b50*/  IMAD R4, R4, 0x2000, R3 ;  /* 0x0000200004047824 */ /* 0x002fc600078e0203 */
[----:B------:R-:W-:Y:S02]  /*7b60*/  LOP3.LUT R44, R0, 0x3fff, RZ, 0xc0, !PT ;  /* 0x00003fff002c7812 */ /* 0x000fe400078ec0ff */
[----:B------:R-:W-:-:S04]  /*7b70*/  SHF.R.U32.HI R4, RZ, 0x4, R4 ;  /* 0x00000004ff047819 */ /* 0x000fc80000011604 */
[----:B------:R-:W-:-:S05]  /*7b80*/  LOP3.LUT R3, R4, 0x3fff, RZ, 0xc0, !PT ;  /* 0x00003fff04037812 */ /* 0x000fca00078ec0ff */
[----:B------:R1:W-:Y:S01]  /*7b90*/  STL [R1+0x3c], R3 ;  /* 0x00003c0301007387 */ /* 0x0003e20000100800 */
[----:B------:R-:W-:Y:S05]  /*7ba0*/  @!P0 BRA `(.L_x_1468) ;  /* 0x0000000000408947 */ /* 0x000fea0003800000 */
[----:B0-----:R-:W-:Y:S01]  /*7bb0*/  MOV R14, 0x0 ;  /* 0x00000000000e7802 */ /* 0x001fe20000000f00 */
        /* <DEDUP_REMOVED lines=14> */
[----:B01---5:R-:W-:Y:S05]  /*7ca0*/  CALL.ABS.NOINC R14 ;  /* 0x000000000e007343 */ /* 0x023fea0003c00000 */
.L_x_1468:
[----:B------:R-:W-:Y:S05]  /*7cb0*/  BSYNC B6 ;  /* 0x0000000000067941 */ /* 0x000fea0003800000 */
.L_x_1467:
[----:B------:R-:W-:Y:S02]  /*7cc0*/  ULDC UR4, c[0x0][0x3f4] ;  /* 0x0000fd0000047ab9 */ /* 0x000fe40000000800 */
[----:B------:R-:W-:-:S13]  /*7cd0*/  ISETP.LT.AND P0, PT, RZ, UR4, PT ;  /* 0x00000004ff007c0c */ /* 0x000fda000bf01270 */
[----:B------:R-:W-:Y:S05]  /*7ce0*/  @P0 BRA `(.L_x_1469) ;  /* 0x0000000000400947 */ /* 0x000fea0003800000 */
[----:B------:R-:W2:Y:S02]  /*7cf0*/  LDL R20, [R1+0x58] ;  /* 0x0000580001147983 */ /* 0x000ea40000100800 */
[----:B--2---:R-:W-:-:S04]  /*7d00*/  LEA.HI R0, R20, R20, RZ, 0x1 ;  /* 0x0000001414007211 */ /* 0x004fc800078f08ff */
[----:B------:R-:W-:-:S05]  /*7d10*/  LOP3.LUT R0, R0, 0xfffffffe, RZ, 0xc0, !PT ;  /* 0xfffffffe00007812 */ /* 0x000fca00078ec0ff */
[----:B------:R-:W-:-:S05]  /*7d20*/  IMAD.IADD R0, R20, 0x1, -R0 ;  /* 0x0000000114007824 */ /* 0x000fca00078e0a00 */
[----:B-1----:R-:W-:-:S04]  /*7d30*/  SHF.L.U32 R3, R0, 0x1f, RZ ;  /* 0x0000001f00037819 */ /* 0x002fc800000006ff */
[----:B------:R1:W2:Y:S03]  /*7d40*/  SYNCS.PHASECHK.TRANS64.TRYWAIT P0, [R2+URZ+0x2d800], R3 ;  /* 0x02d80003020075a7 */ /* 0x0002a6000800017f */
[----:B--2---:R-:W-:Y:S05]  /*7d50*/  @!P0 NANOSLEEP.SYNCS 0x989680 ;  /* 0x009896800000895d */ /* 0x004fea0003900000 */
[----:B------:R-:W2:Y:S01]  /*7d60*/  @!P0 SYNCS.PHASECHK.TRANS64 P0, [R2+URZ+0x2d800], R3 ;  /* 0x02d80003020085a7 */ /* 0x000ea2000800007f */
[----:B------:R-:W-:Y:S04]  /*7d70*/  BSSY B0, `(.L_x_1470) ;  /* 0x0000006000007945 */ /* 0x000fe80003800000 */
[----:B--2---:R-:W-:Y:S05]  /*7d80*/  @P0 BRA `(.L_x_1471) ;  /* 0x0000000000100947 */ /* 0x004fea0003800000 */
.L_x_1472:
[----:B--2---:R2:W3:Y:S02]  /*7d90*/  SYNCS.PHASECHK.TRANS64.TRYWAIT P0, [R2+URZ+0x2d800], R3 ;  /* 0x02d80003020075a7 */ /* 0x0044e4000800017f */
[----:B---3--:R-:W-:Y:S05]  /*7da0*/  @!P0 NANOSLEEP.SYNCS 0x989680 ;  /* 0x009896800000895d */ /* 0x008fea0003900000 */
[----:B------:R-:W3:Y:S02]  /*7db0*/  @!P0 SYNCS.PHASECHK.TRANS64 P0, [R2+URZ+0x2d800], R3 ;  /* 0x02d80003020085a7 */ /* 0x000ee4000800007f */
[----:B---3--:R-:W-:Y:S05]  /*7dc0*/  @!P0 BRA `(.L_x_1472) ;  /* 0xfffffffc00f08947 */ /* 0x008fea000383ffff */
.L_x_1471:
[----:B------:R-:W-:Y:S05]  /*7dd0*/  BSYNC B0 ;  /* 0x0000000000007941 */ /* 0x000fea0003800000 */
.L_x_1470:
[----:B------:R-:W-:Y:S05]  /*7de0*/  BRA `(.L_x_1473) ;  /* 0x0000003c008c7947 */ /* 0x000fea0003800000 */
.L_x_1469:
[----:B------:R-:W-:Y:S01]  /*7df0*/  ULOP3.LUT UP0, URZ, UR40, 0x1bf, URZ, 0xc0, !UPT ;  /* 0x000001bf283f7892 */ /* 0x000fe2000f80c03f */
[----:B-----5:R-:W-:Y:S01]  /*7e00*/  SHF.R.S32.HI R0, RZ, 0x1f, R106 ;  /* 0x0000001fff007819 */ /* 0x020fe2000001146a */
[----:B------:R-:W-:Y:S01]  /*7e10*/  ULDC.64 UR4, c[0x0][0x3f8] ;  /* 0x0000fe0000047ab9 */ /* 0x000fe20000000a00 */
[----:B------:R-:W-:Y:S01]  /*7e20*/  ULDC.64 UR6, c[0x0][0x408] ;  /* 0x0001020000067ab9 */ /* 0x000fe20000000a00 */
[----:B------:R-:W-:Y:S02]  /*7e30*/  IMAD.WIDE.U32 R24, R106, UR4, RZ ;  /* 0x000000046a187c25 */ /* 0x000fe4000f8e00ff */
[----:B------:R-:W-:Y:S02]  /*7e40*/  PLOP3.LUT P0, PT, PT, PT, UP0, 0x80, 0x0 ;  /* 0x000000000000781c */ /* 0x000fe40003f0f008 */
[C---:B-1----:R-:W-:Y:S02]  /*7e50*/  IMAD R3, R0.reuse, UR4, RZ ;  /* 0x0000000400037c24 */ /* 0x042fe4000f8e02ff */
[----:B------:R-:W-:-:S02]  /*7e60*/  IMAD R5, R0, UR6, RZ ;  /* 0x0000000600057c24 */ /* 0x000fc4000f8e02ff */
[C---:B------:R-:W-:Y:S02]  /*7e70*/  IMAD R3, R106.reuse, UR5, R3 ;  /* 0x000000056a037c24 */ /* 0x040fe4000f8e0203 */
[C---:B------:R-:W-:Y:S02]  /*7e80*/  IMAD R5, R106.reuse, UR7, R5 ;  /* 0x000000076a057c24 */ /* 0x040fe4000f8e0205 */
[----:B------:R-:W-:-:S04]  /*7e90*/  IMAD.WIDE.U32 R106, R106, UR6, RZ ;  /* 0x000000066a6a7c25 */ /* 0x000fc8000f8e00ff */
[----:B------:R-:W-:Y:S02]  /*7ea0*/  IMAD.IADD R27, R3, 0x1, R25 ;  /* 0x00000001031b7824 */ /* 0x000fe400078e0219 */
[----:B------:R-:W-:Y:S01]  /*7eb0*/  IMAD.IADD R29, R5, 0x1, R107 ;  /* 0x00000001051d7824 */ /* 0x000fe200078e026b */
[----:B------:R-:W-:Y:S06]  /*7ec0*/  @!P0 BRA `(.L_x_1474) ;  /* 0x0000000000408947 */ /* 0x000fec0003800000 */
        /* <DEDUP_REMOVED lines=16> */
.L_x_1474:
[----:B------:R-:W2:Y:S01]  /*7fd0*/  LDL R20, [R1+0x18] ;  /* 0x0000180001147983 */ /* 0x000ea20000100800 */
[----:B------:R-:W-:Y:S01]  /*7fe0*/  ULDC.U8 UR4, c[0x0][0x410] ;  /* 0x0001040000047ab9 */ /* 0x000fe20000000000 */
[----:B------:R-:W-:Y:S01]  /*7ff0*/  BSSY B0, `(.L_x_1475) ;  /* 0x00003ba000007945 */ /* 0x000fe20003800000 */
[----:B------:R-:W-:Y:S01]  /*8000*/  ISETP.NE.AND P0, PT, RZ, UR4, PT ;  /* 0x00000004ff007c0c */ /* 0x000fe2000bf05270 */
[----:B--2---:R-:W-:-:S12]  /*8010*/  IMAD.IADD R10, R19, 0x1, R20 ;  /* 0x00000001130a7824 */ /* 0x004fd800078e0214 */
[----:B------:R-:W-:Y:S05]  /*8020*/  @!P0 BRA `(.L_x_1476) ;  /* 0x0000001c00648947 */ /* 0x000fea0003800000 */
[----:B------:R-:W1:Y:S01]  /*8030*/  LDC R7, c[0x0][0x448] ;  /* 0x00011200ff077b82 */ /* 0x000e620000000800 */
[----:B------:R-:W-:Y:S01]  /*8040*/  ULDC.64 UR4, c[0x0][0x3f8] ;  /* 0x0000fe0000047ab9 */ /* 0x000fe20000000a00 */
[----:B------:R-:W-:Y:S01]  /*8050*/  ULDC.64 UR6, c[0x0][0x408] ;  /* 0x0001020000067ab9 */ /* 0x000fe20000000a00 */
[----:B------:R-:W-:Y:S02]  /*8060*/  IMAD.MOV.U32 R4, RZ, RZ, R24 ;  /* 0x000000ffff047224 */ /* 0x000fe400078e0018 */
[----:B------:R-:W-:Y:S02]  /*8070*/  IMAD.MOV.U32 R8, RZ, RZ, R106 ;  /* 0x000000ffff087224 */ /* 0x000fe400078e006a */
[----:B------:R-:W-:Y:S01]  /*8080*/  IMAD.MOV.U32 R9, RZ, RZ, R29 ;  /* 0x000000ffff097224 */ /* 0x000fe200078e001d */
[----:B-1----:R-:W-:-:S13]  /*8090*/  ISETP.NE.AND P0, PT, R7, 0x1, PT ;  /* 0x000000010700780c */ /* 0x002fda0003f05270 */
[----:B------:R-:W1:Y:S08]  /*80a0*/  @P0 LDC R3, c[0x0][0x44c] ;  /* 0x00011300ff030b82 */ /* 0x000e700000000800 */
[----:B------:R-:W2:Y:S01]  /*80b0*/  @P0 LDC R5, c[0x0][0x450] ;  /* 0x00011400ff050b82 */ /* 0x000ea20000000800 */
[----:B-1----:R-:W-:-:S04]  /*80c0*/  @P0 IMAD.HI.U32 R0, R10, R3, RZ ;  /* 0x000000030a000227 */ /* 0x002fc800078e00ff */
[----:B------:R-:W-:Y:S01]  /*80d0*/  IMAD.MOV.U32 R3, RZ, RZ, R10 ;  /* 0x000000ffff037224 */ /* 0x000fe200078e000a */
[----:B--2---:R-:W-:Y:S01]  /*80e0*/  @P0 SHF.R.U32.HI R3, RZ, R5, R0 ;  /* 0x00000005ff030219 */ /* 0x004fe20000011600 */
[----:B------:R-:W-:-:S03]  /*80f0*/  IMAD.MOV.U32 R5, RZ, RZ, R27 ;  /* 0x000000ffff057224 */ /* 0x000fc600078e001b */
[----:B------:R-:W-:Y:S01]  /*8100*/  SHF.R.S32.HI R0, RZ, 0x1f, R3 ;  /* 0x0000001fff007819 */ /* 0x000fe20000011403 */
[----:B------:R-:W-:-:S04]  /*8110*/  IMAD.WIDE.U32 R4, R3, UR4, R4 ;  /* 0x0000000403047c25 */ /* 0x000fc8000f8e0004 */
[C---:B------:R-:W-:Y:S02]  /*8120*/  IMAD R6, R0.reuse, UR4, RZ ;  /* 0x0000000400067c24 */ /* 0x040fe4000f8e02ff */
[----:B------:R-:W-:Y:S02]  /*8130*/  IMAD R0, R0, UR6, RZ ;  /* 0x0000000600007c24 */ /* 0x000fe4000f8e02ff */
[C---:B------:R-:W-:Y:S01]  /*8140*/  IMAD R13, R3.reuse, UR5, R6 ;  /* 0x00000005030d7c24 */ /* 0x040fe2000f8e0206 */
[----:B------:R-:W-:Y:S01]  /*8150*/  ULDC.64 UR4, c[0x0][0x3e8] ;  /* 0x0000fa0000047ab9 */ /* 0x000fe20000000a00 */
[C---:B------:R-:W-:Y:S01]  /*8160*/  IMAD.WIDE.U32 R8, R3.reuse, UR6, R8 ;  /* 0x0000000603087c25 */ /* 0x040fe2000f8e0008 */
[----:B------:R-:W-:Y:S01]  /*8170*/  LEA R6, P0, R4, UR4, 0x1 ;  /* 0x0000000404067c11 */ /* 0x000fe2000f8008ff */
[----:B------:R-:W-:Y:S02]  /*8180*/  UMOV UR4, 0xffffffff ;  /* 0xffffffff00047882 */ /* 0x000fe40000000000 */
[----:B------:R-:W-:Y:S01]  /*8190*/  IMAD R3, R3, UR7, R0 ;  /* 0x0000000703037c24 */ /* 0x000fe2000f8e0200 */
[----:B------:R-:W-:Y:S01]  /*81a0*/  ULDC.64 UR6, c[0x0][0x400] ;  /* 0x0001000000067ab9 */ /* 0x000fe20000000a00 */
[----:B------:R-:W-:Y:S01]  /*81b0*/  IMAD.IADD R13, R5, 0x1, R13 ;  /* 0x00000001050d7824 */ /* 0x000fe200078e020d */
[----:B------:R-:W-:Y:S01]  /*81c0*/  LEA R39, P1, R8, UR6, 0x1 ;  /* 0x0000000608277c11 */ /* 0x000fe2000f8208ff */
[----:B------:R-:W-:-:S03]  /*81d0*/  IMAD.IADD R3, R9, 0x1, R3 ;  /* 0x0000000109037824 */ /* 0x000fc600078e0203 */
[----:B------:R-:W-:Y:S02]  /*81e0*/  LEA.HI.X R13, R4, UR5, R13, 0x1, P0 ;  /* 0x00000005040d7c11 */ /* 0x000fe400080f0c0d */
[----:B------:R-:W-:Y:S01]  /*81f0*/  LEA.HI.X R0, R8, UR7, R3, 0x1, P1 ;  /* 0x0000000708007c11 */ /* 0x000fe200088f0c03 */
[----:B------:R-:W-:Y:S06]  /*8200*/  BRA.DIV UR4, `(.L_x_1477) ;  /* 0x000001ea04147947 */ /* 0x000fec000b800000 */
[----:B------:R1:W2:Y:S04]  /*8210*/  SHFL.IDX PT, R3, R13, RZ, 0x1e1f ;  /* 0x001e1fff0d037589 */ /* 0x0002a800000e0000 */
[----:B------:R-:W3:Y:S04]  /*8220*/  SHFL.IDX PT, R6, R6, RZ, 0x1e1f ;  /* 0x001e1fff06067589 */ /* 0x000ee800000e0000 */
[----:B------:R-:W4:Y:S04]  /*8230*/  SHFL.IDX PT, R0, R0, RZ, 0x1e1f ;  /* 0x001e1fff00007589 */ /* 0x000f2800000e0000 */
[----:B-1----:R-:W0:Y:S02]  /*8240*/  SHFL.IDX PT, R39, R39, RZ, 0x1e1f ;  /* 0x001e1fff27277589 */ /* 0x002e2400000e0000 */
.L_x_1792:
[----:B------:R-:W5:Y:S01]  /*8250*/  LDL R54, [R1+0x58] ;  /* 0x0000580001367983 */ /* 0x000f620000100800 */
[----:B------:R-:W-:Y:S01]  /*8260*/  IMAD R5, R138, R7, RZ ;  /* 0x000000078a057224 */ /* 0x000fe200078e02ff */
[----:B------:R-:W-:Y:S01]  /*8270*/  BSSY B1, `(.L_x_1478) ;  /* 0x000005f000017945 */ /* 0x000fe20003800000 */
[----:B------:R-:W-:Y:S02]  /*8280*/  CS2R R34, SRZ ;  /* 0x0000000000227805 */ /* 0x000fe4000001ff00 */
[----:B------:R-:W-:Y:S01]  /*8290*/  CS2R R30, SRZ ;  /* 0x00000000001e7805 */ /* 0x000fe2000001ff00 */
[----:B------:R-:W-:Y:S01]  /*82a0*/  IMAD R73, R73, -0xc0, R5 ;  /* 0xffffff4049497824 */ /* 0x000fe200078e0205 */
[----:B------:R-:W-:Y:S02]  /*82b0*/  ISETP.GE.AND P1, PT, R10, R5, PT ;  /* 0x000000050a00720c */ /* 0x000fe40003f26270 */
[----:B------:R-:W-:Y:S02]  /*82c0*/  CS2R R26, SRZ ;  /* 0x00000000001a7805 */ /* 0x000fe4000001ff00 */
        /* <DEDUP_REMOVED lines=28> */
[C---:B--2---:R-:W-:Y:S01]  /*8490*/  ISETP.GE.AND P4, PT, R42.reuse, UR4, PT ;  /* 0x000000042a007c0c */ /* 0x044fe2000bf86270 */
[C---:B------:R-:W-:Y:S01]  /*84a0*/  IMAD.SHL.U32 R8, R42.reuse, 0x2, RZ ;  /* 0x000000022a087824 */ /* 0x040fe200078e00ff */
[----:B------:R-:W-:Y:S02]  /*84b0*/  SHF.R.S32.HI R4, RZ, 0x1f, R42 ;  /* 0x0000001fff047819 */ /* 0x000fe4000001142a */
[----:B---3--:R-:W-:Y:S02]  /*84c0*/  ISETP.GE.AND P3, PT, R41, UR4, PT ;  /* 0x0000000429007c0c */ /* 0x008fe4000bf66270 */
[----:B------:R-:W-:-:S07]  /*84d0*/  SHF.L.U64.HI R7, R42, 0x1, R4 ;  /* 0x000000012a077819 */ /* 0x000fce0000010204 */
[-C--:B------:R-:W-:Y:S02]  /*84e0*/  @!P4 IADD3 R4, P1, R6, R8.reuse, RZ ;  /* 0x000000080604c210 */ /* 0x080fe40007f3e0ff */
[----:B------:R-:W-:Y:S01]  /*84f0*/  @!P4 IADD3 R8, P2, R39, R8, RZ ;  /* 0x000000082708c210 */ /* 0x000fe20007f5e0ff */
[----:B------:R-:W-:-:S04]  /*8500*/  IMAD.SHL.U32 R48, R41, 0x2, RZ ;  /* 0x0000000229307824 */ /* 0x000fc800078e00ff */
[--C-:B----4-:R-:W-:Y:S01]  /*8510*/  @!P4 IMAD.X R9, R0, 0x1, R7.reuse, P2 ;  /* 0x000000010009c824 */ /* 0x110fe200010e0607 */
[C---:B------:R-:W-:Y:S01]  /*8520*/  ISETP.GE.AND P2, PT, R40.reuse, UR4, PT ;  /* 0x0000000428007c0c */ /* 0x040fe2000bf46270 */
[----:B------:R-:W-:Y:S01]  /*8530*/  @!P4 IMAD.X R5, R3, 0x1, R7, P1 ;  /* 0x000000010305c824 */ /* 0x000fe200008e0607 */
[----:B------:R-:W-:Y:S01]  /*8540*/  SHF.R.S32.HI R7, RZ, 0x1f, R41 ;  /* 0x0000001fff077819 */ /* 0x000fe20000011429 */
[----:B------:R-:W-:Y:S01]  /*8550*/  IMAD.SHL.U32 R42, R40, 0x2, RZ ;  /* 0x00000002282a7824 */ /* 0x000fe200078e00ff */
[----:B------:R-:W5:Y:S01]  /*8560*/  @!P4 LD.E.64 R30, desc[UR38][R8.64] ;  /* 0x00000026081ec980 */ /* 0x000f62000c101b00 */
[----:B------:R-:W-:Y:S02]  /*8570*/  ISETP.GE.AND P1, PT, R38, UR4, PT ;  /* 0x0000000426007c0c */ /* 0x000fe4000bf26270 */
        /* <DEDUP_REMOVED lines=8> */
[----:B------:R-:W-:Y:S01]  /*8600*/  SHF.L.U64.HI R11, R40, 0x1, R11 ;  /* 0x00000001280b7819 */ /* 0x000fe2000001020b */
[----:B0-----:R-:W-:Y:S01]  /*8610*/  IMAD.SHL.U32 R4, R38, 0x2, RZ ;  /* 0x0000000226047824 */ /* 0x001fe200078e00ff */
[----:B------:R-:W-:Y:S01]  /*8620*/  @!P2 IADD3 R42, P4, R39, R42, RZ ;  /* 0x0000002a272aa210 */ /* 0x000fe20007f9e0ff */
[----:B------:R-:W5:Y:S01]  /*8630*/  @!P3 LD.E.64 R28, desc[UR38][R50.64] ;  /* 0x00000026321cb980 */ /* 0x000f62000c101b00 */
[----:B------:R-:W-:Y:S01]  /*8640*/  SHF.R.S32.HI R10, RZ, 0x1f, R38 ;  /* 0x0000001fff0a7819 */ /* 0x000fe20000011426 */
[----:B------:R-:W-:-:S02]  /*8650*/  @!P2 IMAD.X R47, R3, 0x1, R11, P5 ;  /* 0x00000001032fa824 */ /* 0x000fc400028e060b */
[----:B------:R-:W-:Y:S01]  /*8660*/  @!P2 IMAD.X R43, R0, 0x1, R11, P4 ;  /* 0x00000001002ba824 */ /* 0x000fe200020e060b */
[----:B------:R-:W-:Y:S01]  /*8670*/  SHF.L.U64.HI R10, R38, 0x1, R10 ;  /* 0x00000001260a7819 */ /* 0x000fe2000001020a */
[----:B------:R-:W5:Y:S01]  /*8680*/  @!P3 LD.E.64 R26, desc[UR38][R48.64] ;  /* 0x00000026301ab980 */ /* 0x000f62000c101b00 */
[-C--:B------:R-:W-:Y:S02]  /*8690*/  @!P1 IADD3 R40, P4, R6, R4.reuse, RZ ;  /* 0x0000000406289210 */ /* 0x080fe40007f9e0ff */
[----:B------:R-:W-:Y:S01]  /*86a0*/  ISETP.GE.AND P5, PT, R156, UR4, PT ;  /* 0x000000049c007c0c */ /* 0x000fe2000bfa6270 */
[----:B------:R-:W5:Y:S02]  /*86b0*/  @!P2 LD.E.64 R24, desc[UR38][R46.64] ;  /* 0x000000262e18a980 */ /* 0x000f64000c101b00 */
[--C-:B------:R-:W-:Y:S01]  /*86c0*/  @!P1 IMAD.X R41, R3, 0x1, R10.reuse, P4 ;  /* 0x0000000103299824 */ /* 0x100fe200020e060a */
[----:B------:R-:W-:Y:S01]  /*86d0*/  @!P1 IADD3 R4, P4, R39, R4, RZ ;  /* 0x0000000427049210 */ /* 0x000fe20007f9e0ff */
[----:B------:R-:W-:Y:S01]  /*86e0*/  IMAD.SHL.U32 R38, R12, 0x2, RZ ;  /* 0x000000020c267824 */ /* 0x000fe200078e00ff */
[----:B------:R-:W5:Y:S03]  /*86f0*/  @!P2 LD.E.64 R20, desc[UR38][R42.64] ;  /* 0x000000262a14a980 */ /* 0x000f66000c101b00 */
[----:B------:R-:W-:Y:S01]  /*8700*/  @!P1 IMAD.X R5, R0, 0x1, R10, P4 ;  /* 0x0000000100059824 */ /* 0x000fe200020e060a */
[----:B------:R-:W-:Y:S01]  /*8710*/  ISETP.GE.AND P4, PT, R12, UR4, PT ;  /* 0x000000040c007c0c */ /* 0x000fe2000bf86270 */
[----:B------:R-:W5:Y:S02]  /*8720*/  @!P1 LD.E.64 R14, desc[UR38][R40.64] ;  /* 0x00000026280e9980 */ /* 0x000f64000c101b00 */
[----:B------:R-:W-:-:S02]  /*8730*/  @!P5 IMAD.MOV.U32 R7, RZ, RZ, R3 ;  /* 0x000000ffff07d224 */ /* 0x000fc400078e0003 */
[----:B------:R-:W-:Y:S02]  /*8740*/  @!P5 IMAD.MOV.U32 R8, RZ, RZ, R39 ;  /* 0x000000ffff08d224 */ /* 0x000fe400078e0027 */
[----:B------:R-:W-:Y:S02]  /*8750*/  @!P5 IMAD.MOV.U32 R9, RZ, RZ, R0 ;  /* 0x000000ffff09d224 */ /* 0x000fe400078e0000 */
        /* <DEDUP_REMOVED lines=9> */
[----:B0-----:R-:W-:Y:S02]  /*87f0*/  CS2R R10, SRZ ;  /* 0x00000000000a7805 */ /* 0x001fe4000001ff00 */
[----:B-1----:R-:W-:Y:S01]  /*8800*/  CS2R R8, SRZ ;  /* 0x0000000000087805 */ /* 0x002fe2000001ff00 */
[----:B------:R-:W-:Y:S01]  /*8810*/  @!P4 IMAD.X R39, R0, 0x1, R12, P5 ;  /* 0x000000010027c824 */ /* 0x000fe200028e060c */
[----:B------:R-:W-:Y:S02]  /*8820*/  CS2R R12, SRZ ;  /* 0x00000000000c7805 */ /* 0x000fe4000001ff00 */
[----:B------:R0:W5:Y:S04]  /*8830*/  @!P4 LD.E.64 R10, desc[UR38][R6.64] ;  /* 0x00000026060ac980 */ /* 0x000168000c101b00 */
[----:B------:R0:W5:Y:S04]  /*8840*/  @!P4 LD.E.64 R8, desc[UR38][R38.64] ;  /* 0x000000262608c980 */ /* 0x000168000c101b00 */
[----:B------:R0:W5:Y:S02]  /*8850*/  @!P1 LD.E.64 R12, desc[UR38][R4.64] ;  /* 0x00000026040c9980 */ /* 0x000164000c101b00 */
.L_x_1479:
[----:B------:R-:W-:Y:S05]  /*8860*/  BSYNC B1 ;  /* 0x0000000000017941 */ /* 0x000fea0003800000 */
.L_x_1478:
[----:B--2--5:R-:W-:Y:S01]  /*8870*/  IMAD.MOV.U32 R3, RZ, RZ, R35 ;  /* 0x000000ffff037224 */ /* 0x024fe200078e0023 */
[----:B------:R-:W-:Y:S01]  /*8880*/  LOP3.LUT R53, R53, 0xfffffffe, RZ, 0xc0, !PT ;  /* 0xfffffffe35357812 */ /* 0x000fe200078ec0ff */
[----:B----4-:R-:W-:Y:S01]  /*8890*/  IMAD.MOV.U32 R0, RZ, RZ, R34 ;  /* 0x000000ffff007224 */ /* 0x010fe200078e0022 */
        /* <DEDUP_REMOVED lines=13> */
[----:B------:R-:W-:Y:S01]  /*8970*/  PRMT R47, R4, 0x7610, R47 ;  /* 0x00007610042f7816 */ /* 0x000fe2000000002f */
[----:B------:R-:W-:Y:S01]  /*8980*/  IMAD.MOV.U32 R4, RZ, RZ, R21 ;  /* 0x000000ffff047224 */ /* 0x000fe200078e0015 */
[----:B------:R-:W-:Y:S01]  /*8990*/  PRMT R46, R46, 0x5410, R5 ;  /* 0x000054102e2e7816 */ /* 0x000fe20000000005 */
[----:B------:R-:W-:-:S02]  /*89a0*/  IMAD.MOV.U32 R5, RZ, RZ, R12 ;  /* 0x000000ffff057224 */ /* 0x000fc400078e000c */
[----:B---3--:R-:W-:Y:S01]  /*89b0*/  IMAD.MOV.U32 R6, RZ, RZ, R13 ;  /* 0x000000ffff067224 */ /* 0x008fe200078e000d */
        /* <DEDUP_REMOVED lines=21> */
[----:B------:R-:W-:-:S02]  /*8b10*/  IMAD.MOV.U32 R0, RZ, RZ, R10 ;  /* 0x000000ffff007224 */ /* 0x000fc400078e000a */
[----:B------:R-:W-:Y:S01]  /*8b20*/  IMAD.MOV.U32 R4, RZ, RZ, R11 ;  /* 0x000000ffff047224 */ /* 0x000fe200078e000b */
[----:B------:R-:W-:Y:S01]  /*8b30*/  PRMT R41, R5, 0x5410, R6 ;  /* 0x0000541005297816 */ /* 0x000fe20000000006 */
[----:B0-----:R-:W-:Y:S06]  /*8b40*/  @!P1 BRA `(.L_x_1481) ;  /* 0x000001e000349947 */ /* 0x001fec0003800000 */
.L_x_1793:
[----:B------:R-:W-:Y:S05]  /*8b50*/  BSYNC B1 ;  /* 0x0000000000017941 */ /* 0x000fea0003800000 */
.L_x_1480:
[----:B------:R-:W-:Y:S01]  /*8b60*/  PRMT R39, R0, 0x5410, R4 ;  /* 0x0000541000277816 */ /* 0x000fe20000000004 */
[----:B------:R-:W-:Y:S06]  /*8b70*/  @P0 BRA `(.L_x_1482) ;  /* 0x0000003000040947 */ /* 0x000fec0003800000 */
[----:B------:R-:W0:Y:S01]  /*8b80*/  LDL R54, [R1+0x48] ;  /* 0x0000480001367983 */ /* 0x000e220000100800 */
[----:B------:R-:W1:Y:S03]  /*8b90*/  LDC R5, c[0x0][0x3f4] ;  /* 0x0000fd00ff057b82 */ /* 0x000e660000000800 */
[----:B------:R-:W2:Y:S04]  /*8ba0*/  LDL R53, [R1+0x30] ;  /* 0x0000300001357983 */ /* 0x000ea80000100800 */
[----:B------:R-:W3:Y:S04]  /*8bb0*/  LDL R51, [R1+0x2c] ;  /* 0x00002c0001337983 */ /* 0x000ee80000100800 */
[----:B------:R-:W4:Y:S04]  /*8bc0*/  LDL R49, [R1+0x34] ;  /* 0x0000340001317983 */ /* 0x000f280000100800 */
[----:B------:R-:W5:Y:S04]  /*8bd0*/  LDL R7, [R1+0x28] ;  /* 0x0000280001077983 */ /* 0x000f680000100800 */
[----:B------:R-:W5:Y:S01]  /*8be0*/  LDL R6, [R1+0x38] ;  /* 0x0000380001067983 */ /* 0x000f620000100800 */
[----:B------:R-:W-:Y:S01]  /*8bf0*/  LEA.HI R45, R52, R45, RZ, 0x2 ;  /* 0x0000002d342d7211 */ /* 0x000fe200078f10ff */
[----:B------:R-:W-:Y:S03]  /*8c00*/  BSSY B1, `(.L_x_1483) ;  /* 0x000003a000017945 */ /* 0x000fe60003800000 */
[----:B------:R-:W-:-:S02]  /*8c10*/  SHF.R.S32.HI R0, RZ, 0x2, R45 ;  /* 0x00000002ff007819 */ /* 0x000fc4000001142d */
[----:B------:R-:W-:Y:S02]  /*8c20*/  SHF.R.S32.HI R45, RZ, 0x1f, R45 ;  /* 0x0000001fff2d7819 */ /* 0x000fe4000001142d */
[----:B-1----:R-:W-:Y:S02]  /*8c30*/  ISETP.GE.AND P6, PT, R156, R5, PT ;  /* 0x000000059c00720c */ /* 0x002fe40003fc6270 */
[----:B------:R-:W-:-:S04]  /*8c40*/  LEA.HI R45, R45, R0, RZ, 0x2 ;  /* 0x000000002d2d7211 */ /* 0x000fc800078f10ff */
[----:B------:R-:W-:-:S05]  /*8c50*/  LOP3.LUT R45, R45, 0xfffffffc, RZ, 0xc0, !PT ;  /* 0xfffffffc2d2d7812 */ /* 0x000fca00078ec0ff */
[----:B------:R-:W-:-:S05]  /*8c60*/  IMAD.IADD R45, R0, 0x1, -R45 ;  /* 0x00000001002d7824 */ /* 0x000fca00078e0a2d */
[----:B------:R-:W-:Y:S01]  /*8c70*/  LOP3.LUT P0, RZ, R45, 0x2, RZ, 0xc0, !PT ;  /* 0x000000022dff7812 */ /* 0x000fe2000780c0ff */
[----:B0-----:R-:W-:-:S04]  /*8c80*/  IMAD R3, R54, 0x2, R2 ;  /* 0x0000000236037824 */ /* 0x001fc800078e0202 */
[----:B------:R-:W-:Y:S01]  /*8c90*/  VIADD R0, R3, 0x20 ;  /* 0x0000002003007836 */ /* 0x000fe20000000000 */
[-C--:B--2---:R-:W-:Y:S02]  /*8ca0*/  ISETP.GE.AND P1, PT, R53, R5.reuse, PT ;  /* 0x000000053500720c */ /* 0x084fe40003f26270 */
[-C--:B---3--:R-:W-:Y:S02]  /*8cb0*/  ISETP.GE.AND P2, PT, R51, R5.reuse, PT ;  /* 0x000000053300720c */ /* 0x088fe40003f46270 */
[-C--:B----4-:R-:W-:Y:S02]  /*8cc0*/  ISETP.GE.AND P3, PT, R49, R5.reuse, PT ;  /* 0x000000053100720c */ /* 0x090fe40003f66270 */
[-C--:B-----5:R-:W-:Y:S02]  /*8cd0*/  ISETP.GE.AND P4, PT, R7, R5.reuse, PT ;  /* 0x000000050700720c */ /* 0x0a0fe40003f86270 */
        /* <DEDUP_REMOVED lines=16> */
[----:B------:R-:W-:Y:S01]  /*8de0*/  FMUL.FTZ R53, R37, R51 ;  /* 0x0000003325357220 */ /* 0x000fe20000410000 */
[--C-:B------:R-:W-:Y:S02]  /*8df0*/  HADD2.F32 R34, -RZ, R6.reuse.H0_H0 ;  /* 0x20000006ff227230 */ /* 0x100fe40000004100 */
[----:B------:R-:W-:Y:S01]  /*8e00*/  FMUL.FTZ R52, R4, R50 ;  /* 0x0000003204347220 */ /* 0x000fe20000410000 */
[----:B------:R-:W-:-:S02]  /*8e10*/  HADD2.F32 R35, -RZ, R6.H1_H1 ;  /* 0x30000006ff237230 */ /* 0x000fc40000004100 */
[C---:B------:R-:W-:Y:S01]  /*8e20*/  FFMA.FTZ R56, R36.reuse, R51, R54 ;  /* 0x0000003324387223 */ /* 0x040fe20000010036 */
[--C-:B------:R-:W-:Y:S02]  /*8e30*/  HADD2.F32 R6, -RZ, R5.reuse.H0_H0 ;  /* 0x20000005ff067230 */ /* 0x100fe40000004100 */
[----:B------:R-:W-:Y:S01]  /*8e40*/  FFMA.FTZ R53, R36, R49, -R53 ;  /* 0x0000003124357223 */ /* 0x000fe20000010835 */
[-C--:B------:R-:W-:Y:S01]  /*8e50*/  FMUL.FTZ R54, R4, R45.reuse ;  /* 0x0000002d04367220 */ /* 0x080fe20000410000 */
[C---:B------:R-:W-:Y:S01]  /*8e60*/  FFMA.FTZ R52, R7.reuse, R45, -R52 ;  /* 0x0000002d07347223 */ /* 0x040fe20000010834 */
[----:B------:R-:W-:Y:S02]  /*8e70*/  HADD2.F32 R5, -RZ, R5.H1_H1 ;  /* 0x30000005ff057230 */ /* 0x000fe40000004100 */
[----:B------:R-:W-:Y:S02]  /*8e80*/  HADD2.F32 R45, -RZ, R48.H1_H1 ;  /* 0x30000030ff2d7230 */ /* 0x000fe40000004100 */
[----:B------:R-:W-:Y:S01]  /*8e90*/  FFMA.FTZ R49, R7, R50, R54 ;  /* 0x0000003207317223 */ /* 0x000fe20000010036 */
[----:B------:R-:W-:-:S02]  /*8ea0*/  HADD2.F32 R36, -RZ, R58.H1_H1 ;  /* 0x3000003aff247230 */ /* 0x000fc40000004100 */
[----:B------:R-:W-:Y:S02]  /*8eb0*/  HADD2.F32 R37, -RZ, R55.H0_H0 ;  /* 0x20000037ff257230 */ /* 0x000fe40000004100 */
[C---:B------:R-:W-:Y:S01]  /*8ec0*/  FMUL.FTZ R51, R35.reuse, R45 ;  /* 0x0000002d23337220 */ /* 0x040fe20000410000 */
[----:B------:R-:W-:Y:S02]  /*8ed0*/  HADD2.F32 R4, -RZ, R57.H0_H0 ;  /* 0x20000039ff047230 */ /* 0x000fe40000004100 */
[-C--:B------:R-:W-:Y:S01]  /*8ee0*/  FMUL.FTZ R54, R35, R36.reuse ;  /* 0x0000002423367220 */ /* 0x080fe20000410000 */
        /* <DEDUP_REMOVED lines=11> */
.L_x_1484:
[----:B------:R-:W-:Y:S05]  /*8fa0*/  BSYNC B1 ;  /* 0x0000000000017941 */ /* 0x000fea0003800000 */
.L_x_1483:
[----:B------:R-:W-:Y:S01]  /*8fb0*/  BSSY B1, `(.L_x_1485) ;  /* 0x000002d000017945 */ /* 0x000fe20003800000 */
[----:B------:R-:W-:-:S03]  /*8fc0*/  @P0 VIADD R0, R3, 0xffffffe0 ;  /* 0xffffffe003000836 */ /* 0x000fc60000000000 */
[----:B------:R-:W-:Y:S05]  /*8fd0*/  @P1 BRA `(.L_x_1486) ;  /* 0x0000000000a81947 */ /* 0x000fea0003800000 */
[----:B0-----:R-:W0:Y:S01]  /*8fe0*/  LDS.128 R4, [R0+0xc400] ;  /* 0x00c4000000047984 */ /* 0x001e220000000c00 */
[----:B------:R-:W-:Y:S01]  /*8ff0*/  SHF.R.U32.HI R35, RZ, 0x10, R33 ;  /* 0x00000010ff237819 */ /* 0x000fe20000011621 */
[----:B------:R-:W-:Y:S01]  /*9000*/  HADD2.F32 R34, -RZ, R59.H0_H0 ;  /* 0x2000003bff227230 */ /* 0x000fe20000004100 */
[----:B------:R-:W-:Y:S01]  /*9010*/  SHF.R.U32.HI R37, RZ, 0x10, R31 ;  /* 0x00000010ff257819 */ /* 0x000fe2000001161f */
[----:B------:R-:W-:Y:S01]  /*9020*/  HADD2.F32 R36, -RZ, R58.H0_H0 ;  /* 0x2000003aff247230 */ /* 0x000fe20000004100 */
[----:B------:R-:W-:Y:S01]  /*9030*/  SHF.R.U64 R51, R32, 0x10, R33 ;  /* 0x0000001020337819 */ /* 0x000fe20000001221 */
[----:B------:R-:W-:Y:S01]  /*9040*/  HADD2.F32 R35, -RZ, R35.H0_H0 ;  /* 0x20000023ff237230 */ /* 0x000fe20000004100 */
[----:B------:R-:W-:Y:S01]  /*9050*/  SHF.R.U64 R49, R30, 0x10, R31 ;  /* 0x000000101e317819 */ /* 0x000fe2000000121f */
[----:B------:R-:W-:Y:S02]  /*9060*/  HADD2.F32 R37, -RZ, R37.H0_H0 ;  /* 0x20000025ff257230 */ /* 0x000fe40000004100 */
[----:B------:R-:W-:-:S02]  /*9070*/  HADD2.F32 R48, -RZ, R48.H0_H0 ;  /* 0x20000030ff307230 */ /* 0x000fc40000004100 */
        /* <DEDUP_REMOVED lines=15> */
[----:B------:R-:W-:-:S02]  /*9170*/  HADD2.F32 R32, -RZ, R59.H1_H1 ;  /* 0x3000003bff207230 */ /* 0x000fc40000004100 */
[----:B------:R-:W-:Y:S01]  /*9180*/  FFMA.FTZ R35, R7, R36, R52 ;  /* 0x0000002407237223 */ /* 0x000fe20000010034 */
[----:B------:R-:W-:Y:S02]  /*9190*/  HADD2.F32 R33, -RZ, R49.H0_H0 ;  /* 0x20000031ff217230 */ /* 0x000fe40000004100 */
[C---:B------:R-:W-:Y:S01]  /*91a0*/  FMUL.FTZ R37, R31.reuse, R48 ;  /* 0x000000301f257220 */ /* 0x040fe20000410000 */
[----:B------:R-:W-:Y:S02]  /*91b0*/  HADD2.F32 R4, -RZ, R51.H0_H0 ;  /* 0x20000033ff047230 */ /* 0x000fe40000004100 */
[-C--:B------:R-:W-:Y:S01]  /*91c0*/  FMUL.FTZ R31, R31, R32.reuse ;  /* 0x000000201f1f7220 */ /* 0x080fe20000410000 */
[C---:B------:R-:W-:Y:S01]  /*91d0*/  FMUL.FTZ R7, R5.reuse, R33 ;  /* 0x0000002105077220 */ /* 0x040fe20000410000 */
[C---:B------:R-:W-:Y:S01]  /*91e0*/  FFMA.FTZ R37, R30.reuse, R32, -R37 ;  /* 0x000000201e257223 */ /* 0x040fe20000010825 */
[----:B------:R-:W-:Y:S01]  /*91f0*/  FMUL.FTZ R34, R5, R4 ;  /* 0x0000000405227220 */ /* 0x000fe20000410000 */
        /* <DEDUP_REMOVED lines=8> */
.L_x_1486:
[----:B------:R-:W-:Y:S05]  /*9280*/  BSYNC B1 ;  /* 0x0000000000017941 */ /* 0x000fea0003800000 */
.L_x_1485:
[----:B------:R-:W-:Y:S04]  /*9290*/  BSSY B1, `(.L_x_1487) ;  /* 0x000002c000017945 */ /* 0x000fe80003800000 */
[----:B------:R-:W-:Y:S05]  /*92a0*/  @P2 BRA `(.L_x_1488) ;  /* 0x0000000000a82947 */ /* 0x000fea0003800000 */
[----:B01----:R-:W0:Y:S01]  /*92b0*/  LDS.128 R4, [R3+0xf400] ;  /* 0x00f4000003047984 */ /* 0x003e220000000c00 */
[----:B------:R-:W-:Y:S01]  /*92c0*/  SHF.R.U32.HI R32, RZ, 0x10, R27 ;  /* 0x00000010ff207819 */ /* 0x000fe2000001161b */
[--C-:B------:R-:W-:Y:S01]  /*92d0*/  HADD2.F32 R30, -RZ, R47.reuse.H1_H1 ;  /* 0x3000002fff1e7230 */ /* 0x100fe20000004100 */
        /* <DEDUP_REMOVED lines=39> */
.L_x_1488:
[----:B------:R-:W-:Y:S05]  /*9550*/  BSYNC B1 ;  /* 0x0000000000017941 */ /* 0x000fea0003800000 */
.L_x_1487:
        /* <DEDUP_REMOVED lines=44> */
.L_x_1490:
[----:B------:R-:W-:Y:S05]  /*9820*/  BSYNC B1 ;  /* 0x0000000000017941 */ /* 0x000fea0003800000 */
.L_x_1489:
        /* <DEDUP_REMOVED lines=44> */
.L_x_1492:
[----:B------:R-:W-:Y:S05]  /*9af0*/  BSYNC B1 ;  /* 0x0000000000017941 */ /* 0x000fea0003800000 */
.L_x_1491:
        /* <DEDUP_REMOVED lines=44> */
.L_x_1476:
        /* <DEDUP_REMOVED lines=34> */
.L_x_1799:
        /* <DEDUP_REMOVED lines=11> */
[----:B0-----:R-:W-:Y:S02]  /*a090*/  CS2R R14, SRZ ;  /* 0x00000000000e7805 */ /* 0x001fe4000001ff00 */
[----:B------:R-:W-:Y:S02]  /*a0a0*/  CS2R R24, SRZ ;  /* 0x0000000000187805 */ /* 0x000fe4000001ff00 */
[----:B------:R-:W-:Y:S02]  /*a0b0*/  CS2R R26, SRZ ;  /* 0x00000000001a7805 */ /* 0x000fe4000001ff00 */
[----:B------:R-:W-:-:S02]  /*a0c0*/  ISETP.GE.AND P0, PT, R19, R0, PT ;  /* 0x000000001300720c */ /* 0x000fc40003f06270 */
[----:B------:R-:W-:Y:S02]  /*a0d0*/  CS2R R28, SRZ ;  /* 0x00000000001c7805 */ /* 0x000fe4000001ff00 */
[----:B------:R-:W-:Y:S02]  /*a0e0*/  CS2R R30, SRZ ;  /* 0x00000000001e7805 */ /* 0x000fe4000001ff00 */
[----:B------:R-:W-:Y:S02]  /*a0f0*/  CS2R R32, SRZ ;  /* 0x0000000000207805 */ /* 0x000fe4000001ff00 */
[----:B------:R-:W-:Y:S02]  /*a100*/  CS2R R34, SRZ ;  /* 0x0000000000227805 */ /* 0x000fe4000001ff00 */
[----:B-----5:R-:W-:Y:S01]  /*a110*/  LEA.HI R0, R48, R48, RZ, 0x1 ;  /* 0x0000003030007211 */ /* 0x020fe200078f08ff */
[----:B------:R-:W-:Y:S06]  /*a120*/  @P1 BRA `(.L_x_1495) ;  /* 0x0000000000a81947 */ /* 0x000fec0003800000 */
[----:B------:R-:W4:Y:S04]  /*a130*/  LDL R21, [R1+0x2c] ;  /* 0x00002c0001157983 */ /* 0x000f280000100800 */
[----:B------:R-:W4:Y:S01]  /*a140*/  LDL R20, [R1+0x28] ;  /* 0x0000280001147983 */ /* 0x000f220000100800 */
[C---:B------:R-:W-:Y:S01]  /*a150*/  VIADD R3, R136.reuse, 0x10 ;  /* 0x0000001088037836 */ /* 0x040fe20000000000 */
[----:B------:R-:W-:Y:S01]  /*a160*/  ULDC UR4, c[0x0][0x3f4] ;  /* 0x0000fd0000047ab9 */ /* 0x000fe20000000800 */
[C---:B------:R-:W-:Y:S01]  /*a170*/  VIADD R4, R136.reuse, 0x20 ;  /* 0x0000002088047836 */ /* 0x040fe20000000000 */
[----:B------:R-:W-:Y:S02]  /*a180*/  ISETP.GE.AND P1, PT, R136, UR4, PT ;  /* 0x0000000488007c0c */ /* 0x000fe4000bf26270 */
[----:B------:R-:W-:-:S02]  /*a190*/  CS2R R24, SRZ ;  /* 0x0000000000187805 */ /* 0x000fc4000001ff00 */
[----:B------:R-:W-:Y:S02]  /*a1a0*/  ISETP.GE.AND P2, PT, R3, UR4, PT ;  /* 0x0000000403007c0c */ /* 0x000fe4000bf46270 */
[----:B------:R-:W-:Y:S02]  /*a1b0*/  CS2R R26, SRZ ;  /* 0x00000000001a7805 */ /* 0x000fe4000001ff00 */
[----:B------:R-:W-:Y:S02]  /*a1c0*/  ISETP.GE.AND P3, PT, R4, UR4, PT ;  /* 0x0000000404007c0c */ /* 0x000fe4000bf66270 */
[----:B------:R-:W-:Y:S02]  /*a1d0*/  CS2R R28, SRZ ;  /* 0x00000000001c7805 */ /* 0x000fe4000001ff00 */
[----:B------:R-:W-:Y:S02]  /*a1e0*/  CS2R R30, SRZ ;  /* 0x00000000001e7805 */ /* 0x000fe4000001ff00 */
[----:B------:R-:W-:Y:S01]  /*a1f0*/  CS2R R8, SRZ ;  /* 0x0000000000087805 */ /* 0x000fe2000001ff00 */
[----:B--23--:R-:W-:Y:S01]  /*a200*/  @!P1 IMAD.WIDE R12, R136, 0x2, R36 ;  /* 0x00000002880c9825 */ /* 0x00cfe200078e0224 */
[----:B------:R-:W-:-:S02]  /*a210*/  CS2R R10, SRZ ;  /* 0x00000000000a7805 */ /* 0x000fc4000001ff00 */
[----:B------:R-:W-:Y:S02]  /*a220*/  CS2R R32, SRZ ;  /* 0x0000000000207805 */ /* 0x000fe4000001ff00 */
[----:B------:R-:W-:Y:S02]  /*a230*/  CS2R R34, SRZ ;  /* 0x0000000000227805 */ /* 0x000fe4000001ff00 */
[----:B------:R-:W-:Y:S01]  /*a240*/  CS2R R14, SRZ ;  /* 0x00000000000e7805 */ /* 0x000fe2000001ff00 */
[----:B------:R0:W5:Y:S02]  /*a250*/  @!P1 LD.E.128 R24, desc[UR38][R12.64] ;  /* 0x000000260c189980 */ /* 0x000164000c101d00 */
[----:B0-----:R-:W-:Y:S01]  /*a260*/  CS2R R12, SRZ ;  /* 0x00000000000c7805 */ /* 0x001fe2000001ff00 */
[C---:B----4-:R-:W-:Y:S02]  /*a270*/  IMAD.IADD R3, R156.reuse, 0x1, R21 ;  /* 0x000000019c037824 */ /* 0x050fe400078e0215 */
[----:B------:R-:W-:-:S03]  /*a280*/  IMAD.IADD R5, R156, 0x1, R20 ;  /* 0x000000019c057824 */ /* 0x000fc600078e0214 */
[----:B------:R-:W-:Y:S02]  /*a290*/  SHF.R.S32.HI R4, RZ, 0x1f, R3 ;  /* 0x0000001fff047819 */ /* 0x000fe40000011403 */
[----:B------:R-:W-:Y:S02]  /*a2a0*/  SHF.R.S32.HI R6, RZ, 0x1f, R5 ;  /* 0x0000001fff067819 */ /* 0x000fe40000011405 */
[----:B------:R-:W-:Y:S02]  /*a2b0*/  LEA.HI R3, R4, R3, RZ, 0x3 ;  /* 0x0000000304037211 */ /* 0x000fe400078f18ff */
[----:B------:R-:W-:Y:S02]  /*a2c0*/  LEA.HI R6, R6, R5, RZ, 0x3 ;  /* 0x0000000506067211 */ /* 0x000fe400078f18ff */
[----:B------:R-:W-:Y:S02]  /*a2d0*/  SHF.R.S32.HI R3, RZ, 0x3, R3 ;  /* 0x00000003ff037819 */ /* 0x000fe40000011403 */
[----:B------:R-:W-:-:S03]  /*a2e0*/  SHF.R.S32.HI R41, RZ, 0x3, R6 ;  /* 0x00000003ff297819 */ /* 0x000fc60000011406 */
[----:B------:R-:W-:Y:S02]  /*a2f0*/  @!P2 IMAD.SHL.U32 R39, R3, 0x8, RZ ;  /* 0x000000080327a824 */ /* 0x000fe400078e00ff */
[----:B------:R-:W-:Y:S02]  /*a300*/  @!P3 IMAD.SHL.U32 R41, R41, 0x8, RZ ;  /* 0x000000082929b824 */ /* 0x000fe400078e00ff */
[--C-:B------:R-:W-:Y:S01]  /*a310*/  @!P2 IMAD.WIDE R20, R39, 0x2, R36.reuse ;  /* 0x000000022714a825 */ /* 0x100fe200078e0224 */
[----:B------:R-:W-:Y:S02]  /*a320*/  CS2R R4, SRZ ;  /* 0x0000000000047805 */ /* 0x000fe4000001ff00 */
[----:B------:R-:W-:Y:S01]  /*a330*/  CS2R R6, SRZ ;  /* 0x0000000000067805 */ /* 0x000fe2000001ff00 */
        /* <DEDUP_REMOVED lines=9> */
.L_x_1495:
[----:B------:R-:W-:Y:S05]  /*a3d0*/  BSYNC B1 ;  /* 0x0000000000017941 */ /* 0x000fea0003800000 */
.L_x_1494:
        /* <DEDUP_REMOVED lines=10> */
[----:B---3--:R-:W-:Y:S01]  /*a480*/  IMAD.MOV.U32 R36, RZ, RZ, R9 ;  /* 0x000000ffff247224 */ /* 0x008fe200078e0009 */
[----:B------:R-:W-:Y:S01]  /*a490*/  PRMT R67, R21, 0x7610, R67 ;  /* 0x0000761015437816 */ /* 0x000fe20000000043 */
[----:B------:R-:W-:Y:S01]  /*a4a0*/  IMAD.MOV.U32 R21, RZ, RZ, R8 ;  /* 0x000000ffff157224 */ /* 0x000fe200078e0008 */
[----:B------:R-:W0:Y:S01]  /*a4b0*/  SYNCS.PHASECHK.TRANS64.TRYWAIT P1, [R2+URZ+0x2d800], R3 ;  /* 0x02d80003020075a7 */ /* 0x000e22000802017f */
        /* <DEDUP_REMOVED lines=13> */
[----:B--2---:R-:W-:Y:S01]  /*a590*/  IMAD.MOV.U32 R37, RZ, RZ, R25 ;  /* 0x000000ffff257224 */ /* 0x004fe200078e0019 */
        /* <DEDUP_REMOVED lines=19> */
.L_x_1800:
[----:B------:R-:W-:Y:S05]  /*a6d0*/  BSYNC B1 ;  /* 0x0000000000017941 */ /* 0x000fea0003800000 */
.L_x_1496:
[----:B------:R-:W-:Y:S01]  /*a6e0*/  PRMT R48, R0, 0x5410, R20 ;  /* 0x0000541000307816 */ /* 0x000fe20000000014 */
[----:B------:R-:W-:Y:S06]  /*a6f0*/  @P0 BRA `(.L_x_1482) ;  /* 0x0000001400240947 */ /* 0x000fec0003800000 */
[----:B------:R1:W5:Y:S01]  /*a700*/  LDL R71, [R1+0x8] ;  /* 0x0000080001477983 */ /* 0x0003620000100800 */
[----:B0-----:R-:W0:Y:S03]  /*a710*/  LDC R3, c[0x0][0x3f4] ;  /* 0x0000fd00ff037b82 */ /* 0x001e260000000800 */
        /* <DEDUP_REMOVED lines=11> */
[----:B-----5:R-:W-:Y:S02]  /*a7d0*/  LOP3.LUT R20, R71, 0x18, R136, 0xf8, !PT ;  /* 0x0000001847147812 */ /* 0x020fe400078ef888 */
[----:B------:R-:W-:Y:S02]  /*a7e0*/  LOP3.LUT R0, R0, 0xfffffffe, RZ, 0xc0, !PT ;  /* 0xfffffffe00007812 */ /* 0x000fe400078ec0ff */
[----:B------:R-:W-:Y:S02]  /*a7f0*/  LOP3.LUT R20, R20, R69, RZ, 0x3c, !PT ;  /* 0x0000004514147212 */ /* 0x000fe400078e3cff */
[--C-:B------:R-:W-:Y:S01]  /*a800*/  SHF.R.U64 R24, R24, 0x10, R25.reuse ;  /* 0x0000001018187819 */ /* 0x100fe20000001219 */
[----:B------:R-:W-:Y:S01]  /*a810*/  IMAD.IADD R0, R45, 0x1, -R0 ;  /* 0x000000012d007824 */ /* 0x000fe200078e0a00 */
[----:B------:R-:W-:Y:S01]  /*a820*/  SHF.R.U32.HI R64, RZ, 0x10, R25 ;  /* 0x00000010ff407819 */ /* 0x000fe20000011619 */
[----:B------:R-:W-:Y:S01]  /*a830*/  IMAD.IADD R36, R70, 0x1, R20 ;  /* 0x0000000146247824 */ /* 0x000fe200078e0214 */
[----:B------:R-:W-:-:S02]  /*a840*/  SHF.R.U64 R25, R4, 0x10, R5 ;  /* 0x0000001004197819 */ /* 0x000fc40000001205 */
[----:B------:R-:W-:Y:S02]  /*a850*/  LEA.HI R0, R3, R0, RZ, 0x1d ;  /* 0x0000000003007211 */ /* 0x000fe400078fe8ff */
[----:B------:R-:W-:Y:S01]  /*a860*/  SHF.R.U32.HI R63, RZ, 0x10, R5 ;  /* 0x00000010ff3f7819 */ /* 0x000fe20000011605 */
[----:B------:R-:W-:Y:S01]  /*a870*/  HADD2.F32 R25, -RZ, R25.H0_H0 ;  /* 0x20000019ff197230 */ /* 0x000fe20000004100 */
[----:B------:R-:W-:Y:S02]  /*a880*/  SHF.R.S32.HI R37, RZ, 0x1f, R0 ;  /* 0x0000001fff257819 */ /* 0x000fe40000011400 */
[----:B------:R-:W-:Y:S01]  /*a890*/  SHF.R.U64 R5, R6, 0x10, R7 ;  /* 0x0000001006057819 */ /* 0x000fe20000001207 */
[----:B------:R-:W-:Y:S01]  /*a8a0*/  HADD2.F32 R63, -RZ, R63.H0_H0 ;  /* 0x2000003fff3f7230 */ /* 0x000fe20000004100 */
[----:B------:R-:W-:Y:S01]  /*a8b0*/  LEA.HI R37, R37, R0, RZ, 0x2 ;  /* 0x0000000025257211 */ /* 0x000fe200078f10ff */
[----:B------:R-:W-:Y:S01]  /*a8c0*/  IMAD.SHL.U32 R0, R0, 0x8, RZ ;  /* 0x0000000800007824 */ /* 0x000fe200078e00ff */
[----:B------:R-:W-:-:S02]  /*a8d0*/  SHF.R.U64 R4, R26, 0x10, R27 ;  /* 0x000000101a047819 */ /* 0x000fc4000000121b */
[----:B------:R-:W-:Y:S02]  /*a8e0*/  SHF.R.S32.HI R37, RZ, 0x2, R37 ;  /* 0x00000002ff257819 */ /* 0x000fe40000011425 */
[----:B------:R-:W-:Y:S02]  /*a8f0*/  LOP3.LUT R20, R71, 0x18, R0, 0xf8, !PT ;  /* 0x0000001847147812 */ /* 0x000fe400078ef800 */
[----:B------:R-:W-:Y:S01]  /*a900*/  LEA R0, R36, UR40, 0x1 ;  /* 0x0000002824007c11 */ /* 0x000fe2000f8e08ff */
[----:B------:R-:W-:Y:S01]  /*a910*/  IMAD R40, R37, 0x1800, R70 ;  /* 0x0000180025287824 */ /* 0x000fe200078e0246 */
[----:B------:R-:W-:Y:S02]  /*a920*/  LOP3.LUT R41, R20, R69, RZ, 0x3c, !PT ;  /* 0x0000004514297212 */ /* 0x000fe400078e3cff */
[----:B------:R-:W-:Y:S01]  /*a930*/  SHF.R.U32.HI R26, RZ, 0x10, R27 ;  /* 0x00000010ff1a7819 */ /* 0x000fe2000001161b */
[----:B------:R-:W0:Y:S01]  /*a940*/  LDS.128 R36, [R0] ;  /* 0x0000000000247984 */ /* 0x000e220000000c00 */
[----:B------:R-:W-:Y:S01]  /*a950*/  SHF.R.U32.HI R53, RZ, 0x10, R7 ;  /* 0x00000010ff357819 */ /* 0x000fe20000011607 */
[----:B------:R-:W-:-:S02]  /*a960*/  IMAD.IADD R41, R40, 0x1, R41 ;  /* 0x0000000128297824 */ /* 0x000fc400078e0229 */
[----:B------:R-:W-:Y:S02]  /*a970*/  HADD2.F32 R26, -RZ, R26.H0_H0 ;  /* 0x2000001aff1a7230 */ /* 0x000fe40000004100 */
[----:B------:R-:W-:-:S05]  /*a980*/  IMAD R20, R41, 0x2, R2 ;  /* 0x0000000229147824 */ /* 0x000fca00078e0202 */
[----:B----4-:R-:W1:Y:S01]  /*a990*/  LDS.128 R40, [R20+0xc400] ;  /* 0x00c4000014287984 */ /* 0x010e620000000c00 */
[--C-:B0-----:R-:W-:Y:S02]  /*a9a0*/  HADD2.F32 R27, -RZ, R37.reuse.H0_H0 ;  /* 0x20000025ff1b7230 */ /* 0x101fe40000004100 */
[----:B------:R-:W-:Y:S02]  /*a9b0*/  HADD2.F32 R54, -RZ, R37.H1_H1 ;  /* 0x30000025ff367230 */ /* 0x000fe40000004100 */
[----:B------:R-:W-:Y:S02]  /*a9c0*/  HADD2.F32 R37, -RZ, R55.H0_H0 ;  /* 0x20000037ff257230 */ /* 0x000fe40000004100 */
[----:B------:R-:W-:Y:S02]  /*a9d0*/  HADD2.F32 R57, -RZ, R36.H0_H0 ;  /* 0x20000024ff397230 */ /* 0x000fe40000004100 */
[----:B------:R-:W-:Y:S02]  /*a9e0*/  HADD2.F32 R45, -RZ, R38.H0_H0 ;  /* 0x20000026ff2d7230 */ /* 0x000fe40000004100 */
[----:B------:R-:W-:-:S02]  /*a9f0*/  HADD2.F32 R7, -RZ, R39.H0_H0 ;  /* 0x20000027ff077230 */ /* 0x000fc40000004100 */
[--C-:B-1----:R-:W-:Y:S02]  /*aa00*/  HADD2.F32 R6, -RZ, R41.reuse.H0_H0 ;  /* 0x20000029ff067230 */ /* 0x102fe40000004100 */
[----:B------:R-:W-:Y:S02]  /*aa10*/  HADD2.F32 R59, -RZ, R41.H1_H1 ;  /* 0x30000029ff3b7230 */ /* 0x000fe40000004100 */
[--C-:B------:R-:W-:Y:S02]  /*aa20*/  HADD2.F32 R56, -RZ, R43.reuse.H0_H0 ;  /* 0x2000002bff387230 */ /* 0x100fe40000004100 */
[C---:B------:R-:W-:Y:S01]  /*aa30*/  FMUL.FTZ R62, R6.reuse, R61 ;  /* 0x0000003d063e7220 */ /* 0x040fe20000410000 */
[----:B------:R-:W-:Y:S02]  /*aa40*/  HADD2.F32 R55, -RZ, R43.H1_H1 ;  /* 0x3000002bff377230 */ /* 0x000fe40000004100 */
[----:B------:R-:W-:Y:S01]  /*aa50*/  FMUL.FTZ R66, R6, R37 ;  /* 0x0000002506427220 */ /* 0x000fe20000410000 */
[----:B------:R-:W-:-:S02]  /*aa60*/  HADD2.F32 R43, -RZ, R64.H0_H0 ;  /* 0x20000040ff2b7230 */ /* 0x000fc40000004100 */
[----:B------:R-:W-:Y:S01]  /*aa70*/  FFMA.FTZ R6, R27, R37, -R62 ;  /* 0x000000251b067223 */ /* 0x000fe2000001083e */
[----:B------:R-:W-:Y:S02]  /*aa80*/  HADD2.F32 R41, -RZ, R40.H0_H0 ;  /* 0x20000028ff297230 */ /* 0x000fe40000004100 */
[----:B------:R-:W-:Y:S01]  /*aa90*/  FMUL.FTZ R65, R59, R63 ;  /* 0x0000003f3b417220 */ /* 0x000fe20000410000 */
[----:B------:R-:W-:Y:S02]  /*aaa0*/  HADD2.F32 R64, -RZ, R58.H1_H1 ;  /* 0x3000003aff407230 */ /* 0x000fe40000004100 */
[----:B------:R-:W-:Y:S01]  /*aab0*/  FFMA.FTZ R37, R27, R61, R66 ;  /* 0x0000003d1b257223 */ /* 0x000fe20000010042 */
[----:B------:R-:W-:Y:S02]  /*aac0*/  HADD2.F32 R62, -RZ, R67.H1_H1 ;  /* 0x30000043ff3e7230 */ /* 0x000fe40000004100 */
[-C--:B------:R-:W-:Y:S01]  /*aad0*/  FMUL.FTZ R59, R59, R43.reuse ;  /* 0x0000002b3b3b7220 */ /* 0x080fe20000410000 */
[----:B------:R-:W-:Y:S01]  /*aae0*/  FFMA.FTZ R27, R54, R43, -R65 ;  /* 0x0000002b361b7223 */ /* 0x000fe20000010841 */
[----:B------:R-:W-:Y:S01]  /*aaf0*/  FMUL.FTZ R66, R41, R64 ;  /* 0x0000004029427220 */ /* 0x000fe20000410000 */
[----:B------:R-:W-:-:S02]  /*ab00*/  HADD2.F32 R60, -RZ, R42.H0_H0 ;  /* 0x2000002aff3c7230 */ /* 0x000fc40000004100 */
[-C--:B------:R-:W-:Y:S01]  /*ab10*/  FMUL.FTZ R43, R41, R62.reuse ;  /* 0x0000003e292b7220 */ /* 0x080fe20000410000 */
[----:B------:R-:W-:Y:S01]  /*ab20*/  FFMA.FTZ R54, R54, R63, R59 ;  /* 0x0000003f36367223 */ /* 0x000fe2000001003b */
[----:B------:R-:W-:Y:S02]  /*ab30*/  HADD2.F32 R61, -RZ, R67.H0_H0 ;  /* 0x20000043ff3d7230 */ /* 0x000fe40000004100 */
[C---:B------:R-:W-:Y:S01]  /*ab40*/  FFMA.FTZ R41, R57.reuse, R62, -R66 ;  /* 0x0000003e39297223 */ /* 0x040fe20000010842 */
[--C-:B------:R-:W-:Y:S02]  /*ab50*/  HADD2.F32 R59, -RZ, R68.reuse.H0_H0 ;  /* 0x20000044ff3b7230 */ /* 0x100fe40000004100 */
[----:B------:R-:W-:Y:S01]  /*ab60*/  FFMA.FTZ R43, R57, R64, R43 ;  /* 0x00000040392b7223 */ /* 0x000fe2000001002b */
[----:B------:R-:W-:Y:S02]  /*ab70*/  HADD2.F32 R57, -RZ, R68.H1_H1 ;  /* 0x30000044ff397230 */ /* 0x000fe40000004100 */
[----:B------:R-:W-:Y:S01]  /*ab80*/  FMUL.FTZ R62, R60, R61 ;  /* 0x0000003d3c3e7220 */ /* 0x000fe20000410000 */
[----:B------:R-:W-:-:S02]  /*ab90*/  HADD2.F32 R58, -RZ, R58.H0_H0 ;  /* 0x2000003aff3a7230 */ /* 0x000fc40000004100 */
[----:B------:R-:W-:Y:S01]  /*aba0*/  FMUL.FTZ R64, R60, R59 ;  /* 0x0000003b3c407220 */ /* 0x000fe20000410000 */
[----:B------:R-:W-:Y:S02]  /*abb0*/  HADD2.F32 R60, -RZ, R53.H0_H0 ;  /* 0x20000035ff3c7230 */ /* 0x000fe40000004100 */
[C---:B------:R-:W-:Y:S01]  /*abc0*/  FMUL.FTZ R53, R56.reuse, R57 ;  /* 0x0000003938357220 */ /* 0x040fe20000410000 */
[----:B------:R-:W-:Y:S02]  /*abd0*/  HADD2.F32 R39, -RZ, R39.H1_H1 ;  /* 0x30000027ff277230 */ /* 0x000fe40000004100 */
[----:B------:R-:W-:Y:S01]  /*abe0*/  FMUL.FTZ R66, R56, R58 ;  /* 0x0000003a38427220 */ /* 0x000fe20000410000 */
[C---:B------:R-:W-:Y:S01]  /*abf0*/  FFMA.FTZ R62, R45.reuse, R59, -R62 ;  /* 0x0000003b2d3e7223 */ /* 0x040fe2000001083e */
[----:B------:R-:W-:Y:S01]  /*ac00*/  FFMA.FTZ R64, R45, R61, R64 ;  /* 0x0000003d2d407223 */ /* 0x000fe20000010040 */
[----:B------:R-:W-:Y:S02]  /*ac10*/  HADD2.F32 R40, -RZ, R40.H1_H1 ;  /* 0x30000028ff287230 */ /* 0x000fe40000004100 */
[----:B------:R-:W-:Y:S01]  /*ac20*/  FMUL.FTZ R56, R55, R60 ;  /* 0x0000003c37387220 */ /* 0x000fe20000410000 */
[----:B------:R-:W-:-:S02]  /*ac30*/  HADD2.F32 R42, -RZ, R42.H1_H1 ;  /* 0x3000002aff2a7230 */ /* 0x000fc40000004100 */
[C---:B------:R-:W-:Y:S01]  /*ac40*/  FFMA.FTZ R66, R7.reuse, R57, -R66 ;  /* 0x0000003907427223 */ /* 0x040fe20000010842 */
[----:B------:R-:W-:Y:S01]  /*ac50*/  FFMA.FTZ R58, R7, R58, R53 ;  /* 0x0000003a073a7223 */ /* 0x000fe20000010035 */
[-C--:B------:R-:W-:Y:S01]  /*ac60*/  FMUL.FTZ R68, R55, R26.reuse ;  /* 0x0000001a37447220 */ /* 0x080fe20000410000 */
[----:B------:R-:W-:Y:S02]  /*ac70*/  HADD2.F32 R45, -RZ, R5.H0_H0 ;  /* 0x20000005ff2d7230 */ /* 0x000fe40000004100 */
[C---:B------:R-:W-:Y:S01]  /*ac80*/  FFMA.FTZ R55, R39.reuse, R26, -R56 ;  /* 0x0000001a27377223 */ /* 0x040fe20000010838 */
[----:B------:R-:W-:Y:S02]  /*ac90*/  HADD2.F32 R7, -RZ, R24.H0_H0 ;  /* 0x20000018ff077230 */ /* 0x000fe40000004100 */
[----:B------:R-:W-:Y:S01]  /*aca0*/  FFMA.FTZ R57, R39, R60, R68 ;  /* 0x0000003c27397223 */ /* 0x000fe20000010044 */
[----:B------:R-:W-:Y:S02]  /*acb0*/  HADD2.F32 R5, -RZ, R4.H0_H0 ;  /* 0x20000004ff057230 */ /* 0x000fe40000004100 */
[----:B------:R-:W-:Y:S01]  /*acc0*/  FMUL.FTZ R39, R40, R25 ;  /* 0x0000001928277220 */ /* 0x000fe20000410000 */
[----:B------:R-:W-:-:S02]  /*acd0*/  HADD2.F32 R36, -RZ, R36.H1_H1 ;  /* 0x30000024ff247230 */ /* 0x000fc40000004100 */
        /* <DEDUP_REMOVED lines=18> */
.L_x_1499:
[----:B------:R-:W-:Y:S05]  /*ae00*/  BSYNC B1 ;  /* 0x0000000000017941 */ /* 0x000fea0003800000 */
.L_x_1498:
[----:B------:R-:W-:Y:S04]  /*ae10*/  BSSY B1, `(.L_x_1500) ;  /* 0x000006c000017945 */ /* 0x000fe80003800000 */
[----:B------:R-:W-:Y:S05]  /*ae20*/  @P1 BRA `(.L_x_1501) ;  /* 0x0000000400a81947 */ /* 0x000fea0003800000 */
[----:B0-----:R-:W2:Y:S01]  /*ae30*/  LDL R0, [R1+0x2c] ;  /* 0x00002c0001007983 */ /* 0x001ea20000100800 */
[--C-:B------:R-:W-:Y:S01]  /*ae40*/  SHF.R.U64 R28, R28, 0x10, R29.reuse ;  /* 0x000000101c1c7819 */ /* 0x100fe2000000121d */
[--C-:B------:R-:W-:Y:S01]  /*ae50*/  HADD2.F32 R40, -RZ, R52.reuse.H1_H1 ;  /* 0x30000034ff287230 */ /* 0x100fe20000004100 */
[----:B----4-:R-:W-:Y:S01]  /*ae60*/  SHF.R.U32.HI R43, RZ, 0x10, R29 ;  /* 0x00000010ff2b7819 */ /* 0x010fe2000001161d */
[----:B------:R-:W-:Y:S01]  /*ae70*/  HADD2.F32 R52, -RZ, R52.H0_H0 ;  /* 0x20000034ff347230 */ /* 0x000fe20000004100 */
[----:B------:R-:W-:Y:S02]  /*ae80*/  SHF.R.U64 R29, R8, 0x10, R9 ;  /* 0x00000010081d7819 */ /* 0x000fe40000001209 */
[--C-:B------:R-:W-:Y:S02]  /*ae90*/  SHF.R.U64 R8, R30, 0x10, R31.reuse ;  /* 0x000000101e087819 */ /* 0x100fe4000000121f */
[----:B------:R-:W-:Y:S01]  /*aea0*/  SHF.R.U32.HI R55, RZ, 0x10, R31 ;  /* 0x00000010ff377819 */ /* 0x000fe2000001161f */
[----:B------:R-:W-:Y:S01]  /*aeb0*/  HADD2.F32 R29, -RZ, R29.H0_H0 ;  /* 0x2000001dff1d7230 */ /* 0x000fe20000004100 */
[----:B------:R-:W-:-:S02]  /*aec0*/  SHF.R.U32.HI R41, RZ, 0x10, R9 ;  /* 0x00000010ff297819 */ /* 0x000fc40000011609 */
[--C-:B------:R-:W-:Y:S02]  /*aed0*/  SHF.R.U64 R9, R10, 0x10, R11.reuse ;  /* 0x000000100a097819 */ /* 0x100fe4000000120b */
[----:B------:R-:W-:Y:S01]  /*aee0*/  SHF.R.U32.HI R53, RZ, 0x10, R11 ;  /* 0x00000010ff357819 */ /* 0x000fe2000001160b */
[----:B------:R-:W-:Y:S02]  /*aef0*/  HADD2.F32 R41, -RZ, R41.H0_H0 ;  /* 0x20000029ff297230 */ /* 0x000fe40000004100 */
        /* <DEDUP_REMOVED lines=15> */
[----:B------:R-:W-:-:S02]  /*aff0*/  LOP3.LUT R4, R71, 0x18, R0, 0xf8, !PT ;  /* 0x0000001847047812 */ /* 0x000fc400078ef800 */
[----:B------:R-:W-:Y:S01]  /*b000*/  LEA R0, R6, UR40, 0x1 ;  /* 0x0000002806007c11 */ /* 0x000fe2000f8e08ff */
[----:B------:R-:W-:Y:S01]  /*b010*/  IMAD R20, R5, 0x1800, R70 ;  /* 0x0000180005147824 */ /* 0x000fe200078e0246 */
[----:B------:R-:W-:-:S03]  /*b020*/  LOP3.LUT R25, R4, R69, RZ, 0x3c, !PT ;  /* 0x0000004504197212 */ /* 0x000fc600078e3cff */
[----:B------:R-:W0:Y:S02]  /*b030*/  LDS.128 R4, [R0] ;  /* 0x0000000000047984 */ /* 0x000e240000000c00 */
        /* <DEDUP_REMOVED lines=11> */
[--C-:B------:R-:W-:Y:S02]  /*b0f0*/  HADD2.F32 R38, -RZ, R27.reuse.H0_H0 ;  /* 0x2000001bff267230 */ /* 0x100fe40000004100 */
[C---:B------:R-:W-:Y:S01]  /*b100*/  FMUL.FTZ R42, R7.reuse, R52 ;  /* 0x00000034072a7220 */ /* 0x040fe20000410000 */
[-C--:B------:R-:W-:Y:S01]  /*b110*/  FMUL.FTZ R54, R7, R40.reuse ;  /* 0x0000002807367220 */ /* 0x080fe20000410000 */
[----:B------:R-:W-:Y:S02]  /*b120*/  HADD2.F32 R39, -RZ, R27.H1_H1 ;  /* 0x3000001bff277230 */ /* 0x000fe40000004100 */
[----:B------:R-:W-:Y:S01]  /*b130*/  FFMA.FTZ R7, R11, R40, -R42 ;  /* 0x000000280b077223 */ /* 0x000fe2000001082a */
[----:B------:R-:W-:-:S02]  /*b140*/  HADD2.F32 R40, -RZ, R43.H0_H0 ;  /* 0x2000002bff287230 */ /* 0x000fc40000004100 */
[----:B------:R-:W-:Y:S01]  /*b150*/  FMUL.FTZ R43, R37, R41 ;  /* 0x00000029252b7220 */ /* 0x000fe20000410000 */
[----:B------:R-:W-:Y:S02]  /*b160*/  HADD2.F32 R42, -RZ, R50.H0_H0 ;  /* 0x20000032ff2a7230 */ /* 0x000fe40000004100 */
[----:B------:R-:W-:Y:S01]  /*b170*/  FFMA.FTZ R54, R11, R52, R54 ;  /* 0x000000340b367223 */ /* 0x000fe20000010036 */
[----:B------:R-:W-:Y:S02]  /*b180*/  HADD2.F32 R11, -RZ, R51.H1_H1 ;  /* 0x30000033ff0b7230 */ /* 0x000fe40000004100 */
[-C--:B------:R-:W-:Y:S01]  /*b190*/  FMUL.FTZ R45, R37, R40.reuse ;  /* 0x00000028252d7220 */ /* 0x080fe20000410000 */
[----:B------:R-:W-:Y:S01]  /*b1a0*/  FFMA.FTZ R52, R30, R40, -R43 ;  /* 0x000000281e347223 */ /* 0x000fe2000001082b */
[C---:B------:R-:W-:Y:S01]  /*b1b0*/  FMUL.FTZ R40, R38.reuse, R42 ;  /* 0x0000002a26287220 */ /* 0x040fe20000410000 */
[----:B------:R-:W-:Y:S02]  /*b1c0*/  HADD2.F32 R37, -RZ, R53.H0_H0 ;  /* 0x20000035ff257230 */ /* 0x000fe40000004100 */
[----:B------:R-:W-:Y:S01]  /*b1d0*/  FMUL.FTZ R43, R38, R11 ;  /* 0x0000000b262b7220 */ /* 0x000fe20000410000 */
[----:B------:R-:W-:Y:S01]  /*b1e0*/  FFMA.FTZ R45, R30, R41, R45 ;  /* 0x000000291e2d7223 */ /* 0x000fe2000001002d */
[----:B------:R-:W-:Y:S01]  /*b1f0*/  FFMA.FTZ R41, R31, R11, -R40 ;  /* 0x0000000b1f297223 */ /* 0x000fe20000010828 */
[----:B------:R-:W-:-:S02]  /*b200*/  HADD2.F32 R11, -RZ, R55.H0_H0 ;  /* 0x20000037ff0b7230 */ /* 0x000fc40000004100 */
[----:B------:R-:W-:Y:S01]  /*b210*/  FFMA.FTZ R43, R31, R42, R43 ;  /* 0x0000002a1f2b7223 */ /* 0x000fe2000001002b */
[----:B------:R-:W-:Y:S02]  /*b220*/  HADD2.F32 R25, -RZ, R24.H0_H0 ;  /* 0x20000018ff197230 */ /* 0x000fe40000004100 */
[C---:B------:R-:W-:Y:S01]  /*b230*/  FMUL.FTZ R53, R39.reuse, R37 ;  /* 0x0000002527357220 */ /* 0x040fe20000410000 */
[----:B------:R-:W-:Y:S02]  /*b240*/  HADD2.F32 R50, -RZ, R50.H1_H1 ;  /* 0x30000032ff327230 */ /* 0x000fe40000004100 */
[-C--:B------:R-:W-:Y:S01]  /*b250*/  FMUL.FTZ R39, R39, R11.reuse ;  /* 0x0000000b27277220 */ /* 0x080fe20000410000 */
[----:B------:R-:W-:Y:S02]  /*b260*/  HADD2.F32 R31, -RZ, R49.H0_H0 ;  /* 0x20000031ff1f7230 */ /* 0x000fe40000004100 */
[----:B------:R-:W-:Y:S01]  /*b270*/  FFMA.FTZ R42, R36, R11, -R53 ;  /* 0x0000000b242a7223 */ /* 0x000fe20000010835 */
[----:B------:R-:W-:-:S02]  /*b280*/  HADD2.F32 R27, -RZ, R26.H0_H0 ;  /* 0x2000001aff1b7230 */ /* 0x000fc40000004100 */
[CC--:B------:R-:W-:Y:S01]  /*b290*/  FMUL.FTZ R40, R25.reuse, R50.reuse ;  /* 0x0000003219287220 */ /* 0x0c0fe20000410000 */
[----:B------:R-:W-:Y:S02]  /*b2a0*/  HADD2.F32 R38, -RZ, R49.H1_H1 ;  /* 0x30000031ff267230 */ /* 0x000fe40000004100 */
[----:B------:R-:W-:Y:S01]  /*b2b0*/  FMUL.FTZ R11, R25, R31 ;  /* 0x0000001f190b7220 */ /* 0x000fe20000410000 */
[----:B------:R-:W-:Y:S02]  /*b2c0*/  HADD2.F32 R30, -RZ, R51.H0_H0 ;  /* 0x20000033ff1e7230 */ /* 0x000fe40000004100 */
[----:B------:R-:W-:Y:S01]  /*b2d0*/  FFMA.FTZ R56, R36, R37, R39 ;  /* 0x0000002524387223 */ /* 0x000fe20000010027 */
[C---:B------:R-:W-:Y:S01]  /*b2e0*/  FFMA.FTZ R40, R10.reuse, R31, R40 ;  /* 0x0000001f0a287223 */ /* 0x040fe20000010028 */
[----:B------:R-:W-:Y:S01]  /*b2f0*/  FFMA.FTZ R50, R10, R50, -R11 ;  /* 0x000000320a327223 */ /* 0x000fe2000001080b */
[----:B------:R-:W-:Y:S02]  /*b300*/  HADD2.F32 R24, -RZ, R24.H1_H1 ;  /* 0x30000018ff187230 */ /* 0x000fe40000004100 */
        /* <DEDUP_REMOVED lines=28> */
.L_x_1501:
[----:B------:R-:W-:Y:S05]  /*b4d0*/  BSYNC B1 ;  /* 0x0000000000017941 */ /* 0x000fea0003800000 */
.L_x_1500:
[----:B------:R-:W-:Y:S05]  /*b4e0*/  @P2 BRA `(.L_x_1482) ;  /* 0x0000000400a82947 */ /* 0x000fea0003800000 */
[----:B01----:R-:W2:Y:S01]  /*b4f0*/  LDL R0, [R1+0x28] ;  /* 0x0000280001007983 */ /* 0x003ea20000100800 */
[----:B------:R-:W-:Y:S01]  /*b500*/  SHF.R.U32.HI R28, RZ, 0x10, R13 ;  /* 0x00000010ff1c7819 */ /* 0x000fe2000001160d */
[----:B------:R-:W-:Y:S01]  /*b510*/  HADD2.F32 R27, -RZ, R47.H1_H1 ;  /* 0x3000002fff1b7230 */ /* 0x000fe20000004100 */
[----:B------:R-:W-:Y:S01]  /*b520*/  SHF.R.U32.HI R30, RZ, 0x10, R33 ;  /* 0x00000010ff1e7819 */ /* 0x000fe20000011621 */
[----:B------:R-:W-:Y:S01]  /*b530*/  HADD2.F32 R29, -RZ, R21.H1_H1 ;  /* 0x30000015ff1d7230 */ /* 0x000fe20000004100 */
[----:B------:R-:W-:Y:S01]  /*b540*/  SHF.R.U64 R36, R12, 0x10, R13 ;  /* 0x000000100c247819 */ /* 0x000fe2000000120d */
[----:B------:R-:W-:Y:S01]  /*b550*/  HADD2.F32 R28, -RZ, R28.H0_H0 ;  /* 0x2000001cff1c7230 */ /* 0x000fe20000004100 */
[----:B------:R-:W-:Y:S02]  /*b560*/  SHF.R.U64 R38, R32, 0x10, R33 ;  /* 0x0000001020267819 */ /* 0x000fe40000001221 */
[----:B------:R-:W-:Y:S02]  /*b570*/  SHF.R.U32.HI R32, RZ, 0x10, R15 ;  /* 0x00000010ff207819 */ /* 0x000fe4000001160f */
[----:B------:R-:W-:-:S02]  /*b580*/  SHF.R.U64 R37, R34, 0x10, R35 ;  /* 0x0000001022257819 */ /* 0x000fc40000001223 */
        /* <DEDUP_REMOVED lines=17> */
[----:B------:R-:W-:Y:S02]  /*b6a0*/  LOP3.LUT R3, R71, 0x18, R3, 0xf8, !PT ;  /* 0x0000001847037812 */ /* 0x000fe400078ef803 */
        /* <DEDUP_REMOVED lines=20> */
[C---:B------:R-:W-:Y:S01]  /*b7f0*/  FFMA.FTZ R31, R12.reuse, R27, -R31 ;  /* 0x0000001b0c1f7223 */ /* 0x040fe2000001081f */
[----:B------:R-:W-:Y:S01]  /*b800*/  FFMA.FTZ R33, R12, R29, R33 ;  /* 0x0000001d0c217223 */ /* 0x000fe20000010021 */
[----:B------:R-:W-:-:S02]  /*b810*/  HADD2.F32 R27, -RZ, R46.H1_H1 ;  /* 0x3000002eff1b7230 */ /* 0x000fc40000004100 */
[-C--:B------:R-:W-:Y:S01]  /*b820*/  FMUL.FTZ R24, R24, R20.reuse ;  /* 0x0000001418187220 */ /* 0x080fe20000410000 */
[----:B------:R-:W-:Y:S02]  /*b830*/  HADD2.F32 R12, -RZ, R48.H1_H1 ;  /* 0x30000030ff0c7230 */ /* 0x000fe40000004100 */
[----:B------:R-:W-:Y:S01]  /*b840*/  FFMA.FTZ R30, R13, R20, -R30 ;  /* 0x000000140d1e7223 */ /* 0x000fe2000001081e */
[----:B------:R-:W-:Y:S02]  /*b850*/  HADD2.F32 R20, -RZ, R32.H0_H0 ;  /* 0x20000020ff147230 */ /* 0x000fe40000004100 */
[C---:B------:R-:W-:Y:S01]  /*b860*/  FMUL.FTZ R29, R25.reuse, R27 ;  /* 0x0000001b191d7220 */ /* 0x040fe20000410000 */
[----:B------:R-:W-:Y:S02]  /*b870*/  HADD2.F32 R26, -RZ, R11.H1_H1 ;  /* 0x3000000bff1a7230 */ /* 0x000fe40000004100 */
[----:B------:R-:W-:Y:S01]  /*b880*/  FMUL.FTZ R32, R25, R12 ;  /* 0x0000000c19207220 */ /* 0x000fe20000410000 */
[----:B------:R-:W-:Y:S01]  /*b890*/  FFMA.FTZ R28, R13, R28, R24 ;  /* 0x0000001c0d1c7223 */ /* 0x000fe20000010018 */
[----:B------:R-:W-:-:S02]  /*b8a0*/  HADD2.F32 R13, -RZ, R34.H0_H0 ;  /* 0x20000022ff0d7230 */ /* 0x000fc40000004100 */
[C---:B------:R-:W-:Y:S01]  /*b8b0*/  FFMA.FTZ R29, R14.reuse, R12, -R29 ;  /* 0x0000000c0e1d7223 */ /* 0x040fe2000001081d */
[----:B------:R-:W-:Y:S01]  /*b8c0*/  FFMA.FTZ R32, R14, R27, R32 ;  /* 0x0000001b0e207223 */ /* 0x000fe20000010020 */
[----:B------:R-:W-:Y:S02]  /*b8d0*/  HADD2.F32 R9, -RZ, R8.H0_H0 ;  /* 0x20000008ff097230 */ /* 0x000fe40000004100 */
[C---:B------:R-:W-:Y:S01]  /*b8e0*/  FMUL.FTZ R24, R26.reuse, R20 ;  /* 0x000000141a187220 */ /* 0x040fe20000410000 */
[----:B------:R-:W-:Y:S02]  /*b8f0*/  HADD2.F32 R14, -RZ, R21.H0_H0 ;  /* 0x20000015ff0e7230 */ /* 0x000fe40000004100 */
[-C--:B------:R-:W-:Y:S01]  /*b900*/  FMUL.FTZ R34, R26, R13.reuse ;  /* 0x0000000d1a227220 */ /* 0x080fe20000410000 */
[----:B------:R-:W-:Y:S02]  /*b910*/  HADD2.F32 R12, -RZ, R47.H0_H0 ;  /* 0x2000002fff0c7230 */ /* 0x000fe40000004100 */
[----:B------:R-:W-:Y:S01]  /*b920*/  FFMA.FTZ R26, R15, R13, -R24 ;  /* 0x0000000d0f1a7223 */ /* 0x000fe20000010818 */
[----:B------:R-:W-:-:S02]  /*b930*/  HADD2.F32 R11, -RZ, R10.H0_H0 ;  /* 0x2000000aff0b7230 */ /* 0x000fc40000004100 */
[C---:B------:R-:W-:Y:S01]  /*b940*/  FMUL.FTZ R24, R9.reuse, R14 ;  /* 0x0000000e09187220 */ /* 0x040fe20000410000 */
[----:B------:R-:W-:Y:S02]  /*b950*/  HADD2.F32 R46, -RZ, R46.H0_H0 ;  /* 0x2000002eff2e7230 */ /* 0x000fe40000004100 */
[----:B------:R-:W-:Y:S01]  /*b960*/  FMUL.FTZ R9, R9, R12 ;  /* 0x0000000c09097220 */ /* 0x000fe20000410000 */
[----:B------:R-:W-:Y:S02]  /*b970*/  HADD2.F32 R48, -RZ, R48.H0_H0 ;  /* 0x20000030ff307230 */ /* 0x000fe40000004100 */
[----:B------:R-:W-:Y:S01]  /*b980*/  FFMA.FTZ R27, R15, R20, R34 ;  /* 0x000000140f1b7223 */ /* 0x000fe20000010022 */
[----:B------:R-:W-:Y:S01]  /*b990*/  FFMA.FTZ R24, R5, R12, -R24 ;  /* 0x0000000c05187223 */ /* 0x000fe20000010818 */
[C---:B------:R-:W-:Y:S01]  /*b9a0*/  FMUL.FTZ R20, R11.reuse, R46 ;  /* 0x0000002e0b147220 */ /* 0x040fe20000410000 */
[----:B------:R-:W-:Y:S02]  /*b9b0*/  HADD2.F32 R8, -RZ, R8.H1_H1 ;  /* 0x30000008ff087230 */ /* 0x000fe40000004100 */
[----:B------:R-:W-:Y:S01]  /*b9c0*/  FMUL.FTZ R12, R11, R48 ;  /* 0x000000300b0c7220 */ /* 0x000fe20000410000 */
[----:B------:R-:W-:-:S02]  /*b9d0*/  HADD2.F32 R10, -RZ, R10.H1_H1 ;  /* 0x3000000aff0a7230 */ /* 0x000fc40000004100 */
[----:B------:R-:W-:Y:S01]  /*b9e0*/  FFMA.FTZ R14, R5, R14, R9 ;  /* 0x0000000e050e7223 */ /* 0x000fe20000010009 */
[----:B------:R-:W-:Y:S02]  /*b9f0*/  HADD2.F32 R11, -RZ, R36.H0_H0 ;  /* 0x20000024ff0b7230 */ /* 0x000fe40000004100 */
[C---:B------:R-:W-:Y:S01]  /*ba00*/  FFMA.FTZ R20, R7.reuse, R48, -R20 ;  /* 0x0000003007147223 */ /* 0x040fe20000010814 */
[----:B------:R-:W-:Y:S02]  /*ba10*/  HADD2.F32 R13, -RZ, R35.H0_H0 ;  /* 0x20000023ff0d7230 */ /* 0x000fe40000004100 */
[----:B------:R-:W-:Y:S01]  /*ba20*/  FFMA.FTZ R12, R7, R46, R12 ;  /* 0x0000002e070c7223 */ /* 0x000fe2000001000c */
[----:B------:R-:W-:Y:S02]  /*ba30*/  HADD2.F32 R5, -RZ, R38.H0_H0 ;  /* 0x20000026ff057230 */ /* 0x000fe40000004100 */
[----:B------:R-:W-:Y:S01]  /*ba40*/  FMUL.FTZ R7, R8, R11 ;  /* 0x0000000b08077220 */ /* 0x000fe20000410000 */
[----:B------:R-:W-:-:S02]  /*ba50*/  HADD2.F32 R9, -RZ, R37.H0_H0 ;  /* 0x20000025ff097230 */ /* 0x000fc40000004100 */
[----:B------:R-:W-:Y:S01]  /*ba60*/  FMUL.FTZ R25, R10, R13 ;  /* 0x0000000d0a197220 */ /* 0x000fe20000410000 */
[----:B------:R-:W-:Y:S02]  /*ba70*/  HADD2.F32 R4, -RZ, R4.H1_H1 ;  /* 0x30000004ff047230 */ /* 0x000fe40000004100 */
[----:B------:R-:W-:Y:S01]  /*ba80*/  FMUL.FTZ R8, R8, R5 ;  /* 0x0000000508087220 */ /* 0x000fe20000410000 */
[----:B------:R-:W-:Y:S02]  /*ba90*/  HADD2.F32 R6, -RZ, R6.H1_H1 ;  /* 0x30000006ff067230 */ /* 0x000fe40000004100 */
        /* <DEDUP_REMOVED lines=12> */
[----:B------:R-:W-:-:S02]  /*bb60*/  F2FP.F16.F32.PACK_AB R8, R21, R14 ;  /* 0x0000000e1508723e */ /* 0x000fc400000000ff */
[----:B------:R-:W-:-:S05]  /*bb70*/  F2FP.F16.F32.PACK_AB R10, R13, R12 ;  /* 0x0000000c0d0a723e */ /* 0x000fca00000000ff */
[----:B------:R0:W-:Y:S02]  /*bb80*/  STS.128 [R3+0xc400], R8 ;  /* 0x00c4000803007388 */ /* 0x0001e40000000c00 */
.L_x_1482:
[----:B------:R-:W-:Y:S05]  /*bb90*/  BSYNC B0 ;  /* 0x0000000000007941 */ /* 0x000fea0003800000 */
.L_x_1475:
        /* <DEDUP_REMOVED lines=8> */
.L_x_1473:
[----:B0--3--:R-:W-:-:S05]  /*bc20*/  IMAD.U32 R0, RZ, RZ, UR37 ;  /* 0x00000025ff007e24 */ /* 0x009fca000f8e00ff */
[----:B------:R-:W-:-:S13]  /*bc30*/  ISETP.NE.AND P0, PT, R0, 0x3, PT ;  /* 0x000000030000780c */ /* 0x000fda0003f05270 */
[----:B------:R-:W-:Y:S05]  /*bc40*/  @!P0 BRA `(.L_x_1502) ;  /* 0x0000000000048947 */ /* 0x000fea0003800000 */
[----:B------:R-:W-:Y:S01]  /*bc50*/  BPT.TRAP 0x1 ;  /* 0x000000040000795c */ /* 0x000fe20000300000 */
.L_x_1502:
[----:B------:R-:W-:Y:S01]  /*bc60*/  IMAD R0, R16, 0x8, R2 ;  /* 0x0000000810007824 */ /* 0x000fe200078e0202 */
[----:B-12-4-:R-:W-:-:S04]  /*bc70*/  SHF.L.U32 R3, R18, 0x1f, RZ ;  /* 0x0000001f12037819 */ /* 0x016fc800000006ff */
[----:B------:R0:W1:Y:S01]  /*bc80*/  SYNCS.PHASECHK.TRANS64.TRYWAIT P2, [R0+URZ+0x2d830], R3 ;  /* 0x02d83003000075a7 */ /* 0x000062000804017f */
[----:B------:R-:W-:Y:S05]  /*bc90*/  @!P0 BRA `(.L_x_1503) ;  /* 0x0000000000048947 */ /* 0x000fea0003800000 */
[----:B------:R-:W-:Y:S01]  /*bca0*/  BPT.TRAP 0x1 ;  /* 0x000000040000795c */ /* 0x000fe20000300000 */
.L_x_1503:
[----:B------:R-:W2:Y:S02]  /*bcb0*/  S2R R4, SR_TID.X ;  /* 0x0000000000047919 */ /* 0x000ea40000002100 */
[----:B--2---:R-:W-:-:S04]  /*bcc0*/  LOP3.LUT R4, R4, 0x7f, RZ, 0xc0, !PT ;  /* 0x0000007f04047812 */ /* 0x004fc800078ec0ff */
[----:B------:R-:W-:Y:S01]  /*bcd0*/  ISETP.NE.AND P1, PT, R4, RZ, PT ;  /* 0x000000ff0400720c */ /* 0x000fe20003f25270 */
[----:B-1----:R-:W-:-:S12]  /*bce0*/  @P2 BRA `(.L_x_1504) ;  /* 0x0000000000082947 */ /* 0x002fd80003800000 */
[----:B------:R-:W1:Y:S02]  /*bcf0*/  SYNCS.PHASECHK.TRANS64.TRYWAIT P2, [R0+URZ+0x2d830], R3 ;  /* 0x02d83003000075a7 */ /* 0x000e64000804017f */
[----:B-1----:R-:W-:Y:S05]  /*bd00*/  @!P2 BRA `(.L_x_1505) ;  /* 0x000001b0005ca947 */ /* 0x002fea0003800000 */
.L_x_1504:
[----:B------:R-:W-:Y:S05]  /*bd10*/  WARPSYNC.ALL ;  /* 0x0000000000007948 */ /* 0x000fea0003800000 */
[----:B01----:R-:W-:Y:S01]  /*bd20*/  VIADD R3, R2, 0x15400 ;  /* 0x0001540002037836 */ /* 0x003fe20000000000 */
[----:B------:R-:W-:Y:S01]  /*bd30*/  LOP3.LUT R6, R44, 0x10000, RZ, 0xfc, !PT ;  /* 0x000100002c067812 */ /* 0x000fe200078efcff */
[----:B------:R-:W-:Y:S01]  /*bd40*/  IMAD.MOV.U32 R7, RZ, RZ, -0x7fffffe0 ;  /* 0x80000020ff077424 */ /* 0x000fe200078e00ff */
[----:B------:R-:W-:Y:S02]  /*bd50*/  ULDC UR52, c[0x0][0x9dc] ;  /* 0x0002770000347ab9 */ /* 0x000fe40000000800 */
[----:B------:R-:W-:-:S04]  /*bd60*/  SHF.R.U32.HI R3, RZ, 0x4, R3 ;  /* 0x00000004ff037819 */ /* 0x000fc80000011603 */
[----:B------:R-:W-:-:S04]  /*bd70*/  LOP3.LUT R3, R3, 0x3fff, RZ, 0xc0, !PT ;  /* 0x00003fff03037812 */ /* 0x000fc800078ec0ff */
[----:B------:R-:W-:Y:S01]  /*bd80*/  LOP3.LUT R4, R3, 0x10000, RZ, 0xfc, !PT ;  /* 0x0001000003047812 */ /* 0x000fe200078efcff */
[----:B------:R-:W-:-:S04]  /*bd90*/  IMAD.MOV.U32 R5, RZ, RZ, -0x7fffffe0 ;  /* 0x80000020ff057424 */ /* 0x000fc800078e00ff */
[----:B------:R0:W-:Y:S01]  /*bda0*/  STL [R1+0x4], R4 ;  /* 0x0000040401007387 */ /* 0x0001e20000100800 */
[C---:B------:R-:W-:Y:S02]  /*bdb0*/  R2UR UR4, R6.reuse ;  /* 0x00000000060472ca */ /* 0x040fe400000e0000 */
[----:B------:R-:W-:Y:S01]  /*bdc0*/  R2UR UR5, R7 ;  /* 0x00000000070572ca */ /* 0x000fe200000e0000 */
[----:B-----5:R-:W-:Y:S01]  /*bdd0*/  WARPGROUP.ARRIVE ;  /* 0x00000000000079c5 */ /* 0x020fe20000000000 */
[----:B------:R-:W-:Y:S01]  /*bde0*/  R2UR UR7, R5 ;  /* 0x00000000050772ca */ /* 0x000fe200000e0000 */
[----:B------:R-:W-:Y:S01]  /*bdf0*/  VIADD R152, R6, 0x2 ;  /* 0x0000000206987836 */ /* 0x000fe20000000000 */
[----:B------:R-:W2:Y:S01]  /*be00*/  LDL R90, [R1+0x40] ;  /* 0x00004000015a7983 */ /* 0x000ea20000100800 */
[----:B0-----:R-:W-:-:S03]  /*be10*/  IMAD R4, R16, 0x600, R4 ;  /* 0x0000060010047824 */ /* 0x001fc600078e0204 */
[----:B------:R-:W2:Y:S02]  /*be20*/  LDL R89, [R1+0x18] ;  /* 0x0000180001597983 */ /* 0x000ea40000100800 */
[----:B------:R-:W-:-:S13]  /*be30*/  R2UR UR6, R4 ;  /* 0x00000000040672ca */ /* 0x000fda00000e0000 */
[----:B------:R-:W-:Y:S01]  /*be40*/  HGMMA.64x128x16.F32 R24, gdesc[UR4], RZ, !UPT, gsb0 ;  /* 0x01e00000041879f0 */ /* 0x000fe2000c0008ff */
[----:B------:R-:W-:Y:S02]  /*be50*/  VIADD R8, R4, 0x2 ;  /* 0x0000000204087836 */ /* 0x000fe40000000000 */
[----:B------:R-:W-:Y:S02]  /*be60*/  IMAD.MOV.U32 R153, RZ, RZ, -0x7fffffe0 ;  /* 0x80000020ff997424 */ /* 0x000fe400078e00ff */
[----:B------:R-:W-:Y:S01]  /*be70*/  IMAD.MOV.U32 R9, RZ, RZ, -0x7fffffe0 ;  /* 0x80000020ff097424 */ /* 0x000fe200078e00ff */
[----:B------:R-:W-:Y:S02]  /*be80*/  R2UR UR4, R152 ;  /* 0x00000000980472ca */ /* 0x000fe400000e0000 */
[----:B------:R-:W-:Y:S02]  /*be90*/  R2UR UR5, R153 ;  /* 0x00000000990572ca */ /* 0x000fe400000e0000 */
[----:B------:R-:W-:-:S02]  /*bea0*/  R2UR UR6, R8 ;  /* 0x00000000080672ca */ /* 0x000fc400000e0000 */
[----:B------:R-:W-:Y:S01]  /*beb0*/  R2UR UR7, R9 ;  /* 0x00000000090772ca */ /* 0x000fe200000e0000 */
[----:B------:R-:W-:Y:S02]  /*bec0*/  VIADD R150, R6, 0x300 ;  /* 0x0000030006967836 */ /* 0x000fe40000000000 */
[----:B------:R-:W-:Y:S02]  /*bed0*/  VIADD R8, R4, 0x200 ;  /* 0x0000020004087836 */ /* 0x000fe40000000000 */
[----:B------:R-:W-:Y:S02]  /*bee0*/  IMAD.MOV.U32 R151, RZ, RZ, -0x7fffffe0 ;  /* 0x80000020ff977424 */ /* 0x000fe400078e00ff */
[----:B------:R-:W-:Y:S01]  /*bef0*/  IMAD.MOV.U32 R9, RZ, RZ, -0x7fffffe0 ;  /* 0x80000020ff097424 */ /* 0x000fe200078e00ff */
[----:B------:R-:W-:Y:S02]  /*bf00*/  WARPGROUP.DEPBAR.LE gsb0, 0x0 ;  /* 0x00008000000079c5 */ /* 0x000fe40000010000 */
[----:B------:R-:W-:-:S06]  /*bf10*/  WARPGROUP.ARRIVE ;  /* 0x00000000000079c5 */ /* 0x000fcc0000000000 */
[----:B------:R-:W-:Y:S01]  /*bf20*/  HGMMA.64x128x16.F32 R24, gdesc[UR4], R24, gsb0 ;  /* 0x01e00000041879f0 */ /* 0x000fe20008000818 */
[----:B------:R-:W-:Y:S02]  /*bf30*/  R2UR UR4, R150 ;  /* 0x00000000960472ca */ /* 0x000fe400000e0000 */
[----:B------:R-:W-:Y:S02]  /*bf40*/  R2UR UR5, R151 ;  /* 0x00000000970572ca */ /* 0x000fe400000e0000 */
[----:B------:R-:W-:Y:S02]  /*bf50*/  R2UR UR6, R8 ;  /* 0x00000000080672ca */ /* 0x000fe400000e0000 */
[----:B------:R-:W-:Y:S01]  /*bf60*/  R2UR UR7, R9 ;  /* 0x00000000090772ca */ /* 0x000fe200000e0000 */
[----:B------:R-:W-:Y:S02]  /*bf70*/  VIADD R148, R6, 0x302 ;  /* 0x0000030206947836 */ /* 0x000fe40000000000 */
[----:B------:R-:W-:-:S02]  /*bf80*/  VIADD R8, R4, 0x202 ;  /* 0x0000020204087836 */ /* 0x000fc40000000000 */
        /* <DEDUP_REMOVED lines=31> */
[----:B------:R-:W-:Y:S02]  /*c180*/  WARPGROUP.DEPBAR.LE gsb0, 0x0 ;  /* 0x00008000000079c5 */ /* 0x000fe40000010000 */
[----:B------:R-:W-:-:S10]  /*c190*/  WARPGROUP.ARRIVE ;  /* 0x00000000000079c5 */ /* 0x000fd40000000000 */
[----:B------:R-:W-:Y:S01]  /*c1a0*/  HGMMA.64x128x16.F32 R24, gdesc[UR4], R24, gsb0 ;  /* 0x01e00000041879f0 */ /* 0x000fe20008000818 */
[----:B------:R-:W-:Y:S01]  /*c1b0*/  ULDC UR4, c[0x0][0x9d8] ;  /* 0x0002760000047ab9 */ /* 0x000fe20000000800 */
[----:B------:R-:W-:Y:S01]  /*c1c0*/  @!P1 VIADD R0, R0, 0x2d840 ;  /* 0x0002d84000009836 */ /* 0x000fe20000000000 */
[----:B------:R-:W-:Y:S02]  /*c1d0*/  ULDC.64 UR6, c[0x0][0x9e0] ;  /* 0x0002780000067ab9 */ /* 0x000fe40000000a00 */
[----:B------:R-:W-:Y:S02]  /*c1e0*/  UISETP.GE.AND UP0, UPT, UR7, 0x1, UPT ;  /* 0x000000010700788c */ /* 0x000fe4000bf06270 */
[----:B------:R-:W-:-:S04]  /*c1f0*/  @!P1 PRMT R0, RZ, 0x654, R0 ;  /* 0x00000654ff009816 */ /* 0x000fc80000000000 */
[----:B------:R-:W-:Y:S01]  /*c200*/  PLOP3.LUT P3, PT, PT, PT, UP0, 0x40, 0x0 ;  /* 0x000000000000781c */ /* 0x000fe20003f6e808 */
[----:B------:R-:W-:Y:S01]  /*c210*/  ULOP3.LUT UR52, URZ, UR52, URZ, 0x33, !UPT ;  /* 0x000000343f347292 */ /* 0x000fe2000f8e333f */
[----:B------:R-:W-:Y:S02]  /*c220*/  WARPGROUP.DEPBAR.LE gsb0, 0x0 ;  /* 0x00008000000079c5 */ /* 0x000fe40000010000 */
[----:B------:R-:W-:Y:S01]  /*c230*/  FMUL.FTZ R21, R34, UR4 ;  /* 0x0000000422157c20 */ /* 0x000fe20008410000 */
[----:B------:R-:W-:Y:S01]  /*c240*/  FMUL.FTZ R34, R45, UR4 ;  /* 0x000000042d227c20 */ /* 0x000fe20008410000 */
[----:B------:R-:W-:Y:S01]  /*c250*/  FMUL.FTZ R45, R56, UR4 ;  /* 0x00000004382d7c20 */ /* 0x000fe20008410000 */
[----:B------:R-:W-:Y:S01]  /*c260*/  FMUL.FTZ R56, R67, UR4 ;  /* 0x0000000443387c20 */ /* 0x000fe20008410000 */
[----:B------:R0:W-:Y:S01]  /*c270*/  @!P1 SYNCS.ARRIVE.TRANS64.RED.A1T0 RZ, [R0+URZ], RZ ;  /* 0x000000ff00ff99a7 */ /* 0x0001e2000810043f */
[----:B------:R-:W1:Y:S01]  /*c280*/  LDC R67, c[0x0][0x448] ;  /* 0x00011200ff437b82 */ /* 0x000e620000000800 */
        /* <DEDUP_REMOVED lines=8> */
[----:B-1----:R-:W-:Y:S01]  /*c310*/  ISETP.NE.AND P2, PT, R67, 0x1, PT ;  /* 0x000000014300780c */ /* 0x002fe20003f45270 */
[----:B------:R-:W-:Y:S01]  /*c320*/  FMUL.FTZ R54, R65, UR4 ;  /* 0x0000000441367c20 */ /* 0x000fe20008410000 */
[----:B------:R-:W-:-:S11]  /*c330*/  FMUL.FTZ R65, R76, UR4 ;  /* 0x000000044c417c20 */ /* 0x000fd60008410000 */
[----:B------:R-:W1:Y:S08]  /*c340*/  @P2 LDC R75, c[0x0][0x44c] ;  /* 0x00011300ff4b2b82 */ /* 0x000e700000000800 */
[----:B------:R-:W3:Y:S01]  /*c350*/  @P2 LDC R76, c[0x0][0x450] ;  /* 0x00011400ff4c2b82 */ /* 0x000ee20000000800 */
[----:B------:R-:W-:Y:S01]  /*c360*/  FMUL.FTZ R11, R28, UR4 ;  /* 0x000000041c0b7c20 */ /* 0x000fe20008410000 */
[----:B------:R-:W-:Y:S01]  /*c370*/  FMUL.FTZ R28, R39, UR4 ;  /* 0x00000004271c7c20 */ /* 0x000fe20008410000 */
[----:B------:R-:W-:Y:S01]  /*c380*/  FMUL.FTZ R39, R50, UR4 ;  /* 0x0000000432277c20 */ /* 0x000fe20008410000 */
[----:B------:R-:W-:Y:S01]  /*c390*/  FMUL.FTZ R50, R61, UR4 ;  /* 0x000000043d327c20 */ /* 0x000fe20008410000 */
[----:B------:R-:W-:Y:S01]  /*c3a0*/  FMUL.FTZ R61, R72, UR4 ;  /* 0x00000004483d7c20 */ /* 0x000fe20008410000 */
[----:B--2---:R-:W-:-:S02]  /*c3b0*/  IMAD.IADD R72, R90, 0x1, R89 ;  /* 0x000000015a487824 */ /* 0x004fc400078e0259 */
[----:B------:R-:W-:Y:S01]  /*c3c0*/  FMUL.FTZ R13, R30, UR4 ;  /* 0x000000041e0d7c20 */ /* 0x000fe20008410000 */
[----:B------:R-:W-:Y:S01]  /*c3d0*/  FMUL.FTZ R30, R41, UR4 ;  /* 0x00000004291e7c20 */ /* 0x000fe20008410000 */
[----:B------:R-:W-:Y:S01]  /*c3e0*/  FMUL.FTZ R20, R33, UR4 ;  /* 0x0000000421147c20 */ /* 0x000fe20008410000 */
[----:B------:R-:W-:Y:S01]  /*c3f0*/  FMUL.FTZ R41, R52, UR4 ;  /* 0x0000000434297c20 */ /* 0x000fe20008410000 */
[----:B-1----:R-:W-:-:S04]  /*c400*/  @P2 IMAD.HI.U32 R75, R72, R75, RZ ;  /* 0x0000004b484b2227 */ /* 0x002fc800078e00ff */
[----:B------:R-:W-:Y:S01]  /*c410*/  FMUL.FTZ R33, R44, UR4 ;  /* 0x000000042c217c20 */ /* 0x000fe20008410000 */
[----:B------:R-:W-:Y:S01]  /*c420*/  FMUL.FTZ R52, R63, UR4 ;  /* 0x000000043f347c20 */ /* 0x000fe20008410000 */
[----:B------:R-:W-:Y:S01]  /*c430*/  FMUL.FTZ R44, R55, UR4 ;  /* 0x00000004372c7c20 */ /* 0x000fe20008410000 */
[----:B------:R-:W-:Y:S01]  /*c440*/  FMUL.FTZ R63, R74, UR4 ;  /* 0x000000044a3f7c20 */ /* 0x000fe20008410000 */
[----:B---3--:R-:W-:Y:S01]  /*c450*/  @P2 SHF.R.U32.HI R72, RZ, R76, R75 ;  /* 0x0000004cff482219 */ /* 0x008fe2000001164b */
[----:B------:R-:W-:Y:S01]  /*c460*/  FMUL.FTZ R55, R66, UR4 ;  /* 0x0000000442377c20 */ /* 0x000fe20008410000 */
[----:B------:R-:W-:Y:S01]  /*c470*/  FMUL.FTZ R74, R84, UR4 ;  /* 0x00000004544a7c20 */ /* 0x000fe20008410000 */
[----:B------:R-:W-:Y:S01]  /*c480*/  FMUL.FTZ R66, R77, UR4 ;  /* 0x000000044d427c20 */ /* 0x000fe20008410000 */
[----:B------:R-:W-:Y:S01]  /*c490*/  FMUL.FTZ R3, R24, UR4 ;  /* 0x0000000418037c20 */ /* 0x000fe20008410000 */
[----:B------:R-:W1:Y:S01]  /*c4a0*/  SHFL.IDX PT, R84, R72, RZ, 0x1c1f ;  /* 0x001c1fff48547589 */ /* 0x000e6200000e0000 */
[----:B------:R-:W-:Y:S01]  /*c4b0*/  FMUL.FTZ R5, R25, UR4 ;  /* 0x0000000419057c20 */ /* 0x000fe20008410000 */
[----:B------:R-:W-:Y:S01]  /*c4c0*/  FMUL.FTZ R4, R26, UR4 ;  /* 0x000000041a047c20 */ /* 0x000fe20008410000 */
[----:B------:R-:W-:Y:S01]  /*c4d0*/  FMUL.FTZ R10, R27, UR4 ;  /* 0x000000041b0a7c20 */ /* 0x000fe20008410000 */
[----:B------:R-:W-:Y:S01]  /*c4e0*/  FMUL.FTZ R12, R29, UR4 ;  /* 0x000000041d0c7c20 */ /* 0x000fe20008410000 */
[----:B------:R-:W-:-:S02]  /*c4f0*/  IMAD.MOV.U32 R77, RZ, RZ, -0x80 ;  /* 0xffffff80ff4d7424 */ /* 0x000fc400078e00ff */
        /* <DEDUP_REMOVED lines=20> */
[----:B------:R-:W-:-:S02]  /*c640*/  IMAD R77, R88, R77, 0x80 ;  /* 0x00000080584d7424 */ /* 0x000fc400078e024d */
        /* <DEDUP_REMOVED lines=9> */
[----:B------:R-:W-:Y:S01]  /*c6e0*/  IADD3 R78, -R22, 0x1, R77 ;  /* 0x00000001164e7810 */ /* 0x000fe20007ffe14d */
[----:B------:R-:W2:Y:S03]  /*c6f0*/  MUFU.TANH R3, R3 ;  /* 0x0000000300037308 */ /* 0x000ea60000002400 */
[----:B------:R-:W-:-:S05]  /*c700*/  IADD3 R78, -R138, R78, R139 ;  /* 0x0000004e8a4e7210 */ /* 0x000fca0007ffe18b */
[----:B------:R-:W3:Y:S01]  /*c710*/  MUFU.TANH R5, R5 ;  /* 0x0000000500057308 */ /* 0x000ee20000002400 */
[----:B------:R-:W-:-:S07]  /*c720*/  VIADD R82, R78, UR6 ;  /* 0x000000064e527c36 */ /* 0x000fce0008000000 */
        /* <DEDUP_REMOVED lines=58> */
[----:B------:R-:W1:Y:S08]  /*cad0*/  MUFU.TANH R74, R74 ;  /* 0x0000004a004a7308 */ /* 0x000e700000002400 */
[----:B------:R-:W1:Y:S08]  /*cae0*/  MUFU.TANH R75, R75 ;  /* 0x0000004b004b7308 */ /* 0x000e700000002400 */
[----:B0-----:R0:W0:Y:S08]  /*caf0*/  MUFU.TANH R0, R86 ;  /* 0x0000005600007308 */ /* 0x0010300000002400 */
[----:B------:R-:W0:Y:S01]  /*cb00*/  MUFU.TANH R76, R76 ;  /* 0x0000004c004c7308 */ /* 0x000e220000002400 */
[----:B------:R-:W-:Y:S01]  /*cb10*/  IADD3 R83, -R22, R139, R77 ;  /* 0x0000008b16537210 */ /* 0x000fe20007ffe14d */
[----:B------:R-:W-:Y:S01]  /*cb20*/  VIADD R81, R78, UR52 ;  /* 0x000000344e517c36 */ /* 0x000fe20008000000 */
[----:B------:R-:W-:-:S02]  /*cb30*/  LEA R80, R88, 0xffffff80, 0x7 ;  /* 0xffffff8058507811 */ /* 0x000fc400078e38ff */
[----:B-1----:R-:W-:Y:S01]  /*cb40*/  VIADDMNMX R79, R84, R82, R83, PT ;  /* 0x00000052544f7246 */ /* 0x002fe20003800153 */
[----:B------:R-:W-:Y:S01]  /*cb50*/  IMAD.IADD R78, R81, 0x1, R84 ;  /* 0x00000001514e7824 */ /* 0x000fe200078e0254 */
[----:B--234-:R-:W-:Y:S06]  /*cb60*/  @P3 BRA `(.L_x_1506) ;  /* 0x0000000000583947 */ /* 0x01cfec0003800000 */
[----:B------:R-:W-:Y:S01]  /*cb70*/  IADD3 R85, -R138, R139, R84 ;  /* 0x0000008b8a557210 */ /* 0x000fe20007ffe154 */
[----:B------:R-:W-:Y:S03]  /*cb80*/  BSSY B0, `(.L_x_1507) ;  /* 0x0000010000007945 */ /* 0x000fe60003800000 */
        /* <DEDUP_REMOVED lines=10> */
.L_x_1508:
[----:B------:R-:W-:-:S06]  /*cc30*/  UISETP.NE.AND UP1, UPT, UR7, 0x1, UPT ;  /* 0x000000010700788c */ /* 0x000fcc000bf25270 */
[----:B------:R-:W-:-:S05]  /*cc40*/  PLOP3.LUT P3, PT, PT, PT, UP1, 0x80, 0x0 ;  /* 0x000000000000781c */ /* 0x000fca0003f6f018 */
[----:B------:R-:W-:-:S08]  /*cc50*/  @UP1 ULDC.64 UR4, c[0x0][0x9e8] ;  /* 0x00027a0000041ab9 */ /* 0x000fd00000000a00 */
[----:B------:R-:W-:-:S05]  /*cc60*/  @P3 IMAD.HI.U32 R84, R85, UR4, RZ ;  /* 0x0000000455543c27 */ /* 0x000fca000f8e00ff */
[----:B------:R-:W-:-:S07]  /*cc70*/  @P3 SHF.R.U32.HI R85, RZ, UR5, R84 ;  /* 0x00000005ff553c19 */ /* 0x000fce0008011654 */
.L_x_1509:
[----:B------:R-:W-:Y:S05]  /*cc80*/  BSYNC B0 ;  /* 0x0000000000007941 */ /* 0x000fea0003800000 */
.L_x_1507:
[----:B------:R-:W-:-:S04]  /*cc90*/  IMAD R85, R85, UR7, -R80 ;  /* 0x0000000755557c24 */ /* 0x000fc8000f8e0a50 */
[----:B------:R-:W-:-:S05]  /*cca0*/  IMAD.IADD R85, R85, 0x1, -R22 ;  /* 0x0000000155557824 */ /* 0x000fca00078e0a16 */
[----:B------:R-:W-:Y:S02]  /*ccb0*/  VIMNMX R78, R78, R85, !PT ;  /* 0x000000554e4e7248 */ /* 0x000fe40007fe0100 */
[----:B------:R-:W-:-:S07]  /*ccc0*/  VIADDMNMX R79, R85, UR7, R79, PT ;  /* 0x00000007554f7c46 */ /* 0x000fce000b80014f */
.L_x_1506:
[C---:B------:R-:W-:Y:S01]  /*ccd0*/  ISETP.GE.AND P3, PT, R77.reuse, 0x2, PT ;  /* 0x000000024d00780c */ /* 0x040fe20003f66270 */
[----:B------:R-:W1:Y:S01]  /*cce0*/  SHFL.IDX PT, R72, R72, 0x1, 0x1c1f ;  /* 0x003c1f0048487f89 */ /* 0x000e6200000e0000 */
[----:B------:R-:W-:Y:S02]  /*ccf0*/  ISETP.GE.AND P5, PT, R77, 0x9, PT ;  /* 0x000000094d00780c */ /* 0x000fe40003fa6270 */
[----:B------:R-:W-:Y:S02]  /*cd00*/  ISETP.GT.AND P4, PT, R78, 0x1, !P3 ;  /* 0x000000014e00780c */ /* 0x000fe40005f84270 */
[----:B------:R-:W-:Y:S02]  /*cd10*/  LOP3.LUT R23, R23, 0xfffffffd, RZ, 0xc0, !PT ;  /* 0xfffffffd17177812 */ /* 0x000fe400078ec0ff */
[----:B------:R-:W-:-:S04]  /*cd20*/  ISETP.LT.OR P4, PT, R79, 0x2, P4 ;  /* 0x000000024f00780c */ /* 0x000fc80002781670 */
[----:B------:R-:W-:Y:S02]  /*cd30*/  FSEL R5, R5, -INF , !P4 ;  /* 0xff80000005057808 */ /* 0x000fe40006000000 */
[----:B------:R-:W-:Y:S02]  /*cd40*/  ISETP.GT.AND P4, PT, R78, 0x8, !P5 ;  /* 0x000000084e00780c */ /* 0x000fe40006f84270 */
[----:B------:R-:W-:Y:S02]  /*cd50*/  @P5 LOP3.LUT R23, R23, 0x2, RZ, 0xfc, !PT ;  /* 0x0000000217175812 */ /* 0x000fe400078efcff */
[----:B------:R-:W-:Y:S02]  /*cd60*/  ISETP.GE.AND P5, PT, R77, 0xa, PT ;  /* 0x0000000a4d00780c */ /* 0x000fe40003fa6270 */
[----:B------:R-:W-:Y:S02]  /*cd70*/  ISETP.LT.OR P4, PT, R79, 0x9, P4 ;  /* 0x000000094f00780c */ /* 0x000fe40002781670 */
[----:B------:R-:W-:-:S02]  /*cd80*/  LOP3.LUT R23, R23, 0xfffffffb, RZ, 0xc0, !PT ;  /* 0xfffffffb17177812 */ /* 0x000fc400078ec0ff */
[----:B------:R-:W-:Y:S01]  /*cd90*/  FSEL R11, R11, -INF , !P4 ;  /* 0xff8000000b0b7808 */ /* 0x000fe20006000000 */
[----:B-1----:R-:W-:Y:S01]  /*cda0*/  IMAD.IADD R81, R81, 0x1, R72 ;  /* 0x0000000151517824 */ /* 0x002fe200078e0248 */
[----:B------:R-:W-:Y:S02]  /*cdb0*/  ISETP.GT.AND P4, PT, R78, 0x9, !P5 ;  /* 0x000000094e00780c */ /* 0x000fe40006f84270 */
[----:B------:R-:W-:Y:S02]  /*cdc0*/  VIADDMNMX R82, R72, R82, R83, PT ;  /* 0x0000005248527246 */ /* 0x000fe40003800153 */
[----:B------:R-:W-:Y:S02]  /*cdd0*/  ISETP.LT.OR P4, PT, R79, 0xa, P4 ;  /* 0x0000000a4f00780c */ /* 0x000fe40002781670 */
[----:B------:R-:W-:Y:S02]  /*cde0*/  @P5 LOP3.LUT R23, R23, 0x4, RZ, 0xfc, !PT ;  /* 0x0000000417175812 */ /* 0x000fe400078efcff */
[----:B------:R-:W-:-:S02]  /*cdf0*/  ISETP.GE.AND P5, PT, R77, 0x11, PT ;  /* 0x000000114d00780c */ /* 0x000fc40003fa6270 */
        /* <DEDUP_REMOVED lines=167> */
[----:B------:R-:W-:-:S04]  /*d870*/  ISETP.GT.AND P6, PT, R78, 0x79, !P6 ;  /* 0x000000794e00780c */ /* 0x000fc800077c4270 */
[----:B------:R-:W-:-:S04]  /*d880*/  ISETP.LT.OR P6, PT, R79, 0x7a, P6 ;  /* 0x0000007a4f00780c */ /* 0x000fc800037c1670 */
[----:B------:R-:W-:Y:S02]  /*d890*/  FSEL R75, R75, -INF , !P6 ;  /* 0xff8000004b4b7808 */ /* 0x000fe40007000000 */
[----:B------:R-:W-:-:S13]  /*d8a0*/  PLOP3.LUT P6, PT, PT, PT, UP0, 0x40, 0x0 ;  /* 0x000000000000781c */ /* 0x000fda0003fce808 */
[----:B------:R-:W-:Y:S05]  /*d8b0*/  @P6 BRA `(.L_x_1510) ;  /* 0x0000000000606947 */ /* 0x000fea0003800000 */
        /* <DEDUP_REMOVED lines=13> */
.L_x_1512:
[----:B------:R-:W-:-:S06]  /*d990*/  UISETP.NE.AND UP1, UPT, UR7, 0x1, UPT ;  /* 0x000000010700788c */ /* 0x000fcc000bf25270 */
[----:B------:R-:W-:-:S05]  /*d9a0*/  PLOP3.LUT P6, PT, PT, PT, UP1, 0x80, 0x0 ;  /* 0x000000000000781c */ /* 0x000fca0003fcf018 */
[----:B------:R-:W-:-:S08]  /*d9b0*/  @UP1 ULDC.64 UR4, c[0x0][0x9e8] ;  /* 0x00027a0000041ab9 */ /* 0x000fd00000000a00 */
[----:B------:R-:W-:Y:S01]  /*d9c0*/  @P6 IMAD.HI.U32 R12, R77, UR4, RZ ;  /* 0x000000044d0c6c27 */ /* 0x000fe2000f8e00ff */
[----:B------:R-:W-:-:S13]  /*d9d0*/  PLOP3.LUT P6, PT, PT, PT, UP1, 0x80, 0x0 ;  /* 0x000000000000781c */ /* 0x000fda0003fcf018 */
[----:B------:R-:W-:-:S07]  /*d9e0*/  @P6 SHF.R.U32.HI R77, RZ, UR5, R12 ;  /* 0x00000005ff4d6c19 */ /* 0x000fce000801160c */
.L_x_1513:
[----:B------:R-:W-:Y:S05]  /*d9f0*/  BSYNC B0 ;  /* 0x0000000000007941 */ /* 0x000fea0003800000 */
.L_x_1511:
[----:B------:R-:W-:-:S04]  /*da00*/  IMAD R77, R77, UR7, -R80 ;  /* 0x000000074d4d7c24 */ /* 0x000fc8000f8e0a50 */
[----:B------:R-:W-:-:S05]  /*da10*/  IMAD.IADD R77, R77, 0x1, -R22 ;  /* 0x000000014d4d7824 */ /* 0x000fca00078e0a16 */
[----:B------:R-:W-:Y:S02]  /*da20*/  VIMNMX R81, R81, R77, !PT ;  /* 0x0000004d51517248 */ /* 0x000fe40007fe0100 */
[----:B------:R-:W-:-:S07]  /*da30*/  VIADDMNMX R82, R77, UR7, R82, PT ;  /* 0x000000074d527c46 */ /* 0x000fce000b800152 */
.L_x_1510:
[----:B------:R-:W-:Y:S01]  /*da40*/  ISETP.GT.AND P3, PT, R81, 0x1, !P3 ;  /* 0x000000015100780c */ /* 0x000fe20005f64270 */
[----:B------:R-:W-:Y:S01]  /*da50*/  ULDC UR41, c[0x0][0x988] ;  /* 0x0002620000297ab9 */ /* 0x000fe20000000800 */
[----:B------:R-:W2:Y:S01]  /*da60*/  LDL R87, [R1+0x20] ;  /* 0x0000200001577983 */ /* 0x000ea20000100800 */
[----:B------:R-:W-:Y:S02]  /*da70*/  LOP3.LUT P6, RZ, R23, 0x2000000, RZ, 0xc0, !PT ;  /* 0x0200000017ff7812 */ /* 0x000fe400078cc0ff */
[----:B------:R-:W-:Y:S02]  /*da80*/  ISETP.LT.OR P3, PT, R82, 0x2, P3 ;  /* 0x000000025200780c */ /* 0x000fe40001f61670 */
[----:B------:R-:W-:Y:S02]  /*da90*/  FMNMX.FTZ R12, R3, R5, !PT ;  /* 0x00000005030c7209 */ /* 0x000fe40007810000 */
[----:B------:R-:W-:Y:S02]  /*daa0*/  FSEL R10, R10, -INF , !P3 ;  /* 0xff8000000a0a7808 */ /* 0x000fe40005800000 */
        /* <DEDUP_REMOVED lines=28> */
[----:B------:R-:W-:Y:S02]  /*dc70*/  ISETP.GT.AND P3, PT, R81, 0x18, !P6 ;  /* 0x000000185100780c */ /* 0x000fe40007764270 */
[----:B------:R-:W-:Y:S02]  /*dc80*/  LOP3.LUT P6, RZ, R23, 0x4000, RZ, 0xc0, !PT ;  /* 0x0000400017ff7812 */ /* 0x000fe400078cc0ff */
        /* <DEDUP_REMOVED lines=49> */
[C---:B------:R-:W-:Y:S02]  /*dfa0*/  ISETP.LT.OR P3, PT, R82.reuse, 0x32, P3 ;  /* 0x000000325200780c */ /* 0x040fe40001f61670 */
[----:B------:R-:W-:Y:S01]  /*dfb0*/  ISETP.LT.OR P5, PT, R82, 0x79, P5 ;  /* 0x000000795200780c */ /* 0x000fe20002fa1670 */
[----:B------:R-:W1:Y:S01]  /*dfc0*/  SHFL.BFLY PT, R12, R13, 0x2, 0x1f ;  /* 0x0c401f000d0c7f89 */ /* 0x000e6200000e0000 */
[----:B------:R-:W-:Y:S02]  /*dfd0*/  FSEL R40, R40, -INF , !P3 ;  /* 0xff80000028287808 */ /* 0x000fe40005800000 */
[----:B------:R-:W-:-:S04]  /*dfe0*/  LOP3.LUT P3, RZ, R23, 0x20000, RZ, 0xc0, !PT ;  /* 0x0002000017ff7812 */ /* 0x000fc8000786c0ff */
[----:B------:R-:W-:-:S04]  /*dff0*/  ISETP.GT.AND P3, PT, R81, 0x38, !P3 ;  /* 0x000000385100780c */ /* 0x000fc80005f64270 */
[----:B------:R-:W-:-:S04]  /*e000*/  ISETP.LT.OR P3, PT, R82, 0x39, P3 ;  /* 0x000000395200780c */ /* 0x000fc80001f61670 */
[----:B------:R-:W-:Y:S02]  /*e010*/  FSEL R43, R43, -INF , !P3 ;  /* 0xff8000002b2b7808 */ /* 0x000fe40005800000 */
[----:B------:R-:W-:-:S04]  /*e020*/  LOP3.LUT P3, RZ, R23, 0x10000, RZ, 0xc0, !PT ;  /* 0x0001000017ff7812 */ /* 0x000fc8000786c0ff */
[----:B------:R-:W-:Y:S02]  /*e030*/  ISETP.GT.AND P3, PT, R81, 0x39, !P3 ;  /* 0x000000395100780c */ /* 0x000fe40005f64270 */
[----:B-1----:R-:W-:Y:S02]  /*e040*/  FMNMX.FTZ R77, R13, R12, !PT ;  /* 0x0000000c0d4d7209 */ /* 0x002fe40007810000 */
[----:B------:R-:W-:-:S03]  /*e050*/  ISETP.LT.OR P3, PT, R82, 0x3a, P3 ;  /* 0x0000003a5200780c */ /* 0x000fc60001f61670 */
[----:B------:R-:W1:Y:S01]  /*e060*/  SHFL.BFLY PT, R12, R77, 0x1, 0x1f ;  /* 0x0c201f004d0c7f89 */ /* 0x000e6200000e0000 */
[----:B------:R-:W-:Y:S02]  /*e070*/  FSEL R44, R44, -INF , !P3 ;  /* 0xff8000002c2c7808 */ /* 0x000fe40005800000 */
[----:B------:R-:W-:-:S04]  /*e080*/  LOP3.LUT P3, RZ, R23, 0x8000, RZ, 0xc0, !PT ;  /* 0x0000800017ff7812 */ /* 0x000fc8000786c0ff */
[----:B------:R-:W-:-:S04]  /*e090*/  ISETP.GT.AND P3, PT, R81, 0x40, !P3 ;  /* 0x000000405100780c */ /* 0x000fc80005f64270 */
[----:B------:R-:W-:-:S04]  /*e0a0*/  ISETP.LT.OR P3, PT, R82, 0x41, P3 ;  /* 0x000000415200780c */ /* 0x000fc80001f61670 */
[----:B------:R-:W-:Y:S02]  /*e0b0*/  FSEL R47, R47, -INF , !P3 ;  /* 0xff8000002f2f7808 */ /* 0x000fe40005800000 */
[----:B------:R-:W-:Y:S02]  /*e0c0*/  ISETP.GT.AND P3, PT, R81, 0x41, !P6 ;  /* 0x000000415100780c */ /* 0x000fe40007764270 */
[----:B------:R-:W-:Y:S02]  /*e0d0*/  LOP3.LUT P6, RZ, R23, 0x8, RZ, 0xc0, !PT ;  /* 0x0000000817ff7812 */ /* 0x000fe400078cc0ff */
[----:B------:R-:W-:Y:S02]  /*e0e0*/  ISETP.LT.OR P3, PT, R82, 0x42, P3 ;  /* 0x000000425200780c */ /* 0x000fe40001f61670 */
[----:B-1----:R-:W-:Y:S02]  /*e0f0*/  FMNMX.FTZ R12, R77, R12, !PT ;  /* 0x0000000c4d0c7209 */ /* 0x002fe40007810000 */
[----:B------:R-:W-:-:S02]  /*e100*/  FSEL R48, R48, -INF , !P3 ;  /* 0xff80000030307808 */ /* 0x000fc40005800000 */
[----:B------:R-:W-:Y:S01]  /*e110*/  LOP3.LUT P3, RZ, R23, 0x2000, RZ, 0xc0, !PT ;  /* 0x0000200017ff7812 */ /* 0x000fe2000786c0ff */
[----:B------:R-:W-:-:S03]  /*e120*/  FMUL.FTZ R78, R12, UR41 ;  /* 0x000000290c4e7c20 */ /* 0x000fc60008410000 */
        /* <DEDUP_REMOVED lines=51> */
[--C-:B------:R-:W-:Y:S01]  /*e460*/  FFMA.FTZ R11, R20, UR41, -R78.reuse ;  /* 0x00000029140b7c23 */ /* 0x100fe2000801084e */
[----:B------:R-:W-:Y:S01]  /*e470*/  FSEL R4, R4, -INF , !P3 ;  /* 0xff80000004047808 */ /* 0x000fe20005800000 */
[--C-:B------:R-:W-:Y:S01]  /*e480*/  FFMA.FTZ R85, R26, UR41, -R78.reuse ;  /* 0x000000291a557c23 */ /* 0x100fe2000801084e */
[----:B------:R-:W-:Y:S01]  /*e490*/  ISETP.GT.AND P3, PT, R81, 0x79, !P6 ;  /* 0x000000795100780c */ /* 0x000fe20007764270 */
[--C-:B0-----:R-:W-:Y:S01]  /*e4a0*/  FFMA.FTZ R86, R30, UR41, -R78.reuse ;  /* 0x000000291e567c23 */ /* 0x101fe2000801084e */
[----:B------:R-:W-:Y:S01]  /*e4b0*/  FMNMX.FTZ R5, R4, R10, !PT ;  /* 0x0000000a04057209 */ /* 0x000fe20007810000 */
[--C-:B------:R-:W-:Y:S01]  /*e4c0*/  FFMA.FTZ R83, R15, UR41, -R78.reuse ;  /* 0x000000290f537c23 */ /* 0x100fe2000801084e */
[----:B------:R-:W-:Y:S01]  /*e4d0*/  FSEL R26, R71, -INF , !P4 ;  /* 0xff800000471a7808 */ /* 0x000fe20006000000 */
        /* <DEDUP_REMOVED lines=11> */
[----:B------:R0:W-:Y:S01]  /*e590*/  MUFU.EX2 R84, R11 ;  /* 0x0000000b00547308 */ /* 0x0001e20000000800 */
[----:B------:R-:W-:Y:S01]  /*e5a0*/  FSEL R82, R76, -INF , !P3 ;  /* 0xff8000004c527808 */ /* 0x000fe20005800000 */
        /* <DEDUP_REMOVED lines=16> */
[----:B------:R-:W-:Y:S01]  /*e6b0*/  FFMA.FTZ R34, R34, UR41, -R78 ;  /* 0x0000002922227c23 */ /* 0x000fe2000801084e */
[----:B------:R-:W-:-:S04]  /*e6c0*/  FMNMX.FTZ R20, R32, R5, !PT ;  /* 0x0000000520147209 */ /* 0x000fc80007810000 */
[----:B------:R-:W-:Y:S01]  /*e6d0*/  FMNMX.FTZ R5, R35, R20, !PT ;  /* 0x0000001423057209 */ /* 0x000fe20007810000 */
[----:B------:R-:W3:Y:S03]  /*e6e0*/  MUFU.EX2 R79, R79 ;  /* 0x0000004f004f7308 */ /* 0x000ee60000000800 */
[----:B------:R-:W-:-:S04]  /*e6f0*/  FMNMX.FTZ R20, R36, R5, !PT ;  /* 0x0000000524147209 */ /* 0x000fc80007810000 */
[----:B------:R-:W-:Y:S01]  /*e700*/  FMNMX.FTZ R5, R39, R20, !PT ;  /* 0x0000001427057209 */ /* 0x000fe20007810000 */
[----:B------:R-:W4:Y:S03]  /*e710*/  MUFU.EX2 R80, R80 ;  /* 0x0000005000507308 */ /* 0x000f260000000800 */
[----:B------:R-:W-:-:S04]  /*e720*/  FMNMX.FTZ R20, R40, R5, !PT ;  /* 0x0000000528147209 */ /* 0x000fc80007810000 */
[----:B------:R-:W-:Y:S01]  /*e730*/  FMNMX.FTZ R5, R43, R20, !PT ;  /* 0x000000142b057209 */ /* 0x000fe20007810000 */
[----:B------:R-:W5:Y:S03]  /*e740*/  MUFU.EX2 R83, R83 ;  /* 0x0000005300537308 */ /* 0x000f660000000800 */
[----:B------:R-:W-:-:S04]  /*e750*/  FMNMX.FTZ R20, R44, R5, !PT ;  /* 0x000000052c147209 */ /* 0x000fc80007810000 */
[----:B------:R-:W-:Y:S01]  /*e760*/  FMNMX.FTZ R5, R47, R20, !PT ;  /* 0x000000142f057209 */ /* 0x000fe20007810000 */
[----:B------:R-:W2:Y:S03]  /*e770*/  MUFU.EX2 R25, R25 ;  /* 0x0000001900197308 */ /* 0x000ea60000000800 */
[----:B------:R-:W-:Y:S01]  /*e780*/  FMNMX.FTZ R20, R48, R5, !PT ;  /* 0x0000000530147209 */ /* 0x000fe20007810000 */
[--C-:B------:R-:W-:Y:S01]  /*e790*/  FFMA.FTZ R5, R37, UR41, -R78.reuse ;  /* 0x0000002925057c23 */ /* 0x100fe2000801084e */
[--C-:B------:R-:W-:Y:S01]  /*e7a0*/  FFMA.FTZ R37, R45, UR41, -R78.reuse ;  /* 0x000000292d257c23 */ /* 0x100fe2000801084e */
[--C-:B------:R-:W-:Y:S01]  /*e7b0*/  FFMA.FTZ R45, R75, UR41, -R78.reuse ;  /* 0x000000294b2d7c23 */ /* 0x100fe2000801084e */
[----:B0-----:R-:W-:Y:S01]  /*e7c0*/  FMNMX.FTZ R11, R51, R20, !PT ;  /* 0x00000014330b7209 */ /* 0x001fe20007810000 */
[----:B------:R-:W0:Y:S03]  /*e7d0*/  MUFU.EX2 R85, R85 ;  /* 0x0000005500557308 */ /* 0x000e260000000800 */
[----:B------:R-:W-:Y:S01]  /*e7e0*/  FMNMX.FTZ R20, R52, R11, !PT ;  /* 0x0000000b34147209 */ /* 0x000fe20007810000 */
[--C-:B------:R-:W-:Y:S01]  /*e7f0*/  FFMA.FTZ R11, R38, UR41, -R78.reuse ;  /* 0x00000029260b7c23 */ /* 0x100fe2000801084e */
[----:B------:R-:W-:-:S02]  /*e800*/  FFMA.FTZ R38, R41, UR41, -R78 ;  /* 0x0000002929267c23 */ /* 0x000fc4000801084e */
        /* <DEDUP_REMOVED lines=19> */
[----:B------:R-:W1:Y:S01]  /*e940*/  SHFL.BFLY PT, R0, R13, 0x2, 0x1f ;  /* 0x0c401f000d007f89 */ /* 0x000e6200000e0000 */
[----:B------:R-:W-:Y:S08]  /*e950*/  MUFU.EX2 R38, R38 ;  /* 0x0000002600267308 */ /* 0x000ff00000000800 */
[----:B------:R-:W-:Y:S08]  /*e960*/  MUFU.EX2 R15, R15 ;  /* 0x0000000f000f7308 */ /* 0x000ff00000000800 */
[----:B------:R-:W-:Y:S01]  /*e970*/  MUFU.EX2 R37, R37 ;  /* 0x0000002500257308 */ /* 0x000fe20000000800 */
[----:B-1----:R-:W-:Y:S01]  /*e980*/  FMNMX.FTZ R41, R13, R0, !PT ;  /* 0x000000000d297209 */ /* 0x002fe20007810000 */
[----:B------:R-:W-:-:S06]  /*e990*/  FFMA.FTZ R0, R69, UR41, -R78 ;  /* 0x0000002945007c23 */ /* 0x000fcc000801084e */
[----:B------:R-:W-:Y:S01]  /*e9a0*/  MUFU.EX2 R71, R71 ;  /* 0x0000004700477308 */ /* 0x000fe20000000800 */
[----:B------:R-:W1:Y:S07]  /*e9b0*/  SHFL.BFLY PT, R62, R41, 0x1, 0x1f ;  /* 0x0c201f00293e7f89 */ /* 0x000e6e00000e0000 */
[----:B------:R-:W-:Y:S08]  /*e9c0*/  MUFU.EX2 R76, R76 ;  /* 0x0000004c004c7308 */ /* 0x000ff00000000800 */
[----:B------:R-:W-:Y:S08]  /*e9d0*/  MUFU.EX2 R81, R81 ;  /* 0x0000005100517308 */ /* 0x000ff00000000800 */
[----:B------:R-:W-:Y:S01]  /*e9e0*/  MUFU.EX2 R42, R42 ;  /* 0x0000002a002a7308 */ /* 0x000fe20000000800 */
[----:B-1----:R-:W-:Y:S01]  /*e9f0*/  FMNMX.FTZ R13, R41, R62, !PT ;  /* 0x0000003e290d7209 */ /* 0x002fe20007810000 */
[----:B------:R-:W-:-:S03]  /*ea00*/  FFMA.FTZ R41, R74, UR41, -R78 ;  /* 0x000000294a297c23 */ /* 0x000fc6000801084e */
[C---:B------:R-:W-:Y:S01]  /*ea10*/  FSETP.NEU.FTZ.AND P3, PT, R13.reuse, -INF , PT ;  /* 0xff8000000d00780b */ /* 0x040fe20003f7d000 */
[----:B------:R-:W-:Y:S02]  /*ea20*/  FMUL.FTZ R61, R13, UR41 ;  /* 0x000000290d3d7c20 */ /* 0x000fe40008410000 */
[----:B------:R-:W-:Y:S03]  /*ea30*/  MUFU.EX2 R46, R46 ;  /* 0x0000002e002e7308 */ /* 0x000fe60000000800 */
[----:B------:R-:W-:-:S05]  /*ea40*/  FSEL R75, R61, RZ, P3 ;  /* 0x000000ff3d4b7208 */ /* 0x000fca0001800000 */
[----:B------:R-:W-:Y:S01]  /*ea50*/  MUFU.EX2 R49, R49 ;  /* 0x0000003100317308 */ /* 0x000fe20000000800 */
[--C-:B------:R-:W-:Y:S01]  /*ea60*/  FFMA.FTZ R4, R4, UR41, -R75.reuse ;  /* 0x0000002904047c23 */ /* 0x100fe2000801084b */
[--C-:B------:R-:W-:Y:S01]  /*ea70*/  FFMA.FTZ R10, R10, UR41, -R75.reuse ;  /* 0x000000290a0a7c23 */ /* 0x100fe2000801084b */
[--C-:B------:R-:W-:Y:S01]  /*ea80*/  FFMA.FTZ R61, R72, UR41, -R75.reuse ;  /* 0x00000029483d7c23 */ /* 0x100fe2000801084b */
[--C-:B------:R-:W-:Y:S01]  /*ea90*/  FFMA.FTZ R62, R14, UR41, -R75.reuse ;  /* 0x000000290e3e7c23 */ /* 0x100fe2000801084b */
[----:B------:R-:W-:Y:S01]  /*eaa0*/  FFMA.FTZ R65, R24, UR41, -R75 ;  /* 0x0000002918417c23 */ /* 0x000fe2000801084b */
[----:B------:R-:W-:Y:S01]  /*eab0*/  FADD.FTZ R24, R3, R77 ;  /* 0x0000004d03187221 */ /* 0x000fe20000010000 */
[--C-:B------:R-:W-:Y:S01]  /*eac0*/  FFMA.FTZ R21, R21, UR41, -R75.reuse ;  /* 0x0000002915157c23 */ /* 0x100fe2000801084b */
[----:B------:R-:W-:Y:S01]  /*ead0*/  MUFU.EX2 R4, R4 ;  /* 0x0000000400047308 */ /* 0x000fe20000000800 */
[--C-:B------:R-:W-:Y:S01]  /*eae0*/  FFMA.FTZ R70, R31, UR41, -R75.reuse ;  /* 0x000000291f467c23 */ /* 0x100fe2000801084b */
[----:B---3--:R-:W-:Y:S01]  /*eaf0*/  FADD.FTZ R31, R79, R24 ;  /* 0x000000184f1f7221 */ /* 0x008fe20000010000 */
[--C-:B------:R-:W-:Y:S01]  /*eb00*/  FFMA.FTZ R66, R27, UR41, -R75.reuse ;  /* 0x000000291b427c23 */ /* 0x100fe2000801084b */
[--C-:B------:R-:W-:Y:S01]  /*eb10*/  FFMA.FTZ R69, R28, UR41, -R75.reuse ;  /* 0x000000291c457c23 */ /* 0x100fe2000801084b */
[----:B------:R-:W-:Y:S01]  /*eb20*/  FFMA.FTZ R27, R60, UR41, -R75 ;  /* 0x000000293c1b7c23 */ /* 0x000fe2000801084b */
[----:B----4-:R-:W-:Y:S01]  /*eb30*/  FADD.FTZ R24, R80, R31 ;  /* 0x0000001f50187221 */ /* 0x010fe20000010000 */
[--C-:B------:R-:W-:Y:S01]  /*eb40*/  FFMA.FTZ R60, R26, UR41, -R75.reuse ;  /* 0x000000291a3c7c23 */ /* 0x100fe2000801084b */
[----:B------:R-:W1:Y:S01]  /*eb50*/  MUFU.EX2 R10, R10 ;  /* 0x0000000a000a7308 */ /* 0x000e620000000800 */
[--C-:B------:R-:W-:Y:S01]  /*eb60*/  FFMA.FTZ R72, R32, UR41, -R75.reuse ;  /* 0x0000002920487c23 */ /* 0x100fe2000801084b */
[----:B-----5:R-:W-:Y:S01]  /*eb70*/  FADD.FTZ R31, R83, R24 ;  /* 0x00000018531f7221 */ /* 0x020fe20000010000 */
[--C-:B------:R-:W-:Y:S01]  /*eb80*/  FFMA.FTZ R14, R39, UR41, -R75.reuse ;  /* 0x00000029270e7c23 */ /* 0x100fe2000801084b */
[--C-:B------:R-:W-:Y:S01]  /*eb90*/  FFMA.FTZ R39, R40, UR41, -R75.reuse ;  /* 0x0000002928277c23 */ /* 0x100fe2000801084b */
[----:B------:R-:W-:Y:S01]  /*eba0*/  FFMA.FTZ R40, R43, UR41, -R75 ;  /* 0x000000292b287c23 */ /* 0x000fe2000801084b */
[----:B------:R-:W-:Y:S01]  /*ebb0*/  FADD.FTZ R28, R84, R31 ;  /* 0x0000001f541c7221 */ /* 0x000fe20000010000 */
[--C-:B------:R-:W-:Y:S01]  /*ebc0*/  FFMA.FTZ R43, R44, UR41, -R75.reuse ;  /* 0x000000292c2b7c23 */ /* 0x100fe2000801084b */
[----:B------:R-:W3:Y:S01]  /*ebd0*/  MUFU.EX2 R61, R61 ;  /* 0x0000003d003d7308 */ /* 0x000ee20000000800 */
[--C-:B------:R-:W-:Y:S01]  /*ebe0*/  FFMA.FTZ R44, R47, UR41, -R75.reuse ;  /* 0x000000292f2c7c23 */ /* 0x100fe2000801084b */
[----:B--2---:R-:W-:Y:S01]  /*ebf0*/  FADD.FTZ R28, R25, R28 ;  /* 0x0000001c191c7221 */ /* 0x004fe20000010000 */
[--C-:B------:R-:W-:Y:S01]  /*ec00*/  FFMA.FTZ R47, R48, UR41, -R75.reuse ;  /* 0x00000029302f7c23 */ /* 0x100fe2000801084b */
[--C-:B------:R-:W-:Y:S01]  /*ec10*/  FFMA.FTZ R48, R51, UR41, -R75.reuse ;  /* 0x0000002933307c23 */ /* 0x100fe2000801084b */
[--C-:B------:R-:W-:Y:S01]  /*ec20*/  FFMA.FTZ R51, R52, UR41, -R75.reuse ;  /* 0x0000002934337c23 */ /* 0x100fe2000801084b */
[----:B0-----:R-:W-:Y:S01]  /*ec30*/  FADD.FTZ R28, R85, R28 ;  /* 0x0000001c551c7221 */ /* 0x001fe20000010000 */
[--C-:B------:R-:W-:Y:S01]  /*ec40*/  FFMA.FTZ R35, R35, UR41, -R75.reuse ;  /* 0x0000002923237c23 */ /* 0x100fe2000801084b */
[----:B------:R-:W0:Y:S01]  /*ec50*/  MUFU.EX2 R62, R62 ;  /* 0x0000003e003e7308 */ /* 0x000e220000000800 */
[----:B-1----:R-:W-:Y:S01]  /*ec60*/  FADD.FTZ R24, R4, R10 ;  /* 0x0000000a04187221 */ /* 0x002fe20000010000 */
[--C-:B------:R-:W-:Y:S01]  /*ec70*/  FFMA.FTZ R52, R55, UR41, -R75.reuse ;  /* 0x0000002937347c23 */ /* 0x100fe2000801084b */
[--C-:B------:R-:W-:Y:S01]  /*ec80*/  FFMA.FTZ R55, R56, UR41, -R75.reuse ;  /* 0x0000002938377c23 */ /* 0x100fe2000801084b */
[--C-:B------:R-:W-:Y:S01]  /*ec90*/  FFMA.FTZ R56, R59, UR41, -R75.reuse ;  /* 0x000000293b387c23 */ /* 0x100fe2000801084b */
[--C-:B------:R-:W-:Y:S01]  /*eca0*/  FFMA.FTZ R59, R30, UR41, -R75.reuse ;  /* 0x000000291e3b7c23 */ /* 0x100fe2000801084b */
[--C-:B------:R-:W-:Y:S01]  /*ecb0*/  FFMA.FTZ R36, R36, UR41, -R75.reuse ;  /* 0x0000002924247c23 */ /* 0x100fe2000801084b */
[--C-:B------:R-:W-:Y:S01]  /*ecc0*/  FFMA.FTZ R63, R63, UR41, -R75.reuse ;  /* 0x000000293f3f7c23 */ /* 0x100fe2000801084b */
[----:B------:R-:W1:Y:S01]  /*ecd0*/  MUFU.EX2 R21, R21 ;  /* 0x0000001500157308 */ /* 0x000e620000000800 */
[----:B---3--:R-:W-:Y:S01]  /*ece0*/  FADD.FTZ R31, R61, R24 ;  /* 0x000000183d1f7221 */ /* 0x008fe20000010000 */
[--C-:B------:R-:W-:Y:S01]  /*ecf0*/  FFMA.FTZ R64, R64, UR41, -R75.reuse ;  /* 0x0000002940407c23 */ /* 0x100fe2000801084b */
[--C-:B------:R-:W-:Y:S01]  /*ed00*/  FFMA.FTZ R67, R67, UR41, -R75.reuse ;  /* 0x0000002943437c23 */ /* 0x100fe2000801084b */
[--C-:B------:R-:W-:Y:S01]  /*ed10*/  FFMA.FTZ R68, R68, UR41, -R75.reuse ;  /* 0x0000002944447c23 */ /* 0x100fe2000801084b */
[--C-:B------:R-:W-:Y:S01]  /*ed20*/  FFMA.FTZ R73, R73, UR41, -R75.reuse ;  /* 0x0000002949497c23 */ /* 0x100fe2000801084b */
[----:B------:R-:W-:-:S02]  /*ed30*/  FFMA.FTZ R75, R82, UR41, -R75 ;  /* 0x00000029524b7c23 */ /* 0x000fc4000801084b */
[----:B------:R-:W2:Y:S01]  /*ed40*/  MUFU.EX2 R65, R65 ;  /* 0x0000004100417308 */ /* 0x000ea20000000800 */
[----:B0-----:R-:W-:Y:S01]  /*ed50*/  FADD.FTZ R24, R62, R31 ;  /* 0x0000001f3e187221 */ /* 0x001fe20000010000 */
[----:B------:R-:W-:Y:S01]  /*ed60*/  FADD.FTZ R31, R29, R28 ;  /* 0x0000001c1d1f7221 */ /* 0x000fe20000010000 */
[----:B------:R-:W-:-:S03]  /*ed70*/  F2FP.F16.F32.PACK_AB R28, R84, R83 ;  /* 0x00000053541c723e */ /* 0x000fc600000000ff */
[----:B------:R-:W-:Y:S02]  /*ed80*/  FADD.FTZ R30, R86, R31 ;  /* 0x0000001f561e7221 */ /* 0x000fe40000010000 */
[----:B------:R-:W0:Y:S01]  /*ed90*/  MUFU.EX2 R66, R66 ;  /* 0x0000004200427308 */ /* 0x000e220000000800 */
[----:B-1----:R-:W-:Y:S01]  /*eda0*/  FADD.FTZ R26, R21, R24 ;  /* 0x00000018151a7221 */ /* 0x002fe20000010000 */
[----:B------:R-:W-:Y:S01]  /*edb0*/  F2FP.F16.F32.PACK_AB R24, R77, R3 ;  /* 0x000000034d18723e */ /* 0x000fe200000000ff */
[----:B------:R-:W-:Y:S01]  /*edc0*/  FADD.FTZ R31, R33, R30 ;  /* 0x0000001e211f7221 */ /* 0x000fe20000010000 */
[----:B------:R-:W-:-:S03]  /*edd0*/  F2FP.F16.F32.PACK_AB R30, R85, R25 ;  /* 0x00000019551e723e */ /* 0x000fc600000000ff */
[----:B------:R-:W-:Y:S01]  /*ede0*/  FADD.FTZ R74, R34, R31 ;  /* 0x0000001f224a7221 */ /* 0x000fe20000010000 */
[----:B------:R-:W1:Y:S01]  /*edf0*/  MUFU.EX2 R69, R69 ;  /* 0x0000004500457308 */ /* 0x000e620000000800 */
[----:B--2---:R-:W-:Y:S01]  /*ee00*/  FADD.FTZ R3, R65, R26 ;  /* 0x0000001a41037221 */ /* 0x004fe20000010000 */
[----:B------:R-:W-:Y:S01]  /*ee10*/  F2FP.F16.F32.PACK_AB R26, R80, R79 ;  /* 0x0000004f501a723e */ /* 0x000fe200000000ff */
[----:B------:R-:W-:Y:S01]  /*ee20*/  FADD.FTZ R74, R5, R74 ;  /* 0x0000004a054a7221 */ /* 0x000fe20000010000 */
[----:B------:R-:W-:-:S03]  /*ee30*/  F2FP.F16.F32.PACK_AB R34, R34, R33 ;  /* 0x000000212222723e */ /* 0x000fc600000000ff */
[----:B------:R-:W-:Y:S01]  /*ee40*/  FADD.FTZ R31, R11, R74 ;  /* 0x0000004a0b1f7221 */ /* 0x000fe20000010000 */
[----:B------:R-:W2:Y:S01]  /*ee50*/  MUFU.EX2 R70, R70 ;  /* 0x0000004600467308 */ /* 0x000ea20000000800 */
[----:B0-----:R-:W-:-:S07]  /*ee60*/  FADD.FTZ R32, R66, R3 ;  /* 0x0000000342207221 */ /* 0x001fce0000010000 */
[----:B------:R0:W-:Y:S01]  /*ee70*/  MUFU.EX2 R3, R27 ;  /* 0x0000001b00037308 */ /* 0x0001e20000000800 */
[----:B-1----:R-:W-:Y:S01]  /*ee80*/  FADD.FTZ R25, R69, R32 ;  /* 0x0000002045197221 */ /* 0x002fe20000010000 */
[----:B------:R-:W-:-:S06]  /*ee90*/  F2FP.F16.F32.PACK_AB R32, R86, R29 ;  /* 0x0000001d5620723e */ /* 0x000fcc00000000ff */
[----:B------:R-:W1:Y:S01]  /*eea0*/  MUFU.EX2 R72, R72 ;  /* 0x0000004800487308 */ /* 0x000e620000000800 */
[----:B0-----:R-:W-:Y:S01]  /*eeb0*/  F2FP.F16.F32.PACK_AB R27, R62, R61 ;  /* 0x0000003d3e1b723e */ /* 0x001fe200000000ff */
[----:B--2---:R-:W-:Y:S01]  /*eec0*/  FADD.FTZ R29, R70, R25 ;  /* 0x00000019461d7221 */ /* 0x004fe20000010000 */
[----:B------:R-:W2:Y:S01]  /*eed0*/  LDL R62, [R1+0x24] ;  /* 0x00002400013e7983 */ /* 0x000ea20000100800 */
[----:B------:R-:W-:-:S04]  /*eee0*/  F2FP.F16.F32.PACK_AB R25, R10, R4 ;  /* 0x000000040a19723e */ /* 0x000fc800000000ff */
[----:B------:R-:W0:Y:S01]  /*eef0*/  MUFU.EX2 R35, R35 ;  /* 0x0000002300237308 */ /* 0x000e220000000800 */
[----:B------:R3:W-:Y:S07]  /*ef00*/  STSM.16.M88.4 [R140+0x21800], R24 ;  /* 0x021800188c007844 */ /* 0x0007ee0000000200 */
[----:B------:R-:W4:Y:S01]  /*ef10*/  MUFU.EX2 R36, R36 ;  /* 0x0000002400247308 */ /* 0x000f220000000800 */
[----:B-1----:R-:W-:Y:S01]  /*ef20*/  FADD.FTZ R4, R72, R29 ;  /* 0x0000001d48047221 */ /* 0x002fe20000010000 */
[----:B------:R-:W-:-:S02]  /*ef30*/  F2FP.F16.F32.PACK_AB R29, R65, R21 ;  /* 0x00000015411d723e */ /* 0x000fc400000000ff */
[----:B------:R-:W-:-:S04]  /*ef40*/  F2FP.F16.F32.PACK_AB R33, R72, R70 ;  /* 0x000000464821723e */ /* 0x000fc800000000ff */
[----:B------:R-:W1:Y:S01]  /*ef50*/  MUFU.EX2 R14, R14 ;  /* 0x0000000e000e7308 */ /* 0x000e620000000800 */
[----:B0-----:R-:W-:Y:S01]  /*ef60*/  FADD.FTZ R21, R35, R4 ;  /* 0x0000000423157221 */ /* 0x001fe20000010000 */
[----:B------:R-:W-:-:S06]  /*ef70*/  FADD.FTZ R4, R38, R31 ;  /* 0x0000001f26047221 */ /* 0x000fcc0000010000 */
[----:B------:R-:W0:Y:S01]  /*ef80*/  MUFU.EX2 R39, R39 ;  /* 0x0000002700277308 */ /* 0x000e220000000800 */
[----:B------:R-:W-:Y:S01]  /*ef90*/  FADD.FTZ R10, R15, R4 ;  /* 0x000000040f0a7221 */ /* 0x000fe20000010000 */
[C---:B----4-:R-:W-:Y:S01]  /*efa0*/  FADD.FTZ R21, R36.reuse, R21 ;  /* 0x0000001524157221 */ /* 0x050fe20000010000 */
[----:B------:R-:W-:Y:S02]  /*efb0*/  F2FP.F16.F32.PACK_AB R35, R36, R35 ;  /* 0x000000232423723e */ /* 0x000fe400000000ff */
[----:B------:R-:W-:-:S03]  /*efc0*/  FADD.FTZ R10, R37, R10 ;  /* 0x0000000a250a7221 */ /* 0x000fc60000010000 */
[----:B------:R-:W4:Y:S01]  /*efd0*/  MUFU.EX2 R40, R40 ;  /* 0x0000002800287308 */ /* 0x000f220000000800 */
[----:B-1----:R-:W-:Y:S01]  /*efe0*/  FADD.FTZ R4, R14, R21 ;  /* 0x000000150e047221 */ /* 0x002fe20000010000 */
[----:B------:R-:W-:-:S06]  /*eff0*/  FADD.FTZ R61, R71, R10 ;  /* 0x0000000a473d7221 */ /* 0x000fcc0000010000 */
[----:B------:R-:W1:Y:S01]  /*f000*/  MUFU.EX2 R43, R43 ;  /* 0x0000002b002b7308 */ /* 0x000e620000000800 */
[----:B0-----:R-:W-:Y:S01]  /*f010*/  FADD.FTZ R21, R39, R4 ;  /* 0x0000000427157221 */ /* 0x001fe20000010000 */
[----:B------:R-:W-:-:S06]  /*f020*/  FADD.FTZ R10, R76, R61 ;  /* 0x0000003d4c0a7221 */ /* 0x000fcc0000010000 */
[----:B------:R-:W0:Y:S01]  /*f030*/  MUFU.EX2 R44, R44 ;  /* 0x0000002c002c7308 */ /* 0x000e220000000800 */
[----:B------:R-:W-:Y:S01]  /*f040*/  F2FP.F16.F32.PACK_AB R36, R11, R5 ;  /* 0x000000050b24723e */ /* 0x000fe200000000ff */
[----:B----4-:R-:W-:Y:S01]  /*f050*/  FADD.FTZ R4, R40, R21 ;  /* 0x0000001528047221 */ /* 0x010fe20000010000 */
[----:B------:R-:W-:-:S05]  /*f060*/  FADD.FTZ R11, R81, R10 ;  /* 0x0000000a510b7221 */ /* 0x000fca0000010000 */
[----:B------:R-:W4:Y:S01]  /*f070*/  MUFU.EX2 R47, R47 ;  /* 0x0000002f002f7308 */ /* 0x000f220000000800 */
[----:B-1----:R-:W-:Y:S01]  /*f080*/  FADD.FTZ R5, R43, R4 ;  /* 0x000000042b057221 */ /* 0x002fe20000010000 */
[----:B------:R-:W-:-:S06]  /*f090*/  FADD.FTZ R11, R42, R11 ;  /* 0x0000000b2a0b7221 */ /* 0x000fcc0000010000 */
[----:B------:R-:W-:Y:S08]  /*f0a0*/  MUFU.EX2 R50, R50 ;  /* 0x0000003200327308 */ /* 0x000ff00000000800 */
[----:B------:R-:W1:Y:S01]  /*f0b0*/  MUFU.EX2 R48, R48 ;  /* 0x0000003000307308 */ /* 0x000e620000000800 */
[----:B0-----:R-:W-:Y:S01]  /*f0c0*/  FADD.FTZ R4, R44, R5 ;  /* 0x000000052c047221 */ /* 0x001fe20000010000 */
[----:B------:R-:W-:-:S06]  /*f0d0*/  FADD.FTZ R10, R46, R11 ;  /* 0x0000000b2e0a7221 */ /* 0x000fcc0000010000 */
[----:B------:R-:W0:Y:S08]  /*f0e0*/  MUFU.EX2 R51, R51 ;  /* 0x0000003300337308 */ /* 0x000e300000000800 */
[----:B------:R-:W5:Y:S01]  /*f0f0*/  MUFU.EX2 R53, R53 ;  /* 0x0000003500357308 */ /* 0x000f620000000800 */
[----:B----4-:R-:W-:Y:S01]  /*f100*/  FADD.FTZ R5, R47, R4 ;  /* 0x000000042f057221 */ /* 0x010fe20000010000 */
[----:B------:R-:W-:-:S06]  /*f110*/  FADD.FTZ R11, R49, R10 ;  /* 0x0000000a310b7221 */ /* 0x000fcc0000010000 */
[----:B------:R-:W4:Y:S01]  /*f120*/  MUFU.EX2 R52, R52 ;  /* 0x0000003400347308 */ /* 0x000f220000000800 */
[----:B-1----:R-:W-:Y:S01]  /*f130*/  FADD.FTZ R4, R48, R5 ;  /* 0x0000000530047221 */ /* 0x002fe20000010000 */
[----:B------:R-:W-:-:S06]  /*f140*/  FADD.FTZ R10, R50, R11 ;  /* 0x0000000b320a7221 */ /* 0x000fcc0000010000 */
[----:B------:R-:W-:Y:S08]  /*f150*/  MUFU.EX2 R54, R54 ;  /* 0x0000003600367308 */ /* 0x000ff00000000800 */
[----:B------:R-:W1:Y:S01]  /*f160*/  MUFU.EX2 R55, R55 ;  /* 0x0000003700377308 */ /* 0x000e620000000800 */
[----:B0-----:R-:W-:Y:S01]  /*f170*/  FADD.FTZ R5, R51, R4 ;  /* 0x0000000433057221 */ /* 0x001fe20000010000 */
[----:B-----5:R-:W-:-:S06]  /*f180*/  FADD.FTZ R11, R53, R10 ;  /* 0x0000000a350b7221 */ /* 0x020fcc0000010000 */
[----:B------:R-:W0:Y:S08]  /*f190*/  MUFU.EX2 R56, R56 ;  /* 0x0000003800387308 */ /* 0x000e300000000800 */
[----:B------:R-:W5:Y:S01]  /*f1a0*/  MUFU.EX2 R57, R57 ;  /* 0x0000003900397308 */ /* 0x000f620000000800 */
[----:B----4-:R-:W-:Y:S01]  /*f1b0*/  FADD.FTZ R4, R52, R5 ;  /* 0x0000000534047221 */ /* 0x010fe20000010000 */
[----:B---3--:R-:W-:-:S02]  /*f1c0*/  F2FP.F16.F32.PACK_AB R24, R71, R37 ;  /* 0x000000254718723e */ /* 0x008fc400000000ff */
[----:B------:R-:W-:-:S04]  /*f1d0*/  F2FP.F16.F32.PACK_AB R31, R69, R66 ;  /* 0x00000042451f723e */ /* 0x000fc800000000ff */
[----:B------:R-:W3:Y:S01]  /*f1e0*/  MUFU.EX2 R58, R58 ;  /* 0x0000003a003a7308 */ /* 0x000ee20000000800 */
[----:B------:R-:W-:-:S07]  /*f1f0*/  F2FP.F16.F32.PACK_AB R37, R39, R14 ;  /* 0x0000000e2725723e */ /* 0x000fce00000000ff */
[----:B------:R-:W-:Y:S01]  /*f200*/  MUFU.EX2 R63, R63 ;  /* 0x0000003f003f7308 */ /* 0x000fe20000000800 */
[----:B-1----:R-:W-:-:S07]  /*f210*/  FADD.FTZ R5, R55, R4 ;  /* 0x0000000437057221 */ /* 0x002fce0000010000 */
[----:B------:R-:W1:Y:S01]  /*f220*/  MUFU.EX2 R64, R64 ;  /* 0x0000004000407308 */ /* 0x000e620000000800 */
[----:B------:R-:W-:-:S07]  /*f230*/  FADD.FTZ R14, R54, R11 ;  /* 0x0000000b360e7221 */ /* 0x000fce0000010000 */
[----:B------:R-:W-:Y:S08]  /*f240*/  MUFU.EX2 R67, R67 ;  /* 0x0000004300437308 */ /* 0x000ff00000000800 */
[----:B------:R-:W4:Y:S08]  /*f250*/  MUFU.EX2 R68, R68 ;  /* 0x0000004400447308 */ /* 0x000f300000000800 */
[----:B------:R-:W-:Y:S08]  /*f260*/  MUFU.EX2 R0, R0 ;  /* 0x0000000000007308 */ /* 0x000ff00000000800 */
[----:B------:R-:W4:Y:S08]  /*f270*/  MUFU.EX2 R20, R20 ;  /* 0x0000001400147308 */ /* 0x000f300000000800 */
[----:B------:R-:W-:Y:S08]  /*f280*/  MUFU.EX2 R41, R41 ;  /* 0x0000002900297308 */ /* 0x000ff00000000800 */
[----:B------:R-:W4:Y:S08]  /*f290*/  MUFU.EX2 R45, R45 ;  /* 0x0000002d002d7308 */ /* 0x000f300000000800 */
[----:B------:R-:W-:Y:S08]  /*f2a0*/  MUFU.EX2 R73, R73 ;  /* 0x0000004900497308 */ /* 0x000ff00000000800 */
[----:B------:R-:W4:Y:S08]  /*f2b0*/  MUFU.EX2 R60, R60 ;  /* 0x0000003c003c7308 */ /* 0x000f300000000800 */
[----:B------:R-:W-:Y:S08]  /*f2c0*/  MUFU.EX2 R59, R59 ;  /* 0x0000003b003b7308 */ /* 0x000ff00000000800 */
[----:B------:R-:W4:Y:S01]  /*f2d0*/  MUFU.EX2 R10, R75 ;  /* 0x0000004b000a7308 */ /* 0x000f220000000800 */
[----:B------:R-:W-:Y:S01]  /*f2e0*/  F2FP.F16.F32.PACK_AB R38, R15, R38 ;  /* 0x000000260f26723e */ /* 0x000fe200000000ff */
[----:B------:R3:W-:Y:S01]  /*f2f0*/  STSM.16.M88.4 [R87], R28 ;  /* 0x0000001c57007844 */ /* 0x0007e20000000200 */
[----:B------:R-:W-:Y:S01]  /*f300*/  F2FP.F16.F32.PACK_AB R39, R43, R40 ;  /* 0x000000282b27723e */ /* 0x000fe200000000ff */
[----:B0-----:R-:W-:Y:S01]  /*f310*/  FADD.FTZ R4, R56, R5 ;  /* 0x0000000538047221 */ /* 0x001fe20000010000 */
[----:B------:R-:W-:-:S02]  /*f320*/  F2FP.F16.F32.PACK_AB R26, R81, R76 ;  /* 0x0000004c511a723e */ /* 0x000fc400000000ff */
[----:B------:R-:W-:Y:S02]  /*f330*/  F2FP.F16.F32.PACK_AB R25, R47, R44 ;  /* 0x0000002c2f19723e */ /* 0x000fe400000000ff */
[----:B------:R-:W-:Y:S01]  /*f340*/  F2FP.F16.F32.PACK_AB R27, R51, R48 ;  /* 0x00000030331b723e */ /* 0x000fe200000000ff */
[----:B-----5:R-:W-:Y:S01]  /*f350*/  FADD.FTZ R5, R57, R14 ;  /* 0x0000000e39057221 */ /* 0x020fe20000010000 */
[----:B------:R0:W-:Y:S01]  /*f360*/  STSM.16.M88.4 [R142], R32 ;  /* 0x000000208e007844 */ /* 0x0001e20000000200 */
[----:B------:R-:W5:Y:S03]  /*f370*/  @P2 LDC R14, c[0x0][0x44c] ;  /* 0x00011300ff0e2b82 */ /* 0x000f660000000800 */
[----:B------:R-:W-:Y:S04]  /*f380*/  STSM.16.M88.4 [R141], R36 ;  /* 0x000000248d007844 */ /* 0x000fe80000000200 */
[----:B------:R0:W-:Y:S01]  /*f390*/  STSM.16.M88.4 [R140+0x27800], R24 ;  /* 0x027800188c007844 */ /* 0x0001e20000000200 */
[----:B---3--:R-:W-:Y:S01]  /*f3a0*/  F2FP.F16.F32.PACK_AB R28, R54, R53 ;  /* 0x00000035361c723e */ /* 0x008fe200000000ff */
[----:B------:R-:W3:Y:S01]  /*f3b0*/  @P2 LDC R15, c[0x0][0x450] ;  /* 0x00011400ff0f2b82 */ /* 0x000ee20000000800 */
[----:B------:R-:W-:-:S02]  /*f3c0*/  F2FP.F16.F32.PACK_AB R30, R58, R57 ;  /* 0x000000393a1e723e */ /* 0x000fc400000000ff */
[----:B-1----:R-:W-:Y:S02]  /*f3d0*/  F2FP.F16.F32.PACK_AB R29, R64, R63 ;  /* 0x0000003f401d723e */ /* 0x002fe400000000ff */
[----:B----4-:R-:W-:Y:S01]  /*f3e0*/  F2FP.F16.F32.PACK_AB R31, R68, R67 ;  /* 0x00000043441f723e */ /* 0x010fe200000000ff */
[----:B------:R-:W-:Y:S01]  /*f3f0*/  FADD.FTZ R4, R3, R4 ;  /* 0x0000000403047221 */ /* 0x000fe20000010000 */
[----:B0-----:R-:W-:Y:S02]  /*f400*/  F2FP.F16.F32.PACK_AB R32, R20, R0 ;  /* 0x000000001420723e */ /* 0x001fe400000000ff */
[----:B------:R-:W-:Y:S02]  /*f410*/  F2FP.F16.F32.PACK_AB R34, R45, R41 ;  /* 0x000000292d22723e */ /* 0x000fe400000000ff */
[----:B------:R-:W-:Y:S02]  /*f420*/  F2FP.F16.F32.PACK_AB R33, R60, R73 ;  /* 0x000000493c21723e */ /* 0x000fe400000000ff */
[----:B------:R-:W-:-:S02]  /*f430*/  F2FP.F16.F32.PACK_AB R24, R46, R42 ;  /* 0x0000002a2e18723e */ /* 0x000fc400000000ff */
[----:B------:R-:W-:Y:S02]  /*f440*/  F2FP.F16.F32.PACK_AB R26, R50, R49 ;  /* 0x00000031321a723e */ /* 0x000fe400000000ff */
[----:B------:R-:W-:Y:S02]  /*f450*/  F2FP.F16.F32.PACK_AB R25, R55, R52 ;  /* 0x000000343719723e */ /* 0x000fe400000000ff */
[----:B------:R-:W-:Y:S02]  /*f460*/  F2FP.F16.F32.PACK_AB R27, R3, R56 ;  /* 0x00000038031b723e */ /* 0x000fe400000000ff */
[----:B------:R-:W-:Y:S01]  /*f470*/  F2FP.F16.F32.PACK_AB R35, R10, R59 ;  /* 0x0000003b0a23723e */ /* 0x000fe200000000ff */
[----:B------:R-:W-:Y:S01]  /*f480*/  FADD.FTZ R11, R58, R5 ;  /* 0x000000053a0b7221 */ /* 0x000fe20000010000 */
[----:B------:R-:W-:-:S04]  /*f490*/  FADD.FTZ R5, R63, R4 ;  /* 0x000000043f057221 */ /* 0x000fc80000010000 */
[----:B------:R-:W-:-:S04]  /*f4a0*/  FADD.FTZ R4, R64, R5 ;  /* 0x0000000540047221 */ /* 0x000fc80000010000 */
[----:B------:R-:W-:Y:S01]  /*f4b0*/  FADD.FTZ R3, R67, R4 ;  /* 0x0000000443037221 */ /* 0x000fe20000010000 */
[----:B--2---:R0:W-:Y:S04]  /*f4c0*/  STSM.16.M88.4 [R62], R24 ;  /* 0x000000183e007844 */ /* 0x0041e80000000200 */
[----:B------:R0:W-:Y:S04]  /*f4d0*/  STSM.16.M88.4 [R142+0x6000], R28 ;  /* 0x0060001c8e007844 */ /* 0x0001e80000000200 */
[----:B------:R0:W-:Y:S01]  /*f4e0*/  STSM.16.M88.4 [R141+0x6000], R32 ;  /* 0x006000208d007844 */ /* 0x0001e20000000200 */
[----:B------:R1:W-:Y:S06]  /*f4f0*/  MEMBAR.ALL.CTA ;  /* 0x0000000000007992 */ /* 0x0003ec0000008000 */
[----:B-1----:R-:W1:Y:S01]  /*f500*/  FENCE.VIEW.ASYNC.S ;  /* 0x00000000000073c6 */ /* 0x002e620000000000 */
[----:B------:R-:W-:Y:S01]  /*f510*/  FADD.FTZ R68, R68, R3 ;  /* 0x0000000344447221 */ /* 0x000fe20000010000 */
[----:B------:R-:W-:Y:S01]  /*f520*/  PLOP3.LUT P3, PT, PT, PT, UP0, 0x40, 0x0 ;  /* 0x000000000000781c */ /* 0x000fe20003f6e808 */
[----:B-----5:R-:W-:-:S04]  /*f530*/  @P2 IMAD.HI.U32 R14, R89, R14, RZ ;  /* 0x0000000e590e2227 */ /* 0x020fc800078e00ff */
[----:B------:R-:W-:Y:S01]  /*f540*/  FADD.FTZ R11, R0, R11 ;  /* 0x0000000b000b7221 */ /* 0x000fe20000010000 */
[----:B------:R-:W-:Y:S01]  /*f550*/  FADD.FTZ R73, R73, R68 ;  /* 0x0000004449497221 */ /* 0x000fe20000010000 */
[----:B------:R-:W-:Y:S01]  /*f560*/  IMAD.MOV.U32 R0, RZ, RZ, R89 ;  /* 0x000000ffff007224 */ /* 0x000fe200078e0059 */
[----:B---3--:R-:W-:Y:S01]  /*f570*/  @P2 SHF.R.U32.HI R0, RZ, R15, R14 ;  /* 0x0000000fff002219 */ /* 0x008fe2000001160e */
[----:B------:R-:W-:Y:S01]  /*f580*/  FADD.FTZ R20, R20, R11 ;  /* 0x0000000b14147221 */ /* 0x000fe20000010000 */
[----:B------:R-:W-:-:S03]  /*f590*/  FADD.FTZ R60, R60, R73 ;  /* 0x000000493c3c7221 */ /* 0x000fc60000010000 */
[----:B------:R-:W-:Y:S01]  /*f5a0*/  FADD.FTZ R20, R41, R20 ;  /* 0x0000001429147221 */ /* 0x000fe20000010000 */
[----:B------:R-:W-:Y:S01]  /*f5b0*/  FADD.FTZ R3, R59, R60 ;  /* 0x0000003c3b037221 */ /* 0x000fe20000010000 */
[----:B------:R-:W-:Y:S02]  /*f5c0*/  IMAD.IADD R113, R113, 0x1, R0 ;  /* 0x0000000171717824 */ /* 0x000fe400078e0200 */
[----:B------:R-:W-:Y:S01]  /*f5d0*/  FADD.FTZ R4, R45, R20 ;  /* 0x000000142d047221 */ /* 0x000fe20000010000 */
[----:B------:R-:W-:Y:S01]  /*f5e0*/  FADD.FTZ R3, R10, R3 ;  /* 0x000000030a037221 */ /* 0x000fe20000010000 */
[----:B------:R-:W-:Y:S02]  /*f5f0*/  VIADD R0, R88, 0xfffffffe ;  /* 0xfffffffe58007836 */ /* 0x000fe40000000000 */
[----:B------:R-:W-:Y:S01]  /*f600*/  VIADD R5, R113, UR6 ;  /* 0x0000000671057c36 */ /* 0x000fe20008000000 */
[----:B-1----:R-:W-:Y:S01]  /*f610*/  NOP ;  /* 0x0000000000007918 */ /* 0x002fe20000000000 */
[----:B0-----:R-:W-:Y:S05]  /*f620*/  @P3 BRA `(.L_x_1514) ;  /* 0x0000000000543947 */ /* 0x001fea0003800000 */
[C---:B------:R-:W-:Y:S01]  /*f630*/  ISETP.GT.AND P3, PT, R113.reuse, RZ, PT ;  /* 0x000000ff7100720c */ /* 0x040fe20003f64270 */
[----:B------:R-:W-:Y:S01]  /*f640*/  BSSY B0, `(.L_x_1515) ;  /* 0x0000010000007945 */ /* 0x000fe20003800000 */
[----:B------:R-:W-:-:S11]  /*f650*/  VIADD R10, R113, 0xffffffff ;  /* 0xffffffff710a7836 */ /* 0x000fd60000000000 */
[----:B------:R-:W-:Y:S05]  /*f660*/  @P3 BRA `(.L_x_1516) ;  /* 0x0000000000203947 */ /* 0x000fea0003800000 */
[----:B------:R-:W-:Y:S01]  /*f670*/  UISETP.NE.AND UP1, UPT, UR7, 0x1, UPT ;  /* 0x000000010700788c */ /* 0x000fe2000bf25270 */
[----:B------:R-:W-:-:S05]  /*f680*/  IMAD.MOV R10, RZ, RZ, -R113 ;  /* 0x000000ffff0a7224 */ /* 0x000fca00078e0a71 */
[----:B------:R-:W-:-:S05]  /*f690*/  PLOP3.LUT P3, PT, PT, PT, UP1, 0x80, 0x0 ;  /* 0x000000000000781c */ /* 0x000fca0003f6f018 */
[----:B------:R-:W-:-:S08]  /*f6a0*/  @UP1 ULDC.64 UR4, c[0x0][0x9e8] ;  /* 0x00027a0000041ab9 */ /* 0x000fd00000000a00 */
[----:B------:R-:W-:-:S05]  /*f6b0*/  @P3 IMAD.HI.U32 R11, R10, UR4, RZ ;  /* 0x000000040a0b3c27 */ /* 0x000fca000f8e00ff */
[----:B------:R-:W-:-:S04]  /*f6c0*/  @P3 SHF.R.U32.HI R10, RZ, UR5, R11 ;  /* 0x00000005ff0a3c19 */ /* 0x000fc8000801160b */
[----:B------:R-:W-:Y:S01]  /*f6d0*/  LOP3.LUT R10, RZ, R10, RZ, 0x33, !PT ;  /* 0x0000000aff0a7212 */ /* 0x000fe200078e33ff */
[----:B------:R-:W-:Y:S06]  /*f6e0*/  BRA `(.L_x_1517) ;  /* 0x0000000000147947 */ /* 0x000fec0003800000 */
.L_x_1516:
[----:B------:R-:W-:-:S06]  /*f6f0*/  UISETP.NE.AND UP1, UPT, UR7, 0x1, UPT ;  /* 0x000000010700788c */ /* 0x000fcc000bf25270 */
[----:B------:R-:W-:-:S05]  /*f700*/  PLOP3.LUT P3, PT, PT, PT, UP1, 0x80, 0x0 ;  /* 0x000000000000781c */ /* 0x000fca0003f6f018 */
[----:B------:R-:W-:-:S08]  /*f710*/  @UP1 ULDC.64 UR4, c[0x0][0x9e8] ;  /* 0x00027a0000041ab9 */ /* 0x000fd00000000a00 */
[----:B------:R-:W-:-:S05]  /*f720*/  @P3 IMAD.HI.U32 R11, R10, UR4, RZ ;  /* 0x000000040a0b3c27 */ /* 0x000fca000f8e00ff */
[----:B------:R-:W-:-:S07]  /*f730*/  @P3 SHF.R.U32.HI R10, RZ, UR5, R11 ;  /* 0x00000005ff0a3c19 */ /* 0x000fce000801160b */
.L_x_1517:
[----:B------:R-:W-:Y:S05]  /*f740*/  BSYNC B0 ;  /* 0x0000000000007941 */ /* 0x000fea0003800000 */
.L_x_1515:
[----:B------:R-:W-:-:S04]  /*f750*/  IMAD.U32 R11, RZ, RZ, UR7 ;  /* 0x00000007ff0b7e24 */ /* 0x000fc8000f8e00ff */
[----:B------:R-:W-:-:S05]  /*f760*/  IMAD R10, R10, R11, UR7 ;  /* 0x000000070a0a7e24 */ /* 0x000fca000f8e020b */
[----:B------:R-:W-:-:S07]  /*f770*/  VIMNMX R5, R5, R10, PT ;  /* 0x0000000a05057248 */ /* 0x000fce0003fe0100 */
.L_x_1514:
[----:B------:R-:W2:Y:S01]  /*f780*/  LDL R11, [R1+0x44] ;  /* 0x00004400010b7983 */ /* 0x000ea20000100800 */
[----:B------:R-:W-:Y:S01]  /*f790*/  SHF.R.S32.HI R10, RZ, 0x1f, R5 ;  /* 0x0000001fff0a7819 */ /* 0x000fe20000011405 */
[----:B------:R-:W-:Y:S01]  /*f7a0*/  ULDC UR42, c[0x0][0x9e4] ;  /* 0x00027900002a7ab9 */ /* 0x000fe20000000800 */
[----:B------:R-:W-:Y:S01]  /*f7b0*/  ULDC UR5, c[0x0][0x9e4] ;  /* 0x0002790000057ab9 */ /* 0x000fe20000000800 */
[----:B------:R-:W-:Y:S01]  /*f7c0*/  ULDC UR48, c[0x0][0x9d8] ;  /* 0x0002760000307ab9 */ /* 0x000fe20000000800 */
[----:B------:R-:W-:Y:S01]  /*f7d0*/  LEA.HI R10, R10, R5, RZ, 0x7 ;  /* 0x000000050a0a7211 */ /* 0x000fe200078f38ff */
[----:B------:R-:W-:Y:S01]  /*f7e0*/  ULDC UR51, c[0x0][0x9d8] ;  /* 0x0002760000337ab9 */ /* 0x000fe20000000800 */
[----:B------:R-:W-:Y:S01]  /*f7f0*/  ULDC UR49, c[0x0][0x9d8] ;  /* 0x0002760000317ab9 */ /* 0x000fe20000000800 */
[----:B------:R-:W-:Y:S01]  /*f800*/  ULDC UR4, c[0x0][0x988] ;  /* 0x0002620000047ab9 */ /* 0x000fe20000000800 */
[----:B------:R-:W-:Y:S01]  /*f810*/  SHF.R.S32.HI R10, RZ, 0x7, R10 ;  /* 0x00000007ff0a7819 */ /* 0x000fe2000001140a */
[----:B------:R-:W-:Y:S01]  /*f820*/  ULDC UR7, c[0x0][0x988] ;  /* 0x0002620000077ab9 */ /* 0x000fe20000000800 */
[----:B------:R-:W-:Y:S01]  /*f830*/  ULDC UR6, c[0x0][0x988] ;  /* 0x0002620000067ab9 */ /* 0x000fe20000000800 */
[----:B------:R-:W-:Y:S01]  /*f840*/  ULDC UR50, c[0x0][0x9e0] ;  /* 0x0002780000327ab9 */ /* 0x000fe20000000800 */
[----:B------:R-:W-:Y:S01]  /*f850*/  ULDC UR43, c[0x0][0x9e0] ;  /* 0x00027800002b7ab9 */ /* 0x000fe20000000800 */
        /* <DEDUP_REMOVED lines=24> */
[----:B--2---:R-:W-:-:S04]  /*f9e0*/  VIMNMX R11, R11, R10, !PT ;  /* 0x0000000a0b0b7248 */ /* 0x004fc80007fe0100 */
[----:B------:R-:W-:Y:S01]  /*f9f0*/  ISETP.GE.AND P3, PT, R0, R11, PT ;  /* 0x0000000b0000720c */ /* 0x000fe20003f66270 */
[----:B------:R0:W-:-:S12]  /*fa00*/  STL [R1+0xc], R11 ;  /* 0x00000c0b01007387 */ /* 0x0001d80000100800 */
[----:B0-----:R-:W-:Y:S05]  /*fa10*/  @!P3 BRA `(.L_x_1518) ;  /* 0x0000003800e8b947 */ /* 0x001fea0003800000 */
[----:B------:R-:W-:-:S07]  /*fa20*/  IMAD.MOV.U32 R135, RZ, RZ, RZ ;  /* 0x000000ffff877224 */ /* 0x000fce00078e00ff */
.L_x_1536:
[----:B------:R-:W2:Y:S01]  /*fa30*/  LDL R10, [R1] ;  /* 0x00000000010a7983 */ /* 0x000ea20000100800 */
[----:B------:R-:W-:Y:S01]  /*fa40*/  VIADD R20, R16, 0x1 ;  /* 0x0000000110147836 */ /* 0x000fe20000000000 */
[----:B------:R-:W-:Y:S05]  /*fa50*/  YIELD ;  /* 0x0000000000007946 */ /* 0x000fea0003800000 */
[----:B------:R-:W-:-:S04]  /*fa60*/  ISETP.NE.AND P4, PT, R20, 0x2, PT ;  /* 0x000000021400780c */ /* 0x000fc80003f85270 */
[----:B------:R-:W-:Y:S02]  /*fa70*/  SEL R5, RZ, 0x1, P4 ;  /* 0x00000001ff057807 */ /* 0x000fe40002000000 */
[----:B------:R-:W-:Y:S02]  /*fa80*/  SEL R20, R20, RZ, P4 ;  /* 0x000000ff14147207 */ /* 0x000fe40002000000 */
[----:B------:R-:W-:Y:S02]  /*fa90*/  LOP3.LUT R5, R18, R5, RZ, 0x3c, !PT ;  /* 0x0000000512057212 */ /* 0x000fe400078e3cff */
[----:B--2---:R-:W-:-:S13]  /*faa0*/  ISETP.NE.AND P3, PT, R10, RZ, PT ;  /* 0x000000ff0a00720c */ /* 0x004fda0003f65270 */
[----:B------:R-:W-:Y:S05]  /*fab0*/  @P3 BRA `(.L_x_1519) ;  /* 0x0000000000303947 */ /* 0x000fea0003800000 */
[----:B------:R-:W-:Y:S05]  /*fac0*/  @!P0 BRA `(.L_x_1520) ;  /* 0x0000000000048947 */ /* 0x000fea0003800000 */
[----:B------:R-:W-:Y:S01]  /*fad0*/  BPT.TRAP 0x1 ;  /* 0x000000040000795c */ /* 0x000fe20000300000 */
.L_x_1520:
[----:B------:R-:W-:Y:S01]  /*fae0*/  IMAD R11, R20, 0x8, R2 ;  /* 0x00000008140b7824 */ /* 0x000fe200078e0202 */
[----:B------:R-:W-:-:S04]  /*faf0*/  SHF.L.U32 R10, R5, 0x1f, RZ ;  /* 0x0000001f050a7819 */ /* 0x000fc800000006ff */
[----:B------:R0:W1:Y:S01]  /*fb00*/  SYNCS.PHASECHK.TRANS64.TRYWAIT P4, [R11+URZ+0x2d830], R10 ;  /* 0x02d8300a0b0075a7 */ /* 0x000062000808017f */
[----:B------:R-:W-:Y:S05]  /*fb10*/  @!P0 BRA `(.L_x_1521) ;  /* 0x0000000000048947 */ /* 0x000fea0003800000 */
[----:B------:R-:W-:Y:S01]  /*fb20*/  BPT.TRAP 0x1 ;  /* 0x000000040000795c */ /* 0x000fe20000300000 */
.L_x_1521:
[----:B------:R-:W-:Y:S04]  /*fb30*/  BSSY B0, `(.L_x_1519) ;  /* 0x0000004000007945 */ /* 0x000fe80003800000 */
[----:B-1----:R-:W-:Y:S05]  /*fb40*/  @P4 BRA `(.L_x_1522) ;  /* 0x0000000000084947 */ /* 0x002fea0003800000 */
[----:B------:R-:W1:Y:S02]  /*fb50*/  SYNCS.PHASECHK.TRANS64.TRYWAIT P4, [R11+URZ+0x2d830], R10 ;  /* 0x02d8300a0b0075a7 */ /* 0x000e64000808017f */
[----:B-1----:R-:W-:Y:S05]  /*fb60*/  @!P4 BRA `(.L_x_1523) ;  /* 0x0000017000d8c947 */ /* 0x002fea0003800000 */
.L_x_1522:
[----:B------:R-:W-:Y:S05]  /*fb70*/  BSYNC B0 ;  /* 0x0000000000007941 */ /* 0x000fea0003800000 */
.L_x_1519:
[----:B01----:R-:W2:Y:S01]  /*fb80*/  LDL R10, [R1+0x4] ;  /* 0x00000400010a7983 */ /* 0x003ea20000100800 */
[----:B------:R-:W0:Y:S01]  /*fb90*/  S2R R14, SR_TID.X ;  /* 0x00000000000e7919 */ /* 0x000e220000002100 */
[----:B------:R-:W-:Y:S05]  /*fba0*/  WARPSYNC.ALL ;  /* 0x0000000000007948 */ /* 0x000fea0003800000 */
[----:B------:R-:W-:Y:S01]  /*fbb0*/  IMAD.MOV.U32 R11, RZ, RZ, -0x7fffffe0 ;  /* 0x80000020ff0b7424 */ /* 0x000fe200078e00ff */
[----:B0-----:R-:W-:-:S05]  /*fbc0*/  SHF.R.U32.HI R14, RZ, 0x7, R14 ;  /* 0x00000007ff0e7819 */ /* 0x001fca000001160e */
[----:B------:R-:W-:Y:S01]  /*fbd0*/  VIADD R21, R14, 0x8 ;  /* 0x000000080e157836 */ /* 0x000fe20000000000 */
[----:B------:R-:W-:Y:S01]  /*fbe0*/  R2UR UR11, R11 ;  /* 0x000000000b0b72ca */ /* 0x000fe200000e0000 */
[----:B------:R-:W-:Y:S01]  /*fbf0*/  IMAD.MOV.U32 R25, RZ, RZ, -0x7fffffe0 ;  /* 0x80000020ff197424 */ /* 0x000fe200078e00ff */
[----:B------:R-:W-:Y:S01]  /*fc00*/  R2UR UR8, R6 ;  /* 0x00000000060872ca */ /* 0x000fe200000e0000 */
[----:B------:R-:W-:Y:S01]  /*fc10*/  IMAD.MOV.U32 R27, RZ, RZ, -0x7fffffe0 ;  /* 0x80000020ff1b7424 */ /* 0x000fe200078e00ff */
[----:B------:R-:W-:Y:S02]  /*fc20*/  R2UR UR9, R7 ;  /* 0x00000000070972ca */ /* 0x000fe400000e0000 */
[C---:B------:R-:W-:Y:S02]  /*fc30*/  R2UR UR15, R25.reuse ;  /* 0x00000000190f72ca */ /* 0x040fe400000e0000 */
[----:B------:R-:W-:Y:S02]  /*fc40*/  R2UR UR23, R25 ;  /* 0x00000000191772ca */ /* 0x000fe400000e0000 */
[----:B------:R-:W-:-:S02]  /*fc50*/  R2UR UR27, R27 ;  /* 0x000000001b1b72ca */ /* 0x000fc400000e0000 */
[----:B------:R-:W-:Y:S02]  /*fc60*/  R2UR UR12, R152 ;  /* 0x00000000980c72ca */ /* 0x000fe400000e0000 */
[----:B------:R-:W-:Y:S01]  /*fc70*/  R2UR UR13, R153 ;  /* 0x00000000990d72ca */ /* 0x000fe200000e0000 */
[----:B------:R0:W-:Y:S01]  /*fc80*/  BAR.SYNC.DEFER_BLOCKING R21, 0x100 ;  /* 0x000400150000751d */ /* 0x0001e20000010000 */
[----:B------:R-:W-:Y:S01]  /*fc90*/  IMAD.MOV.U32 R15, RZ, RZ, -0x7fffffe0 ;  /* 0x80000020ff0f7424 */ /* 0x000fe200078e00ff */
[----:B------:R-:W-:Y:S02]  /*fca0*/  R2UR UR16, R150 ;  /* 0x00000000961072ca */ /* 0x000fe400000e0000 */
[----:B------:R-:W-:Y:S01]  /*fcb0*/  R2UR UR17, R151 ;  /* 0x00000000971172ca */ /* 0x000fe200000e0000 */
[----:B--2---:R-:W-:-:S04]  /*fcc0*/  IMAD R10, R20, 0x600, R10 ;  /* 0x00000600140a7824 */ /* 0x004fc800078e020a */
[C---:B------:R-:W-:Y:S01]  /*fcd0*/  VIADD R24, R10.reuse, 0x2 ;  /* 0x000000020a187836 */ /* 0x040fe20000000000 */
[C---:B------:R-:W-:Y:S01]  /*fce0*/  R2UR UR10, R10.reuse ;  /* 0x000000000a0a72ca */ /* 0x040fe200000e0000 */
[----:B------:R-:W-:-:S03]  /*fcf0*/  VIADD R26, R10, 0x400 ;  /* 0x000004000a1a7836 */ /* 0x000fc60000000000 */
[----:B------:R-:W-:Y:S01]  /*fd00*/  R2UR UR14, R24 ;  /* 0x00000000180e72ca */ /* 0x000fe200000e0000 */
[----:B------:R-:W-:Y:S01]  /*fd10*/  VIADD R24, R10, 0x202 ;  /* 0x000002020a187836 */ /* 0x000fe20000000000 */
[----:B------:R-:W-:-:S04]  /*fd20*/  R2UR UR26, R26 ;  /* 0x000000001a1a72ca */ /* 0x000fc800000e0000 */
[----:B------:R-:W-:Y:S02]  /*fd30*/  R2UR UR22, R24 ;  /* 0x00000000181672ca */ /* 0x000fe400000e0000 */
[----:B------:R-:W-:-:S06]  /*fd40*/  WARPGROUP.ARRIVE ;  /* 0x00000000000079c5 */ /* 0x000fcc0000000000 */
[----:B------:R-:W-:Y:S01]  /*fd50*/  HGMMA.64x128x16.F32 R24, gdesc[UR8], RZ, !UPT, gsb0 ;  /* 0x01e00000081879f0 */ /* 0x000fe2000c0008ff */
[----:B------:R-:W-:Y:S01]  /*fd60*/  VIADD R14, R10, 0x200 ;  /* 0x000002000a0e7836 */ /* 0x000fe20000000000 */
[----:B------:R-:W-:-:S04]  /*fd70*/  R2UR UR19, R15 ;  /* 0x000000000f1372ca */ /* 0x000fc800000e0000 */
[----:B------:R-:W-:Y:S01]  /*fd80*/  R2UR UR18, R14 ;  /* 0x000000000e1272ca */ /* 0x000fe200000e0000 */
[----:B------:R-:W-:Y:S02]  /*fd90*/  WARPGROUP.DEPBAR.LE gsb0, 0x0 ;  /* 0x00008000000079c5 */ /* 0x000fe40000010000 */
[----:B------:R-:W-:-:S06]  /*fda0*/  WARPGROUP.ARRIVE ;  /* 0x00000000000079c5 */ /* 0x000fcc0000000000 */
[----:B------:R-:W-:Y:S01]  /*fdb0*/  HGMMA.64x128x16.F32 R24, gdesc[UR12], R24, gsb0 ;  /* 0x01e000000c1879f0 */ /* 0x000fe20008000818 */
[----:B------:R-:W-:Y:S02]  /*fdc0*/  R2UR UR20, R148 ;  /* 0x00000000941472ca */ /* 0x000fe400000e0000 */
        /* <DEDUP_REMOVED lines=9> */
[----:B------:R-:W-:Y:S01]  /*fe60*/  VIADD R10, R10, 0x402 ;  /* 0x000004020a0a7836 */ /* 0x000fe20000000000 */
[----:B------:R-:W-:Y:S02]  /*fe70*/  R2UR UR31, R11 ;  /* 0x000000000b1f72ca */ /* 0x000fe400000e0000 */
[----:B------:R-:W-:Y:S02]  /*fe80*/  R2UR UR28, R8 ;  /* 0x00000000081c72ca */ /* 0x000fe400000e0000 */
[----:B------:R-:W-:Y:S02]  /*fe90*/  R2UR UR30, R10 ;  /* 0x000000000a1e72ca */ /* 0x000fe400000e0000 */
[----:B------:R-:W-:Y:S01]  /*fea0*/  R2UR UR29, R9 ;  /* 0x00000000091d72ca */ /* 0x000fe200000e0000 */
[----:B------:R-:W-:Y:S02]  /*feb0*/  WARPGROUP.DEPBAR.LE gsb0, 0x0 ;  /* 0x00008000000079c5 */ /* 0x000fe40000010000 */
[----:B------:R-:W-:-:S06]  /*fec0*/  WARPGROUP.ARRIVE ;  /* 0x00000000000079c5 */ /* 0x000fcc0000000000 */
        /* <DEDUP_REMOVED lines=8> */
.L_x_1525:
[----:B------:R-:W-:Y:S01]  /*ff50*/  SHF.L.U32 R10, R18, 0x1f, RZ ;  /* 0x0000001f120a7819 */ /* 0x000fe200000006ff */
[----:B------:R-:W-:-:S04]  /*ff60*/  IMAD R11, R16, 0x8, R2 ;  /* 0x00000008100b7824 */ /* 0x000fc800078e0202 */
[----:B------:R0:W1:Y:S01]  /*ff70*/  SYNCS.PHASECHK.TRANS64.TRYWAIT P3, [R11+URZ+0x2d850], R10 ;  /* 0x02d8500a0b0075a7 */ /* 0x000062000806017f */
[----:B------:R-:W-:Y:S05]  /*ff80*/  @!P0 BRA `(.L_x_1526) ;  /* 0x0000000000048947 */ /* 0x000fea0003800000 */
[----:B------:R-:W-:Y:S01]  /*ff90*/  BPT.TRAP 0x1 ;  /* 0x000000040000795c */ /* 0x000fe20000300000 */
.L_x_1526:
[----:B-1----:R-:W-:Y:S05]  /*ffa0*/  @P3 BRA `(.L_x_1524) ;  /* 0x0000000000083947 */ /* 0x002fea0003800000 */
[----:B------:R-:W1:Y:S02]  /*ffb0*/  SYNCS.PHASECHK.TRANS64.TRYWAIT P3, [R11+URZ+0x2d850], R10 ;  /* 0x02d8500a0b0075a7 */ /* 0x000e64000806017f */
[----:B-1----:R-:W-:Y:S05]  /*ffc0*/  @!P3 BRA `(.L_x_1527) ;  /* 0x0000016c00d4b947 */ /* 0x002fea0003800000 */
.L_x_1524:
[----:B------:R-:W2:Y:S01]  /*ffd0*/  LDL R18, [R1+0x18] ;  /* 0x0000180001127983 */ /* 0x000ea20000100800 */
[----:B01----:R-:W0:Y:S03]  /*ffe0*/  @P2 LDC R11, c[0x0][0x44c] ;  /* 0x00011300ff0b2b82 */ /* 0x003e260000000800 */
[----:B------:R-:W2:Y:S04]  /*fff0*/  LDL R14, [R1+0x40] ;  /* 0x00004000010e7983 */ /* 0x000ea80000100800 */
[----:B------:R-:W3:Y:S01]  /*10000*/  LDL R21, [R1+0x1c] ;  /* 0x00001c0001157983 */ /* 0x000ee20000100800 */
[----:B------:R-:W1:Y:S01]  /*10010*/  @P2 LDC R10, c[0x0][0x450] ;  /* 0x00011400ff0a2b82 */ /* 0x000e620000000800 */
[----:B------:R-:W-:Y:S05]  /*10020*/  WARPSYNC.ALL ;  /* 0x0000000000007948 */ /* 0x000fea0003800000 */
[----:B------:R-:W-:Y:S01]  /*10030*/  WARPGROUP.ARRIVE ;  /* 0x00000000000079c5 */ /* 0x000fe20000000000 */
[----:B------:R-:W-:Y:S01]  /*10040*/  UMOV UR9, 0x40000040 ;  /* 0x4000004000097882 */ /* 0x000fe20000000000 */
[----:B------:R-:W-:Y:S01]  /*10050*/  IMAD.MOV.U32 R15, RZ, RZ, -0x7fffffe0 ;  /* 0x80000020ff0f7424 */ /* 0x000fe200078e00ff */
[----:B------:R-:W-:Y:S01]  /*10060*/  UMOV UR13, 0x40000040 ;  /* 0x40000040000d7882 */ /* 0x000fe20000000000 */
[----:B------:R-:W-:Y:S01]  /*10070*/  UMOV UR17, 0x40000040 ;  /* 0x4000004000117882 */ /* 0x000fe20000000000 */
[----:B------:R-:W-:Y:S01]  /*10080*/  UMOV UR21, 0x40000040 ;  /* 0x4000004000157882 */ /* 0x000fe20000000000 */
[----:B------:R-:W-:Y:S01]  /*10090*/  UMOV UR25, 0x40000040 ;  /* 0x4000004000197882 */ /* 0x000fe20000000000 */
[C---:B------:R-:W-:Y:S01]  /*100a0*/  R2UR UR15, R15.reuse ;  /* 0x000000000f0f72ca */ /* 0x040fe200000e0000 */
[----:B------:R-:W-:Y:S01]  /*100b0*/  UMOV UR29, 0x40000040 ;  /* 0x40000040001d7882 */ /* 0x000fe20000000000 */
[C---:B------:R-:W-:Y:S01]  /*100c0*/  R2UR UR19, R15.reuse ;  /* 0x000000000f1372ca */ /* 0x040fe200000e0000 */
[----:B------:R-:W-:Y:S01]  /*100d0*/  UMOV UR33, 0x40000040 ;  /* 0x4000004000217882 */ /* 0x000fe20000000000 */
[C---:B------:R-:W-:Y:S01]  /*100e0*/  R2UR UR23, R15.reuse ;  /* 0x000000000f1772ca */ /* 0x040fe200000e0000 */
[----:B------:R-:W4:Y:S01]  /*100f0*/  S2R R144, SR_TID.X ;  /* 0x0000000000907919 */ /* 0x000f220000002100 */
[C---:B------:R-:W-:Y:S01]  /*10100*/  R2UR UR27, R15.reuse ;  /* 0x000000000f1b72ca */ /* 0x040fe200000e0000 */
[----:B------:R-:W-:Y:S01]  /*10110*/  FMUL.FTZ R84, R84, UR51 ;  /* 0x0000003354547c20 */ /* 0x000fe20008410000 */
[----:B------:R-:W-:Y:S01]  /*10120*/  R2UR UR31, R15 ;  /* 0x000000000f1f72ca */ /* 0x000fe200000e0000 */
[----:B------:R-:W-:Y:S01]  /*10130*/  FMUL.FTZ R85, R85, UR51 ;  /* 0x0000003355557c20 */ /* 0x000fe20008410000 */
        /* <DEDUP_REMOVED lines=18> */
[----:B------:R-:W0:Y:S08]  /*10260*/  MUFU.TANH R15, R15 ;  /* 0x0000000f000f7308 */ /* 0x000e300000002400 */
[----:B------:R-:W0:Y:S01]  /*10270*/  MUFU.TANH R27, R27 ;  /* 0x0000001b001b7308 */ /* 0x000e220000002400 */
[----:B----4-:R-:W-:-:S02]  /*10280*/  SHF.R.U32.HI R143, RZ, 0x7, R144 ;  /* 0x00000007ff8f7819 */ /* 0x010fc40000011690 */
[----:B------:R-:W-:-:S05]  /*10290*/  ISETP.GE.U32.AND P3, PT, R144, 0x180, PT ;  /* 0x000001809000780c */ /* 0x000fca0003f66070 */
        /* <DEDUP_REMOVED lines=17> */
[----:B--2---:R-:W-:-:S04]  /*103b0*/  IMAD.IADD R18, R14, 0x1, R18 ;  /* 0x000000010e127824 */ /* 0x004fc800078e0212 */
[----:B0-----:R-:W-:-:S05]  /*103c0*/  @P2 IMAD.HI.U32 R11, R18, R11, RZ ;  /* 0x0000000b120b2227 */ /* 0x001fca00078e00ff */
[----:B-1----:R-:W-:Y:S01]  /*103d0*/  @P2 SHF.R.U32.HI R18, RZ, R10, R11 ;  /* 0x0000000aff122219 */ /* 0x002fe2000001160b */
[----:B------:R-:W-:Y:S02]  /*103e0*/  IMAD.MOV.U32 R11, RZ, RZ, -0x7fffffe0 ;  /* 0x80000020ff0b7424 */ /* 0x000fe400078e00ff */
[----:B------:R-:W-:Y:S02]  /*103f0*/  VIADD R10, R2, 0x400 ;  /* 0x00000400020a7836 */ /* 0x000fe40000000000 */
[----:B------:R-:W0:Y:S01]  /*10400*/  SHFL.IDX PT, R145, R18, RZ, 0x1c1f ;  /* 0x001c1fff12917589 */ /* 0x000e2200000e0000 */
[----:B------:R-:W-:Y:S01]  /*10410*/  R2UR UR11, R11 ;  /* 0x000000000b0b72ca */ /* 0x000fe200000e0000 */
[----:B---3--:R-:W-:Y:S01]  /*10420*/  IMAD R11, R21, 0x2000, R2 ;  /* 0x00002000150b7824 */ /* 0x008fe200078e0202 */
[----:B------:R-:W-:Y:S01]  /*10430*/  SHF.R.U32.HI R10, RZ, 0x4, R10 ;  /* 0x00000004ff0a7819 */ /* 0x000fe2000001160a */
[----:B------:R-:W-:Y:S01]  /*10440*/  FMUL.FTZ R21, R28, UR51 ;  /* 0x000000331c157c20 */ /* 0x000fe20008410000 */
[----:B------:R-:W-:Y:S01]  /*10450*/  FMUL.FTZ R28, R33, UR51 ;  /* 0x00000033211c7c20 */ /* 0x000fe20008410000 */
[----:B------:R-:W-:Y:S01]  /*10460*/  FMUL.FTZ R33, R38, UR51 ;  /* 0x0000003326217c20 */ /* 0x000fe20008410000 */
[----:B------:R-:W-:Y:S01]  /*10470*/  R2UR UR8, R11 ;  /* 0x000000000b0872ca */ /* 0x000fe200000e0000 */
[----:B------:R-:W-:Y:S01]  /*10480*/  IMAD.MOV.U32 R11, RZ, RZ, -0x7fffffe0 ;  /* 0x80000020ff0b7424 */ /* 0x000fe200078e00ff */
[----:B------:R-:W-:Y:S01]  /*10490*/  LOP3.LUT R10, R10, 0x3fff, RZ, 0xc0, !PT ;  /* 0x00003fff0a0a7812 */ /* 0x000fe200078ec0ff */
[----:B------:R-:W-:Y:S01]  /*104a0*/  FMUL.FTZ R38, R43, UR51 ;  /* 0x000000332b267c20 */ /* 0x000fe20008410000 */
[----:B------:R-:W-:Y:S01]  /*104b0*/  FMUL.FTZ R43, R48, UR51 ;  /* 0x00000033302b7c20 */ /* 0x000fe20008410000 */
[----:B------:R-:W-:Y:S01]  /*104c0*/  FMUL.FTZ R48, R53, UR51 ;  /* 0x0000003335307c20 */ /* 0x000fe20008410000 */
[----:B------:R-:W-:Y:S01]  /*104d0*/  LOP3.LUT R10, R10, 0x2000000, RZ, 0xfc, !PT ;  /* 0x020000000a0a7812 */ /* 0x000fe200078efcff */
[----:B------:R-:W-:Y:S01]  /*104e0*/  FMUL.FTZ R53, R56, UR51 ;  /* 0x0000003338357c20 */ /* 0x000fe20008410000 */
[----:B------:R-:W-:Y:S01]  /*104f0*/  FMUL.FTZ R56, R59, UR51 ;  /* 0x000000333b387c20 */ /* 0x000fe20008410000 */
[----:B------:R-:W-:Y:S01]  /*10500*/  FMUL.FTZ R59, R62, UR51 ;  /* 0x000000333e3b7c20 */ /* 0x000fe20008410000 */
[----:B------:R-:W-:Y:S01]  /*10510*/  FMUL.FTZ R62, R65, UR51 ;  /* 0x00000033413e7c20 */ /* 0x000fe20008410000 */
[----:B------:R-:W-:-:S02]  /*10520*/  IMAD R10, R16, 0x600, R10 ;  /* 0x00000600100a7824 */ /* 0x000fc400078e020a */
[----:B------:R-:W-:Y:S01]  /*10530*/  FMUL.FTZ R65, R68, UR51 ;  /* 0x0000003344417c20 */ /* 0x000fe20008410000 */
[----:B------:R-:W-:Y:S01]  /*10540*/  UIADD3 UR8, UR8, 0x21800, URZ ;  /* 0x0002180008087890 */ /* 0x000fe2000fffe03f */
[----:B------:R-:W-:Y:S01]  /*10550*/  FMUL.FTZ R68, R71, UR51 ;  /* 0x0000003347447c20 */ /* 0x000fe20008410000 */
[C---:B------:R-:W-:Y:S01]  /*10560*/  VIADD R14, R10.reuse, 0x40 ;  /* 0x000000400a0e7836 */ /* 0x040fe20000000000 */
[----:B------:R-:W-:Y:S01]  /*10570*/  R2UR UR10, R10 ;  /* 0x000000000a0a72ca */ /* 0x000fe200000e0000 */
[----:B------:R-:W-:Y:S01]  /*10580*/  USHF.R.U32.HI UR8, URZ, 0x4, UR8 ;  /* 0x000000043f087899 */ /* 0x000fe20008011608 */
[----:B------:R-:W-:Y:S01]  /*10590*/  FMUL.FTZ R71, R74, UR51 ;  /* 0x000000334a477c20 */ /* 0x000fe20008410000 */
[----:B------:R-:W-:Y:S01]  /*105a0*/  FMUL.FTZ R74, R77, UR51 ;  /* 0x000000334d4a7c20 */ /* 0x000fe20008410000 */
[----:B------:R-:W-:Y:S01]  /*105b0*/  R2UR UR14, R14 ;  /* 0x000000000e0e72ca */ /* 0x000fe200000e0000 */
[----:B------:R-:W-:Y:S01]  /*105c0*/  ULOP3.LUT UR8, UR8, 0x3fff, URZ, 0xc0, !UPT ;  /* 0x00003fff08087892 */ /* 0x000fe2000f8ec03f */
[----:B------:R-:W-:-:S02]  /*105d0*/  VIADD R14, R10, 0x80 ;  /* 0x000000800a0e7836 */ /* 0x000fc40000000000 */
[----:B------:R-:W-:Y:S01]  /*105e0*/  FMUL.FTZ R77, R80, UR51 ;  /* 0x00000033504d7c20 */ /* 0x000fe20008410000 */
[----:B------:R-:W-:Y:S01]  /*105f0*/  FMUL.FTZ R80, R83, UR51 ;  /* 0x0000003353507c20 */ /* 0x000fe20008410000 */
[----:B------:R-:W-:Y:S01]  /*10600*/  ULOP3.LUT UR8, UR8, 0x10000, URZ, 0xfc, !UPT ;  /* 0x0001000008087892 */ /* 0x000fe2000f8efc3f */
[----:B------:R-:W-:Y:S01]  /*10610*/  FMUL.FTZ R83, R87, UR51 ;  /* 0x0000003357537c20 */ /* 0x000fe20008410000 */
[----:B------:R-:W-:Y:S01]  /*10620*/  R2UR UR18, R14 ;  /* 0x000000000e1272ca */ /* 0x000fe200000e0000 */
[----:B------:R-:W-:Y:S01]  /*10630*/  VIADD R14, R10, 0xc0 ;  /* 0x000000c00a0e7836 */ /* 0x000fe20000000000 */
[----:B------:R-:W-:Y:S01]  /*10640*/  UIADD3 UR12, UR8, 0x2, URZ ;  /* 0x00000002080c7890 */ /* 0x000fe2000fffe03f */
[----:B------:R-:W1:Y:S01]  /*10650*/  MUFU.TANH R21, R21 ;  /* 0x0000001500157308 */ /* 0x000e620000002400 */
[----:B------:R-:W-:Y:S02]  /*10660*/  UIADD3 UR16, UR8, 0x4, URZ ;  /* 0x0000000408107890 */ /* 0x000fe4000fffe03f */
[----:B------:R-:W-:Y:S01]  /*10670*/  R2UR UR22, R14 ;  /* 0x000000000e1672ca */ /* 0x000fe200000e0000 */
[----:B------:R-:W-:Y:S01]  /*10680*/  HGMMA.64x96x16.F32 R88, gdesc[UR8].tnspB, R88, gsb0 ;  /* 0x41600000085879f0 */ /* 0x000fe20008000858 */
[----:B------:R-:W-:Y:S01]  /*10690*/  UIADD3 UR20, UR8, 0x6, URZ ;  /* 0x0000000608147890 */ /* 0x000fe2000fffe03f */
[----:B------:R-:W-:Y:S01]  /*106a0*/  VIADD R14, R10, 0x100 ;  /* 0x000001000a0e7836 */ /* 0x000fe20000000000 */
[----:B------:R-:W-:Y:S01]  /*106b0*/  UIADD3 UR24, UR8, 0x600, URZ ;  /* 0x0000060008187890 */ /* 0x000fe2000fffe03f */
[----:B------:R-:W-:Y:S01]  /*106c0*/  R2UR UR11, R11 ;  /* 0x000000000b0b72ca */ /* 0x000fe200000e0000 */
[----:B------:R-:W-:Y:S01]  /*106d0*/  UIADD3 UR28, UR8, 0x602, URZ ;  /* 0x00000602081c7890 */ /* 0x000fe2000fffe03f */
[----:B------:R-:W-:Y:S01]  /*106e0*/  FMUL.FTZ R11, R25, UR51 ;  /* 0x00000033190b7c20 */ /* 0x000fe20008410000 */
[----:B------:R-:W-:Y:S01]  /*106f0*/  R2UR UR26, R14 ;  /* 0x000000000e1a72ca */ /* 0x000fe200000e0000 */
[----:B------:R-:W-:Y:S01]  /*10700*/  VIADD R14, R10, 0x140 ;  /* 0x000001400a0e7836 */ /* 0x000fe20000000000 */
[----:B------:R-:W-:Y:S01]  /*10710*/  UIADD3 UR32, UR8, 0x604, URZ ;  /* 0x0000060408207890 */ /* 0x000fe2000fffe03f */
[----:B------:R-:W-:Y:S01]  /*10720*/  FMUL.FTZ R25, R30, UR51 ;  /* 0x000000331e197c20 */ /* 0x000fe20008410000 */
[----:B------:R-:W-:Y:S01]  /*10730*/  UIADD3 UR8, UR8, 0x606, URZ ;  /* 0x0000060608087890 */ /* 0x000fe2000fffe03f */
[----:B------:R-:W-:Y:S01]  /*10740*/  FMUL.FTZ R30, R35, UR51 ;  /* 0x00000033231e7c20 */ /* 0x000fe20008410000 */
[----:B------:R-:W-:Y:S01]  /*10750*/  R2UR UR30, R14 ;  /* 0x000000000e1e72ca */ /* 0x000fe200000e0000 */
[C---:B------:R-:W-:Y:S01]  /*10760*/  VIADD R14, R10.reuse, 0x180 ;  /* 0x000001800a0e7836 */ /* 0x040fe20000000000 */
[----:B------:R-:W-:Y:S01]  /*10770*/  UMOV UR9, 0x40000040 ;  /* 0x4000004000097882 */ /* 0x000fe20000000000 */
[----:B------:R-:W-:-:S02]  /*10780*/  VIADD R10, R10, 0x1c0 ;  /* 0x000001c00a0a7836 */ /* 0x000fc40000000000 */
[----:B------:R-:W-:Y:S01]  /*10790*/  FMUL.FTZ R35, R40, UR51 ;  /* 0x0000003328237c20 */ /* 0x000fe20008410000 */
        /* <DEDUP_REMOVED lines=13> */
[----:B------:R-:W-:-:S02]  /*10870*/  VIADD R50, R143, 0x9 ;  /* 0x000000098f327836 */ /* 0x000fc40000000000 */
[----:B------:R-:W-:Y:S01]  /*10880*/  FMUL.FTZ R60, R63, UR51 ;  /* 0x000000333f3c7c20 */ /* 0x000fe20008410000 */
[----:B------:R-:W-:Y:S01]  /*10890*/  FMUL.FTZ R63, R66, UR51 ;  /* 0x00000033423f7c20 */ /* 0x000fe20008410000 */
[----:B------:R-:W-:Y:S01]  /*108a0*/  FMUL.FTZ R66, R69, UR51 ;  /* 0x0000003345427c20 */ /* 0x000fe20008410000 */
[----:B------:R-:W-:Y:S01]  /*108b0*/  FMUL.FTZ R14, R26, UR51 ;  /* 0x000000331a0e7c20 */ /* 0x000fe20008410000 */
[----:B------:R-:W-:Y:S01]  /*108c0*/  FMUL.FTZ R69, R72, UR51 ;  /* 0x0000003348457c20 */ /* 0x000fe20008410000 */
[----:B------:R-:W-:Y:S01]  /*108d0*/  FMUL.FTZ R26, R31, UR51 ;  /* 0x000000331f1a7c20 */ /* 0x000fe20008410000 */
[----:B------:R-:W-:Y:S01]  /*108e0*/  FMUL.FTZ R72, R75, UR51 ;  /* 0x000000334b487c20 */ /* 0x000fe20008410000 */
[----:B------:R-:W-:Y:S01]  /*108f0*/  SEL R50, R50, 0x9, !P3 ;  /* 0x0000000932327807 */ /* 0x000fe20005800000 */
[----:B------:R-:W-:Y:S01]  /*10900*/  FMUL.FTZ R31, R36, UR51 ;  /* 0x00000033241f7c20 */ /* 0x000fe20008410000 */
[----:B------:R-:W-:Y:S01]  /*10910*/  FMUL.FTZ R75, R78, UR51 ;  /* 0x000000334e4b7c20 */ /* 0x000fe20008410000 */
[----:B------:R-:W-:Y:S01]  /*10920*/  FMUL.FTZ R36, R41, UR51 ;  /* 0x0000003329247c20 */ /* 0x000fe20008410000 */
[----:B------:R-:W-:Y:S01]  /*10930*/  FMUL.FTZ R78, R81, UR51 ;  /* 0x00000033514e7c20 */ /* 0x000fe20008410000 */
[----:B------:R-:W-:Y:S01]  /*10940*/  FMUL.FTZ R41, R46, UR51 ;  /* 0x000000332e297c20 */ /* 0x000fe20008410000 */
[----:B------:R-:W-:-:S02]  /*10950*/  IMAD.SHL.U32 R81, R0, 0x80, RZ ;  /* 0x0000008000517824 */ /* 0x000fc400078e00ff */
[----:B------:R-:W-:Y:S01]  /*10960*/  FMUL.FTZ R46, R51, UR51 ;  /* 0x00000033332e7c20 */ /* 0x000fe20008410000 */
[----:B------:R-:W-:Y:S01]  /*10970*/  PLOP3.LUT P3, PT, PT, PT, UP0, 0x40, 0x0 ;  /* 0x000000000000781c */ /* 0x000fe20003f6e808 */
[----:B------:R-:W2:Y:S01]  /*10980*/  MUFU.TANH R10, R10 ;  /* 0x0000000a000a7308 */ /* 0x000ea20000002400 */
[----:B------:R-:W-:-:S04]  /*10990*/  IADD3 R143, -R22, 0x1, -R81 ;  /* 0x00000001168f7810 */ /* 0x000fc80007ffe951 */
[----:B------:R-:W-:-:S03]  /*109a0*/  IADD3 R143, -R138, R143, R139 ;  /* 0x0000008f8a8f7210 */ /* 0x000fc60007ffe18b */
[----:B------:R-:W3:Y:S02]  /*109b0*/  MUFU.TANH R11, R11 ;  /* 0x0000000b000b7308 */ /* 0x000ee40000002400 */
[C---:B------:R-:W-:Y:S02]  /*109c0*/  VIADD R144, R143.reuse, UR50 ;  /* 0x000000328f907c36 */ /* 0x040fe40008000000 */
[----:B------:R-:W-:Y:S02]  /*109d0*/  VIADD R143, R143, UR52 ;  /* 0x000000348f8f7c36 */ /* 0x000fe40008000000 */
[C---:B0-----:R-:W-:Y:S02]  /*109e0*/  IMAD.IADD R87, R145.reuse, 0x1, R144 ;  /* 0x0000000191577824 */ /* 0x041fe400078e0290 */
[----:B------:R-:W0:Y:S01]  /*109f0*/  MUFU.TANH R14, R14 ;  /* 0x0000000e000e7308 */ /* 0x000e220000002400 */
[----:B------:R-:W-:-:S07]  /*10a00*/  IMAD.IADD R86, R145, 0x1, R143 ;  /* 0x0000000191567824 */ /* 0x000fce00078e028f */
        /* <DEDUP_REMOVED lines=63> */
[----:B------:R5:W-:Y:S06]  /*10e00*/  BAR.ARV R50, 0x100 ;  /* 0x000400320000751d */ /* 0x000bec0000002000 */
[----:B-----5:R-:W-:-:S04]  /*10e10*/  @!P1 IMAD R50, R20, 0x8, R2 ;  /* 0x0000000814329824 */ /* 0x020fc800078e0202 */
[----:B------:R-:W-:-:S05]  /*10e20*/  @!P1 VIADD R50, R50, 0x2d840 ;  /* 0x0002d84032329836 */ /* 0x000fca0000000000 */
[----:B------:R-:W-:-:S04]  /*10e30*/  @!P1 PRMT R50, RZ, 0x654, R50 ;  /* 0x00000654ff329816 */ /* 0x000fc80000000032 */
[----:B------:R0:W-:Y:S01]  /*10e40*/  @!P1 SYNCS.ARRIVE.TRANS64.RED.A1T0 RZ, [R50+URZ], RZ ;  /* 0x000000ff32ff99a7 */ /* 0x0001e2000810043f */
[----:B-1234-:R-:W-:Y:S05]  /*10e50*/  @P3 BRA `(.L_x_1528) ;  /* 0x0000000000583947 */ /* 0x01efea0003800000 */
[----:B------:R-:W-:Y:S01]  /*10e60*/  IADD3 R145, -R138, R139, R145 ;  /* 0x0000008b8a917210 */ /* 0x000fe20007ffe191 */
[----:B------:R-:W-:Y:S03]  /*10e70*/  BSSY B0, `(.L_x_1529) ;  /* 0x0000010000007945 */ /* 0x000fe60003800000 */
[----:B------:R-:W-:-:S13]  /*10e80*/  ISETP.GT.AND P3, PT, R145, -0x1, PT ;  /* 0xffffffff9100780c */ /* 0x000fda0003f64270 */
[----:B------:R-:W-:Y:S05]  /*10e90*/  @P3 BRA `(.L_x_1530) ;  /* 0x0000000000203947 */ /* 0x000fea0003800000 */
[----:B------:R-:W-:Y:S01]  /*10ea0*/  IMAD.U32 R155, RZ, RZ, UR42 ;  /* 0x0000002aff9b7e24 */ /* 0x000fe2000f8e00ff */
[----:B------:R-:W-:-:S04]  /*10eb0*/  LOP3.LUT R145, RZ, R145, RZ, 0x33, !PT ;  /* 0x00000091ff917212 */ /* 0x000fc800078e33ff */
[----:B------:R-:W-:-:S13]  /*10ec0*/  ISETP.NE.AND P3, PT, R155, 0x1, PT ;  /* 0x000000019b00780c */ /* 0x000fda0003f65270 */
[----:B0-----:R-:W0:Y:S02]  /*10ed0*/  @P3 LDC.64 R50, c[0x0][0x9e8] ;  /* 0x00027a00ff323b82 */ /* 0x001e240000000a00 */
[----:B0-----:R-:W-:-:S05]  /*10ee0*/  @P3 IMAD.HI.U32 R50, R145, R50, RZ ;  /* 0x0000003291323227 */ /* 0x001fca00078e00ff */
[----:B------:R-:W-:-:S04]  /*10ef0*/  @P3 SHF.R.U32.HI R145, RZ, R51, R50 ;  /* 0x00000033ff913219 */ /* 0x000fc80000011632 */
[----:B------:R-:W-:Y:S01]  /*10f00*/  LOP3.LUT R145, RZ, R145, RZ, 0x33, !PT ;  /* 0x00000091ff917212 */ /* 0x000fe200078e33ff */
[----:B------:R-:W-:Y:S06]  /*10f10*/  BRA `(.L_x_1531) ;  /* 0x0000000000147947 */ /* 0x000fec0003800000 */
.L_x_1530:
[----:B------:R-:W-:-:S05]  /*10f20*/  IMAD.U32 R155, RZ, RZ, UR42 ;  /* 0x0000002aff9b7e24 */ /* 0x000fca000f8e00ff */
[----:B------:R-:W-:-:S13]  /*10f30*/  ISETP.NE.AND P3, PT, R155, 0x1, PT ;  /* 0x000000019b00780c */ /* 0x000fda0003f65270 */
[----:B0-----:R-:W0:Y:S02]  /*10f40*/  @P3 LDC.64 R50, c[0x0][0x9e8] ;  /* 0x00027a00ff323b82 */ /* 0x001e240000000a00 */
[----:B0-----:R-:W-:-:S05]  /*10f50*/  @P3 IMAD.HI.U32 R50, R145, R50, RZ ;  /* 0x0000003291323227 */ /* 0x001fca00078e00ff */
[----:B------:R-:W-:-:S07]  /*10f60*/  @P3 SHF.R.U32.HI R145, RZ, R51, R50 ;  /* 0x00000033ff913219 */ /* 0x000fce0000011632 */
.L_x_1531:
[----:B------:R-:W-:Y:S05]  /*10f70*/  BSYNC B0 ;  /* 0x0000000000007941 */ /* 0x000fea0003800000 */
.L_x_1529:
[----:B------:R-:W-:-:S04]  /*10f80*/  IMAD R145, R145, R155, -R81 ;  /* 0x0000009b91917224 */ /* 0x000fc800078e0a51 */
[----:B------:R-:W-:-:S05]  /*10f90*/  IMAD.IADD R145, R145, 0x1, -R22 ;  /* 0x0000000191917824 */ /* 0x000fca00078e0a16 */
[----:B------:R-:W-:Y:S02]  /*10fa0*/  VIMNMX R86, R86, R145, !PT ;  /* 0x0000009156567248 */ /* 0x000fe40007fe0100 */
[----:B------:R-:W-:-:S07]  /*10fb0*/  VIADDMNMX R87, R145, R155, R87, PT ;  /* 0x0000009b91577246 */ /* 0x000fce0003800157 */
.L_x_1528:
[----:B------:R-:W-:Y:S01]  /*10fc0*/  ISETP.GT.AND P3, PT, R0, -0x1, PT ;  /* 0xffffffff0000780c */ /* 0x000fe20003f64270 */
[----:B------:R-:W1:Y:S03]  /*10fd0*/  SHFL.IDX PT, R18, R18, 0x1, 0x1c1f ;  /* 0x003c1f0012127f89 */ /* 0x000e6600000e0000 */
[C---:B------:R-:W-:Y:S02]  /*10fe0*/  ISETP.GT.AND P4, PT, R86.reuse, RZ, P3 ;  /* 0x000000ff5600720c */ /* 0x040fe40001f84270 */
[----:B------:R-:W-:Y:S02]  /*10ff0*/  ISETP.GT.AND P5, PT, R86, 0x1, P3 ;  /* 0x000000015600780c */ /* 0x000fe40001fa4270 */
[C---:B------:R-:W-:Y:S02]  /*11000*/  ISETP.LT.OR P4, PT, R87.reuse, 0x1, P4 ;  /* 0x000000015700780c */ /* 0x040fe40002781670 */
[----:B------:R-:W-:-:S02]  /*11010*/  ISETP.LT.OR P5, PT, R87, 0x2, P5 ;  /* 0x000000025700780c */ /* 0x000fc40002fa1670 */
[----:B0-----:R-:W-:Y:S02]  /*11020*/  FSEL R50, R10, -INF , !P4 ;  /* 0xff8000000a327808 */ /* 0x001fe40006000000 */
[C---:B------:R-:W-:Y:S02]  /*11030*/  ISETP.GT.AND P4, PT, R86.reuse, 0x8, P3 ;  /* 0x000000085600780c */ /* 0x040fe40001f84270 */
[----:B------:R-:W-:Y:S02]  /*11040*/  FSEL R51, R11, -INF , !P5 ;  /* 0xff8000000b337808 */ /* 0x000fe40006800000 */
[----:B------:R-:W-:Y:S02]  /*11050*/  ISETP.LT.OR P4, PT, R87, 0x9, P4 ;  /* 0x000000095700780c */ /* 0x000fe40002781670 */
[----:B------:R-:W-:Y:S02]  /*11060*/  ISETP.GT.AND P5, PT, R86, 0x9, P3 ;  /* 0x000000095600780c */ /* 0x000fe40001fa4270 */
[----:B------:R-:W-:-:S02]  /*11070*/  FSEL R21, R21, -INF , !P4 ;  /* 0xff80000015157808 */ /* 0x000fc40006000000 */
[----:B------:R-:W-:Y:S01]  /*11080*/  ISETP.GT.AND P4, PT, R86, 0x10, P3 ;  /* 0x000000105600780c */ /* 0x000fe20001f84270 */
[--C-:B-1----:R-:W-:Y:S01]  /*11090*/  IMAD.IADD R144, R144, 0x1, R18.reuse ;  /* 0x0000000190907824 */ /* 0x102fe200078e0212 */
[----:B------:R-:W-:Y:S01]  /*110a0*/  ISETP.LT.OR P5, PT, R87, 0xa, P5 ;  /* 0x0000000a5700780c */ /* 0x000fe20002fa1670 */
[----:B------:R-:W-:Y:S01]  /*110b0*/  IMAD.IADD R143, R143, 0x1, R18 ;  /* 0x000000018f8f7824 */ /* 0x000fe200078e0212 */
[----:B------:R-:W-:Y:S02]  /*110c0*/  ISETP.LT.OR P4, PT, R87, 0x11, P4 ;  /* 0x000000115700780c */ /* 0x000fe40002781670 */
[----:B------:R-:W-:Y:S02]  /*110d0*/  FSEL R24, R24, -INF , !P5 ;  /* 0xff80000018187808 */ /* 0x000fe40006800000 */
[----:B------:R-:W-:Y:S02]  /*110e0*/  FSEL R27, R27, -INF , !P4 ;  /* 0xff8000001b1b7808 */ /* 0x000fe40006000000 */
[----:B------:R-:W-:-:S02]  /*110f0*/  ISETP.GT.AND P4, PT, R86, 0x18, P3 ;  /* 0x000000185600780c */ /* 0x000fc40001f84270 */
[C---:B------:R-:W-:Y:S02]  /*11100*/  ISETP.GT.AND P5, PT, R86.reuse, 0x11, P3 ;  /* 0x000000115600780c */ /* 0x040fe40001fa4270 */
[C---:B------:R-:W-:Y:S02]  /*11110*/  ISETP.LT.OR P4, PT, R87.reuse, 0x19, P4 ;  /* 0x000000195700780c */ /* 0x040fe40002781670 */
[----:B------:R-:W-:Y:S02]  /*11120*/  ISETP.LT.OR P5, PT, R87, 0x12, P5 ;  /* 0x000000125700780c */ /* 0x000fe40002fa1670 */
[----:B------:R-:W-:Y:S02]  /*11130*/  FSEL R31, R31, -INF , !P4 ;  /* 0xff8000001f1f7808 */ /* 0x000fe40006000000 */
[----:B------:R-:W-:Y:S02]  /*11140*/  ISETP.GT.AND P4, PT, R86, 0x20, P3 ;  /* 0x000000205600780c */ /* 0x000fe40001f84270 */
[----:B------:R-:W-:-:S02]  /*11150*/  FSEL R28, R28, -INF , !P5 ;  /* 0xff8000001c1c7808 */ /* 0x000fc40006800000 */
[----:B------:R-:W-:Y:S02]  /*11160*/  ISETP.LT.OR P4, PT, R87, 0x21, P4 ;  /* 0x000000215700780c */ /* 0x000fe40002781670 */
        /* <DEDUP_REMOVED lines=66> */
[----:B------:R-:W-:Y:S02]  /*11590*/  ISETP.GT.AND P5, PT, R86, 0x71, P3 ;  /* 0x000000715600780c */ /* 0x000fe40001fa4270 */
[----:B------:R-:W-:Y:S02]  /*115a0*/  FSEL R84, R84, -INF , !P4 ;  /* 0xff80000054547808 */ /* 0x000fe40006000000 */
[----:B------:R-:W-:Y:S02]  /*115b0*/  PLOP3.LUT P4, PT, PT, PT, UP0, 0x40, 0x0 ;  /* 0x000000000000781c */ /* 0x000fe40003f8e808 */
[----:B------:R-:W-:-:S04]  /*115c0*/  ISETP.LT.OR P5, PT, R87, 0x72, P5 ;  /* 0x000000725700780c */ /* 0x000fc80002fa1670 */
[----:B------:R-:W-:Y:S02]  /*115d0*/  FSEL R78, R78, -INF , !P5 ;  /* 0xff8000004e4e7808 */ /* 0x000fe40006800000 */
[----:B------:R-:W-:-:S04]  /*115e0*/  ISETP.GT.AND P5, PT, R86, 0x79, P3 ;  /* 0x000000795600780c */ /* 0x000fc80001fa4270 */
[----:B------:R-:W-:-:S04]  /*115f0*/  ISETP.LT.OR P5, PT, R87, 0x7a, P5 ;  /* 0x0000007a5700780c */ /* 0x000fc80002fa1670 */
[----:B------:R-:W-:Y:S01]  /*11600*/  FSEL R85, R85, -INF , !P5 ;  /* 0xff80000055557808 */ /* 0x000fe20006800000 */
[----:B------:R-:W-:Y:S08]  /*11610*/  @P4 BRA `(.L_x_1532) ;  /* 0x0000000000584947 */ /* 0x000ff00003800000 */
[----:B------:R-:W-:Y:S01]  /*11620*/  IADD3 R18, -R138, R139, R18 ;  /* 0x0000008b8a127210 */ /* 0x000fe20007ffe112 */
[----:B------:R-:W-:Y:S03]  /*11630*/  BSSY B0, `(.L_x_1533) ;  /* 0x0000010000007945 */ /* 0x000fe60003800000 */
        /* <DEDUP_REMOVED lines=10> */
.L_x_1534:
[----:B------:R-:W-:-:S05]  /*116e0*/  IMAD.U32 R86, RZ, RZ, UR42 ;  /* 0x0000002aff567e24 */ /* 0x000fca000f8e00ff */
[----:B------:R-:W-:-:S13]  /*116f0*/  ISETP.NE.AND P4, PT, R86, 0x1, PT ;  /* 0x000000015600780c */ /* 0x000fda0003f85270 */
[----:B------:R-:W0:Y:S02]  /*11700*/  @P4 LDC.64 R10, c[0x0][0x9e8] ;  /* 0x00027a00ff0a4b82 */ /* 0x000e240000000a00 */
[----:B0-----:R-:W-:-:S05]  /*11710*/  @P4 IMAD.HI.U32 R10, R18, R10, RZ ;  /* 0x0000000a120a4227 */ /* 0x001fca00078e00ff */
[----:B------:R-:W-:-:S07]  /*11720*/  @P4 SHF.R.U32.HI R18, RZ, R11, R10 ;  /* 0x0000000bff124219 */ /* 0x000fce000001160a */
.L_x_1535:
[----:B------:R-:W-:Y:S05]  /*11730*/  BSYNC B0 ;  /* 0x0000000000007941 */ /* 0x000fea0003800000 */
.L_x_1533:
[----:B------:R-:W-:-:S04]  /*11740*/  IMAD R18, R18, R86, -R81 ;  /* 0x0000005612127224 */ /* 0x000fc800078e0a51 */
[----:B------:R-:W-:-:S05]  /*11750*/  IMAD.IADD R18, R18, 0x1, -R22 ;  /* 0x0000000112127824 */ /* 0x000fca00078e0a16 */
[----:B------:R-:W-:Y:S02]  /*11760*/  VIMNMX R143, R143, R18, !PT ;  /* 0x000000128f8f7248 */ /* 0x000fe40007fe0100 */
[----:B------:R-:W-:-:S07]  /*11770*/  VIADDMNMX R144, R18, R86, R144, PT ;  /* 0x0000005612907246 */ /* 0x000fce0003800190 */
.L_x_1532:
[----:B------:R-:W-:Y:S01]  /*11780*/  @!P1 IMAD R10, R16, 0x8, R2 ;  /* 0x00000008100a9824 */ /* 0x000fe200078e0202 */
[----:B------:R-:W2:Y:S01]  /*11790*/  LDL R86, [R1+0x20] ;  /* 0x0000200001567983 */ /* 0x000ea20000100800 */
[----:B------:R-:W-:Y:S02]  /*117a0*/  UMOV UR41, UR7 ;  /* 0x0000000700297c82 */ /* 0x000fe40008000000 */
[----:B------:R-:W-:-:S05]  /*117b0*/  @!P1 VIADD R10, R10, 0x2d860 ;  /* 0x0002d8600a0a9836 */ /* 0x000fca0000000000 */
[----:B------:R-:W-:-:S04]  /*117c0*/  @!P1 PRMT R10, RZ, 0x654, R10 ;  /* 0x00000654ff0a9816 */ /* 0x000fc8000000000a */
[----:B------:R0:W-:Y:S02]  /*117d0*/  @!P1 SYNCS.ARRIVE.TRANS64.RED.A1T0 RZ, [R10+URZ], RZ ;  /* 0x000000ff0aff99a7 */ /* 0x0001e4000810043f */
[----:B0-----:R-:W-:-:S04]  /*117e0*/  FMNMX.FTZ R10, R50, R12, !PT ;  /* 0x0000000c320a7209 */ /* 0x001fc80007810000 */
[----:B------:R-:W-:-:S04]  /*117f0*/  FMNMX.FTZ R10, R51, R10, !PT ;  /* 0x0000000a330a7209 */ /* 0x000fc80007810000 */
        /* <DEDUP_REMOVED lines=34> */
[----:B------:R-:W-:-:S04]  /*11a20*/  FSETP.NEU.FTZ.AND P4, PT, R10, -INF , PT ;  /* 0xff8000000a00780b */ /* 0x000fc80003f9d000 */
[----:B------:R-:W-:-:S05]  /*11a30*/  FSEL R11, R10, RZ, P4 ;  /* 0x000000ff0a0b7208 */ /* 0x000fca0002000000 */
[----:B------:R-:W-:Y:S01]  /*11a40*/  FADD.FTZ R12, -R11, R12 ;  /* 0x0000000c0b0c7221 */ /* 0x000fe20000010100 */
[----:B------:R-:W-:-:S03]  /*11a50*/  FMUL.FTZ R11, R10, UR41 ;  /* 0x000000290a0b7c20 */ /* 0x000fc60008410000 */
[----:B------:R-:W-:Y:S02]  /*11a60*/  FMUL.FTZ R12, R12, UR41 ;  /* 0x000000290c0c7c20 */ /* 0x000fe40008410000 */
[----:B------:R-:W-:Y:S02]  /*11a70*/  FSEL R11, R11, RZ, P4 ;  /* 0x000000ff0b0b7208 */ /* 0x000fe40002000000 */
[----:B------:R-:W-:Y:S02]  /*11a80*/  ISETP.GT.AND P4, PT, R143, 0x1, P3 ;  /* 0x000000018f00780c */ /* 0x000fe40001f84270 */
[----:B------:R-:W-:Y:S01]  /*11a90*/  MUFU.EX2 R12, R12 ;  /* 0x0000000c000c7308 */ /* 0x000fe20000000800 */
[--C-:B------:R-:W-:Y:S01]  /*11aa0*/  FFMA.FTZ R50, R50, UR41, -R11.reuse ;  /* 0x0000002932327c23 */ /* 0x100fe2000801080b */
[----:B------:R-:W-:Y:S01]  /*11ab0*/  ISETP.LT.OR P5, PT, R144, 0x2, P4 ;  /* 0x000000029000780c */ /* 0x000fe200027a1670 */
[--C-:B------:R-:W-:Y:S01]  /*11ac0*/  FFMA.FTZ R51, R51, UR41, -R11.reuse ;  /* 0x0000002933337c23 */ /* 0x100fe2000801080b */
[--C-:B------:R-:W-:Y:S01]  /*11ad0*/  FFMA.FTZ R21, R21, UR41, -R11.reuse ;  /* 0x0000002915157c23 */ /* 0x100fe2000801080b */
[--C-:B------:R-:W-:Y:S01]  /*11ae0*/  FFMA.FTZ R24, R24, UR41, -R11.reuse ;  /* 0x0000002918187c23 */ /* 0x100fe2000801080b */
[----:B------:R-:W-:Y:S01]  /*11af0*/  FSEL R15, R15, -INF , !P5 ;  /* 0xff8000000f0f7808 */ /* 0x000fe20006800000 */
[--C-:B------:R-:W-:Y:S01]  /*11b00*/  FFMA.FTZ R27, R27, UR41, -R11.reuse ;  /* 0x000000291b1b7c23 */ /* 0x100fe2000801080b */
[----:B------:R-:W-:Y:S01]  /*11b10*/  ISETP.GT.AND P5, PT, R143, 0x9, P3 ;  /* 0x000000098f00780c */ /* 0x000fe20001fa4270 */
[--C-:B------:R-:W-:Y:S01]  /*11b20*/  FFMA.FTZ R28, R28, UR41, -R11.reuse ;  /* 0x000000291c1c7c23 */ /* 0x100fe2000801080b */
[--C-:B------:R-:W-:Y:S01]  /*11b30*/  FFMA.FTZ R31, R31, UR41, -R11.reuse ;  /* 0x000000291f1f7c23 */ /* 0x100fe2000801080b */
        /* <DEDUP_REMOVED lines=33> */
[----:B------:R-:W0:Y:S01]  /*11d50*/  MUFU.EX2 R32, R50 ;  /* 0x0000003200207308 */ /* 0x000e220000000800 */
[----:B------:R-:W-:-:S02]  /*11d60*/  ISETP.GT.AND P5, PT, R143, 0x21, P3 ;  /* 0x000000218f00780c */ /* 0x000fc40001fa4270 */
[C---:B------:R-:W-:Y:S02]  /*11d70*/  ISETP.GT.AND P4, PT, R143.reuse, 0x8, P3 ;  /* 0x000000088f00780c */ /* 0x040fe40001f84270 */
[C---:B------:R-:W-:Y:S02]  /*11d80*/  ISETP.LT.OR P5, PT, R144.reuse, 0x22, P5 ;  /* 0x000000229000780c */ /* 0x040fe40002fa1670 */
[----:B------:R-:W-:Y:S01]  /*11d90*/  ISETP.LT.OR P4, PT, R144, 0x9, P4 ;  /* 0x000000099000780c */ /* 0x000fe20002781670 */
[----:B------:R-:W1:Y:S01]  /*11da0*/  MUFU.EX2 R51, R51 ;  /* 0x0000003300337308 */ /* 0x000e620000000800 */
[----:B------:R-:W-:Y:S02]  /*11db0*/  FSEL R38, R38, -INF , !P5 ;  /* 0xff80000026267808 */ /* 0x000fe40006800000 */
[----:B------:R-:W-:Y:S02]  /*11dc0*/  ISETP.GT.AND P5, PT, R143, 0x29, P3 ;  /* 0x000000298f00780c */ /* 0x000fe40001fa4270 */
[----:B------:R-:W-:-:S02]  /*11dd0*/  FSEL R25, R25, -INF , !P4 ;  /* 0xff80000019197808 */ /* 0x000fc40006000000 */
[----:B------:R-:W-:Y:S01]  /*11de0*/  ISETP.LT.OR P5, PT, R144, 0x2a, P5 ;  /* 0x0000002a9000780c */ /* 0x000fe20002fa1670 */
[----:B------:R-:W-:Y:S01]  /*11df0*/  MUFU.EX2 R24, R24 ;  /* 0x0000001800187308 */ /* 0x000fe20000000800 */
[C---:B------:R-:W-:Y:S01]  /*11e00*/  ISETP.GT.AND P4, PT, R143.reuse, 0x10, P3 ;  /* 0x000000108f00780c */ /* 0x040fe20001f84270 */
[----:B0-----:R-:W-:Y:S01]  /*11e10*/  FFMA.FTZ R4, R12, R4, R32 ;  /* 0x000000040c047223 */ /* 0x001fe20000010020 */
[----:B------:R-:W-:Y:S02]  /*11e20*/  FSEL R42, R42, -INF , !P5 ;  /* 0xff8000002a2a7808 */ /* 0x000fe40006800000 */
[----:B------:R-:W-:Y:S02]  /*11e30*/  ISETP.GT.AND P5, PT, R143, 0x31, P3 ;  /* 0x000000318f00780c */ /* 0x000fe40001fa4270 */
[C---:B------:R-:W-:Y:S01]  /*11e40*/  ISETP.LT.OR P4, PT, R144.reuse, 0x11, P4 ;  /* 0x000000119000780c */ /* 0x040fe20002781670 */
[----:B------:R-:W-:Y:S01]  /*11e50*/  MUFU.EX2 R27, R27 ;  /* 0x0000001b001b7308 */ /* 0x000fe20000000800 */
[----:B------:R-:W-:Y:S01]  /*11e60*/  ISETP.LT.OR P5, PT, R144, 0x32, P5 ;  /* 0x000000329000780c */ /* 0x000fe20002fa1670 */
[----:B-1----:R-:W-:Y:S01]  /*11e70*/  FADD.FTZ R4, R51, R4 ;  /* 0x0000000433047221 */ /* 0x002fe20000010000 */
[----:B------:R-:W-:-:S02]  /*11e80*/  FSEL R29, R29, -INF , !P4 ;  /* 0xff8000001d1d7808 */ /* 0x000fc40006000000 */
[----:B------:R-:W-:Y:S02]  /*11e90*/  FSEL R46, R46, -INF , !P5 ;  /* 0xff8000002e2e7808 */ /* 0x000fe40006800000 */
[C---:B------:R-:W-:Y:S01]  /*11ea0*/  ISETP.GT.AND P5, PT, R143.reuse, 0x39, P3 ;  /* 0x000000398f00780c */ /* 0x040fe20001fa4270 */
[----:B------:R-:W-:Y:S01]  /*11eb0*/  MUFU.EX2 R28, R28 ;  /* 0x0000001c001c7308 */ /* 0x000fe20000000800 */
[C---:B------:R-:W-:Y:S02]  /*11ec0*/  ISETP.GT.AND P4, PT, R143.reuse, 0x18, P3 ;  /* 0x000000188f00780c */ /* 0x040fe40001f84270 */
[C---:B------:R-:W-:Y:S02]  /*11ed0*/  ISETP.LT.OR P5, PT, R144.reuse, 0x3a, P5 ;  /* 0x0000003a9000780c */ /* 0x040fe40002fa1670 */
[----:B------:R-:W-:Y:S02]  /*11ee0*/  ISETP.LT.OR P4, PT, R144, 0x19, P4 ;  /* 0x000000199000780c */ /* 0x000fe40002781670 */
[----:B------:R-:W-:Y:S01]  /*11ef0*/  FSEL R52, R52, -INF , !P5 ;  /* 0xff80000034347808 */ /* 0x000fe20006800000 */
[----:B------:R-:W-:Y:S01]  /*11f00*/  MUFU.EX2 R31, R31 ;  /* 0x0000001f001f7308 */ /* 0x000fe20000000800 */
[----:B------:R-:W-:-:S02]  /*11f10*/  ISETP.GT.AND P5, PT, R143, 0x41, P3 ;  /* 0x000000418f00780c */ /* 0x000fc40001fa4270 */
[----:B------:R-:W-:Y:S02]  /*11f20*/  FSEL R81, R33, -INF , !P4 ;  /* 0xff80000021517808 */ /* 0x000fe40006000000 */
[----:B------:R-:W-:Y:S02]  /*11f30*/  ISETP.LT.OR P5, PT, R144, 0x42, P5 ;  /* 0x000000429000780c */ /* 0x000fe40002fa1670 */
[C---:B------:R-:W-:Y:S01]  /*11f40*/  ISETP.GT.AND P4, PT, R143.reuse, 0x20, P3 ;  /* 0x000000208f00780c */ /* 0x040fe20001f84270 */
[----:B------:R-:W-:Y:S01]  /*11f50*/  MUFU.EX2 R16, R16 ;  /* 0x0000001000107308 */ /* 0x000fe20000000800 */
[----:B------:R-:W-:Y:S02]  /*11f60*/  FSEL R56, R56, -INF , !P5 ;  /* 0xff80000038387808 */ /* 0x000fe40006800000 */
[----:B------:R-:W-:Y:S02]  /*11f70*/  ISETP.GT.AND P5, PT, R143, 0x49, P3 ;  /* 0x000000498f00780c */ /* 0x000fe40001fa4270 */
[----:B------:R-:W-:-:S02]  /*11f80*/  ISETP.LT.OR P4, PT, R144, 0x21, P4 ;  /* 0x000000219000780c */ /* 0x000fc40002781670 */
[----:B------:R-:W-:Y:S01]  /*11f90*/  ISETP.LT.OR P5, PT, R144, 0x4a, P5 ;  /* 0x0000004a9000780c */ /* 0x000fe20002fa1670 */
[----:B------:R-:W-:Y:S01]  /*11fa0*/  MUFU.EX2 R18, R18 ;  /* 0x0000001200127308 */ /* 0x000fe20000000800 */
[----:B------:R-:W-:Y:S02]  /*11fb0*/  FSEL R37, R37, -INF , !P4 ;  /* 0xff80000025257808 */ /* 0x000fe40006000000 */
[----:B------:R-:W-:Y:S02]  /*11fc0*/  FSEL R60, R60, -INF , !P5 ;  /* 0xff8000003c3c7808 */ /* 0x000fe40006800000 */
[C---:B------:R-:W-:Y:S02]  /*11fd0*/  ISETP.GT.AND P5, PT, R143.reuse, 0x51, P3 ;  /* 0x000000518f00780c */ /* 0x040fe40001fa4270 */
[----:B------:R-:W-:Y:S01]  /*11fe0*/  ISETP.GT.AND P4, PT, R143, 0x28, P3 ;  /* 0x000000288f00780c */ /* 0x000fe20001f84270 */
[----:B------:R-:W-:Y:S01]  /*11ff0*/  MUFU.EX2 R36, R36 ;  /* 0x0000002400247308 */ /* 0x000fe20000000800 */
[----:B------:R-:W-:-:S02]  /*12000*/  ISETP.LT.OR P5, PT, R144, 0x52, P5 ;  /* 0x000000529000780c */ /* 0x000fc40002fa1670 */
[----:B------:R-:W-:Y:S02]  /*12010*/  ISETP.LT.OR P4, PT, R144, 0x29, P4 ;  /* 0x000000299000780c */ /* 0x000fe40002781670 */
[----:B------:R-:W-:Y:S02]  /*12020*/  FSEL R64, R64, -INF , !P5 ;  /* 0xff80000040407808 */ /* 0x000fe40006800000 */
[----:B------:R-:W-:Y:S01]  /*12030*/  ISETP.GT.AND P5, PT, R143, 0x59, P3 ;  /* 0x000000598f00780c */ /* 0x000fe20001fa4270 */
[----:B------:R-:W-:Y:S01]  /*12040*/  MUFU.EX2 R39, R39 ;  /* 0x0000002700277308 */ /* 0x000fe20000000800 */
[----:B------:R-:W-:Y:S02]  /*12050*/  FSEL R41, R41, -INF , !P4 ;  /* 0xff80000029297808 */ /* 0x000fe40006000000 */
[----:B------:R-:W-:Y:S02]  /*12060*/  ISETP.LT.OR P5, PT, R144, 0x5a, P5 ;  /* 0x0000005a9000780c */ /* 0x000fe40002fa1670 */
[----:B------:R-:W-:-:S02]  /*12070*/  ISETP.GT.AND P4, PT, R143, 0x30, P3 ;  /* 0x000000308f00780c */ /* 0x000fc40001f84270 */
[----:B------:R-:W-:Y:S01]  /*12080*/  FSEL R68, R68, -INF , !P5 ;  /* 0xff80000044447808 */ /* 0x000fe20006800000 */
[----:B------:R-:W-:Y:S01]  /*12090*/  MUFU.EX2 R40, R40 ;  /* 0x0000002800287308 */ /* 0x000fe20000000800 */
[----:B------:R-:W-:Y:S02]  /*120a0*/  ISETP.GT.AND P5, PT, R143, 0x61, P3 ;  /* 0x000000618f00780c */ /* 0x000fe40001fa4270 */
[C---:B------:R-:W-:Y:S02]  /*120b0*/  ISETP.LT.OR P4, PT, R144.reuse, 0x31, P4 ;  /* 0x000000319000780c */ /* 0x040fe40002781670 */
[----:B------:R-:W-:Y:S02]  /*120c0*/  ISETP.LT.OR P5, PT, R144, 0x62, P5 ;  /* 0x000000629000780c */ /* 0x000fe40002fa1670 */
[----:B------:R-:W-:Y:S01]  /*120d0*/  FSEL R45, R45, -INF , !P4 ;  /* 0xff8000002d2d7808 */ /* 0x000fe20006000000 */
[----:B------:R-:W-:Y:S01]  /*120e0*/  MUFU.EX2 R43, R43 ;  /* 0x0000002b002b7308 */ /* 0x000fe20000000800 */
[----:B------:R-:W-:-:S02]  /*120f0*/  FSEL R72, R72, -INF , !P5 ;  /* 0xff80000048487808 */ /* 0x000fc40006800000 */
[C---:B------:R-:W-:Y:S02]  /*12100*/  ISETP.GT.AND P5, PT, R143.reuse, 0x69, P3 ;  /* 0x000000698f00780c */ /* 0x040fe40001fa4270 */
[C---:B------:R-:W-:Y:S02]  /*12110*/  ISETP.GT.AND P4, PT, R143.reuse, 0x38, P3 ;  /* 0x000000388f00780c */ /* 0x040fe40001f84270 */
[C---:B------:R-:W-:Y:S01]  /*12120*/  ISETP.LT.OR P5, PT, R144.reuse, 0x6a, P5 ;  /* 0x0000006a9000780c */ /* 0x040fe20002fa1670 */
[----:B------:R-:W-:Y:S01]  /*12130*/  MUFU.EX2 R44, R44 ;  /* 0x0000002c002c7308 */ /* 0x000fe20000000800 */
[----:B------:R-:W-:Y:S02]  /*12140*/  ISETP.LT.OR P4, PT, R144, 0x39, P4 ;  /* 0x000000399000780c */ /* 0x000fe40002781670 */
[----:B------:R-:W-:Y:S02]  /*12150*/  FSEL R76, R76, -INF , !P5 ;  /* 0xff8000004c4c7808 */ /* 0x000fe40006800000 */
[----:B------:R-:W-:-:S02]  /*12160*/  ISETP.GT.AND P5, PT, R143, RZ, P3 ;  /* 0x000000ff8f00720c */ /* 0x000fc40001fa4270 */
[----:B------:R-:W-:Y:S01]  /*12170*/  FSEL R49, R49, -INF , !P4 ;  /* 0xff80000031317808 */ /* 0x000fe20006000000 */
[----:B------:R-:W-:Y:S01]  /*12180*/  MUFU.EX2 R47, R47 ;  /* 0x0000002f002f7308 */ /* 0x000fe20000000800 */
[----:B------:R-:W-:Y:S02]  /*12190*/  ISETP.LT.OR P5, PT, R144, 0x1, P5 ;  /* 0x000000019000780c */ /* 0x000fe40002fa1670 */
[----:B------:R-:W-:Y:S02]  /*121a0*/  ISETP.GT.AND P4, PT, R143, 0x40, P3 ;  /* 0x000000408f00780c */ /* 0x000fe40001f84270 */
[----:B------:R-:W-:Y:S02]  /*121b0*/  FSEL R33, R14, -INF , !P5 ;  /* 0xff8000000e217808 */ /* 0x000fe40006800000 */
[----:B------:R-:W-:Y:S01]  /*121c0*/  ISETP.LT.OR P4, PT, R144, 0x41, P4 ;  /* 0x000000419000780c */ /* 0x000fe20002781670 */
[----:B------:R-:W-:Y:S01]  /*121d0*/  MUFU.EX2 R48, R48 ;  /* 0x0000003000307308 */ /* 0x000fe20000000800 */
[----:B------:R-:W-:-:S02]  /*121e0*/  FMNMX.FTZ R14, R33, R13, !PT ;  /* 0x0000000d210e7209 */ /* 0x000fc40007810000 */
[----:B------:R-:W-:Y:S02]  /*121f0*/  FSEL R55, R55, -INF , !P4 ;  /* 0xff80000037377808 */ /* 0x000fe40006000000 */
[----:B------:R-:W-:Y:S02]  /*12200*/  FMNMX.FTZ R14, R15, R14, !PT ;  /* 0x0000000e0f0e7209 */ /* 0x000fe40007810000 */
[----:B------:R-:W-:Y:S01]  /*12210*/  ISETP.GT.AND P4, PT, R143, 0x48, P3 ;  /* 0x000000488f00780c */ /* 0x000fe20001f84270 */
[----:B------:R-:W-:Y:S01]  /*12220*/  MUFU.EX2 R53, R53 ;  /* 0x0000003500357308 */ /* 0x000fe20000000800 */
[----:B------:R-:W-:Y:S02]  /*12230*/  FMNMX.FTZ R14, R25, R14, !PT ;  /* 0x0000000e190e7209 */ /* 0x000fe40007810000 */
[----:B------:R-:W-:Y:S02]  /*12240*/  ISETP.LT.OR P4, PT, R144, 0x49, P4 ;  /* 0x000000499000780c */ /* 0x000fe40002781670 */
[----:B------:R-:W-:-:S02]  /*12250*/  FMNMX.FTZ R14, R26, R14, !PT ;  /* 0x0000000e1a0e7209 */ /* 0x000fc40007810000 */
[----:B------:R-:W-:Y:S01]  /*12260*/  FSEL R59, R59, -INF , !P4 ;  /* 0xff8000003b3b7808 */ /* 0x000fe20006000000 */
[----:B------:R-:W-:Y:S01]  /*12270*/  MUFU.EX2 R54, R54 ;  /* 0x0000003600367308 */ /* 0x000fe20000000800 */
[----:B------:R-:W-:Y:S02]  /*12280*/  FMNMX.FTZ R14, R29, R14, !PT ;  /* 0x0000000e1d0e7209 */ /* 0x000fe40007810000 */
[----:B------:R-:W-:Y:S02]  /*12290*/  ISETP.GT.AND P4, PT, R143, 0x50, P3 ;  /* 0x000000508f00780c */ /* 0x000fe40001f84270 */
[----:B------:R-:W-:Y:S02]  /*122a0*/  FMNMX.FTZ R14, R30, R14, !PT ;  /* 0x0000000e1e0e7209 */ /* 0x000fe40007810000 */
        /* <DEDUP_REMOVED lines=38> */
[----:B------:R-:W-:Y:S02]  /*12510*/  ISETP.GT.AND P5, PT, R143, 0x78, P3 ;  /* 0x000000788f00780c */ /* 0x000fe40001fa4270 */
[----:B------:R-:W-:-:S02]  /*12520*/  FMNMX.FTZ R14, R64, R14, !PT ;  /* 0x0000000e400e7209 */ /* 0x000fc40007810000 */
[----:B------:R-:W-:Y:S01]  /*12530*/  ISETP.LT.OR P4, PT, R144, 0x72, P4 ;  /* 0x000000729000780c */ /* 0x000fe20002781670 */
        /* <DEDUP_REMOVED lines=9> */
[----:B------:R-:W-:Y:S01]  /*125d0*/  ISETP.LT.OR P3, PT, R144, 0x7a, P3 ;  /* 0x0000007a9000780c */ /* 0x000fe20001f61670 */
[----:B------:R-:W-:Y:S01]  /*125e0*/  MUFU.EX2 R77, R77 ;  /* 0x0000004d004d7308 */ /* 0x000fe20000000800 */
[----:B------:R-:W-:Y:S02]  /*125f0*/  FMNMX.FTZ R14, R75, R14, !PT ;  /* 0x0000000e4b0e7209 */ /* 0x000fe40007810000 */
[----:B------:R-:W-:Y:S02]  /*12600*/  FSEL R82, R82, -INF , !P5 ;  /* 0xff80000052527808 */ /* 0x000fe40006800000 */
[----:B------:R-:W-:-:S02]  /*12610*/  FMNMX.FTZ R14, R76, R14, !PT ;  /* 0x0000000e4c0e7209 */ /* 0x000fc40007810000 */
[----:B------:R-:W-:Y:S01]  /*12620*/  FSEL R83, R83, -INF , !P3 ;  /* 0xff80000053537808 */ /* 0x000fe20005800000 */
[----:B------:R-:W-:Y:S01]  /*12630*/  MUFU.EX2 R78, R78 ;  /* 0x0000004e004e7308 */ /* 0x000fe20000000800 */
[----:B------:R-:W-:Y:S02]  /*12640*/  FMNMX.FTZ R14, R79, R14, !PT ;  /* 0x0000000e4f0e7209 */ /* 0x000fe40007810000 */
[----:B------:R-:W-:Y:S02]  /*12650*/  F2FP.F16.F32.PACK_AB R32, R51, R32 ;  /* 0x000000203320723e */ /* 0x000fe400000000ff */
[----:B------:R-:W-:-:S03]  /*12660*/  FMNMX.FTZ R14, R80, R14, !PT ;  /* 0x0000000e500e7209 */ /* 0x000fc60007810000 */
[----:B------:R-:W-:Y:S01]  /*12670*/  MUFU.EX2 R84, R84 ;  /* 0x0000005400547308 */ /* 0x000fe20000000800 */
[----:B------:R-:W-:-:S04]  /*12680*/  FMNMX.FTZ R14, R82, R14, !PT ;  /* 0x0000000e520e7209 */ /* 0x000fc80007810000 */
[----:B------:R-:W-:-:S03]  /*12690*/  FMNMX.FTZ R14, R83, R14, !PT ;  /* 0x0000000e530e7209 */ /* 0x000fc60007810000 */
[----:B------:R-:W-:Y:S02]  /*126a0*/  MUFU.EX2 R11, R11 ;  /* 0x0000000b000b7308 */ /* 0x000fe40000000800 */
[----:B------:R-:W0:Y:S02]  /*126b0*/  SHFL.BFLY PT, R34, R14, 0x2, 0x1f ;  /* 0x0c401f000e227f89 */ /* 0x000e2400000e0000 */
[----:B0-----:R-:W-:-:S04]  /*126c0*/  FMNMX.FTZ R14, R14, R34, !PT ;  /* 0x000000220e0e7209 */ /* 0x001fc80007810000 */
[----:B------:R0:W1:Y:S02]  /*126d0*/  MUFU.EX2 R34, R21 ;  /* 0x0000001500227308 */ /* 0x0000640000000800 */
[----:B0-----:R-:W0:Y:S01]  /*126e0*/  SHFL.BFLY PT, R21, R14, 0x1, 0x1f ;  /* 0x0c201f000e157f89 */ /* 0x001e2200000e0000 */
[----:B-1----:R-:W-:Y:S01]  /*126f0*/  FADD.FTZ R4, R34, R4 ;  /* 0x0000000422047221 */ /* 0x002fe20000010000 */
[----:B------:R-:W-:Y:S02]  /*12700*/  F2FP.F16.F32.PACK_AB R34, R24, R34 ;  /* 0x000000221822723e */ /* 0x000fe400000000ff */
[----:B0-----:R-:W-:Y:S01]  /*12710*/  FMNMX.FTZ R14, R14, R21, !PT ;  /* 0x000000150e0e7209 */ /* 0x001fe20007810000 */
[----:B------:R-:W-:-:S03]  /*12720*/  FADD.FTZ R21, R24, R4 ;  /* 0x0000000418157221 */ /* 0x000fc60000010000 */
[C---:B------:R-:W-:Y:S01]  /*12730*/  FSETP.NEU.FTZ.AND P3, PT, R14.reuse, -INF , PT ;  /* 0xff8000000e00780b */ /* 0x040fe20003f7d000 */
[----:B------:R-:W-:Y:S01]  /*12740*/  FMUL.FTZ R4, R14, UR41 ;  /* 0x000000290e047c20 */ /* 0x000fe20008410000 */
[----:B------:R-:W-:-:S04]  /*12750*/  FADD.FTZ R21, R27, R21 ;  /* 0x000000151b157221 */ /* 0x000fc80000010000 */
[----:B------:R-:W-:Y:S01]  /*12760*/  FSEL R4, R4, RZ, P3 ;  /* 0x000000ff04047208 */ /* 0x000fe20001800000 */
[C---:B------:R-:W-:Y:S01]  /*12770*/  FADD.FTZ R21, R28.reuse, R21 ;  /* 0x000000151c157221 */ /* 0x040fe20000010000 */
[----:B------:R-:W-:-:S03]  /*12780*/  F2FP.F16.F32.PACK_AB R28, R28, R27 ;  /* 0x0000001b1c1c723e */ /* 0x000fc600000000ff */
        /* <DEDUP_REMOVED lines=8> */
[----:B------:R-:W-:Y:S01]  /*12810*/  FADD.FTZ R21, R31, R21 ;  /* 0x000000151f157221 */ /* 0x000fe20000010000 */
[--C-:B------:R-:W-:Y:S01]  /*12820*/  FFMA.FTZ R41, R41, UR41, -R4.reuse ;  /* 0x0000002929297c23 */ /* 0x100fe20008010804 */
[--C-:B------:R-:W-:Y:S01]  /*12830*/  FFMA.FTZ R42, R42, UR41, -R4.reuse ;  /* 0x000000292a2a7c23 */ /* 0x100fe20008010804 */
[--C-:B------:R-:W-:Y:S01]  /*12840*/  FFMA.FTZ R45, R45, UR41, -R4.reuse ;  /* 0x000000292d2d7c23 */ /* 0x100fe20008010804 */
[----:B------:R-:W-:Y:S01]  /*12850*/  FADD.FTZ R21, R16, R21 ;  /* 0x0000001510157221 */ /* 0x000fe20000010000 */
[--C-:B------:R-:W-:Y:S01]  /*12860*/  FFMA.FTZ R59, R59, UR41, -R4.reuse ;  /* 0x000000293b3b7c23 */ /* 0x100fe20008010804 */
[----:B------:R-:W0:Y:S01]  /*12870*/  MUFU.EX2 R15, R15 ;  /* 0x0000000f000f7308 */ /* 0x000e220000000800 */
[--C-:B------:R-:W-:Y:S01]  /*12880*/  FFMA.FTZ R60, R60, UR41, -R4.reuse ;  /* 0x000000293c3c7c23 */ /* 0x100fe20008010804 */
[----:B------:R-:W-:Y:S01]  /*12890*/  FADD.FTZ R21, R18, R21 ;  /* 0x0000001512157221 */ /* 0x000fe20000010000 */
[--C-:B------:R-:W-:Y:S01]  /*128a0*/  FFMA.FTZ R63, R63, UR41, -R4.reuse ;  /* 0x000000293f3f7c23 */ /* 0x100fe20008010804 */
[--C-:B------:R-:W-:Y:S01]  /*128b0*/  FFMA.FTZ R64, R64, UR41, -R4.reuse ;  /* 0x0000002940407c23 */ /* 0x100fe20008010804 */
[--C-:B------:R-:W-:Y:S01]  /*128c0*/  FFMA.FTZ R67, R67, UR41, -R4.reuse ;  /* 0x0000002943437c23 */ /* 0x100fe20008010804 */
[C---:B------:R-:W-:Y:S01]  /*128d0*/  FADD.FTZ R21, R36.reuse, R21 ;  /* 0x0000001524157221 */ /* 0x040fe20000010000 */
[----:B------:R-:W-:Y:S01]  /*128e0*/  F2FP.F16.F32.PACK_AB R36, R36, R18 ;  /* 0x000000122424723e */ /* 0x000fe200000000ff */
[----:B------:R-:W-:Y:S01]  /*128f0*/  MUFU.EX2 R25, R25 ;  /* 0x0000001900197308 */ /* 0x000fe20000000800 */
[--C-:B------:R-:W-:Y:S01]  /*12900*/  FFMA.FTZ R68, R68, UR41, -R4.reuse ;  /* 0x0000002944447c23 */ /* 0x100fe20008010804 */
[----:B------:R-:W-:Y:S01]  /*12910*/  FADD.FTZ R18, R39, R21 ;  /* 0x0000001527127221 */ /* 0x000fe20000010000 */
[--C-:B------:R-:W-:Y:S01]  /*12920*/  FFMA.FTZ R71, R71, UR41, -R4.reuse ;  /* 0x0000002947477c23 */ /* 0x100fe20008010804 */
[--C-:B------:R-:W-:Y:S01]  /*12930*/  FFMA.FTZ R72, R72, UR41, -R4.reuse ;  /* 0x0000002948487c23 */ /* 0x100fe20008010804 */
[----:B------:R-:W-:Y:S01]  /*12940*/  FFMA.FTZ R75, R75, UR41, -R4 ;  /* 0x000000294b4b7c23 */ /* 0x000fe20008010804 */
[----:B------:R-:W-:Y:S01]  /*12950*/  FADD.FTZ R18, R40, R18 ;  /* 0x0000001228127221 */ /* 0x000fe20000010000 */
[----:B------:R-:W-:Y:S01]  /*12960*/  FFMA.FTZ R76, R76, UR41, -R4 ;  /* 0x000000294c4c7c23 */ /* 0x000fe20008010804 */
[----:B------:R-:W1:Y:S01]  /*12970*/  MUFU.EX2 R26, R26 ;  /* 0x0000001a001a7308 */ /* 0x000e620000000800 */
[----:B0-----:R-:W-:Y:S01]  /*12980*/  F2FP.F16.F32.PACK_AB R33, R15, R24 ;  /* 0x000000180f21723e */ /* 0x001fe200000000ff */
[----:B------:R-:W-:Y:S01]  /*12990*/  FADD.FTZ R21, R43, R18 ;  /* 0x000000122b157221 */ /* 0x000fe20000010000 */
[--C-:B------:R-:W-:Y:S01]  /*129a0*/  FFMA.FTZ R79, R79, UR41, -R4.reuse ;  /* 0x000000294f4f7c23 */ /* 0x100fe20008010804 */
[--C-:B------:R-:W-:Y:S01]  /*129b0*/  FFMA.FTZ R80, R80, UR41, -R4.reuse ;  /* 0x0000002950507c23 */ /* 0x100fe20008010804 */
[----:B------:R-:W-:Y:S01]  /*129c0*/  FFMA.FTZ R82, R82, UR41, -R4 ;  /* 0x0000002952527c23 */ /* 0x000fe20008010804 */
[----:B------:R-:W-:Y:S01]  /*129d0*/  FADD.FTZ R21, R44, R21 ;  /* 0x000000152c157221 */ /* 0x000fe20000010000 */
[----:B------:R-:W-:Y:S01]  /*129e0*/  F2FP.F16.F32.PACK_AB R38, R40, R39 ;  /* 0x000000272826723e */ /* 0x000fe200000000ff */
[----:B------:R-:W-:Y:S08]  /*129f0*/  MUFU.EX2 R29, R29 ;  /* 0x0000001d001d7308 */ /* 0x000ff00000000800 */
[----:B------:R-:W-:Y:S01]  /*12a00*/  MUFU.EX2 R37, R37 ;  /* 0x0000002500257308 */ /* 0x000fe20000000800 */
[----:B-1----:R-:W-:-:S05]  /*12a10*/  F2FP.F16.F32.PACK_AB R35, R26, R25 ;  /* 0x000000191a23723e */ /* 0x002fca00000000ff */
[----:B------:R0:W-:Y:S02]  /*12a20*/  STSM.16.M88.4 [R140+0x21800], R32 ;  /* 0x021800208c007844 */ /* 0x0001e40000000200 */
[----:B------:R-:W-:Y:S08]  /*12a30*/  MUFU.EX2 R50, R50 ;  /* 0x0000003200327308 */ /* 0x000ff00000000800 */
[----:B------:R-:W-:Y:S01]  /*12a40*/  MUFU.EX2 R41, R41 ;  /* 0x0000002900297308 */ /* 0x000fe20000000800 */
[--C-:B0-----:R-:W-:Y:S01]  /*12a50*/  FFMA.FTZ R32, R30, UR41, -R4.reuse ;  /* 0x000000291e207c23 */ /* 0x101fe20008010804 */
[----:B------:R-:W-:Y:S01]  /*12a60*/  FSEL R30, R14, RZ, P3 ;  /* 0x000000ff0e1e7208 */ /* 0x000fe20001800000 */
[--C-:B------:R-:W-:Y:S01]  /*12a70*/  FFMA.FTZ R33, R81, UR41, -R4.reuse ;  /* 0x0000002951217c23 */ /* 0x100fe20008010804 */
[----:B------:R-:W-:-:S04]  /*12a80*/  FFMA.FTZ R34, R85, UR41, -R4 ;  /* 0x0000002955227c23 */ /* 0x000fc80008010804 */
[----:B------:R-:W0:Y:S01]  /*12a90*/  MUFU.EX2 R42, R42 ;  /* 0x0000002a002a7308 */ /* 0x000e220000000800 */
[----:B------:R-:W-:Y:S01]  /*12aa0*/  FFMA.FTZ R35, R46, UR41, -R4 ;  /* 0x000000292e237c23 */ /* 0x000fe20008010804 */
[----:B------:R-:W-:-:S04]  /*12ab0*/  FADD.FTZ R30, -R30, R13 ;  /* 0x0000000d1e1e7221 */ /* 0x000fc80000010100 */
[----:B------:R-:W-:Y:S01]  /*12ac0*/  FMUL.FTZ R13, R30, UR41 ;  /* 0x000000291e0d7c20 */ /* 0x000fe20008410000 */
[----:B------:R-:W-:Y:S01]  /*12ad0*/  F2FP.F16.F32.PACK_AB R30, R16, R31 ;  /* 0x0000001f101e723e */ /* 0x000fe200000000ff */
[----:B------:R-:W-:Y:S08]  /*12ae0*/  MUFU.EX2 R32, R32 ;  /* 0x0000002000207308 */ /* 0x000ff00000000800 */
[----:B------:R-:W1:Y:S01]  /*12af0*/  MUFU.EX2 R13, R13 ;  /* 0x0000000d000d7308 */ /* 0x000e620000000800 */
[----:B0-----:R-:W-:-:S07]  /*12b00*/  F2FP.F16.F32.PACK_AB R39, R42, R41 ;  /* 0x000000292a27723e */ /* 0x001fce00000000ff */
[----:B------:R-:W-:Y:S08]  /*12b10*/  MUFU.EX2 R33, R33 ;  /* 0x0000002100217308 */ /* 0x000ff00000000800 */
[----:B------:R-:W0:Y:S01]  /*12b20*/  MUFU.EX2 R34, R34 ;  /* 0x0000002200227308 */ /* 0x000e220000000800 */
[----:B-1----:R-:W-:Y:S01]  /*12b30*/  FFMA.FTZ R24, R13, R3, R24 ;  /* 0x000000030d187223 */ /* 0x002fe20000010018 */
[--C-:B------:R-:W-:Y:S01]  /*12b40*/  FFMA.FTZ R3, R49, UR41, -R4.reuse ;  /* 0x0000002931037c23 */ /* 0x100fe20008010804 */
[----:B------:R-:W-:-:S02]  /*12b50*/  FFMA.FTZ R49, R56, UR41, -R4 ;  /* 0x0000002938317c23 */ /* 0x000fc40008010804 */
[----:B------:R-:W-:Y:S01]  /*12b60*/  FADD.FTZ R24, R15, R24 ;  /* 0x000000180f187221 */ /* 0x000fe20000010000 */
[----:B------:R-:W-:Y:S02]  /*12b70*/  FFMA.FTZ R15, R52, UR41, -R4 ;  /* 0x00000029340f7c23 */ /* 0x000fe40008010804 */
[----:B------:R-:W1:Y:S01]  /*12b80*/  MUFU.EX2 R45, R45 ;  /* 0x0000002d002d7308 */ /* 0x000e620000000800 */
[----:B------:R-:W-:Y:S01]  /*12b90*/  FADD.FTZ R24, R25, R24 ;  /* 0x0000001819187221 */ /* 0x000fe20000010000 */
[--C-:B------:R-:W-:Y:S01]  /*12ba0*/  FFMA.FTZ R25, R55, UR41, -R4.reuse ;  /* 0x0000002937197c23 */ /* 0x100fe20008010804 */
[----:B------:R-:W-:Y:S02]  /*12bb0*/  FFMA.FTZ R4, R83, UR41, -R4 ;  /* 0x0000002953047c23 */ /* 0x000fe40008010804 */
[----:B------:R-:W-:-:S03]  /*12bc0*/  FADD.FTZ R24, R26, R24 ;  /* 0x000000181a187221 */ /* 0x000fc60000010000 */
[----:B------:R-:W3:Y:S01]  /*12bd0*/  MUFU.EX2 R35, R35 ;  /* 0x0000002300237308 */ /* 0x000ee20000000800 */
[----:B------:R-:W-:Y:S01]  /*12be0*/  FADD.FTZ R24, R29, R24 ;  /* 0x000000181d187221 */ /* 0x000fe20000010000 */
[----:B------:R-:W-:Y:S02]  /*12bf0*/  F2FP.F16.F32.PACK_AB R29, R32, R29 ;  /* 0x0000001d201d723e */ /* 0x000fe400000000ff */
[----:B0-----:R-:W-:Y:S01]  /*12c00*/  F2FP.F16.F32.PACK_AB R31, R34, R33 ;  /* 0x00000021221f723e */ /* 0x001fe200000000ff */
[----:B------:R-:W-:Y:S02]  /*12c10*/  FADD.FTZ R24, R32, R24 ;  /* 0x0000001820187221 */ /* 0x000fe40000010000 */
[----:B------:R-:W4:Y:S01]  /*12c20*/  LDL R32, [R1+0x24] ;  /* 0x0000240001207983 */ /* 0x000f220000100800 */
[----:B------:R-:W0:Y:S01]  /*12c30*/  MUFU.EX2 R3, R3 ;  /* 0x0000000300037308 */ /* 0x000e220000000800 */
[----:B------:R-:W-:Y:S02]  /*12c40*/  FADD.FTZ R24, R33, R24 ;  /* 0x0000001821187221 */ /* 0x000fe40000010000 */
[----:B--2---:R2:W-:Y:S02]  /*12c50*/  STSM.16.M88.4 [R86], R28 ;  /* 0x0000001c56007844 */ /* 0x0045e40000000200 */
[----:B------:R-:W-:-:S03]  /*12c60*/  FADD.FTZ R24, R34, R24 ;  /* 0x0000001822187221 */ /* 0x000fc60000010000 */
[----:B------:R-:W5:Y:S01]  /*12c70*/  MUFU.EX2 R15, R15 ;  /* 0x0000000f000f7308 */ /* 0x000f620000000800 */
[----:B------:R-:W-:-:S07]  /*12c80*/  FADD.FTZ R24, R37, R24 ;  /* 0x0000001825187221 */ /* 0x000fce0000010000 */
[----:B------:R-:W-:Y:S01]  /*12c90*/  MUFU.EX2 R59, R59 ;  /* 0x0000003b003b7308 */ /* 0x000fe20000000800 */
[----:B------:R-:W-:-:S07]  /*12ca0*/  FADD.FTZ R24, R50, R24 ;  /* 0x0000001832187221 */ /* 0x000fce0000010000 */
[----:B------:R-:W-:Y:S01]  /*12cb0*/  MUFU.EX2 R27, R60 ;  /* 0x0000003c001b7308 */ /* 0x000fe20000000800 */
[----:B------:R-:W-:-:S07]  /*12cc0*/  FADD.FTZ R24, R41, R24 ;  /* 0x0000001829187221 */ /* 0x000fce0000010000 */
[----:B------:R-:W-:Y:S01]  /*12cd0*/  MUFU.EX2 R63, R63 ;  /* 0x0000003f003f7308 */ /* 0x000fe20000000800 */
[----:B------:R-:W-:Y:S01]  /*12ce0*/  FADD.FTZ R18, R42, R24 ;  /* 0x000000182a127221 */ /* 0x000fe20000010000 */
[----:B------:R-:W-:-:S06]  /*12cf0*/  FADD.FTZ R24, R47, R21 ;  /* 0x000000152f187221 */ /* 0x000fcc0000010000 */
[----:B------:R-:W-:Y:S01]  /*12d00*/  MUFU.EX2 R67, R67 ;  /* 0x0000004300437308 */ /* 0x000fe20000000800 */
[----:B-1----:R-:W-:Y:S01]  /*12d10*/  FADD.FTZ R18, R45, R18 ;  /* 0x000000122d127221 */ /* 0x002fe20000010000 */
[----:B------:R-:W-:-:S06]  /*12d20*/  FADD.FTZ R24, R48, R24 ;  /* 0x0000001830187221 */ /* 0x000fcc0000010000 */
[----:B------:R-:W-:Y:S01]  /*12d30*/  MUFU.EX2 R68, R68 ;  /* 0x0000004400447308 */ /* 0x000fe20000000800 */
[----:B---3--:R-:W-:Y:S01]  /*12d40*/  FADD.FTZ R21, R35, R18 ;  /* 0x0000001223157221 */ /* 0x008fe20000010000 */
[----:B------:R-:W-:-:S06]  /*12d50*/  FADD.FTZ R24, R53, R24 ;  /* 0x0000001835187221 */ /* 0x000fcc0000010000 */
[----:B------:R-:W-:Y:S01]  /*12d60*/  MUFU.EX2 R71, R71 ;  /* 0x0000004700477308 */ /* 0x000fe20000000800 */
[----:B0-----:R-:W-:Y:S01]  /*12d70*/  FADD.FTZ R21, R3, R21 ;  /* 0x0000001503157221 */ /* 0x001fe20000010000 */
[----:B------:R-:W-:Y:S01]  /*12d80*/  FADD.FTZ R24, R54, R24 ;  /* 0x0000001836187221 */ /* 0x000fe20000010000 */
[----:B------:R-:W-:Y:S02]  /*12d90*/  F2FP.F16.F32.PACK_AB R46, R48, R47 ;  /* 0x0000002f302e723e */ /* 0x000fe400000000ff */
[----:B-----5:R-:W-:Y:S01]  /*12da0*/  FADD.FTZ R21, R15, R21 ;  /* 0x000000150f157221 */ /* 0x020fe20000010000 */
[----:B------:R-:W-:Y:S01]  /*12db0*/  FADD.FTZ R24, R57, R24 ;  /* 0x0000001839187221 */ /* 0x000fe20000010000 */
[----:B------:R-:W-:Y:S01]  /*12dc0*/  F2FP.F16.F32.PACK_AB R37, R50, R37 ;  /* 0x000000253225723e */ /* 0x000fe200000000ff */
[----:B------:R-:W0:Y:S08]  /*12dd0*/  MUFU.EX2 R25, R25 ;  /* 0x0000001900197308 */ /* 0x000e300000000800 */
[----:B------:R-:W1:Y:S01]  /*12de0*/  MUFU.EX2 R49, R49 ;  /* 0x0000003100317308 */ /* 0x000e620000000800 */
[----:B------:R-:W-:-:S07]  /*12df0*/  FADD.FTZ R24, R58, R24 ;  /* 0x000000183a187221 */ /* 0x000fce0000010000 */
[----:B------:R-:W3:Y:S01]  /*12e00*/  MUFU.EX2 R16, R64 ;  /* 0x0000004000107308 */ /* 0x000ee20000000800 */
[----:B0-----:R-:W-:Y:S01]  /*12e10*/  FADD.FTZ R21, R25, R21 ;  /* 0x0000001519157221 */ /* 0x001fe20000010000 */
[----:B------:R-:W-:-:S06]  /*12e20*/  FADD.FTZ R24, R61, R24 ;  /* 0x000000183d187221 */ /* 0x000fcc0000010000 */
[----:B------:R-:W0:Y:S01]  /*12e30*/  MUFU.EX2 R18, R72 ;  /* 0x0000004800127308 */ /* 0x000e220000000800 */
[----:B-1----:R-:W-:Y:S01]  /*12e40*/  FADD.FTZ R21, R49, R21 ;  /* 0x0000001531157221 */ /* 0x002fe20000010000 */
[----:B------:R-:W-:-:S03]  /*12e50*/  FADD.FTZ R26, R62, R24 ;  /* 0x000000183e1a7221 */ /* 0x000fc60000010000 */
[----:B------:R-:W-:Y:S01]  /*12e60*/  FADD.FTZ R21, R59, R21 ;  /* 0x000000153b157221 */ /* 0x000fe20000010000 */
[----:B--2---:R-:W-:Y:S02]  /*12e70*/  FADD.FTZ R28, R65, R26 ;  /* 0x0000001a411c7221 */ /* 0x004fe40000010000 */
[----:B------:R-:W1:Y:S01]  /*12e80*/  MUFU.EX2 R75, R75 ;  /* 0x0000004b004b7308 */ /* 0x000e620000000800 */
[----:B------:R-:W-:Y:S01]  /*12e90*/  FADD.FTZ R21, R27, R21 ;  /* 0x000000151b157221 */ /* 0x000fe20000010000 */
[----:B------:R-:W-:-:S03]  /*12ea0*/  FADD.FTZ R28, R66, R28 ;  /* 0x0000001c421c7221 */ /* 0x000fc60000010000 */
[----:B------:R-:W-:Y:S01]  /*12eb0*/  FADD.FTZ R21, R63, R21 ;  /* 0x000000153f157221 */ /* 0x000fe20000010000 */
[----:B------:R-:W-:Y:S02]  /*12ec0*/  F2FP.F16.F32.PACK_AB R66, R66, R65 ;  /* 0x000000414242723e */ /* 0x000fe400000000ff */
[C---:B---3--:R-:W-:Y:S01]  /*12ed0*/  F2FP.F16.F32.PACK_AB R65, R16.reuse, R63 ;  /* 0x0000003f1041723e */ /* 0x048fe200000000ff */
[----:B------:R-:W-:Y:S02]  /*12ee0*/  FADD.FTZ R21, R16, R21 ;  /* 0x0000001510157221 */ /* 0x000fe40000010000 */
[----:B------:R-:W2:Y:S01]  /*12ef0*/  LDL R16, [R1+0xc] ;  /* 0x00000c0001107983 */ /* 0x000ea20000100800 */
[----:B------:R-:W3:Y:S01]  /*12f00*/  MUFU.EX2 R76, R76 ;  /* 0x0000004c004c7308 */ /* 0x000ee20000000800 */
[----:B------:R-:W-:Y:S01]  /*12f10*/  F2FP.F16.F32.PACK_AB R47, R15, R3 ;  /* 0x000000030f2f723e */ /* 0x000fe200000000ff */
[----:B------:R-:W-:Y:S01]  /*12f20*/  FADD.FTZ R21, R67, R21 ;  /* 0x0000001543157221 */ /* 0x000fe20000010000 */
[----:B------:R-:W-:-:S05]  /*12f30*/  FADD.FTZ R28, R69, R28 ;  /* 0x0000001c451c7221 */ /* 0x000fca0000010000 */
[----:B------:R-:W-:Y:S01]  /*12f40*/  MUFU.EX2 R79, R79 ;  /* 0x0000004f004f7308 */ /* 0x000fe20000000800 */
[----:B------:R-:W-:Y:S01]  /*12f50*/  FADD.FTZ R21, R68, R21 ;  /* 0x0000001544157221 */ /* 0x000fe20000010000 */
[----:B------:R-:W-:-:S06]  /*12f60*/  FADD.FTZ R28, R70, R28 ;  /* 0x0000001c461c7221 */ /* 0x000fcc0000010000 */
[----:B------:R-:W5:Y:S01]  /*12f70*/  MUFU.EX2 R80, R80 ;  /* 0x0000005000507308 */ /* 0x000f620000000800 */
[----:B------:R-:W-:-:S07]  /*12f80*/  FADD.FTZ R21, R71, R21 ;  /* 0x0000001547157221 */ /* 0x000fce0000010000 */
[----:B------:R-:W-:Y:S08]  /*12f90*/  MUFU.EX2 R82, R82 ;  /* 0x0000005200527308 */ /* 0x000ff00000000800 */
[----:B------:R-:W5:Y:S01]  /*12fa0*/  MUFU.EX2 R3, R4 ;  /* 0x0000000400037308 */ /* 0x000f620000000800 */
[----:B------:R-:W-:Y:S01]  /*12fb0*/  F2FP.F16.F32.PACK_AB R44, R44, R43 ;  /* 0x0000002b2c2c723e */ /* 0x000fe200000000ff */
[----:B------:R-:W-:Y:S01]  /*12fc0*/  FADD.FTZ R28, R73, R28 ;  /* 0x0000001c491c7221 */ /* 0x000fe20000010000 */
[----:B------:R-:W-:Y:S01]  /*12fd0*/  F2FP.F16.F32.PACK_AB R45, R35, R45 ;  /* 0x0000002d232d723e */ /* 0x000fe200000000ff */
[----:B0-----:R-:W-:Y:S01]  /*12fe0*/  FADD.FTZ R30, R18, R21 ;  /* 0x00000015121e7221 */ /* 0x001fe20000010000 */
[----:B------:R-:W-:-:S02]  /*12ff0*/  F2FP.F16.F32.PACK_AB R24, R54, R53 ;  /* 0x000000353618723e */ /* 0x000fc400000000ff */
[----:B------:R-:W-:Y:S02]  /*13000*/  F2FP.F16.F32.PACK_AB R26, R58, R57 ;  /* 0x000000393a1a723e */ /* 0x000fe400000000ff */
[----:B------:R-:W-:Y:S02]  /*13010*/  F2FP.F16.F32.PACK_AB R25, R49, R25 ;  /* 0x000000193119723e */ /* 0x000fe400000000ff */
[----:B------:R-:W-:Y:S01]  /*13020*/  F2FP.F16.F32.PACK_AB R27, R27, R59 ;  /* 0x0000003b1b1b723e */ /* 0x000fe200000000ff */
[----:B------:R-:W-:Y:S01]  /*13030*/  STSM.16.M88.4 [R142], R36 ;  /* 0x000000248e007844 */ /* 0x000fe20000000200 */
[----:B------:R-:W-:Y:S01]  /*13040*/  FADD.FTZ R28, R74, R28 ;  /* 0x0000001c4a1c7221 */ /* 0x000fe20000010000 */
[----:B------:R-:W-:Y:S01]  /*13050*/  F2FP.F16.F32.PACK_AB R64, R62, R61 ;  /* 0x0000003d3e40723e */ /* 0x000fe200000000ff */
[----:B-1----:R-:W-:Y:S01]  /*13060*/  FADD.FTZ R15, R75, R30 ;  /* 0x0000001e4b0f7221 */ /* 0x002fe20000010000 */
[----:B------:R-:W-:Y:S01]  /*13070*/  STSM.16.M88.4 [R141], R44 ;  /* 0x0000002c8d007844 */ /* 0x000fe20000000200 */
[----:B------:R-:W-:-:S02]  /*13080*/  F2FP.F16.F32.PACK_AB R74, R74, R73 ;  /* 0x000000494a4a723e */ /* 0x000fc400000000ff */
[----:B------:R-:W-:Y:S01]  /*13090*/  F2FP.F16.F32.PACK_AB R67, R68, R67 ;  /* 0x000000434443723e */ /* 0x000fe200000000ff */
[----:B------:R0:W-:Y:S01]  /*130a0*/  STSM.16.M88.4 [R140+0x27800], R24 ;  /* 0x027800188c007844 */ /* 0x0001e20000000200 */
[----:B------:R-:W-:Y:S02]  /*130b0*/  F2FP.F16.F32.PACK_AB R72, R70, R69 ;  /* 0x000000454648723e */ /* 0x000fe400000000ff */
[----:B------:R-:W-:Y:S02]  /*130c0*/  F2FP.F16.F32.PACK_AB R73, R18, R71 ;  /* 0x000000471249723e */ /* 0x000fe400000000ff */
[----:B---3--:R-:W-:Y:S02]  /*130d0*/  F2FP.F16.F32.PACK_AB R75, R76, R75 ;  /* 0x0000004b4c4b723e */ /* 0x008fe400000000ff */
[----:B0-----:R-:W-:Y:S02]  /*130e0*/  F2FP.F16.F32.PACK_AB R24, R78, R77 ;  /* 0x0000004d4e18723e */ /* 0x001fe400000000ff */
[----:B-----5:R-:W-:-:S02]  /*130f0*/  F2FP.F16.F32.PACK_AB R25, R80, R79 ;  /* 0x0000004f5019723e */ /* 0x020fc400000000ff */
[----:B------:R-:W-:Y:S02]  /*13100*/  F2FP.F16.F32.PACK_AB R26, R11, R84 ;  /* 0x000000540b1a723e */ /* 0x000fe400000000ff */
[----:B------:R-:W-:Y:S01]  /*13110*/  F2FP.F16.F32.PACK_AB R27, R3, R82 ;  /* 0x00000052031b723e */ /* 0x000fe200000000ff */
[----:B------:R-:W-:Y:S01]  /*13120*/  FADD.FTZ R21, R77, R28 ;  /* 0x0000001c4d157221 */ /* 0x000fe20000010000 */
[----:B------:R-:W-:-:S04]  /*13130*/  FADD.FTZ R28, R76, R15 ;  /* 0x0000000f4c1c7221 */ /* 0x000fc80000010000 */
[----:B------:R-:W-:Y:S01]  /*13140*/  FADD.FTZ R15, R79, R28 ;  /* 0x0000001c4f0f7221 */ /* 0x000fe20000010000 */
[----:B------:R-:W-:-:S03]  /*13150*/  FADD.FTZ R4, R78, R21 ;  /* 0x000000154e047221 */ /* 0x000fc60000010000 */
[----:B------:R-:W-:Y:S01]  /*13160*/  FADD.FTZ R15, R80, R15 ;  /* 0x0000000f500f7221 */ /* 0x000fe20000010000 */
[----:B------:R-:W-:-:S03]  /*13170*/  FADD.FTZ R4, R84, R4 ;  /* 0x0000000454047221 */ /* 0x000fc60000010000 */
[----:B------:R-:W-:Y:S01]  /*13180*/  FADD.FTZ R82, R82, R15 ;  /* 0x0000000f52527221 */ /* 0x000fe20000010000 */
        /* <DEDUP_REMOVED lines=48> */
[----:B------:R-:W-:Y:S01]  /*13490*/  FADD.FTZ R4, R11, R4 ;  /* 0x000000040b047221 */ /* 0x000fe20000010000 */
[----:B------:R-:W-:Y:S01]  /*134a0*/  FADD.FTZ R3, R3, R82 ;  /* 0x0000005203037221 */ /* 0x000fe20000010000 */
[----:B------:R-:W-:-:S02]  /*134b0*/  IMAD.MOV.U32 R18, RZ, RZ, R5 ;  /* 0x000000ffff127224 */ /* 0x000fc400078e0005 */
[----:B------:R-:W-:Y:S02]  /*134c0*/  IMAD.MOV.U32 R12, RZ, RZ, R10 ;  /* 0x000000ffff0c7224 */ /* 0x000fe400078e000a */
[----:B------:R-:W-:Y:S01]  /*134d0*/  IMAD.MOV.U32 R13, RZ, RZ, R14 ;  /* 0x000000ffff0d7224 */ /* 0x000fe200078e000e */
[----:B----4-:R0:W-:Y:S04]  /*134e0*/  STSM.16.M88.4 [R32], R64 ;  /* 0x0000004020007844 */ /* 0x0101e80000000200 */
[----:B------:R0:W-:Y:S04]  /*134f0*/  STSM.16.M88.4 [R142+0x6000], R72 ;  /* 0x006000488e007844 */ /* 0x0001e80000000200 */
[----:B------:R0:W-:Y:S01]  /*13500*/  STSM.16.M88.4 [R141+0x6000], R24 ;  /* 0x006000188d007844 */ /* 0x0001e20000000200 */
[----:B------:R1:W-:Y:S06]  /*13510*/  MEMBAR.ALL.CTA ;  /* 0x0000000000007992 */ /* 0x0003ec0000008000 */
[----:B-1----:R-:W1:Y:S01]  /*13520*/  FENCE.VIEW.ASYNC.S ;  /* 0x00000000000073c6 */ /* 0x002e620000000000 */
[C---:B--2---:R-:W-:Y:S01]  /*13530*/  ISETP.GT.AND P3, PT, R0.reuse, R16, PT ;  /* 0x000000100000720c */ /* 0x044fe20003f64270 */
[----:B------:R-:W-:-:S02]  /*13540*/  VIADD R0, R0, 0xffffffff ;  /* 0xffffffff00007836 */ /* 0x000fc40000000000 */
[----:B------:R-:W-:Y:S01]  /*13550*/  IMAD.MOV.U32 R16, RZ, RZ, R20 ;  /* 0x000000ffff107224 */ /* 0x000fe200078e0014 */
[----:B-1----:R-:W-:-:S09]  /*13560*/  NOP ;  /* 0x0000000000007918 */ /* 0x002fd20000000000 */
[----:B0-----:R-:W-:Y:S05]  /*13570*/  @P3 BRA `(.L_x_1536) ;  /* 0xffffffc4002c3947 */ /* 0x001fea000383ffff */
[----:B------:R-:W-:Y:S02]  /*13580*/  IMAD.MOV.U32 R13, RZ, RZ, R14 ;  /* 0x000000ffff0d7224 */ /* 0x000fe400078e000e */
[----:B------:R-:W-:Y:S02]  /*13590*/  IMAD.MOV.U32 R12, RZ, RZ, R10 ;  /* 0x000000ffff0c7224 */ /* 0x000fe400078e000a */
[----:B------:R-:W-:Y:S02]  /*135a0*/  IMAD.MOV.U32 R16, RZ, RZ, R20 ;  /* 0x000000ffff107224 */ /* 0x000fe400078e0014 */
[----:B------:R-:W-:-:S07]  /*135b0*/  IMAD.MOV.U32 R18, RZ, RZ, R5 ;  /* 0x000000ffff127224 */ /* 0x000fce00078e0005 */
.L_x_1518:
[----:B------:R-:W2:Y:S01]  /*135c0*/  LDL R14, [R1+0x18] ;  /* 0x00001800010e7983 */ /* 0x000ea20000100800 */
[----:B------:R-:W0:Y:S01]  /*135d0*/  LDC R5, c[0x0][0x448] ;  /* 0x00011200ff057b82 */ /* 0x000e220000000800 */
[----:B------:R-:W-:-:S07]  /*135e0*/  ULDC UR8, c[0x0][0x9dc] ;  /* 0x0002770000087ab9 */ /* 0x000fce0000000800 */
[----:B------:R-:W1:Y:S01]  /*135f0*/  LDC R20, c[0x0][0x9e4] ;  /* 0x00027900ff147b82 */ /* 0x000e620000000800 */
[----:B0-----:R-:W-:Y:S02]  /*13600*/  ISETP.NE.AND P5, PT, R5, 0x1, PT ;  /* 0x000000010500780c */ /* 0x001fe40003fa5270 */
[----:B-1----:R-:W-:-:S11]  /*13610*/  ISETP.GE.AND P4, PT, R20, 0x1, PT ;  /* 0x000000011400780c */ /* 0x002fd60003f86270 */
[----:B------:R-:W0:Y:S08]  /*13620*/  @P5 LDC R10, c[0x0][0x44c] ;  /* 0x00011300ff0a5b82 */ /* 0x000e300000000800 */
[----:B------:R-:W1:Y:S01]  /*13630*/  @P5 LDC R11, c[0x0][0x450] ;  /* 0x00011400ff0b5b82 */ /* 0x000e620000000800 */
[----:B--2---:R-:W-:Y:S01]  /*13640*/  VIADD R5, R14, 0xbf ;  /* 0x000000bf0e057836 */ /* 0x004fe20000000000 */
[----:B------:R-:W-:-:S03]  /*13650*/  IADD3 R14, R139, 0x1, -R138 ;  /* 0x000000018b0e7810 */ /* 0x000fc60007ffe88a */
        /* <DEDUP_REMOVED lines=15> */
.L_x_1539:
[----:B------:R-:W-:-:S13]  /*13750*/  ISETP.NE.AND P2, PT, R20, 0x1, PT ;  /* 0x000000011400780c */ /* 0x000fda0003f45270 */
[----:B------:R-:W0:Y:S02]  /*13760*/  @P2 LDC.64 R10, c[0x0][0x9e8] ;  /* 0x00027a00ff0a2b82 */ /* 0x000e240000000a00 */
[----:B0-----:R-:W-:-:S05]  /*13770*/  @P2 IMAD.HI.U32 R10, R5, R10, RZ ;  /* 0x0000000a050a2227 */ /* 0x001fca00078e00ff */
[----:B------:R-:W-:-:S07]  /*13780*/  @P2 SHF.R.U32.HI R5, RZ, R11, R10 ;  /* 0x0000000bff052219 */ /* 0x000fce000001160a */
.L_x_1540:
[----:B------:R-:W-:Y:S05]  /*13790*/  BSYNC B0 ;  /* 0x0000000000007941 */ /* 0x000fea0003800000 */
.L_x_1538:
[----:B------:R-:W-:-:S05]  /*137a0*/  IMAD R5, R5, R20, RZ ;  /* 0x0000001405057224 */ /* 0x000fca00078e02ff */
[----:B------:R-:W-:-:S07]  /*137b0*/  VIMNMX R14, R14, R5, !PT ;  /* 0x000000050e0e7248 */ /* 0x000fce0007fe0100 */
.L_x_1537:
[----:B------:R-:W2:Y:S01]  /*137c0*/  LDL R10, [R1+0x44] ;  /* 0x00004400010a7983 */ /* 0x000ea20000100800 */
[----:B------:R-:W-:-:S05]  /*137d0*/  VIADD R14, R14, 0x7f ;  /* 0x0000007f0e0e7836 */ /* 0x000fca0000000000 */
[----:B------:R-:W-:-:S04]  /*137e0*/  SHF.R.S32.HI R5, RZ, 0x1f, R14 ;  /* 0x0000001fff057819 */ /* 0x000fc8000001140e */
[----:B------:R-:W-:-:S04]  /*137f0*/  LEA.HI R5, R5, R14, RZ, 0x7 ;  /* 0x0000000e05057211 */ /* 0x000fc800078f38ff */
[----:B------:R-:W-:-:S04]  /*13800*/  SHF.R.S32.HI R5, RZ, 0x7, R5 ;  /* 0x00000007ff057819 */ /* 0x000fc80000011405 */
[----:B--2---:R-:W-:-:S04]  /*13810*/  VIMNMX R155, R10, R5, !PT ;  /* 0x000000050a9b7248 */ /* 0x004fc80007fe0100 */
[----:B------:R-:W-:-:S13]  /*13820*/  ISETP.GE.AND P2, PT, R0, R155, PT ;  /* 0x0000009b0000720c */ /* 0x000fda0003f46270 */
[----:B------:R-:W-:Y:S05]  /*13830*/  @!P2 BRA `(.L_x_1541) ;  /* 0x0000002800f4a947 */ /* 0x000fea0003800000 */
[----:B------:R-:W-:Y:S02]  /*13840*/  IMAD.MOV.U32 R5, RZ, RZ, R13 ;  /* 0x000000ffff057224 */ /* 0x000fe400078e000d */
[----:B------:R-:W-:Y:S02]  /*13850*/  IMAD.MOV.U32 R11, RZ, RZ, R12 ;  /* 0x000000ffff0b7224 */ /* 0x000fe400078e000c */
[----:B------:R-:W-:Y:S02]  /*13860*/  IMAD.MOV.U32 R14, RZ, RZ, R18 ;  /* 0x000000ffff0e7224 */ /* 0x000fe400078e0012 */
[----:B------:R-:W-:-:S07]  /*13870*/  IMAD.MOV.U32 R10, RZ, RZ, R16 ;  /* 0x000000ffff0a7224 */ /* 0x000fce00078e0010 */
.L_x_1551:
        /* <DEDUP_REMOVED lines=11> */
.L_x_1543:
[----:B------:R-:W-:Y:S01]  /*13930*/  IMAD R12, R16, 0x8, R2 ;  /* 0x00000008100c7824 */ /* 0x000fe200078e0202 */
[----:B------:R-:W-:-:S04]  /*13940*/  SHF.L.U32 R13, R18, 0x1f, RZ ;  /* 0x0000001f120d7819 */ /* 0x000fc800000006ff */
[----:B------:R0:W1:Y:S01]  /*13950*/  SYNCS.PHASECHK.TRANS64.TRYWAIT P3, [R12+URZ+0x2d830], R13 ;  /* 0x02d8300d0c0075a7 */ /* 0x000062000806017f */
[----:B------:R-:W-:Y:S05]  /*13960*/  @!P0 BRA `(.L_x_1544) ;  /* 0x0000000000048947 */ /* 0x000fea0003800000 */
[----:B------:R-:W-:Y:S01]  /*13970*/  BPT.TRAP 0x1 ;  /* 0x000000040000795c */ /* 0x000fe20000300000 */
.L_x_1544:
[----:B------:R-:W-:Y:S04]  /*13980*/  BSSY B0, `(.L_x_1542) ;  /* 0x0000004000007945 */ /* 0x000fe80003800000 */
[----:B-1----:R-:W-:Y:S05]  /*13990*/  @P3 BRA `(.L_x_1545) ;  /* 0x0000000000083947 */ /* 0x002fea0003800000 */
[----:B------:R-:W1:Y:S02]  /*139a0*/  SYNCS.PHASECHK.TRANS64.TRYWAIT P3, [R12+URZ+0x2d830], R13 ;  /* 0x02d8300d0c0075a7 */ /* 0x000e64000806017f */
[----:B-1----:R-:W-:Y:S05]  /*139b0*/  @!P3 BRA `(.L_x_1546) ;  /* 0x00000134006cb947 */ /* 0x002fea0003800000 */
.L_x_1545:
[----:B------:R-:W-:Y:S05]  /*139c0*/  BSYNC B0 ;  /* 0x0000000000007941 */ /* 0x000fea0003800000 */
.L_x_1542:
        /* <DEDUP_REMOVED lines=61> */
.L_x_1548:
[----:B------:R-:W-:Y:S01]  /*13da0*/  SHF.L.U32 R12, R14, 0x1f, RZ ;  /* 0x0000001f0e0c7819 */ /* 0x000fe200000006ff */
[----:B------:R-:W-:-:S04]  /*13db0*/  IMAD R13, R10, 0x8, R2 ;  /* 0x000000080a0d7824 */ /* 0x000fc800078e0202 */
[----:B------:R0:W1:Y:S01]  /*13dc0*/  SYNCS.PHASECHK.TRANS64.TRYWAIT P2, [R13+URZ+0x2d850], R12 ;  /* 0x02d8500c0d0075a7 */ /* 0x000062000804017f */
[----:B------:R-:W-:Y:S05]  /*13dd0*/  @!P0 BRA `(.L_x_1549) ;  /* 0x0000000000048947 */ /* 0x000fea0003800000 */
[----:B------:R-:W-:Y:S01]  /*13de0*/  BPT.TRAP 0x1 ;  /* 0x000000040000795c */ /* 0x000fe20000300000 */
.L_x_1549:
[----:B-1----:R-:W-:Y:S05]  /*13df0*/  @P2 BRA `(.L_x_1547) ;  /* 0x0000000000082947 */ /* 0x002fea0003800000 */
[----:B------:R-:W1:Y:S02]  /*13e00*/  SYNCS.PHASECHK.TRANS64.TRYWAIT P2, [R13+URZ+0x2d850], R12 ;  /* 0x02d8500c0d0075a7 */ /* 0x000e64000804017f */
[----:B-1----:R-:W-:Y:S05]  /*13e10*/  @!P2 BRA `(.L_x_1550) ;  /* 0x000001300068a947 */ /* 0x002fea0003800000 */
.L_x_1547:
[----:B01----:R-:W-:Y:S01]  /*13e20*/  VIADD R12, R2, 0x400 ;  /* 0x00000400020c7836 */ /* 0x003fe20000000000 */
[----:B------:R-:W-:Y:S05]  /*13e30*/  WARPSYNC.ALL ;  /* 0x0000000000007948 */ /* 0x000fea0003800000 */
[----:B------:R-:W-:-:S04]  /*13e40*/  SHF.R.U32.HI R12, RZ, 0x4, R12 ;  /* 0x00000004ff0c7819 */ /* 0x000fc8000001160c */
[----:B------:R-:W-:-:S04]  /*13e50*/  LOP3.LUT R12, R12, 0x3fff, RZ, 0xc0, !PT ;  /* 0x00003fff0c0c7812 */ /* 0x000fc800078ec0ff */
[----:B------:R-:W-:-:S05]  /*13e60*/  LOP3.LUT R12, R12, 0x2000000, RZ, 0xfc, !PT ;  /* 0x020000000c0c7812 */ /* 0x000fca00078efcff */
[----:B------:R-:W-:Y:S02]  /*13e70*/  IMAD R12, R10, 0x600, R12 ;  /* 0x000006000a0c7824 */ /* 0x000fe400078e020c */
[----:B------:R-:W-:Y:S01]  /*13e80*/  FMUL.FTZ R20, R29, UR49 ;  /* 0x000000311d147c20 */ /* 0x000fe20008410000 */
[----:B------:R-:W-:Y:S02]  /*13e90*/  IMAD.MOV.U32 R13, RZ, RZ, -0x7fffffe0 ;  /* 0x80000020ff0d7424 */ /* 0x000fe400078e00ff */
[----:B------:R-:W-:Y:S01]  /*13ea0*/  FMUL.FTZ R21, R32, UR49 ;  /* 0x0000003120157c20 */ /* 0x000fe20008410000 */
[C---:B------:R-:W-:Y:S01]  /*13eb0*/  VIADD R14, R12.reuse, 0x40 ;  /* 0x000000400c0e7836 */ /* 0x040fe20000000000 */
[----:B------:R-:W-:Y:S01]  /*13ec0*/  R2UR UR10, R12 ;  /* 0x000000000c0a72ca */ /* 0x000fe200000e0000 */
[----:B------:R-:W-:Y:S01]  /*13ed0*/  IMAD.MOV.U32 R15, RZ, RZ, -0x7fffffe0 ;  /* 0x80000020ff0f7424 */ /* 0x000fe200078e00ff */
[C---:B------:R-:W-:Y:S01]  /*13ee0*/  R2UR UR11, R13.reuse ;  /* 0x000000000d0b72ca */ /* 0x040fe200000e0000 */
[----:B------:R-:W-:Y:S01]  /*13ef0*/  MUFU.TANH R20, R20 ;  /* 0x0000001400147308 */ /* 0x000fe20000002400 */
[----:B------:R-:W-:Y:S01]  /*13f00*/  R2UR UR14, R14 ;  /* 0x000000000e0e72ca */ /* 0x000fe200000e0000 */
[----:B------:R-:W-:Y:S01]  /*13f10*/  VIADD R14, R12, 0x80 ;  /* 0x000000800c0e7836 */ /* 0x000fe20000000000 */
[----:B------:R-:W-:Y:S01]  /*13f20*/  R2UR UR47, R13 ;  /* 0x000000000d2f72ca */ /* 0x000fe200000e0000 */
[----:B------:R-:W-:Y:S01]  /*13f30*/  FMUL.FTZ R13, R24, UR49 ;  /* 0x00000031180d7c20 */ /* 0x000fe20008410000 */
[----:B------:R-:W-:Y:S01]  /*13f40*/  R2UR UR15, R15 ;  /* 0x000000000f0f72ca */ /* 0x000fe200000e0000 */
[----:B------:R-:W-:Y:S01]  /*13f50*/  FMUL.FTZ R24, R33, UR49 ;  /* 0x0000003121187c20 */ /* 0x000fe20008410000 */
[----:B------:R-:W-:Y:S01]  /*13f60*/  R2UR UR18, R14 ;  /* 0x000000000e1272ca */ /* 0x000fe200000e0000 */
[----:B------:R-:W-:Y:S01]  /*13f70*/  VIADD R14, R12, 0xc0 ;  /* 0x000000c00c0e7836 */ /* 0x000fe20000000000 */
[C---:B------:R-:W-:Y:S01]  /*13f80*/  R2UR UR19, R15.reuse ;  /* 0x000000000f1372ca */ /* 0x040fe200000e0000 */
[----:B------:R-:W0:Y:S01]  /*13f90*/  MUFU.TANH R13, R13 ;  /* 0x0000000d000d7308 */ /* 0x000e220000002400 */
[C---:B------:R-:W-:Y:S01]  /*13fa0*/  R2UR UR23, R15.reuse ;  /* 0x000000000f1772ca */ /* 0x040fe200000e0000 */
[----:B------:R-:W-:Y:S01]  /*13fb0*/  FMUL.FTZ R29, R40, UR49 ;  /* 0x00000031281d7c20 */ /* 0x000fe20008410000 */
[----:B------:R-:W-:Y:S01]  /*13fc0*/  R2UR UR22, R14 ;  /* 0x000000000e1672ca */ /* 0x000fe200000e0000 */
[----:B------:R-:W-:Y:S01]  /*13fd0*/  VIADD R14, R12, 0x100 ;  /* 0x000001000c0e7836 */ /* 0x000fe20000000000 */
[----:B------:R-:W-:Y:S01]  /*13fe0*/  R2UR UR27, R15 ;  /* 0x000000000f1b72ca */ /* 0x000fe200000e0000 */
[----:B------:R-:W-:Y:S01]  /*13ff0*/  FMUL.FTZ R32, R41, UR49 ;  /* 0x0000003129207c20 */ /* 0x000fe20008410000 */
[C---:B------:R-:W-:Y:S01]  /*14000*/  R2UR UR31, R15.reuse ;  /* 0x000000000f1f72ca */ /* 0x040fe200000e0000 */
[----:B------:R-:W-:Y:S01]  /*14010*/  MUFU.TANH R21, R21 ;  /* 0x0000001500157308 */ /* 0x000fe20000002400 */
[----:B------:R-:W-:Y:S01]  /*14020*/  R2UR UR26, R14 ;  /* 0x000000000e1a72ca */ /* 0x000fe200000e0000 */
[----:B------:R-:W-:Y:S01]  /*14030*/  VIADD R14, R12, 0x140 ;  /* 0x000001400c0e7836 */ /* 0x000fe20000000000 */
[----:B------:R-:W-:Y:S01]  /*14040*/  R2UR UR35, R15 ;  /* 0x000000000f2372ca */ /* 0x000fe200000e0000 */
[----:B------:R-:W-:Y:S01]  /*14050*/  FMUL.FTZ R15, R28, UR49 ;  /* 0x000000311c0f7c20 */ /* 0x000fe20008410000 */
[----:B------:R-:W-:Y:S01]  /*14060*/  FMUL.FTZ R28, R37, UR49 ;  /* 0x00000031251c7c20 */ /* 0x000fe20008410000 */
[----:B------:R-:W-:Y:S01]  /*14070*/  FMUL.FTZ R33, R44, UR49 ;  /* 0x000000312c217c20 */ /* 0x000fe20008410000 */
[----:B------:R-:W-:Y:S01]  /*14080*/  R2UR UR30, R14 ;  /* 0x000000000e1e72ca */ /* 0x000fe200000e0000 */
[C---:B------:R-:W-:Y:S01]  /*14090*/  VIADD R14, R12.reuse, 0x180 ;  /* 0x000001800c0e7836 */ /* 0x040fe20000000000 */
[----:B------:R-:W-:Y:S01]  /*140a0*/  MUFU.TANH R24, R24 ;  /* 0x0000001800187308 */ /* 0x000fe20000002400 */
[----:B------:R-:W-:-:S02]  /*140b0*/  VIADD R12, R12, 0x1c0 ;  /* 0x000001c00c0c7836 */ /* 0x000fc40000000000 */
[----:B------:R-:W-:Y:S01]  /*140c0*/  FMUL.FTZ R37, R48, UR49 ;  /* 0x0000003130257c20 */ /* 0x000fe20008410000 */
[----:B------:R-:W-:Y:S01]  /*140d0*/  FMUL.FTZ R40, R49, UR49 ;  /* 0x0000003131287c20 */ /* 0x000fe20008410000 */
[----:B------:R-:W-:Y:S01]  /*140e0*/  R2UR UR34, R14 ;  /* 0x000000000e2272ca */ /* 0x000fe200000e0000 */
[----:B------:R-:W-:Y:S01]  /*140f0*/  FMUL.FTZ R14, R25, UR49 ;  /* 0x00000031190e7c20 */ /* 0x000fe20008410000 */
[----:B------:R-:W-:Y:S01]  /*14100*/  R2UR UR46, R12 ;  /* 0x000000000c2e72ca */ /* 0x000fe200000e0000 */
[----:B------:R-:W-:Y:S01]  /*14110*/  FMUL.FTZ R25, R36, UR49 ;  /* 0x0000003124197c20 */ /* 0x000fe20008410000 */
[----:B------:R-:W-:Y:S01]  /*14120*/  MUFU.TANH R15, R15 ;  /* 0x0000000f000f7308 */ /* 0x000fe20000002400 */
        /* <DEDUP_REMOVED lines=16> */
[----:B------:R-:W-:Y:S01]  /*14230*/  FMUL.FTZ R65, R76, UR49 ;  /* 0x000000314c417c20 */ /* 0x000fe20008410000 */
        /* <DEDUP_REMOVED lines=10> */
[----:B------:R-:W-:Y:S01]  /*142e0*/  UMOV UR41, UR6 ;  /* 0x0000000600297c82 */ /* 0x000fe20008000000 */
[----:B------:R-:W-:Y:S01]  /*142f0*/  FMNMX.FTZ R12, R15, R12, !PT ;  /* 0x0000000c0f0c7209 */ /* 0x000fe20007810000 */
[----:B------:R-:W-:Y:S01]  /*14300*/  FMUL.FTZ R144, R31, UR49 ;  /* 0x000000311f907c20 */ /* 0x000fe20008410000 */
[----:B------:R-:W-:Y:S01]  /*14310*/  FMUL.FTZ R84, R27, UR49 ;  /* 0x000000311b547c20 */ /* 0x000fe20008410000 */
[----:B------:R-:W0:Y:S01]  /*14320*/  MUFU.TANH R29, R29 ;  /* 0x0000001d001d7308 */ /* 0x000e220000002400 */
[----:B------:R-:W-:Y:S01]  /*14330*/  FMNMX.FTZ R12, R20, R12, !PT ;  /* 0x0000000c140c7209 */ /* 0x000fe20007810000 */
[----:B------:R-:W-:Y:S01]  /*14340*/  FMUL.FTZ R85, R30, UR49 ;  /* 0x000000311e557c20 */ /* 0x000fe20008410000 */
[----:B------:R-:W-:Y:S01]  /*14350*/  FMUL.FTZ R81, R35, UR49 ;  /* 0x0000003123517c20 */ /* 0x000fe20008410000 */
[----:B------:R-:W-:Y:S01]  /*14360*/  FMUL.FTZ R143, R38, UR49 ;  /* 0x00000031268f7c20 */ /* 0x000fe20008410000 */
[----:B------:R-:W-:Y:S01]  /*14370*/  FMNMX.FTZ R12, R21, R12, !PT ;  /* 0x0000000c150c7209 */ /* 0x000fe20007810000 */
[----:B------:R-:W-:Y:S01]  /*14380*/  FMUL.FTZ R39, R39, UR49 ;  /* 0x0000003127277c20 */ /* 0x000fe20008410000 */
[----:B------:R-:W-:Y:S01]  /*14390*/  FMUL.FTZ R38, R42, UR49 ;  /* 0x000000312a267c20 */ /* 0x000fe20008410000 */
[----:B------:R-:W3:Y:S01]  /*143a0*/  MUFU.TANH R32, R32 ;  /* 0x0000002000207308 */ /* 0x000ee20000002400 */
[----:B------:R-:W-:Y:S01]  /*143b0*/  FMNMX.FTZ R12, R24, R12, !PT ;  /* 0x0000000c180c7209 */ /* 0x000fe20007810000 */
[----:B------:R-:W-:Y:S01]  /*143c0*/  FMUL.FTZ R35, R43, UR49 ;  /* 0x000000312b237c20 */ /* 0x000fe20008410000 */
[----:B------:R-:W-:Y:S01]  /*143d0*/  FMUL.FTZ R42, R46, UR49 ;  /* 0x000000312e2a7c20 */ /* 0x000fe20008410000 */
[----:B------:R-:W-:Y:S01]  /*143e0*/  FMUL.FTZ R27, R47, UR49 ;  /* 0x000000312f1b7c20 */ /* 0x000fe20008410000 */
[----:B-1----:R-:W-:Y:S01]  /*143f0*/  FMNMX.FTZ R12, R25, R12, !PT ;  /* 0x0000000c190c7209 */ /* 0x002fe20007810000 */
[----:B------:R-:W-:Y:S01]  /*14400*/  FMUL.FTZ R46, R51, UR49 ;  /* 0x00000031332e7c20 */ /* 0x000fe20008410000 */
[----:B------:R-:W-:Y:S01]  /*14410*/  FMUL.FTZ R47, R54, UR49 ;  /* 0x00000031362f7c20 */ /* 0x000fe20008410000 */
[----:B------:R-:W1:Y:S01]  /*14420*/  MUFU.TANH R33, R33 ;  /* 0x0000002100217308 */ /* 0x000e620000002400 */
[----:B--2---:R-:W-:Y:S01]  /*14430*/  FMNMX.FTZ R12, R28, R12, !PT ;  /* 0x0000000c1c0c7209 */ /* 0x004fe20007810000 */
[----:B------:R-:W-:Y:S01]  /*14440*/  FMUL.FTZ R51, R58, UR49 ;  /* 0x000000313a337c20 */ /* 0x000fe20008410000 */
[----:B------:R-:W-:Y:S01]  /*14450*/  FMUL.FTZ R54, R59, UR49 ;  /* 0x000000313b367c20 */ /* 0x000fe20008410000 */
[----:B------:R-:W-:Y:S01]  /*14460*/  FMUL.FTZ R58, R63, UR49 ;  /* 0x000000313f3a7c20 */ /* 0x000fe20008410000 */
[----:B0-----:R-:W-:Y:S01]  /*14470*/  FMNMX.FTZ R12, R29, R12, !PT ;  /* 0x0000000c1d0c7209 */ /* 0x001fe20007810000 */
        /* <DEDUP_REMOVED lines=50> */
[----:B------:R-:W-:Y:S01]  /*147a0*/  MUFU.TANH R145, R145 ;  /* 0x0000009100917308 */ /* 0x000fe20000002400 */
[----:B--2---:R-:W-:-:S07]  /*147b0*/  FMNMX.FTZ R12, R73, R12, !PT ;  /* 0x0000000c490c7209 */ /* 0x004fce0007810000 */
[----:B------:R-:W-:Y:S01]  /*147c0*/  MUFU.TANH R84, R84 ;  /* 0x0000005400547308 */ /* 0x000fe20000002400 */
[----:B-1----:R-:W-:-:S05]  /*147d0*/  FMNMX.FTZ R12, R76, R12, !PT ;  /* 0x0000000c4c0c7209 */ /* 0x002fca0007810000 */
[----:B------:R-:W0:Y:S02]  /*147e0*/  SHFL.BFLY PT, R26, R12, 0x2, 0x1f ;  /* 0x0c401f000c1a7f89 */ /* 0x000e2400000e0000 */
[----:B------:R-:W-:Y:S08]  /*147f0*/  MUFU.TANH R85, R85 ;  /* 0x0000005500557308 */ /* 0x000ff00000002400 */
        /* <DEDUP_REMOVED lines=11> */
[----:B------:R0:W-:Y:S02]  /*148b0*/  MUFU.TANH R11, R50 ;  /* 0x00000032000b7308 */ /* 0x0001e40000002400 */
[----:B------:R-:W-:Y:S01]  /*148c0*/  FMUL.FTZ R34, R34, UR41 ;  /* 0x0000002922227c20 */ /* 0x000fe20008410000 */
[--C-:B------:R-:W-:Y:S01]  /*148d0*/  FFMA.FTZ R13, R13, UR41, -R26.reuse ;  /* 0x000000290d0d7c23 */ /* 0x100fe2000801081a */
[--C-:B------:R-:W-:Y:S01]  /*148e0*/  FFMA.FTZ R31, R14, UR41, -R26.reuse ;  /* 0x000000290e1f7c23 */ /* 0x100fe2000801081a */
[--C-:B------:R-:W-:Y:S01]  /*148f0*/  FFMA.FTZ R14, R24, UR41, -R26.reuse ;  /* 0x00000029180e7c23 */ /* 0x100fe2000801081a */
[--C-:B------:R-:W-:Y:S01]  /*14900*/  FFMA.FTZ R30, R15, UR41, -R26.reuse ;  /* 0x000000290f1e7c23 */ /* 0x100fe2000801081a */
[--C-:B------:R-:W-:Y:S01]  /*14910*/  FFMA.FTZ R20, R20, UR41, -R26.reuse ;  /* 0x0000002914147c23 */ /* 0x100fe2000801081a */
[----:B------:R-:W-:Y:S01]  /*14920*/  MUFU.EX2 R34, R34 ;  /* 0x0000002200227308 */ /* 0x000fe20000000800 */
[----:B0-----:R-:W-:Y:S01]  /*14930*/  FMUL.FTZ R50, R55, UR49 ;  /* 0x0000003137327c20 */ /* 0x001fe20008410000 */
[----:B------:R-:W-:Y:S01]  /*14940*/  FMUL.FTZ R55, R62, UR49 ;  /* 0x000000313e377c20 */ /* 0x000fe20008410000 */
[----:B------:R-:W-:Y:S01]  /*14950*/  FMUL.FTZ R62, R67, UR49 ;  /* 0x00000031433e7c20 */ /* 0x000fe20008410000 */
[----:B------:R-:W-:Y:S01]  /*14960*/  FMUL.FTZ R67, R74, UR49 ;  /* 0x000000314a437c20 */ /* 0x000fe20008410000 */
[----:B------:R-:W-:Y:S01]  /*14970*/  FMUL.FTZ R74, R79, UR49 ;  /* 0x000000314f4a7c20 */ /* 0x000fe20008410000 */
[----:B------:R-:W-:Y:S01]  /*14980*/  FMUL.FTZ R79, R87, UR49 ;  /* 0x00000031574f7c20 */ /* 0x000fe20008410000 */
[--C-:B------:R-:W-:Y:S01]  /*14990*/  FFMA.FTZ R21, R21, UR41, -R26.reuse ;  /* 0x0000002915157c23 */ /* 0x100fe2000801081a */
[----:B------:R-:W2:Y:S01]  /*149a0*/  LDL R87, [R1+0x3c] ;  /* 0x00003c0001577983 */ /* 0x000ea20000100800 */
        /* <DEDUP_REMOVED lines=15> */
[--C-:B------:R-:W-:Y:S01]  /*14aa0*/  FFMA.FTZ R52, R52, UR41, -R26.reuse ;  /* 0x0000002934347c23 */ /* 0x100fe2000801081a */
[----:B------:R-:W3:Y:S01]  /*14ab0*/  MUFU.TANH R35, R35 ;  /* 0x0000002300237308 */ /* 0x000ee20000002400 */
[----:B0-----:R-:W-:Y:S01]  /*14ac0*/  FFMA.FTZ R4, R34, R4, R13 ;  /* 0x0000000422047223 */ /* 0x001fe2000001000d */
[--C-:B------:R-:W-:Y:S01]  /*14ad0*/  FFMA.FTZ R53, R53, UR41, -R26.reuse ;  /* 0x0000002935357c23 */ /* 0x100fe2000801081a */
[--C-:B------:R-:W-:Y:S01]  /*14ae0*/  FFMA.FTZ R56, R56, UR41, -R26.reuse ;  /* 0x0000002938387c23 */ /* 0x100fe2000801081a */
[--C-:B------:R-:W-:Y:S01]  /*14af0*/  FFMA.FTZ R57, R57, UR41, -R26.reuse ;  /* 0x0000002939397c23 */ /* 0x100fe2000801081a */
[--C-:B------:R-:W-:Y:S01]  /*14b00*/  FFMA.FTZ R60, R60, UR41, -R26.reuse ;  /* 0x000000293c3c7c23 */ /* 0x100fe2000801081a */
[--C-:B------:R-:W-:Y:S01]  /*14b10*/  FFMA.FTZ R61, R61, UR41, -R26.reuse ;  /* 0x000000293d3d7c23 */ /* 0x100fe2000801081a */
[----:B------:R-:W-:Y:S01]  /*14b20*/  FFMA.FTZ R64, R64, UR41, -R26 ;  /* 0x0000002940407c23 */ /* 0x000fe2000801081a */
[----:B------:R-:W0:Y:S01]  /*14b30*/  MUFU.TANH R42, R42 ;  /* 0x0000002a002a7308 */ /* 0x000e220000002400 */
[C---:B-1----:R-:W-:Y:S01]  /*14b40*/  FADD.FTZ R4, R24.reuse, R4 ;  /* 0x0000000418047221 */ /* 0x042fe20000010000 */
[----:B------:R-:W-:Y:S01]  /*14b50*/  F2FP.F16.F32.PACK_AB R24, R24, R13 ;  /* 0x0000000d1818723e */ /* 0x000fe200000000ff */
[--C-:B------:R-:W-:Y:S01]  /*14b60*/  FFMA.FTZ R65, R65, UR41, -R26.reuse ;  /* 0x0000002941417c23 */ /* 0x100fe2000801081a */
[----:B------:R-:W-:Y:S01]  /*14b70*/  FMNMX.FTZ R13, R145, R5, !PT ;  /* 0x00000005910d7209 */ /* 0x000fe20007810000 */
[--C-:B------:R-:W-:Y:S01]  /*14b80*/  FFMA.FTZ R68, R68, UR41, -R26.reuse ;  /* 0x0000002944447c23 */ /* 0x100fe2000801081a */
[--C-:B------:R-:W-:Y:S01]  /*14b90*/  FFMA.FTZ R69, R69, UR41, -R26.reuse ;  /* 0x0000002945457c23 */ /* 0x100fe2000801081a */
[--C-:B------:R-:W-:Y:S01]  /*14ba0*/  FFMA.FTZ R72, R72, UR41, -R26.reuse ;  /* 0x0000002948487c23 */ /* 0x100fe2000801081a */
[----:B------:R-:W-:Y:S01]  /*14bb0*/  FMNMX.FTZ R13, R84, R13, !PT ;  /* 0x0000000d540d7209 */ /* 0x000fe20007810000 */
[----:B------:R-:W1:Y:S01]  /*14bc0*/  MUFU.TANH R27, R27 ;  /* 0x0000001b001b7308 */ /* 0x000e620000002400 */
[--C-:B------:R-:W-:Y:S01]  /*14bd0*/  FFMA.FTZ R73, R73, UR41, -R26.reuse ;  /* 0x0000002949497c23 */ /* 0x100fe2000801081a */
[----:B------:R-:W-:Y:S01]  /*14be0*/  FFMA.FTZ R76, R76, UR41, -R26 ;  /* 0x000000294c4c7c23 */ /* 0x000fe2000801081a */
[----:B------:R-:W-:-:S04]  /*14bf0*/  FMNMX.FTZ R13, R85, R13, !PT ;  /* 0x0000000d550d7209 */ /* 0x000fc80007810000 */
[----:B------:R-:W-:Y:S01]  /*14c00*/  FMNMX.FTZ R13, R144, R13, !PT ;  /* 0x0000000d900d7209 */ /* 0x000fe20007810000 */
[----:B------:R-:W4:Y:S03]  /*14c10*/  MUFU.TANH R46, R46 ;  /* 0x0000002e002e7308 */ /* 0x000f260000002400 */
[----:B------:R-:W-:-:S04]  /*14c20*/  FMNMX.FTZ R13, R80, R13, !PT ;  /* 0x0000000d500d7209 */ /* 0x000fc80007810000 */
[----:B------:R-:W-:Y:S01]  /*14c30*/  FMNMX.FTZ R13, R81, R13, !PT ;  /* 0x0000000d510d7209 */ /* 0x000fe20007810000 */
[----:B------:R-:W5:Y:S03]  /*14c40*/  MUFU.TANH R47, R47 ;  /* 0x0000002f002f7308 */ /* 0x000f660000002400 */
[----:B------:R-:W-:-:S04]  /*14c50*/  FMNMX.FTZ R13, R143, R13, !PT ;  /* 0x0000000d8f0d7209 */ /* 0x000fc80007810000 */
[----:B------:R-:W-:Y:S01]  /*14c60*/  FMNMX.FTZ R13, R39, R13, !PT ;  /* 0x0000000d270d7209 */ /* 0x000fe20007810000 */
[----:B------:R-:W5:Y:S03]  /*14c70*/  MUFU.TANH R50, R50 ;  /* 0x0000003200327308 */ /* 0x000f660000002400 */
[----:B------:R-:W-:-:S04]  /*14c80*/  FMNMX.FTZ R13, R38, R13, !PT ;  /* 0x0000000d260d7209 */ /* 0x000fc80007810000 */
[----:B---3--:R-:W-:Y:S01]  /*14c90*/  FMNMX.FTZ R13, R35, R13, !PT ;  /* 0x0000000d230d7209 */ /* 0x008fe20007810000 */
[----:B------:R-:W3:Y:S03]  /*14ca0*/  MUFU.TANH R51, R51 ;  /* 0x0000003300337308 */ /* 0x000ee60000002400 */
[----:B0-----:R-:W-:-:S04]  /*14cb0*/  FMNMX.FTZ R13, R42, R13, !PT ;  /* 0x0000000d2a0d7209 */ /* 0x001fc80007810000 */
[----:B-1----:R-:W-:Y:S01]  /*14cc0*/  FMNMX.FTZ R13, R27, R13, !PT ;  /* 0x0000000d1b0d7209 */ /* 0x002fe20007810000 */
[----:B------:R-:W0:Y:S03]  /*14cd0*/  MUFU.TANH R54, R54 ;  /* 0x0000003600367308 */ /* 0x000e260000002400 */
[----:B------:R-:W-:-:S04]  /*14ce0*/  FMNMX.FTZ R13, R11, R13, !PT ;  /* 0x0000000d0b0d7209 */ /* 0x000fc80007810000 */
[----:B----4-:R-:W-:Y:S01]  /*14cf0*/  FMNMX.FTZ R13, R46, R13, !PT ;  /* 0x0000000d2e0d7209 */ /* 0x010fe20007810000 */
[----:B------:R-:W1:Y:S03]  /*14d00*/  MUFU.TANH R55, R55 ;  /* 0x0000003700377308 */ /* 0x000e660000002400 */
[----:B-----5:R-:W-:-:S04]  /*14d10*/  FMNMX.FTZ R13, R47, R13, !PT ;  /* 0x0000000d2f0d7209 */ /* 0x020fc80007810000 */
[----:B------:R-:W-:Y:S01]  /*14d20*/  FMNMX.FTZ R13, R50, R13, !PT ;  /* 0x0000000d320d7209 */ /* 0x000fe20007810000 */
[----:B------:R-:W4:Y:S03]  /*14d30*/  MUFU.TANH R58, R58 ;  /* 0x0000003a003a7308 */ /* 0x000f260000002400 */
[----:B---3--:R-:W-:-:S04]  /*14d40*/  FMNMX.FTZ R13, R51, R13, !PT ;  /* 0x0000000d330d7209 */ /* 0x008fc80007810000 */
[----:B0-----:R-:W-:Y:S01]  /*14d50*/  FMNMX.FTZ R13, R54, R13, !PT ;  /* 0x0000000d360d7209 */ /* 0x001fe20007810000 */
[----:B------:R-:W0:Y:S03]  /*14d60*/  MUFU.TANH R59, R59 ;  /* 0x0000003b003b7308 */ /* 0x000e260000002400 */
[----:B-1----:R-:W-:-:S05]  /*14d70*/  FMNMX.FTZ R13, R55, R13, !PT ;  /* 0x0000000d370d7209 */ /* 0x002fca0007810000 */
[----:B------:R-:W1:Y:S01]  /*14d80*/  MUFU.TANH R62, R62 ;  /* 0x0000003e003e7308 */ /* 0x000e620000002400 */
[----:B----4-:R-:W-:-:S07]  /*14d90*/  FMNMX.FTZ R13, R58, R13, !PT ;  /* 0x0000000d3a0d7209 */ /* 0x010fce0007810000 */
[----:B------:R-:W3:Y:S01]  /*14da0*/  MUFU.TANH R63, R63 ;  /* 0x0000003f003f7308 */ /* 0x000ee20000002400 */
[----:B0-----:R-:W-:-:S07]  /*14db0*/  FMNMX.FTZ R13, R59, R13, !PT ;  /* 0x0000000d3b0d7209 */ /* 0x001fce0007810000 */
[----:B------:R-:W0:Y:S01]  /*14dc0*/  MUFU.TANH R66, R66 ;  /* 0x0000004200427308 */ /* 0x000e220000002400 */
[----:B-1----:R-:W-:-:S07]  /*14dd0*/  FMNMX.FTZ R13, R62, R13, !PT ;  /* 0x0000000d3e0d7209 */ /* 0x002fce0007810000 */
[----:B------:R-:W1:Y:S01]  /*14de0*/  MUFU.TANH R67, R67 ;  /* 0x0000004300437308 */ /* 0x000e620000002400 */
[----:B---3--:R-:W-:-:S07]  /*14df0*/  FMNMX.FTZ R13, R63, R13, !PT ;  /* 0x0000000d3f0d7209 */ /* 0x008fce0007810000 */
        /* <DEDUP_REMOVED lines=12> */
[----:B------:R-:W3:Y:S08]  /*14ec0*/  MUFU.EX2 R26, R30 ;  /* 0x0000001e001a7308 */ /* 0x000ef00000000800 */
[----:B------:R-:W4:Y:S01]  /*14ed0*/  MUFU.TANH R79, R79 ;  /* 0x0000004f004f7308 */ /* 0x000f220000002400 */
[----:B0-----:R-:W-:-:S07]  /*14ee0*/  FMNMX.FTZ R13, R77, R13, !PT ;  /* 0x0000000d4d0d7209 */ /* 0x001fce0007810000 */
[----:B------:R-:W0:Y:S01]  /*14ef0*/  MUFU.EX2 R20, R20 ;  /* 0x0000001400147308 */ /* 0x000e220000000800 */
[----:B-1----:R-:W-:Y:S01]  /*14f00*/  FMNMX.FTZ R13, R78, R13, !PT ;  /* 0x0000000d4e0d7209 */ /* 0x002fe20007810000 */
[----:B---3--:R-:W-:-:S03]  /*14f10*/  FADD.FTZ R4, R26, R4 ;  /* 0x000000041a047221 */ /* 0x008fc60000010000 */
[----:B----4-:R-:W-:Y:S01]  /*14f20*/  FMNMX.FTZ R13, R79, R13, !PT ;  /* 0x0000000d4f0d7209 */ /* 0x010fe20007810000 */
[C---:B0-----:R-:W-:Y:S01]  /*14f30*/  FADD.FTZ R4, R20.reuse, R4 ;  /* 0x0000000414047221 */ /* 0x041fe20000010000 */
[----:B------:R-:W-:-:S03]  /*14f40*/  F2FP.F16.F32.PACK_AB R26, R20, R26 ;  /* 0x0000001a141a723e */ /* 0x000fc600000000ff */
[----:B------:R-:W0:Y:S02]  /*14f50*/  SHFL.BFLY PT, R20, R13, 0x2, 0x1f ;  /* 0x0c401f000d147f89 */ /* 0x000e2400000e0000 */
[----:B0-----:R-:W-:-:S05]  /*14f60*/  FMNMX.FTZ R13, R13, R20, !PT ;  /* 0x000000140d0d7209 */ /* 0x001fca0007810000 */
[----:B------:R-:W0:Y:S01]  /*14f70*/  SHFL.BFLY PT, R20, R13, 0x1, 0x1f ;  /* 0x0c201f000d147f89 */ /* 0x000e2200000e0000 */
[----:B------:R-:W-:-:S05]  /*14f80*/  IMAD.MOV.U32 R31, RZ, RZ, 0x40000040 ;  /* 0x40000040ff1f7424 */ /* 0x000fca00078e00ff */
[----:B------:R-:W-:Y:S02]  /*14f90*/  R2UR UR9, R31 ;  /* 0x000000001f0972ca */ /* 0x000fe400000e0000 */
[----:B0-----:R-:W-:-:S05]  /*14fa0*/  FMNMX.FTZ R13, R13, R20, !PT ;  /* 0x000000140d0d7209 */ /* 0x001fca0007810000 */
[----:B------:R-:W-:-:S04]  /*14fb0*/  FMUL.FTZ R30, R13, UR41 ;  /* 0x000000290d1e7c20 */ /* 0x000fc80008410000 */
        /* <DEDUP_REMOVED lines=32> */
[----:B--2---:R-:W-:-:S04]  /*151c0*/  LOP3.LUT R30, R87, 0x10000, RZ, 0xfc, !PT ;  /* 0x00010000571e7812 */ /* 0x004fc800078efcff */
[----:B------:R-:W-:Y:S01]  /*151d0*/  R2UR UR8, R30 ;  /* 0x000000001e0872ca */ /* 0x000fe200000e0000 */
[----:B------:R-:W-:-:S12]  /*151e0*/  WARPGROUP.ARRIVE ;  /* 0x00000000000079c5 */ /* 0x000fd80000000000 */
[----:B------:R-:W-:Y:S01]  /*151f0*/  HGMMA.64x96x16.F32 R88, gdesc[UR8].tnspB, R88, gsb0 ;  /* 0x41600000085879f0 */ /* 0x000fe20008000858 */
[----:B------:R-:W-:Y:S02]  /*15200*/  VIADD R38, R30, 0x2 ;  /* 0x000000021e267836 */ /* 0x000fe40000000000 */
[----:B------:R-:W-:-:S03]  /*15210*/  IMAD.MOV.U32 R39, RZ, RZ, 0x40000040 ;  /* 0x40000040ff277424 */ /* 0x000fc600078e00ff */
[----:B------:R-:W-:Y:S02]  /*15220*/  R2UR UR12, R38 ;  /* 0x00000000260c72ca */ /* 0x000fe400000e0000 */
[----:B------:R-:W-:Y:S01]  /*15230*/  R2UR UR13, R39 ;  /* 0x00000000270d72ca */ /* 0x000fe200000e0000 */
[----:B------:R-:W-:Y:S02]  /*15240*/  VIADD R38, R30, 0x4 ;  /* 0x000000041e267836 */ /* 0x000fe40000000000 */
[----:B------:R-:W-:Y:S01]  /*15250*/  IMAD.MOV.U32 R39, RZ, RZ, 0x40000040 ;  /* 0x40000040ff277424 */ /* 0x000fe200078e00ff */
[----:B------:R-:W-:Y:S02]  /*15260*/  WARPGROUP.DEPBAR.LE gsb0, 0x0 ;  /* 0x00008000000079c5 */ /* 0x000fe40000010000 */
[----:B------:R-:W-:-:S07]  /*15270*/  WARPGROUP.ARRIVE ;  /* 0x00000000000079c5 */ /* 0x000fce0000000000 */
[----:B------:R-:W-:Y:S01]  /*15280*/  HGMMA.64x96x16.F32 R88, gdesc[UR12].tnspB, R88, gsb0 ;  /* 0x416000000c5879f0 */ /* 0x000fe20008000858 */
[----:B------:R-:W-:Y:S02]  /*15290*/  R2UR UR16, R38 ;  /* 0x00000000261072ca */ /* 0x000fe400000e0000 */
[----:B------:R-:W-:Y:S01]  /*152a0*/  R2UR UR17, R39 ;  /* 0x00000000271172ca */ /* 0x000fe200000e0000 */
[----:B------:R-:W-:Y:S02]  /*152b0*/  VIADD R38, R30, 0x6 ;  /* 0x000000061e267836 */ /* 0x000fe40000000000 */
[----:B------:R-:W-:-:S03]  /*152c0*/  IMAD.MOV.U32 R39, RZ, RZ, 0x40000040 ;  /* 0x40000040ff277424 */ /* 0x000fc600078e00ff */
[----:B------:R-:W-:Y:S01]  /*152d0*/  R2UR UR20, R38 ;  /* 0x00000000261472ca */ /* 0x000fe200000e0000 */
[----:B------:R-:W-:Y:S02]  /*152e0*/  WARPGROUP.DEPBAR.LE gsb0, 0x0 ;  /* 0x00008000000079c5 */ /* 0x000fe40000010000 */
[----:B------:R-:W-:-:S06]  /*152f0*/  WARPGROUP.ARRIVE ;  /* 0x00000000000079c5 */ /* 0x000fcc0000000000 */
[----:B------:R-:W-:Y:S01]  /*15300*/  HGMMA.64x96x16.F32 R88, gdesc[UR16].tnspB, R88, gsb0 ;  /* 0x41600000105879f0 */ /* 0x000fe20008000858 */
[----:B------:R-:W-:Y:S01]  /*15310*/  R2UR UR21, R39 ;  /* 0x00000000271572ca */ /* 0x000fe200000e0000 */
[----:B------:R-:W-:Y:S02]  /*15320*/  VIADD R38, R30, 0x600 ;  /* 0x000006001e267836 */ /* 0x000fe40000000000 */
[----:B------:R-:W-:-:S03]  /*15330*/  IMAD.MOV.U32 R39, RZ, RZ, 0x40000040 ;  /* 0x40000040ff277424 */ /* 0x000fc600078e00ff */
[----:B------:R-:W-:Y:S02]  /*15340*/  R2UR UR24, R38 ;  /* 0x00000000261872ca */ /* 0x000fe400000e0000 */
[----:B------:R-:W-:Y:S01]  /*15350*/  R2UR UR25, R39 ;  /* 0x00000000271972ca */ /* 0x000fe200000e0000 */
[----:B------:R-:W-:Y:S02]  /*15360*/  WARPGROUP.DEPBAR.LE gsb0, 0x0 ;  /* 0x00008000000079c5 */ /* 0x000fe40000010000 */
[----:B------:R-:W-:-:S06]  /*15370*/  WARPGROUP.ARRIVE ;  /* 0x00000000000079c5 */ /* 0x000fcc0000000000 */
[----:B------:R-:W-:Y:S01]  /*15380*/  HGMMA.64x96x16.F32 R88, gdesc[UR20].tnspB, R88, gsb0 ;  /* 0x41600000145879f0 */ /* 0x000fe20008000858 */
        /* <DEDUP_REMOVED lines=18> */
[----:B------:R-:W2:Y:S01]  /*154b0*/  LDL R30, [R1+0x20] ;  /* 0x00002000011e7983 */ /* 0x000ea20000100800 */
[----:B------:R-:W-:Y:S02]  /*154c0*/  WARPGROUP.DEPBAR.LE gsb0, 0x0 ;  /* 0x00008000000079c5 */ /* 0x000fe40000010000 */
[----:B------:R-:W-:-:S06]  /*154d0*/  WARPGROUP.ARRIVE ;  /* 0x00000000000079c5 */ /* 0x000fcc0000000000 */
[----:B------:R-:W-:Y:S03]  /*154e0*/  HGMMA.64x96x16.F32 R88, gdesc[UR32].tnspB, R88, gsb0 ;  /* 0x41600000205879f0 */ /* 0x000fe60008000858 */
[----:B------:R-:W0:Y:S01]  /*154f0*/  S2R R87, SR_TID.X ;  /* 0x0000000000577919 */ /* 0x000e220000002100 */
[----:B------:R-:W-:-:S04]  /*15500*/  FADD.FTZ R5, -R13, R5 ;  /* 0x000000050d057221 */ /* 0x000fc80000010100 */
[----:B------:R-:W-:Y:S01]  /*15510*/  FMUL.FTZ R5, R5, UR41 ;  /* 0x0000002905057c20 */ /* 0x000fe20008410000 */
[----:B------:R-:W-:Y:S02]  /*15520*/  WARPGROUP.DEPBAR.LE gsb0, 0x0 ;  /* 0x00008000000079c5 */ /* 0x000fe40000010000 */
[----:B------:R-:W-:-:S06]  /*15530*/  WARPGROUP.ARRIVE ;  /* 0x00000000000079c5 */ /* 0x000fcc0000000000 */
[----:B------:R-:W-:Y:S01]  /*15540*/  HGMMA.64x96x16.F32 R88, gdesc[UR44].tnspB, R88, gsb0 ;  /* 0x416000002c5879f0 */ /* 0x000fe20008000858 */
[----:B0-----:R-:W-:Y:S02]  /*15550*/  SHF.R.U32.HI R27, RZ, 0x7, R87 ;  /* 0x00000007ff1b7819 */ /* 0x001fe40000011657 */
[----:B------:R-:W-:-:S03]  /*15560*/  ISETP.GE.U32.AND P2, PT, R87, 0x180, PT ;  /* 0x000001805700780c */ /* 0x000fc60003f46070 */
[----:B------:R-:W-:Y:S01]  /*15570*/  VIADD R27, R27, 0x9 ;  /* 0x000000091b1b7836 */ /* 0x000fe20000000000 */
[----:B------:R-:W-:Y:S04]  /*15580*/  MUFU.EX2 R5, R5 ;  /* 0x0000000500057308 */ /* 0x000fe80000000800 */
[----:B------:R-:W-:-:S04]  /*15590*/  SEL R27, R27, 0x9, !P2 ;  /* 0x000000091b1b7807 */ /* 0x000fc80005000000 */
[----:B------:R-:W0:Y:S08]  /*155a0*/  MUFU.EX2 R25, R25 ;  /* 0x0000001900197308 */ /* 0x000e300000000800 */
[----:B------:R-:W1:Y:S08]  /*155b0*/  MUFU.EX2 R84, R84 ;  /* 0x0000005400547308 */ /* 0x000e700000000800 */
[----:B------:R-:W-:Y:S08]  /*155c0*/  MUFU.EX2 R85, R85 ;  /* 0x0000005500557308 */ /* 0x000ff00000000800 */
[----:B------:R-:W-:Y:S01]  /*155d0*/  MUFU.EX2 R86, R86 ;  /* 0x0000005600567308 */ /* 0x000fe20000000800 */
[----:B------:R-:W-:-:S07]  /*155e0*/  @!P1 IMAD R10, R10, 0x8, R2 ;  /* 0x000000080a0a9824 */ /* 0x000fce00078e0202 */
[----:B------:R-:W3:Y:S01]  /*155f0*/  MUFU.EX2 R21, R21 ;  /* 0x0000001500157308 */ /* 0x000ee20000000800 */
[----:B------:R-:W-:-:S07]  /*15600*/  @!P1 VIADD R10, R10, 0x2d860 ;  /* 0x0002d8600a0a9836 */ /* 0x000fce0000000000 */
[----:B------:R-:W4:Y:S01]  /*15610*/  MUFU.EX2 R14, R14 ;  /* 0x0000000e000e7308 */ /* 0x000f220000000800 */
[----:B0-----:R-:W-:Y:S01]  /*15620*/  FFMA.FTZ R3, R5, R3, R25 ;  /* 0x0000000305037223 */ /* 0x001fe20000010019 */
[----:B------:R-:W-:Y:S02]  /*15630*/  @!P1 PRMT R10, RZ, 0x654, R10 ;  /* 0x00000654ff0a9816 */ /* 0x000fe4000000000a */
[----:B-1----:R-:W-:Y:S01]  /*15640*/  F2FP.F16.F32.PACK_AB R25, R84, R25 ;  /* 0x000000195419723e */ /* 0x002fe200000000ff */
[----:B---3--:R-:W-:Y:S01]  /*15650*/  FADD.FTZ R4, R21, R4 ;  /* 0x0000000415047221 */ /* 0x008fe20000010000 */
[----:B------:R-:W-:Y:S02]  /*15660*/  WARPGROUP.DEPBAR.LE gsb0, 0x0 ;  /* 0x00008000000079c5 */ /* 0x000fe40000010000 */
[----:B------:R0:W-:Y:S06]  /*15670*/  BAR.ARV R27, 0x100 ;  /* 0x0004001b0000751d */ /* 0x0001ec0000002000 */
[----:B0-----:R-:W-:-:S04]  /*15680*/  @!P1 IMAD R27, R16, 0x8, R2 ;  /* 0x00000008101b9824 */ /* 0x001fc800078e0202 */
[----:B------:R-:W-:-:S05]  /*15690*/  @!P1 VIADD R27, R27, 0x2d840 ;  /* 0x0002d8401b1b9836 */ /* 0x000fca0000000000 */
[----:B------:R-:W-:-:S04]  /*156a0*/  @!P1 PRMT R27, RZ, 0x654, R27 ;  /* 0x00000654ff1b9816 */ /* 0x000fc8000000001b */
[----:B------:R0:W-:Y:S02]  /*156b0*/  @!P1 SYNCS.ARRIVE.TRANS64.RED.A1T0 RZ, [R27+URZ], RZ ;  /* 0x000000ff1bff99a7 */ /* 0x0001e4000810043f */
[----:B0-----:R-:W-:Y:S01]  /*156c0*/  F2FP.F16.F32.PACK_AB R27, R86, R85 ;  /* 0x00000055561b723e */ /* 0x001fe200000000ff */
[----:B------:R0:W-:Y:S04]  /*156d0*/  @!P1 SYNCS.ARRIVE.TRANS64.RED.A1T0 RZ, [R10+URZ], RZ ;  /* 0x000000ff0aff99a7 */ /* 0x0001e8000810043f */
[----:B------:R4:W-:Y:S02]  /*156e0*/  STSM.16.M88.4 [R140+0x21800], R24 ;  /* 0x021800188c007844 */ /* 0x0009e40000000200 */
[C---:B----4-:R-:W-:Y:S02]  /*156f0*/  F2FP.F16.F32.PACK_AB R24, R14.reuse, R21 ;  /* 0x000000150e18723e */ /* 0x050fe400000000ff */
[----:B------:R-:W3:Y:S01]  /*15700*/  LDL R21, [R1+0x24] ;  /* 0x0000240001157983 */ /* 0x000ee20000100800 */
[----:B------:R-:W1:Y:S08]  /*15710*/  MUFU.EX2 R15, R15 ;  /* 0x0000000f000f7308 */ /* 0x000e700000000800 */
[----:B------:R-:W-:Y:S08]  /*15720*/  MUFU.EX2 R26, R28 ;  /* 0x0000001c001a7308 */ /* 0x000ff00000000800 */
[----:B------:R-:W-:Y:S08]  /*15730*/  MUFU.EX2 R80, R80 ;  /* 0x0000005000507308 */ /* 0x000ff00000000800 */
[----:B------:R-:W4:Y:S08]  /*15740*/  MUFU.EX2 R81, R81 ;  /* 0x0000005100517308 */ /* 0x000f300000000800 */
[----:B------:R-:W-:Y:S08]  /*15750*/  MUFU.EX2 R82, R82 ;  /* 0x0000005200527308 */ /* 0x000ff00000000800 */
[----:B------:R-:W5:Y:S01]  /*15760*/  MUFU.EX2 R83, R83 ;  /* 0x0000005300537308 */ /* 0x000f620000000800 */
[----:B------:R-:W-:-:S04]  /*15770*/  FADD.FTZ R4, R14, R4 ;  /* 0x000000040e047221 */ /* 0x000fc80000010000 */
[----:B-1----:R-:W-:Y:S01]  /*15780*/  FADD.FTZ R4, R15, R4 ;  /* 0x000000040f047221 */ /* 0x002fe20000010000 */
[----:B------:R-:W-:Y:S01]  /*15790*/  FADD.FTZ R3, R84, R3 ;  /* 0x0000000354037221 */ /* 0x000fe20000010000 */
[----:B----4-:R-:W-:Y:S02]  /*157a0*/  F2FP.F16.F32.PACK_AB R25, R81, R80 ;  /* 0x000000505119723e */ /* 0x010fe400000000ff */
[C---:B------:R-:W-:Y:S01]  /*157b0*/  FADD.FTZ R4, R26.reuse, R4 ;  /* 0x000000041a047221 */ /* 0x040fe20000010000 */
[----:B------:R-:W-:Y:S01]  /*157c0*/  F2FP.F16.F32.PACK_AB R26, R26, R15 ;  /* 0x0000000f1a1a723e */ /* 0x000fe200000000ff */
[----:B------:R-:W-:Y:S01]  /*157d0*/  FADD.FTZ R3, R85, R3 ;  /* 0x0000000355037221 */ /* 0x000fe20000010000 */
[----:B-----5:R-:W-:-:S03]  /*157e0*/  F2FP.F16.F32.PACK_AB R27, R83, R82 ;  /* 0x00000052531b723e */ /* 0x020fc600000000ff */
[----:B------:R-:W-:Y:S02]  /*157f0*/  FADD.FTZ R3, R86, R3 ;  /* 0x0000000356037221 */ /* 0x000fe40000010000 */
[----:B--2---:R1:W-:Y:S01]  /*15800*/  STSM.16.M88.4 [R30], R24 ;  /* 0x000000181e007844 */ /* 0x0043e20000000200 */
[----:B------:R-:W-:Y:S01]  /*15810*/  MUFU.EX2 R32, R32 ;  /* 0x0000002000207308 */ /* 0x000fe20000000800 */
[----:B------:R-:W-:-:S07]  /*15820*/  FADD.FTZ R3, R80, R3 ;  /* 0x0000000350037221 */ /* 0x000fce0000010000 */
[----:B------:R-:W-:Y:S08]  /*15830*/  MUFU.EX2 R20, R20 ;  /* 0x0000001400147308 */ /* 0x000ff00000000800 */
[----:B-1----:R-:W1:Y:S01]  /*15840*/  MUFU.EX2 R24, R29 ;  /* 0x0000001d00187308 */ /* 0x002e620000000800 */
[----:B------:R-:W-:-:S07]  /*15850*/  FADD.FTZ R3, R81, R3 ;  /* 0x0000000351037221 */ /* 0x000fce0000010000 */
[----:B------:R-:W2:Y:S01]  /*15860*/  MUFU.EX2 R26, R33 ;  /* 0x00000021001a7308 */ /* 0x000ea20000000800 */
[----:B------:R-:W-:-:S07]  /*15870*/  FADD.FTZ R3, R82, R3 ;  /* 0x0000000352037221 */ /* 0x000fce0000010000 */
[----:B------:R-:W4:Y:S01]  /*15880*/  MUFU.EX2 R25, R35 ;  /* 0x0000002300197308 */ /* 0x000f220000000800 */
[----:B-1----:R-:W-:Y:S01]  /*15890*/  FADD.FTZ R4, R24, R4 ;  /* 0x0000000418047221 */ /* 0x002fe20000010000 */
[----:B------:R-:W-:-:S06]  /*158a0*/  FADD.FTZ R3, R83, R3 ;  /* 0x0000000353037221 */ /* 0x000fcc0000010000 */
[----:B0-----:R-:W0:Y:S08]  /*158b0*/  MUFU.EX2 R10, R36 ;  /* 0x00000024000a7308 */ /* 0x001e300000000800 */
[----:B------:R-:W1:Y:S01]  /*158c0*/  MUFU.EX2 R27, R42 ;  /* 0x0000002a001b7308 */ /* 0x000e620000000800 */
[----:B------:R-:W-:Y:S01]  /*158d0*/  FADD.FTZ R4, R32, R4 ;  /* 0x0000000420047221 */ /* 0x000fe20000010000 */
[----:B------:R-:W-:-:S06]  /*158e0*/  FADD.FTZ R3, R20, R3 ;  /* 0x0000000314037221 */ /* 0x000fcc0000010000 */
[----:B------:R-:W5:Y:S08]  /*158f0*/  MUFU.EX2 R28, R37 ;  /* 0x00000025001c7308 */ /* 0x000f700000000800 */
[----:B------:R-:W5:Y:S01]  /*15900*/  MUFU.EX2 R43, R43 ;  /* 0x0000002b002b7308 */ /* 0x000f620000000800 */
[----:B--2---:R-:W-:Y:S01]  /*15910*/  FADD.FTZ R4, R26, R4 ;  /* 0x000000041a047221 */ /* 0x004fe20000010000 */
[----:B----4-:R-:W-:-:S06]  /*15920*/  FADD.FTZ R3, R25, R3 ;  /* 0x0000000319037221 */ /* 0x010fcc0000010000 */
[----:B------:R-:W2:Y:S08]  /*15930*/  MUFU.EX2 R14, R40 ;  /* 0x00000028000e7308 */ /* 0x000eb00000000800 */
[----:B------:R-:W4:Y:S01]  /*15940*/  MUFU.EX2 R11, R11 ;  /* 0x0000000b000b7308 */ /* 0x000f220000000800 */
[----:B0-----:R-:W-:Y:S01]  /*15950*/  FADD.FTZ R4, R10, R4 ;  /* 0x000000040a047221 */ /* 0x001fe20000010000 */
[----:B-1----:R-:W-:-:S06]  /*15960*/  FADD.FTZ R3, R27, R3 ;  /* 0x000000031b037221 */ /* 0x002fcc0000010000 */
[----:B------:R-:W0:Y:S08]  /*15970*/  MUFU.EX2 R30, R41 ;  /* 0x00000029001e7308 */ /* 0x000e300000000800 */
[----:B------:R-:W1:Y:S01]  /*15980*/  MUFU.EX2 R29, R46 ;  /* 0x0000002e001d7308 */ /* 0x000e620000000800 */
[----:B-----5:R-:W-:Y:S01]  /*15990*/  FADD.FTZ R4, R28, R4 ;  /* 0x000000041c047221 */ /* 0x020fe20000010000 */
[----:B------:R-:W-:-:S06]  /*159a0*/  FADD.FTZ R3, R43, R3 ;  /* 0x000000032b037221 */ /* 0x000fcc0000010000 */
        /* <DEDUP_REMOVED lines=9> */
[----:B-----5:R-:W-:-:S07]  /*15a40*/  FADD.FTZ R4, R31, R4 ;  /* 0x000000041f047221 */ /* 0x020fce0000010000 */
[----:B------:R-:W5:Y:S08]  /*15a50*/  MUFU.EX2 R48, R48 ;  /* 0x0000003000307308 */ /* 0x000f700000000800 */
[----:B------:R-:W3:Y:S01]  /*15a60*/  MUFU.EX2 R54, R54 ;  /* 0x0000003600367308 */ /* 0x000ee20000000800 */
        /* <DEDUP_REMOVED lines=9> */
[----:B---3--:R-:W-:-:S06]  /*15b00*/  FADD.FTZ R4, R54, R4 ;  /* 0x0000000436047221 */ /* 0x008fcc0000010000 */
[----:B------:R-:W3:Y:S08]  /*15b10*/  MUFU.EX2 R53, R53 ;  /* 0x0000003500357308 */ /* 0x000ef00000000800 */
        /* <DEDUP_REMOVED lines=9> */
[----:B---3--:R-:W-:Y:S01]  /*15bb0*/  FADD.FTZ R3, R53, R3 ;  /* 0x0000000335037221 */ /* 0x008fe20000010000 */
[----:B-----5:R-:W-:-:S06]  /*15bc0*/  FADD.FTZ R4, R59, R4 ;  /* 0x000000043b047221 */ /* 0x020fcc0000010000 */
        /* <DEDUP_REMOVED lines=22> */
[----:B------:R-:W-:-:S07]  /*15d30*/  F2FP.F16.F32.PACK_AB R29, R29, R11 ;  /* 0x0000000b1d1d723e */ /* 0x000fce00000000ff */
[----:B------:R-:W1:Y:S08]  /*15d40*/  MUFU.EX2 R72, R72 ;  /* 0x0000004800487308 */ /* 0x000e700000000800 */
[----:B------:R-:W-:Y:S08]  /*15d50*/  MUFU.EX2 R73, R73 ;  /* 0x0000004900497308 */ /* 0x000ff00000000800 */
[----:B------:R-:W-:Y:S08]  /*15d60*/  MUFU.EX2 R76, R76 ;  /* 0x0000004c004c7308 */ /* 0x000ff00000000800 */
[----:B------:R-:W1:Y:S08]  /*15d70*/  MUFU.EX2 R77, R77 ;  /* 0x0000004d004d7308 */ /* 0x000e700000000800 */
[----:B------:R-:W-:Y:S08]  /*15d80*/  MUFU.EX2 R78, R78 ;  /* 0x0000004e004e7308 */ /* 0x000ff00000000800 */
[----:B------:R-:W1:Y:S01]  /*15d90*/  MUFU.EX2 R79, R79 ;  /* 0x0000004f004f7308 */ /* 0x000e620000000800 */
[----:B---3--:R-:W-:Y:S01]  /*15da0*/  FADD.FTZ R3, R65, R3 ;  /* 0x0000000341037221 */ /* 0x008fe20000010000 */
[----:B-----5:R-:W-:Y:S01]  /*15db0*/  FADD.FTZ R11, R71, R4 ;  /* 0x00000004470b7221 */ /* 0x020fe20000010000 */
[----:B------:R-:W-:-:S02]  /*15dc0*/  F2FP.F16.F32.PACK_AB R24, R32, R24 ;  /* 0x000000182018723e */ /* 0x000fc400000000ff */
[----:B------:R-:W-:Y:S02]  /*15dd0*/  F2FP.F16.F32.PACK_AB R25, R25, R20 ;  /* 0x000000141919723e */ /* 0x000fe400000000ff */
[----:B------:R-:W-:Y:S02]  /*15de0*/  F2FP.F16.F32.PACK_AB R26, R10, R26 ;  /* 0x0000001a0a1a723e */ /* 0x000fe400000000ff */
[----:B------:R-:W-:Y:S02]  /*15df0*/  F2FP.F16.F32.PACK_AB R27, R43, R27 ;  /* 0x0000001b2b1b723e */ /* 0x000fe400000000ff */
[----:B------:R-:W-:Y:S02]  /*15e00*/  F2FP.F16.F32.PACK_AB R28, R14, R28 ;  /* 0x0000001c0e1c723e */ /* 0x000fe400000000ff */
[----:B------:R-:W-:Y:S02]  /*15e10*/  F2FP.F16.F32.PACK_AB R30, R44, R30 ;  /* 0x0000001e2c1e723e */ /* 0x000fe400000000ff */
[----:B------:R-:W-:Y:S01]  /*15e20*/  F2FP.F16.F32.PACK_AB R31, R50, R31 ;  /* 0x0000001f321f723e */ /* 0x000fe200000000ff */
[----:B--2---:R-:W-:Y:S01]  /*15e30*/  FADD.FTZ R3, R68, R3 ;  /* 0x0000000344037221 */ /* 0x004fe20000010000 */
[----:B----4-:R-:W-:Y:S01]  /*15e40*/  FADD.FTZ R4, R74, R11 ;  /* 0x0000000b4a047221 */ /* 0x010fe20000010000 */
[----:B------:R2:W-:Y:S01]  /*15e50*/  STSM.16.M88.4 [R142], R24 ;  /* 0x000000188e007844 */ /* 0x0005e20000000200 */
[----:B------:R-:W-:-:S02]  /*15e60*/  F2FP.F16.F32.PACK_AB R36, R48, R36 ;  /* 0x000000243024723e */ /* 0x000fc400000000ff */
[----:B------:R-:W-:Y:S01]  /*15e70*/  F2FP.F16.F32.PACK_AB R37, R54, R37 ;  /* 0x000000253625723e */ /* 0x000fe200000000ff */
[----:B------:R3:W-:Y:S01]  /*15e80*/  STSM.16.M88.4 [R141], R28 ;  /* 0x0000001c8d007844 */ /* 0x0007e20000000200 */
[----:B------:R-:W-:Y:S02]  /*15e90*/  F2FP.F16.F32.PACK_AB R38, R52, R38 ;  /* 0x000000263426723e */ /* 0x000fe400000000ff */
[----:B------:R-:W-:Y:S01]  /*15ea0*/  F2FP.F16.F32.PACK_AB R39, R58, R39 ;  /* 0x000000273a27723e */ /* 0x000fe200000000ff */
[----:B0-----:R-:W-:Y:S01]  /*15eb0*/  FADD.FTZ R3, R40, R3 ;  /* 0x0000000328037221 */ /* 0x001fe20000010000 */
[----:B-1----:R-:W-:Y:S01]  /*15ec0*/  FADD.FTZ R4, R41, R4 ;  /* 0x0000000429047221 */ /* 0x002fe20000010000 */
[----:B------:R-:W-:Y:S02]  /*15ed0*/  F2FP.F16.F32.PACK_AB R40, R72, R40 ;  /* 0x000000284828723e */ /* 0x000fe400000000ff */
[----:B------:R-:W-:Y:S02]  /*15ee0*/  F2FP.F16.F32.PACK_AB R41, R77, R41 ;  /* 0x000000294d29723e */ /* 0x000fe400000000ff */
[----:B------:R-:W-:-:S02]  /*15ef0*/  F2FP.F16.F32.PACK_AB R42, R76, R73 ;  /* 0x000000494c2a723e */ /* 0x000fc400000000ff */
[----:B--2---:R-:W-:Y:S02]  /*15f00*/  F2FP.F16.F32.PACK_AB R24, R56, R53 ;  /* 0x000000353818723e */ /* 0x004fe400000000ff */
[----:B------:R-:W-:Y:S02]  /*15f10*/  F2FP.F16.F32.PACK_AB R25, R62, R59 ;  /* 0x0000003b3e19723e */ /* 0x000fe400000000ff */
[----:B------:R-:W-:Y:S02]  /*15f20*/  F2FP.F16.F32.PACK_AB R26, R60, R57 ;  /* 0x000000393c1a723e */ /* 0x000fe400000000ff */
[----:B------:R-:W-:Y:S02]  /*15f30*/  F2FP.F16.F32.PACK_AB R27, R66, R63 ;  /* 0x0000003f421b723e */ /* 0x000fe400000000ff */
[----:B---3--:R-:W-:Y:S02]  /*15f40*/  F2FP.F16.F32.PACK_AB R28, R64, R61 ;  /* 0x0000003d401c723e */ /* 0x008fe400000000ff */
[----:B------:R-:W-:-:S02]  /*15f50*/  F2FP.F16.F32.PACK_AB R29, R70, R67 ;  /* 0x00000043461d723e */ /* 0x000fc400000000ff */
[----:B------:R-:W-:Y:S02]  /*15f60*/  F2FP.F16.F32.PACK_AB R30, R68, R65 ;  /* 0x00000041441e723e */ /* 0x000fe400000000ff */
[----:B------:R-:W-:Y:S02]  /*15f70*/  F2FP.F16.F32.PACK_AB R31, R74, R71 ;  /* 0x000000474a1f723e */ /* 0x000fe400000000ff */
[----:B------:R-:W-:Y:S01]  /*15f80*/  F2FP.F16.F32.PACK_AB R43, R79, R78 ;  /* 0x0000004e4f2b723e */ /* 0x000fe200000000ff */
[----:B------:R0:W-:Y:S04]  /*15f90*/  STSM.16.M88.4 [R140+0x27800], R36 ;  /* 0x027800248c007844 */ /* 0x0001e80000000200 */
[----:B------:R0:W-:Y:S04]  /*15fa0*/  STSM.16.M88.4 [R21], R24 ;  /* 0x0000001815007844 */ /* 0x0001e80000000200 */
[----:B------:R0:W-:Y:S04]  /*15fb0*/  STSM.16.M88.4 [R142+0x6000], R28 ;  /* 0x0060001c8e007844 */ /* 0x0001e80000000200 */
[----:B------:R0:W-:Y:S01]  /*15fc0*/  STSM.16.M88.4 [R141+0x6000], R40 ;  /* 0x006000288d007844 */ /* 0x0001e20000000200 */
[----:B------:R-:W-:Y:S01]  /*15fd0*/  @!PT LDS RZ, [RZ] ;  /* 0x00000000fffff984 */ /* 0x000fe20000000800 */
[----:B------:R-:W-:Y:S01]  /*15fe0*/  @!PT LDS RZ, [RZ] ;  /* 0x00000000fffff984 */ /* 0x000fe20000000800 */
[----:B------:R-:W-:Y:S01]  /*15ff0*/  @!PT LDS RZ, [RZ] ;  /* 0x00000000fffff984 */ /* 0x000fe20000000800 */
[----:B------:R-:W-:Y:S01]  /*16000*/  @!PT LDS RZ, [RZ] ;  /* 0x00000000fffff984 */ /* 0x000fe20000000800 */
[----:B------:R1:W-:Y:S06]  /*16010*/  MEMBAR.ALL.CTA ;  /* 0x0000000000007992 */ /* 0x0003ec0000008000 */
[----:B-1----:R-:W1:Y:S01]  /*16020*/  FENCE.VIEW.ASYNC.S ;  /* 0x00000000000073c6 */ /* 0x002e620000000000 */
[----:B------:R-:W-:Y:S01]  /*16030*/  ISETP.GT.AND P2, PT, R0, R155, PT ;  /* 0x0000009b0000720c */ /* 0x000fe20003f44270 */
[----:B------:R-:W-:Y:S01]  /*16040*/  FADD.FTZ R10, R72, R3 ;  /* 0x00000003480a7221 */ /* 0x000fe20000010000 */
[----:B------:R-:W-:-:S03]  /*16050*/  FADD.FTZ R3, R77, R4 ;  /* 0x000000044d037221 */ /* 0x000fc60000010000 */
[----:B------:R-:W-:Y:S01]  /*16060*/  FADD.FTZ R11, R73, R10 ;  /* 0x0000000a490b7221 */ /* 0x000fe20000010000 */
[----:B------:R-:W-:Y:S01]  /*16070*/  FADD.FTZ R78, R78, R3 ;  /* 0x000000034e4e7221 */ /* 0x000fe20000010000 */
[-C--:B------:R-:W-:Y:S01]  /*16080*/  FMUL.FTZ R90, R90, R5.reuse ;  /* 0x000000055a5a7220 */ /* 0x080fe20000410000 */
[-C--:B------:R-:W-:Y:S01]  /*16090*/  FMUL.FTZ R91, R91, R5.reuse ;  /* 0x000000055b5b7220 */ /* 0x080fe20000410000 */
        /* <DEDUP_REMOVED lines=48> */
[----:B------:R-:W-:-:S02]  /*163a0*/  VIADD R0, R0, 0xffffffff ;  /* 0xffffffff00007836 */ /* 0x000fc40000000000 */
[----:B------:R-:W-:Y:S02]  /*163b0*/  IMAD.MOV.U32 R14, RZ, RZ, R18 ;  /* 0x000000ffff0e7224 */ /* 0x000fe400078e0012 */
[----:B------:R-:W-:Y:S02]  /*163c0*/  IMAD.MOV.U32 R10, RZ, RZ, R16 ;  /* 0x000000ffff0a7224 */ /* 0x000fe400078e0010 */
[----:B------:R-:W-:Y:S02]  /*163d0*/  IMAD.MOV.U32 R5, RZ, RZ, R13 ;  /* 0x000000ffff057224 */ /* 0x000fe400078e000d */
[----:B------:R-:W-:Y:S01]  /*163e0*/  IMAD.MOV.U32 R11, RZ, RZ, R12 ;  /* 0x000000ffff0b7224 */ /* 0x000fe200078e000c */
[----:B-1----:R-:W-:Y:S01]  /*163f0*/  NOP ;  /* 0x0000000000007918 */ /* 0x002fe20000000000 */
[----:B0-----:R-:W-:Y:S05]  /*16400*/  @P2 BRA `(.L_x_1551) ;  /* 0xffffffd4001c2947 */ /* 0x001fea000383ffff */
.L_x_1541:
[----:B------:R-:W2:Y:S02]  /*16410*/  LDL R5, [R1+0x44] ;  /* 0x0000440001057983 */ /* 0x000ea40000100800 */
[----:B--2---:R-:W-:-:S13]  /*16420*/  ISETP.GE.AND P2, PT, R0, R5, PT ;  /* 0x000000050000720c */ /* 0x004fda0003f46270 */
[----:B------:R-:W-:Y:S05]  /*16430*/  @!P2 BRA `(.L_x_1552) ;  /* 0x0000003c0004a947 */ /* 0x000fea0003800000 */
[----:B------:R-:W-:Y:S02]  /*16440*/  IMAD.MOV.U32 R5, RZ, RZ, R13 ;  /* 0x000000ffff057224 */ /* 0x000fe400078e000d */
[----:B------:R-:W-:Y:S02]  /*16450*/  IMAD.MOV.U32 R10, RZ, RZ, R12 ;  /* 0x000000ffff0a7224 */ /* 0x000fe400078e000c */
[----:B------:R-:W-:Y:S02]  /*16460*/  IMAD.MOV.U32 R14, RZ, RZ, R18 ;  /* 0x000000ffff0e7224 */ /* 0x000fe400078e0012 */
[----:B------:R-:W-:-:S07]  /*16470*/  IMAD.MOV.U32 R11, RZ, RZ, R16 ;  /* 0x000000ffff0b7224 */ /* 0x000fce00078e0010 */
.L_x_1570:
        /* <DEDUP_REMOVED lines=11> */
.L_x_1554:
[----:B------:R-:W-:Y:S01]  /*16530*/  IMAD R12, R16, 0x8, R2 ;  /* 0x00000008100c7824 */ /* 0x000fe200078e0202 */
[----:B------:R-:W-:-:S04]  /*16540*/  SHF.L.U32 R13, R18, 0x1f, RZ ;  /* 0x0000001f120d7819 */ /* 0x000fc800000006ff */
[----:B------:R0:W1:Y:S01]  /*16550*/  SYNCS.PHASECHK.TRANS64.TRYWAIT P3, [R12+URZ+0x2d830], R13 ;  /* 0x02d8300d0c0075a7 */ /* 0x000062000806017f */
[----:B------:R-:W-:Y:S05]  /*16560*/  @!P0 BRA `(.L_x_1555) ;  /* 0x0000000000048947 */ /* 0x000fea0003800000 */
[----:B------:R-:W-:Y:S01]  /*16570*/  BPT.TRAP 0x1 ;  /* 0x000000040000795c */ /* 0x000fe20000300000 */
.L_x_1555:
[----:B------:R-:W-:Y:S04]  /*16580*/  BSSY B0, `(.L_x_1553) ;  /* 0x0000004000007945 */ /* 0x000fe80003800000 */
[----:B-1----:R-:W-:Y:S05]  /*16590*/  @P3 BRA `(.L_x_1556) ;  /* 0x0000000000083947 */ /* 0x002fea0003800000 */
[----:B------:R-:W1:Y:S02]  /*165a0*/  SYNCS.PHASECHK.TRANS64.TRYWAIT P3, [R12+URZ+0x2d830], R13 ;  /* 0x02d8300d0c0075a7 */ /* 0x000e64000806017f */
[----:B-1----:R-:W-:Y:S05]  /*165b0*/  @!P3 BRA `(.L_x_1557) ;  /* 0x000001080094b947 */ /* 0x002fea0003800000 */
.L_x_1556:
[----:B------:R-:W-:Y:S05]  /*165c0*/  BSYNC B0 ;  /* 0x0000000000007941 */ /* 0x000fea0003800000 */
.L_x_1553:
        /* <DEDUP_REMOVED lines=61> */
.L_x_1559:
[----:B------:R-:W-:Y:S01]  /*169a0*/  SHF.L.U32 R12, R14, 0x1f, RZ ;  /* 0x0000001f0e0c7819 */ /* 0x000fe200000006ff */
[----:B------:R-:W-:-:S04]  /*169b0*/  IMAD R13, R11, 0x8, R2 ;  /* 0x000000080b0d7824 */ /* 0x000fc800078e0202 */
[----:B------:R0:W1:Y:S01]  /*169c0*/  SYNCS.PHASECHK.TRANS64.TRYWAIT P2, [R13+URZ+0x2d850], R12 ;  /* 0x02d8500c0d0075a7 */ /* 0x000062000804017f */
[----:B------:R-:W-:Y:S05]  /*169d0*/  @!P0 BRA `(.L_x_1560) ;  /* 0x0000000000048947 */ /* 0x000fea0003800000 */
[----:B------:R-:W-:Y:S01]  /*169e0*/  BPT.TRAP 0x1 ;  /* 0x000000040000795c */ /* 0x000fe20000300000 */
.L_x_1560:
[----:B-1----:R-:W-:Y:S05]  /*169f0*/  @P2 BRA `(.L_x_1558) ;  /* 0x0000000000082947 */ /* 0x002fea0003800000 */
[----:B------:R-:W1:Y:S02]  /*16a00*/  SYNCS.PHASECHK.TRANS64.TRYWAIT P2, [R13+URZ+0x2d850], R12 ;  /* 0x02d8500c0d0075a7 */ /* 0x000e64000804017f */
[----:B-1----:R-:W-:Y:S05]  /*16a10*/  @!P2 BRA `(.L_x_1561) ;  /* 0x000001040090a947 */ /* 0x002fea0003800000 */
.L_x_1558:
[----:B------:R-:W2:Y:S01]  /*16a20*/  LDL R143, [R1+0x18] ;  /* 0x00001800018f7983 */ /* 0x000ea20000100800 */
[----:B------:R-:W3:Y:S03]  /*16a30*/  @P5 LDC R14, c[0x0][0x44c] ;  /* 0x00011300ff0e5b82 */ /* 0x000ee60000000800 */
[----:B------:R-:W2:Y:S05]  /*16a40*/  LDL R20, [R1+0x40] ;  /* 0x0000400001147983 */ /* 0x000eaa0000100800 */
[----:B01----:R-:W0:Y:S01]  /*16a50*/  @P5 LDC R13, c[0x0][0x450] ;  /* 0x00011400ff0d5b82 */ /* 0x003e220000000800 */
[----:B------:R-:W-:Y:S05]  /*16a60*/  WARPSYNC.ALL ;  /* 0x0000000000007948 */ /* 0x000fea0003800000 */
[----:B--2---:R-:W-:-:S02]  /*16a70*/  IMAD.IADD R12, R20, 0x1, R143 ;  /* 0x00000001140c7824 */ /* 0x004fc400078e028f */
[----:B------:R-:W2:Y:S01]  /*16a80*/  LDL R143, [R1+0x3c] ;  /* 0x00003c00018f7983 */ /* 0x000ea20000100800 */
[----:B------:R-:W-:Y:S01]  /*16a90*/  IMAD.MOV.U32 R15, RZ, RZ, -0x7fffffe0 ;  /* 0x80000020ff0f7424 */ /* 0x000fe200078e00ff */
[----:B------:R-:W-:Y:S01]  /*16aa0*/  WARPGROUP.ARRIVE ;  /* 0x00000000000079c5 */ /* 0x000fe20000000000 */
[----:B---3--:R-:W-:-:S05]  /*16ab0*/  @P5 IMAD.HI.U32 R14, R12, R14, RZ ;  /* 0x0000000e0c0e5227 */ /* 0x008fca00078e00ff */
[----:B------:R-:W1:Y:S01]  /*16ac0*/  S2R R144, SR_TID.X ;  /* 0x0000000000907919 */ /* 0x000e620000002100 */
[----:B------:R-:W-:Y:S01]  /*16ad0*/  FMUL.FTZ R84, R84, UR48 ;  /* 0x0000003054547c20 */ /* 0x000fe20008410000 */
[C---:B------:R-:W-:Y:S01]  /*16ae0*/  R2UR UR11, R15.reuse ;  /* 0x000000000f0b72ca */ /* 0x040fe200000e0000 */
[----:B------:R-:W-:Y:S01]  /*16af0*/  IMAD.MOV.U32 R21, RZ, RZ, -0x7fffffe0 ;  /* 0x80000020ff157424 */ /* 0x000fe200078e00ff */
[----:B0-----:R-:W-:Y:S01]  /*16b00*/  @P5 SHF.R.U32.HI R12, RZ, R13, R14 ;  /* 0x0000000dff0c5219 */ /* 0x001fe2000001160e */
[----:B------:R-:W-:Y:S01]  /*16b10*/  VIADD R13, R2, 0x400 ;  /* 0x00000400020d7836 */ /* 0x000fe20000000000 */
[----:B------:R-:W-:Y:S01]  /*16b20*/  R2UR UR47, R15 ;  /* 0x000000000f2f72ca */ /* 0x000fe200000e0000 */
[----:B------:R-:W-:Y:S01]  /*16b30*/  IMAD.MOV.U32 R15, RZ, RZ, 0x40000040 ;  /* 0x40000040ff0f7424 */ /* 0x000fe200078e00ff */
[----:B------:R-:W-:Y:S01]  /*16b40*/  R2UR UR15, R21 ;  /* 0x00000000150f72ca */ /* 0x000fe200000e0000 */
[----:B------:R-:W0:Y:S01]  /*16b50*/  SHFL.IDX PT, R145, R12, RZ, 0x1c1f ;  /* 0x001c1fff0c917589 */ /* 0x000e2200000e0000 */
[----:B------:R-:W-:Y:S01]  /*16b60*/  SHF.R.U32.HI R13, RZ, 0x4, R13 ;  /* 0x00000004ff0d7819 */ /* 0x000fe2000001160d */
[----:B------:R-:W-:Y:S01]  /*16b70*/  FMUL.FTZ R85, R85, UR48 ;  /* 0x0000003055557c20 */ /* 0x000fe20008410000 */
[----:B------:R-:W-:Y:S01]  /*16b80*/  R2UR UR9, R15 ;  /* 0x000000000f0972ca */ /* 0x000fe200000e0000 */
[----:B------:R-:W-:Y:S01]  /*16b90*/  IMAD.MOV.U32 R15, RZ, RZ, 0x40000040 ;  /* 0x40000040ff0f7424 */ /* 0x000fe200078e00ff */
[----:B------:R-:W-:Y:S01]  /*16ba0*/  LOP3.LUT R13, R13, 0x3fff, RZ, 0xc0, !PT ;  /* 0x00003fff0d0d7812 */ /* 0x000fe200078ec0ff */
[----:B------:R-:W3:Y:S01]  /*16bb0*/  MUFU.TANH R84, R84 ;  /* 0x0000005400547308 */ /* 0x000ee20000002400 */
[----:B------:R-:W-:-:S02]  /*16bc0*/  R2UR UR19, R21 ;  /* 0x00000000151372ca */ /* 0x000fc400000e0000 */
[----:B------:R-:W-:Y:S02]  /*16bd0*/  LOP3.LUT R13, R13, 0x2000000, RZ, 0xfc, !PT ;  /* 0x020000000d0d7812 */ /* 0x000fe400078efcff */
[C---:B------:R-:W-:Y:S02]  /*16be0*/  R2UR UR23, R21.reuse ;  /* 0x00000000151772ca */ /* 0x040fe400000e0000 */
[----:B------:R-:W-:Y:S01]  /*16bf0*/  R2UR UR27, R21 ;  /* 0x00000000151b72ca */ /* 0x000fe200000e0000 */
[----:B------:R-:W-:Y:S01]  /*16c00*/  IMAD R14, R11, 0x600, R13 ;  /* 0x000006000b0e7824 */ /* 0x000fe200078e020d */
[C---:B------:R-:W-:Y:S01]  /*16c10*/  R2UR UR31, R21.reuse ;  /* 0x00000000151f72ca */ /* 0x040fe200000e0000 */
[----:B------:R-:W-:Y:S01]  /*16c20*/  FMUL.FTZ R13, R24, UR48 ;  /* 0x00000030180d7c20 */ /* 0x000fe20008410000 */
[----:B------:R-:W-:Y:S01]  /*16c30*/  R2UR UR35, R21 ;  /* 0x00000000152372ca */ /* 0x000fe200000e0000 */
[C---:B------:R-:W-:Y:S01]  /*16c40*/  VIADD R20, R14.reuse, 0x40 ;  /* 0x000000400e147836 */ /* 0x040fe20000000000 */
[----:B------:R-:W-:Y:S01]  /*16c50*/  R2UR UR10, R14 ;  /* 0x000000000e0a72ca */ /* 0x000fe200000e0000 */
[----:B------:R-:W-:Y:S01]  /*16c60*/  IMAD.MOV.U32 R21, RZ, RZ, 0x40000040 ;  /* 0x40000040ff157424 */ /* 0x000fe200078e00ff */
[----:B------:R-:W-:Y:S01]  /*16c70*/  R2UR UR45, R15 ;  /* 0x000000000f2d72ca */ /* 0x000fe200000e0000 */
[----:B------:R-:W-:Y:S01]  /*16c80*/  FMUL.FTZ R15, R25, UR48 ;  /* 0x00000030190f7c20 */ /* 0x000fe20008410000 */
[----:B------:R-:W-:Y:S01]  /*16c90*/  R2UR UR14, R20 ;  /* 0x00000000140e72ca */ /* 0x000fe200000e0000 */
[----:B------:R-:W-:Y:S01]  /*16ca0*/  VIADD R20, R14, 0x80 ;  /* 0x000000800e147836 */ /* 0x000fe20000000000 */
[----:B------:R-:W-:Y:S01]  /*16cb0*/  R2UR UR13, R21 ;  /* 0x00000000150d72ca */ /* 0x000fe200000e0000 */
[----:B------:R-:W-:-:S02]  /*16cc0*/  IMAD.MOV.U32 R21, RZ, RZ, 0x40000040 ;  /* 0x40000040ff157424 */ /* 0x000fc400078e00ff */
[----:B------:R-:W-:Y:S01]  /*16cd0*/  FMUL.FTZ R25, R29, UR48 ;  /* 0x000000301d197c20 */ /* 0x000fe20008410000 */
[----:B------:R-:W-:Y:S01]  /*16ce0*/  FMUL.FTZ R29, R33, UR48 ;  /* 0x00000030211d7c20 */ /* 0x000fe20008410000 */
[----:B------:R-:W-:Y:S01]  /*16cf0*/  R2UR UR18, R20 ;  /* 0x00000000141272ca */ /* 0x000fe200000e0000 */
[----:B------:R-:W-:Y:S01]  /*16d00*/  VIADD R20, R14, 0xc0 ;  /* 0x000000c00e147836 */ /* 0x000fe20000000000 */
[----:B------:R-:W-:Y:S01]  /*16d10*/  R2UR UR17, R21 ;  /* 0x00000000151172ca */ /* 0x000fe200000e0000 */
[----:B------:R-:W-:Y:S02]  /*16d20*/  IMAD.MOV.U32 R21, RZ, RZ, 0x40000040 ;  /* 0x40000040ff157424 */ /* 0x000fe400078e00ff */
[----:B------:R-:W-:Y:S01]  /*16d30*/  FMUL.FTZ R33, R38, UR48 ;  /* 0x0000003026217c20 */ /* 0x000fe20008410000 */
        /* <DEDUP_REMOVED lines=10> */
[----:B------:R-:W-:Y:S01]  /*16de0*/  IMAD.MOV.U32 R21, RZ, RZ, 0x40000040 ;  /* 0x40000040ff157424 */ /* 0x000fe200078e00ff */
[----:B-1----:R-:W-:Y:S01]  /*16df0*/  ISETP.GE.U32.AND P2, PT, R144, 0x180, PT ;  /* 0x000001809000780c */ /* 0x002fe20003f46070 */
[----:B------:R-:W-:Y:S01]  /*16e00*/  FMUL.FTZ R54, R58, UR48 ;  /* 0x000000303a367c20 */ /* 0x000fe20008410000 */
[----:B------:R-:W-:Y:S01]  /*16e10*/  R2UR UR30, R20 ;  /* 0x00000000141e72ca */ /* 0x000fe200000e0000 */
[C---:B------:R-:W-:Y:S01]  /*16e20*/  VIADD R20, R14.reuse, 0x180 ;  /* 0x000001800e147836 */ /* 0x040fe20000000000 */
[----:B------:R-:W-:Y:S01]  /*16e30*/  R2UR UR29, R21 ;  /* 0x00000000151d72ca */ /* 0x000fe200000e0000 */
[----:B------:R-:W-:-:S02]  /*16e40*/  VIADD R14, R14, 0x1c0 ;  /* 0x000001c00e0e7836 */ /* 0x000fc40000000000 */
[----:B------:R-:W-:Y:S01]  /*16e50*/  FMUL.FTZ R58, R62, UR48 ;  /* 0x000000303e3a7c20 */ /* 0x000fe20008410000 */
[----:B------:R-:W-:Y:S01]  /*16e60*/  IMAD.MOV.U32 R21, RZ, RZ, 0x40000040 ;  /* 0x40000040ff157424 */ /* 0x000fe200078e00ff */
[----:B------:R-:W-:Y:S01]  /*16e70*/  R2UR UR34, R20 ;  /* 0x00000000142272ca */ /* 0x000fe200000e0000 */
        /* <DEDUP_REMOVED lines=45> */
[----:B--2---:R-:W-:-:S02]  /*17150*/  LOP3.LUT R14, R143, 0x10000, RZ, 0xfc, !PT ;  /* 0x000100008f0e7812 */ /* 0x004fc400078efcff */
[----:B------:R-:W-:Y:S02]  /*17160*/  SHF.R.U32.HI R143, RZ, 0x7, R144 ;  /* 0x00000007ff8f7819 */ /* 0x000fe40000011690 */
[C---:B------:R-:W-:Y:S01]  /*17170*/  R2UR UR8, R14.reuse ;  /* 0x000000000e0872ca */ /* 0x040fe200000e0000 */
[----:B------:R-:W-:Y:S02]  /*17180*/  VIADD R20, R14, 0x2 ;  /* 0x000000020e147836 */ /* 0x000fe40000000000 */
[----:B------:R-:W-:-:S03]  /*17190*/  VIADD R50, R143, 0x9 ;  /* 0x000000098f327836 */ /* 0x000fc60000000000 */
[----:B------:R-:W-:Y:S01]  /*171a0*/  R2UR UR12, R20 ;  /* 0x00000000140c72ca */ /* 0x000fe200000e0000 */
[----:B------:R-:W-:Y:S01]  /*171b0*/  VIADD R20, R14, 0x4 ;  /* 0x000000040e147836 */ /* 0x000fe20000000000 */
[----:B------:R-:W-:-:S04]  /*171c0*/  SEL R50, R50, 0x9, !P2 ;  /* 0x0000000932327807 */ /* 0x000fc80005000000 */
[----:B------:R-:W-:Y:S01]  /*171d0*/  R2UR UR16, R20 ;  /* 0x00000000141072ca */ /* 0x000fe200000e0000 */
[----:B------:R-:W-:Y:S01]  /*171e0*/  HGMMA.64x96x16.F32 R88, gdesc[UR8].tnspB, R88, gsb0 ;  /* 0x41600000085879f0 */ /* 0x000fe20008000858 */
[----:B------:R-:W-:-:S05]  /*171f0*/  VIADD R20, R14, 0x6 ;  /* 0x000000060e147836 */ /* 0x000fca0000000000 */
[----:B------:R-:W-:Y:S01]  /*17200*/  R2UR UR20, R20 ;  /* 0x00000000141472ca */ /* 0x000fe200000e0000 */
[----:B------:R-:W-:-:S05]  /*17210*/  VIADD R20, R14, 0x600 ;  /* 0x000006000e147836 */ /* 0x000fca0000000000 */
[----:B------:R-:W-:Y:S01]  /*17220*/  R2UR UR24, R20 ;  /* 0x00000000141872ca */ /* 0x000fe200000e0000 */
[----:B------:R-:W-:-:S05]  /*17230*/  VIADD R20, R14, 0x602 ;  /* 0x000006020e147836 */ /* 0x000fca0000000000 */
[----:B------:R-:W-:Y:S01]  /*17240*/  R2UR UR28, R20 ;  /* 0x00000000141c72ca */ /* 0x000fe200000e0000 */
[C---:B------:R-:W-:Y:S02]  /*17250*/  VIADD R20, R14.reuse, 0x604 ;  /* 0x000006040e147836 */ /* 0x040fe40000000000 */
[----:B------:R-:W-:-:S03]  /*17260*/  VIADD R14, R14, 0x606 ;  /* 0x000006060e0e7836 */ /* 0x000fc60000000000 */
        /* <DEDUP_REMOVED lines=39> */
[----:B------:R-:W2:Y:S02]  /*174e0*/  MUFU.TANH R14, R14 ;  /* 0x0000000e000e7308 */ /* 0x000ea40000002400 */
[----:B------:R-:W-:-:S04]  /*174f0*/  IADD3 R143, -R22, 0x1, -R82 ;  /* 0x00000001168f7810 */ /* 0x000fc80007ffe952 */
[----:B------:R-:W-:Y:S02]  /*17500*/  IADD3 R143, -R138, R143, R139 ;  /* 0x0000008f8a8f7210 */ /* 0x000fe40007ffe18b */
[----:B------:R-:W1:Y:S03]  /*17510*/  MUFU.TANH R20, R20 ;  /* 0x0000001400147308 */ /* 0x000e660000002400 */
[C---:B------:R-:W-:Y:S02]  /*17520*/  VIADD R144, R143.reuse, UR43 ;  /* 0x0000002b8f907c36 */ /* 0x040fe40008000000 */
[----:B------:R-:W-:-:S03]  /*17530*/  VIADD R143, R143, UR52 ;  /* 0x000000348f8f7c36 */ /* 0x000fc60008000000 */
[----:B------:R-:W1:Y:S01]  /*17540*/  MUFU.TANH R26, R26 ;  /* 0x0000001a001a7308 */ /* 0x000e620000002400 */
[C---:B0-----:R-:W-:Y:S02]  /*17550*/  IMAD.IADD R87, R145.reuse, 0x1, R144 ;  /* 0x0000000191577824 */ /* 0x041fe400078e0290 */
[----:B------:R-:W-:-:S05]  /*17560*/  IMAD.IADD R86, R145, 0x1, R143 ;  /* 0x0000000191567824 */ /* 0x000fca00078e028f */
[----:B------:R-:W0:Y:S08]  /*17570*/  MUFU.TANH R27, R27 ;  /* 0x0000001b001b7308 */ /* 0x000e300000002400 */
[----:B------:R-:W0:Y:S01]  /*17580*/  MUFU.TANH R31, R31 ;  /* 0x0000001f001f7308 */ /* 0x000e220000002400 */
[----:B------:R-:W-:Y:S02]  /*17590*/  WARPGROUP.DEPBAR.LE gsb0, 0x0 ;  /* 0x00008000000079c5 */ /* 0x000fe40000010000 */
        /* <DEDUP_REMOVED lines=57> */
[----:B-1234-:R-:W-:Y:S05]  /*17930*/  @!P4 BRA `(.L_x_1562) ;  /* 0x000000000058c947 */ /* 0x01efea0003800000 */
        /* <DEDUP_REMOVED lines=12> */
.L_x_1564:
[----:B------:R-:W-:-:S05]  /*17a00*/  IMAD.U32 R155, RZ, RZ, UR5 ;  /* 0x00000005ff9b7e24 */ /* 0x000fca000f8e00ff */
[----:B------:R-:W-:-:S13]  /*17a10*/  ISETP.NE.AND P2, PT, R155, 0x1, PT ;  /* 0x000000019b00780c */ /* 0x000fda0003f45270 */
[----:B0-----:R-:W0:Y:S02]  /*17a20*/  @P2 LDC.64 R50, c[0x0][0x9e8] ;  /* 0x00027a00ff322b82 */ /* 0x001e240000000a00 */
[----:B0-----:R-:W-:-:S05]  /*17a30*/  @P2 IMAD.HI.U32 R50, R145, R50, RZ ;  /* 0x0000003291322227 */ /* 0x001fca00078e00ff */
[----:B------:R-:W-:-:S07]  /*17a40*/  @P2 SHF.R.U32.HI R145, RZ, R51, R50 ;  /* 0x00000033ff912219 */ /* 0x000fce0000011632 */
.L_x_1565:
[----:B------:R-:W-:Y:S05]  /*17a50*/  BSYNC B0 ;  /* 0x0000000000007941 */ /* 0x000fea0003800000 */
.L_x_1563:
[----:B------:R-:W-:-:S04]  /*17a60*/  IMAD R145, R145, R155, -R82 ;  /* 0x0000009b91917224 */ /* 0x000fc800078e0a52 */
[----:B------:R-:W-:-:S05]  /*17a70*/  IMAD.IADD R145, R145, 0x1, -R22 ;  /* 0x0000000191917824 */ /* 0x000fca00078e0a16 */
[----:B------:R-:W-:Y:S02]  /*17a80*/  VIMNMX R86, R86, R145, !PT ;  /* 0x0000009156567248 */ /* 0x000fe40007fe0100 */
[----:B------:R-:W-:-:S07]  /*17a90*/  VIADDMNMX R87, R145, R155, R87, PT ;  /* 0x0000009b91577246 */ /* 0x000fce0003800157 */
.L_x_1562:
[----:B------:R-:W-:Y:S01]  /*17aa0*/  ISETP.GT.AND P3, PT, R0, -0x1, PT ;  /* 0xffffffff0000780c */ /* 0x000fe20003f64270 */
[----:B------:R-:W1:Y:S03]  /*17ab0*/  SHFL.IDX PT, R12, R12, 0x1, 0x1c1f ;  /* 0x003c1f000c0c7f89 */ /* 0x000e6600000e0000 */
[----:B------:R-:W-:-:S04]  /*17ac0*/  ISETP.GT.AND P2, PT, R86, RZ, P3 ;  /* 0x000000ff5600720c */ /* 0x000fc80001f44270 */
[----:B------:R-:W-:-:S04]  /*17ad0*/  ISETP.LT.OR P2, PT, R87, 0x1, P2 ;  /* 0x000000015700780c */ /* 0x000fc80001741670 */
[----:B0-----:R-:W-:Y:S02]  /*17ae0*/  FSEL R50, R13, -INF , !P2 ;  /* 0xff8000000d327808 */ /* 0x001fe40005000000 */
[----:B------:R-:W-:-:S04]  /*17af0*/  ISETP.GT.AND P2, PT, R86, 0x1, P3 ;  /* 0x000000015600780c */ /* 0x000fc80001f44270 */
[----:B------:R-:W-:-:S04]  /*17b00*/  ISETP.LT.OR P2, PT, R87, 0x2, P2 ;  /* 0x000000025700780c */ /* 0x000fc80001741670 */
[----:B------:R-:W-:Y:S02]  /*17b10*/  FSEL R15, R15, -INF , !P2 ;  /* 0xff8000000f0f7808 */ /* 0x000fe40005000000 */
[----:B------:R-:W-:Y:S01]  /*17b20*/  ISETP.GT.AND P2, PT, R86, 0x8, P3 ;  /* 0x000000085600780c */ /* 0x000fe20001f44270 */
[--C-:B-1----:R-:W-:Y:S02]  /*17b30*/  IMAD.IADD R144, R144, 0x1, R12.reuse ;  /* 0x0000000190907824 */ /* 0x102fe400078e020c */
[----:B------:R-:W-:Y:S01]  /*17b40*/  IMAD.IADD R143, R143, 0x1, R12 ;  /* 0x000000018f8f7824 */ /* 0x000fe200078e020c */
[----:B------:R-:W-:-:S04]  /*17b50*/  ISETP.LT.OR P2, PT, R87, 0x9, P2 ;  /* 0x000000095700780c */ /* 0x000fc80001741670 */
[----:B------:R-:W-:Y:S02]  /*17b60*/  FSEL R21, R21, -INF , !P2 ;  /* 0xff80000015157808 */ /* 0x000fe40005000000 */
[----:B------:R-:W-:-:S04]  /*17b70*/  ISETP.GT.AND P2, PT, R86, 0x9, P3 ;  /* 0x000000095600780c */ /* 0x000fc80001f44270 */
        /* <DEDUP_REMOVED lines=85> */
[----:B------:R-:W-:Y:S01]  /*180d0*/  FSEL R85, R85, -INF , !P2 ;  /* 0xff80000055557808 */ /* 0x000fe20005000000 */
[----:B------:R-:W-:Y:S08]  /*180e0*/  @!P4 BRA `(.L_x_1566) ;  /* 0x000000000058c947 */ /* 0x000ff00003800000 */
        /* <DEDUP_REMOVED lines=12> */
.L_x_1568:
[----:B------:R-:W-:-:S05]  /*181b0*/  IMAD.U32 R86, RZ, RZ, UR5 ;  /* 0x00000005ff567e24 */ /* 0x000fca000f8e00ff */
[----:B------:R-:W-:-:S13]  /*181c0*/  ISETP.NE.AND P2, PT, R86, 0x1, PT ;  /* 0x000000015600780c */ /* 0x000fda0003f45270 */
[----:B------:R-:W0:Y:S02]  /*181d0*/  @P2 LDC.64 R12, c[0x0][0x9e8] ;  /* 0x00027a00ff0c2b82 */ /* 0x000e240000000a00 */
[----:B0-----:R-:W-:-:S05]  /*181e0*/  @P2 IMAD.HI.U32 R12, R51, R12, RZ ;  /* 0x0000000c330c2227 */ /* 0x001fca00078e00ff */
[----:B------:R-:W-:-:S07]  /*181f0*/  @P2 SHF.R.U32.HI R51, RZ, R13, R12 ;  /* 0x0000000dff332219 */ /* 0x000fce000001160c */
.L_x_1569:
[----:B------:R-:W-:Y:S05]  /*18200*/  BSYNC B0 ;  /* 0x0000000000007941 */ /* 0x000fea0003800000 */
.L_x_1567:
[----:B------:R-:W-:-:S04]  /*18210*/  IMAD R51, R51, R86, -R82 ;  /* 0x0000005633337224 */ /* 0x000fc800078e0a52 */
[----:B------:R-:W-:-:S05]  /*18220*/  IMAD.IADD R51, R51, 0x1, -R22 ;  /* 0x0000000133337824 */ /* 0x000fca00078e0a16 */
[----:B------:R-:W-:Y:S02]  /*18230*/  VIMNMX R143, R143, R51, !PT ;  /* 0x000000338f8f7248 */ /* 0x000fe40007fe0100 */
[----:B------:R-:W-:-:S07]  /*18240*/  VIADDMNMX R144, R51, R86, R144, PT ;  /* 0x0000005633907246 */ /* 0x000fce0003800190 */
.L_x_1566:
        /* <DEDUP_REMOVED lines=94> */
[----:B------:R-:W-:Y:S01]  /*18830*/  FFMA.FTZ R10, R85, UR41, -R10 ;  /* 0x00000029550a7c23 */ /* 0x000fe2000801080a */
        /* <DEDUP_REMOVED lines=8> */
[----:B------:R-:W3:Y:S01]  /*188c0*/  MUFU.EX2 R21, R21 ;  /* 0x0000001500157308 */ /* 0x000ee20000000800 */
[----:B0-----:R-:W-:Y:S02]  /*188d0*/  FFMA.FTZ R4, R11, R4, R32 ;  /* 0x000000040b047223 */ /* 0x001fe40000010020 */
[----:B------:R-:W-:Y:S02]  /*188e0*/  FSEL R86, R34, -INF , !P2 ;  /* 0xff80000022567808 */ /* 0x000fe40005000000 */
[----:B------:R-:W-:-:S03]  /*188f0*/  ISETP.GT.AND P2, PT, R143, 0x20, P3 ;  /* 0x000000208f00780c */ /* 0x000fc60001f44270 */
[----:B------:R-:W0:Y:S01]  /*18900*/  MUFU.EX2 R25, R25 ;  /* 0x0000001900197308 */ /* 0x000e220000000800 */
[----:B------:R-:W-:Y:S01]  /*18910*/  ISETP.LT.OR P2, PT, R144, 0x21, P2 ;  /* 0x000000219000780c */ /* 0x000fe20001741670 */
[C---:B-1----:R-:W-:Y:S01]  /*18920*/  FADD.FTZ R4, R15.reuse, R4 ;  /* 0x000000040f047221 */ /* 0x042fe20000010000 */
[----:B------:R-:W-:Y:S02]  /*18930*/  F2FP.F16.F32.PACK_AB R32, R15, R32 ;  /* 0x000000200f20723e */ /* 0x000fe400000000ff */
[----:B------:R-:W-:Y:S02]  /*18940*/  FSEL R36, R36, -INF , !P2 ;  /* 0xff80000024247808 */ /* 0x000fe40005000000 */
[----:B------:R-:W-:Y:S01]  /*18950*/  ISETP.GT.AND P2, PT, R143, 0x21, P3 ;  /* 0x000000218f00780c */ /* 0x000fe20001f44270 */
[----:B------:R-:W1:Y:S01]  /*18960*/  MUFU.EX2 R27, R27 ;  /* 0x0000001b001b7308 */ /* 0x000e620000000800 */
[----:B---3--:R-:W-:Y:S02]  /*18970*/  FADD.FTZ R4, R21, R4 ;  /* 0x0000000415047221 */ /* 0x008fe40000010000 */
[----:B------:R-:W-:-:S04]  /*18980*/  ISETP.LT.OR P2, PT, R144, 0x22, P2 ;  /* 0x000000229000780c */ /* 0x000fc80001741670 */
[----:B------:R-:W-:Y:S01]  /*18990*/  FSEL R38, R38, -INF , !P2 ;  /* 0xff80000026267808 */ /* 0x000fe20005000000 */
[----:B------:R-:W3:Y:S01]  /*189a0*/  MUFU.EX2 R29, R29 ;  /* 0x0000001d001d7308 */ /* 0x000ee20000000800 */
[----:B------:R-:W-:Y:S01]  /*189b0*/  ISETP.GT.AND P2, PT, R143, 0x28, P3 ;  /* 0x000000288f00780c */ /* 0x000fe20001f44270 */
[C---:B0-----:R-:W-:Y:S01]  /*189c0*/  FADD.FTZ R4, R25.reuse, R4 ;  /* 0x0000000419047221 */ /* 0x041fe20000010000 */
[----:B------:R-:W-:Y:S02]  /*189d0*/  F2FP.F16.F32.PACK_AB R34, R25, R21 ;  /* 0x000000151922723e */ /* 0x000fe400000000ff */
[----:B------:R-:W-:-:S03]  /*189e0*/  ISETP.LT.OR P2, PT, R144, 0x29, P2 ;  /* 0x000000299000780c */ /* 0x000fc60001741670 */
[----:B------:R-:W0:Y:S01]  /*189f0*/  MUFU.EX2 R31, R31 ;  /* 0x0000001f001f7308 */ /* 0x000e220000000800 */
[----:B------:R-:W-:Y:S01]  /*18a00*/  FSEL R40, R40, -INF , !P2 ;  /* 0xff80000028287808 */ /* 0x000fe20005000000 */
[----:B-1----:R-:W-:Y:S01]  /*18a10*/  FADD.FTZ R4, R27, R4 ;  /* 0x000000041b047221 */ /* 0x002fe20000010000 */
[----:B------:R-:W-:-:S04]  /*18a20*/  ISETP.GT.AND P2, PT, R143, 0x29, P3 ;  /* 0x000000298f00780c */ /* 0x000fc80001f44270 */
[----:B------:R-:W-:Y:S01]  /*18a30*/  ISETP.LT.OR P2, PT, R144, 0x2a, P2 ;  /* 0x0000002a9000780c */ /* 0x000fe20001741670 */
[----:B------:R-:W1:Y:S01]  /*18a40*/  MUFU.EX2 R51, R51 ;  /* 0x0000003300337308 */ /* 0x000e620000000800 */
[----:B---3--:R-:W-:Y:S02]  /*18a50*/  FADD.FTZ R4, R29, R4 ;  /* 0x000000041d047221 */ /* 0x008fe40000010000 */
[----:B------:R-:W-:Y:S02]  /*18a60*/  FSEL R42, R42, -INF , !P2 ;  /* 0xff8000002a2a7808 */ /* 0x000fe40005000000 */
[----:B------:R-:W-:-:S03]  /*18a70*/  ISETP.GT.AND P2, PT, R143, 0x30, P3 ;  /* 0x000000308f00780c */ /* 0x000fc60001f44270 */
[----:B------:R-:W3:Y:S01]  /*18a80*/  MUFU.EX2 R82, R82 ;  /* 0x0000005200527308 */ /* 0x000ee20000000800 */
[----:B------:R-:W-:Y:S01]  /*18a90*/  ISETP.LT.OR P2, PT, R144, 0x31, P2 ;  /* 0x000000319000780c */ /* 0x000fe20001741670 */
[----:B0-----:R-:W-:-:S03]  /*18aa0*/  FADD.FTZ R4, R31, R4 ;  /* 0x000000041f047221 */ /* 0x001fc60000010000 */
[----:B------:R-:W-:Y:S02]  /*18ab0*/  FSEL R44, R44, -INF , !P2 ;  /* 0xff8000002c2c7808 */ /* 0x000fe40005000000 */
[----:B------:R-:W-:Y:S01]  /*18ac0*/  ISETP.GT.AND P2, PT, R143, 0x31, P3 ;  /* 0x000000318f00780c */ /* 0x000fe20001f44270 */
[----:B------:R-:W0:Y:S01]  /*18ad0*/  MUFU.EX2 R37, R37 ;  /* 0x0000002500257308 */ /* 0x000e220000000800 */
[----:B-1----:R-:W-:Y:S02]  /*18ae0*/  FADD.FTZ R4, R51, R4 ;  /* 0x0000000433047221 */ /* 0x002fe40000010000 */
[----:B------:R-:W-:-:S04]  /*18af0*/  ISETP.LT.OR P2, PT, R144, 0x32, P2 ;  /* 0x000000329000780c */ /* 0x000fc80001741670 */
[----:B------:R-:W-:Y:S01]  /*18b00*/  FSEL R46, R46, -INF , !P2 ;  /* 0xff8000002e2e7808 */ /* 0x000fe20005000000 */
[----:B------:R-:W1:Y:S01]  /*18b10*/  MUFU.EX2 R39, R39 ;  /* 0x0000002700277308 */ /* 0x000e620000000800 */
[----:B------:R-:W-:Y:S01]  /*18b20*/  ISETP.GT.AND P2, PT, R143, 0x38, P3 ;  /* 0x000000388f00780c */ /* 0x000fe20001f44270 */
[----:B---3--:R-:W-:-:S03]  /*18b30*/  FADD.FTZ R4, R82, R4 ;  /* 0x0000000452047221 */ /* 0x008fc60000010000 */
[----:B------:R-:W-:-:S03]  /*18b40*/  ISETP.LT.OR P2, PT, R144, 0x39, P2 ;  /* 0x000000399000780c */ /* 0x000fc60001741670 */
[----:B------:R-:W3:Y:S01]  /*18b50*/  MUFU.EX2 R41, R41 ;  /* 0x0000002900297308 */ /* 0x000ee20000000800 */
[----:B------:R-:W-:Y:S01]  /*18b60*/  FSEL R48, R48, -INF , !P2 ;  /* 0xff80000030307808 */ /* 0x000fe20005000000 */
[----:B0-----:R-:W-:Y:S01]  /*18b70*/  FADD.FTZ R4, R37, R4 ;  /* 0x0000000425047221 */ /* 0x001fe20000010000 */
[----:B------:R-:W-:-:S04]  /*18b80*/  ISETP.GT.AND P2, PT, R143, 0x39, P3 ;  /* 0x000000398f00780c */ /* 0x000fc80001f44270 */
[----:B------:R-:W-:Y:S01]  /*18b90*/  ISETP.LT.OR P2, PT, R144, 0x3a, P2 ;  /* 0x0000003a9000780c */ /* 0x000fe20001741670 */
[----:B------:R-:W-:Y:S01]  /*18ba0*/  MUFU.EX2 R43, R43 ;  /* 0x0000002b002b7308 */ /* 0x000fe20000000800 */
[----:B-1----:R-:W-:Y:S02]  /*18bb0*/  FADD.FTZ R4, R39, R4 ;  /* 0x0000000427047221 */ /* 0x002fe40000010000 */
[----:B------:R-:W-:Y:S02]  /*18bc0*/  FSEL R52, R52, -INF , !P2 ;  /* 0xff80000034347808 */ /* 0x000fe40005000000 */
[----:B------:R-:W-:-:S03]  /*18bd0*/  ISETP.GT.AND P2, PT, R143, 0x40, P3 ;  /* 0x000000408f00780c */ /* 0x000fc60001f44270 */
[----:B------:R-:W-:Y:S01]  /*18be0*/  MUFU.EX2 R45, R45 ;  /* 0x0000002d002d7308 */ /* 0x000fe20000000800 */
[----:B------:R-:W-:Y:S01]  /*18bf0*/  ISETP.LT.OR P2, PT, R144, 0x41, P2 ;  /* 0x000000419000780c */ /* 0x000fe20001741670 */
[----:B---3--:R-:W-:-:S03]  /*18c00*/  FADD.FTZ R4, R41, R4 ;  /* 0x0000000429047221 */ /* 0x008fc60000010000 */
[----:B------:R-:W-:Y:S02]  /*18c10*/  FSEL R54, R54, -INF , !P2 ;  /* 0xff80000036367808 */ /* 0x000fe40005000000 */
[----:B------:R-:W-:Y:S01]  /*18c20*/  ISETP.GT.AND P2, PT, R143, 0x41, P3 ;  /* 0x000000418f00780c */ /* 0x000fe20001f44270 */
[----:B------:R-:W-:Y:S03]  /*18c30*/  MUFU.EX2 R47, R47 ;  /* 0x0000002f002f7308 */ /* 0x000fe60000000800 */
[----:B------:R-:W-:-:S04]  /*18c40*/  ISETP.LT.OR P2, PT, R144, 0x42, P2 ;  /* 0x000000429000780c */ /* 0x000fc80001741670 */
[----:B------:R-:W-:Y:S01]  /*18c50*/  FSEL R56, R56, -INF , !P2 ;  /* 0xff80000038387808 */ /* 0x000fe20005000000 */
[----:B------:R-:W-:Y:S01]  /*18c60*/  MUFU.EX2 R49, R49 ;  /* 0x0000003100317308 */ /* 0x000fe20000000800 */
[----:B------:R-:W-:-:S04]  /*18c70*/  ISETP.GT.AND P2, PT, R143, 0x48, P3 ;  /* 0x000000488f00780c */ /* 0x000fc80001f44270 */
[----:B------:R-:W-:-:S03]  /*18c80*/  ISETP.LT.OR P2, PT, R144, 0x49, P2 ;  /* 0x000000499000780c */ /* 0x000fc60001741670 */
[----:B------:R-:W-:Y:S01]  /*18c90*/  MUFU.EX2 R53, R53 ;  /* 0x0000003500357308 */ /* 0x000fe20000000800 */
[----:B------:R-:W-:Y:S02]  /*18ca0*/  FSEL R58, R58, -INF , !P2 ;  /* 0xff8000003a3a7808 */ /* 0x000fe40005000000 */
[----:B------:R-:W-:-:S04]  /*18cb0*/  ISETP.GT.AND P2, PT, R143, 0x49, P3 ;  /* 0x000000498f00780c */ /* 0x000fc80001f44270 */
[----:B------:R-:W-:Y:S01]  /*18cc0*/  ISETP.LT.OR P2, PT, R144, 0x4a, P2 ;  /* 0x0000004a9000780c */ /* 0x000fe20001741670 */
[----:B------:R-:W-:Y:S03]  /*18cd0*/  MUFU.EX2 R55, R55 ;  /* 0x0000003700377308 */ /* 0x000fe60000000800 */
[----:B------:R-:W-:Y:S02]  /*18ce0*/  FSEL R60, R60, -INF , !P2 ;  /* 0xff8000003c3c7808 */ /* 0x000fe40005000000 */
[----:B------:R-:W-:-:S03]  /*18cf0*/  ISETP.GT.AND P2, PT, R143, 0x50, P3 ;  /* 0x000000508f00780c */ /* 0x000fc60001f44270 */
[----:B------:R-:W-:Y:S01]  /*18d00*/  MUFU.EX2 R57, R57 ;  /* 0x0000003900397308 */ /* 0x000fe20000000800 */
[----:B------:R-:W-:-:S04]  /*18d10*/  ISETP.LT.OR P2, PT, R144, 0x51, P2 ;  /* 0x000000519000780c */ /* 0x000fc80001741670 */
        /* <DEDUP_REMOVED lines=40> */
[----:B------:R-:W-:-:S04]  /*18fa0*/  ISETP.GT.AND P2, PT, R143, RZ, P3 ;  /* 0x000000ff8f00720c */ /* 0x000fc80001f44270 */
[----:B------:R-:W-:-:S03]  /*18fb0*/  ISETP.LT.OR P2, PT, R144, 0x1, P2 ;  /* 0x000000019000780c */ /* 0x000fc60001741670 */
[----:B------:R-:W-:Y:S01]  /*18fc0*/  MUFU.EX2 R10, R10 ;  /* 0x0000000a000a7308 */ /* 0x000fe20000000800 */
[----:B------:R-:W-:Y:S02]  /*18fd0*/  FSEL R14, R14, -INF , !P2 ;  /* 0xff8000000e0e7808 */ /* 0x000fe40005000000 */
[C---:B------:R-:W-:Y:S02]  /*18fe0*/  ISETP.GT.AND P2, PT, R143.reuse, 0x78, P3 ;  /* 0x000000788f00780c */ /* 0x040fe40001f44270 */
        /* <DEDUP_REMOVED lines=9> */
[----:B------:R-:W-:-:S02]  /*19080*/  FSEL R83, R83, -INF , !P3 ;  /* 0xff80000053537808 */ /* 0x000fc40005800000 */
        /* <DEDUP_REMOVED lines=32> */
[----:B------:R-:W-:-:S05]  /*19290*/  FMUL.FTZ R15, R13, UR41 ;  /* 0x000000290d0f7c20 */ /* 0x000fca0008410000 */
[----:B------:R-:W-:-:S05]  /*192a0*/  FSEL R15, R15, RZ, P2 ;  /* 0x000000ff0f0f7208 */ /* 0x000fca0001000000 */
[--C-:B------:R-:W-:Y:S01]  /*192b0*/  FFMA.FTZ R21, R24, UR41, -R15.reuse ;  /* 0x0000002918157c23 */ /* 0x100fe2000801080f */
[--C-:B------:R-:W-:Y:S01]  /*192c0*/  FFMA.FTZ R24, R26, UR41, -R15.reuse ;  /* 0x000000291a187c23 */ /* 0x100fe2000801080f */
[--C-:B------:R-:W-:Y:S01]  /*192d0*/  FFMA.FTZ R14, R14, UR41, -R15.reuse ;  /* 0x000000290e0e7c23 */ /* 0x100fe2000801080f */
[--C-:B------:R-:W-:Y:S01]  /*192e0*/  FFMA.FTZ R20, R20, UR41, -R15.reuse ;  /* 0x0000002914147c23 */ /* 0x100fe2000801080f */
[----:B------:R-:W-:Y:S01]  /*192f0*/  FSEL R26, R13, RZ, P2 ;  /* 0x000000ff0d1a7208 */ /* 0x000fe20001000000 */
[--C-:B------:R-:W-:Y:S01]  /*19300*/  FFMA.FTZ R25, R28, UR41, -R15.reuse ;  /* 0x000000291c197c23 */ /* 0x100fe2000801080f */
[----:B------:R-:W-:Y:S01]  /*19310*/  MUFU.EX2 R21, R21 ;  /* 0x0000001500157308 */ /* 0x000fe20000000800 */
[--C-:B------:R-:W-:Y:S01]  /*19320*/  FFMA.FTZ R36, R36, UR41, -R15.reuse ;  /* 0x0000002924247c23 */ /* 0x100fe2000801080f */
[----:B------:R-:W-:Y:S01]  /*19330*/  FFMA.FTZ R50, R38, UR41, -R15 ;  /* 0x0000002926327c23 */ /* 0x000fe2000801080f */
[----:B------:R-:W-:Y:S01]  /*19340*/  FADD.FTZ R26, -R26, R5 ;  /* 0x000000051a1a7221 */ /* 0x000fe20000010100 */
[--C-:B------:R-:W-:Y:S01]  /*19350*/  FFMA.FTZ R40, R40, UR41, -R15.reuse ;  /* 0x0000002928287c23 */ /* 0x100fe2000801080f */
[--C-:B------:R-:W-:Y:S01]  /*19360*/  FFMA.FTZ R42, R42, UR41, -R15.reuse ;  /* 0x000000292a2a7c23 */ /* 0x100fe2000801080f */
[--C-:B------:R-:W-:Y:S01]  /*19370*/  FFMA.FTZ R38, R46, UR41, -R15.reuse ;  /* 0x000000292e267c23 */ /* 0x100fe2000801080f */
[----:B------:R-:W-:Y:S01]  /*19380*/  FMUL.FTZ R5, R26, UR41 ;  /* 0x000000291a057c20 */ /* 0x000fe20008410000 */
        /* <DEDUP_REMOVED lines=15> */
[----:B------:R-:W-:Y:S01]  /*19480*/  FFMA.FTZ R81, R81, UR41, -R15 ;  /* 0x0000002951517c23 */ /* 0x000fe2000801080f */
[----:B------:R-:W1:Y:S08]  /*19490*/  MUFU.EX2 R24, R24 ;  /* 0x0000001800187308 */ /* 0x000e700000000800 */
[----:B------:R-:W3:Y:S01]  /*194a0*/  MUFU.EX2 R5, R5 ;  /* 0x0000000500057308 */ /* 0x000ee20000000800 */
[----:B0-----:R-:W-:-:S07]  /*194b0*/  F2FP.F16.F32.PACK_AB R33, R20, R14 ;  /* 0x0000000e1421723e */ /* 0x001fce00000000ff */
[----:B------:R-:W0:Y:S01]  /*194c0*/  MUFU.EX2 R25, R25 ;  /* 0x0000001900197308 */ /* 0x000e220000000800 */
[----:B-1----:R-:W-:-:S05]  /*194d0*/  F2FP.F16.F32.PACK_AB R35, R24, R21 ;  /* 0x000000151823723e */ /* 0x002fca00000000ff */
[----:B------:R1:W-:Y:S02]  /*194e0*/  STSM.16.M88.4 [R140+0x21800], R32 ;  /* 0x021800208c007844 */ /* 0x0003e40000000200 */
[----:B------:R-:W-:Y:S01]  /*194f0*/  MUFU.EX2 R36, R36 ;  /* 0x0000002400247308 */ /* 0x000fe20000000800 */
[----:B---3--:R-:W-:Y:S01]  /*19500*/  FFMA.FTZ R14, R5, R3, R14 ;  /* 0x00000003050e7223 */ /* 0x008fe2000001000e */
[----:B------:R-:W-:-:S03]  /*19510*/  FFMA.FTZ R3, R48, UR41, -R15 ;  /* 0x0000002930037c23 */ /* 0x000fc6000801080f */
[----:B------:R-:W-:Y:S01]  /*19520*/  FADD.FTZ R14, R20, R14 ;  /* 0x0000000e140e7221 */ /* 0x000fe20000010000 */
[--C-:B------:R-:W-:Y:S02]  /*19530*/  FFMA.FTZ R20, R54, UR41, -R15.reuse ;  /* 0x0000002936147c23 */ /* 0x100fe4000801080f */
[----:B------:R-:W-:Y:S01]  /*19540*/  MUFU.EX2 R50, R50 ;  /* 0x0000003200327308 */ /* 0x000fe20000000800 */
[----:B------:R-:W-:Y:S01]  /*19550*/  FADD.FTZ R26, R21, R14 ;  /* 0x0000000e151a7221 */ /* 0x000fe20000010000 */
[----:B------:R-:W-:-:S03]  /*19560*/  FFMA.FTZ R21, R56, UR41, -R15 ;  /* 0x0000002938157c23 */ /* 0x000fc6000801080f */
[----:B------:R-:W-:Y:S01]  /*19570*/  FADD.FTZ R28, R24, R26 ;  /* 0x0000001a181c7221 */ /* 0x000fe20000010000 */
[--C-:B-1----:R-:W-:Y:S01]  /*19580*/  FFMA.FTZ R32, R30, UR41, -R15.reuse ;  /* 0x000000291e207c23 */ /* 0x102fe2000801080f */
[--C-:B------:R-:W-:Y:S01]  /*19590*/  FFMA.FTZ R33, R85, UR41, -R15.reuse ;  /* 0x0000002955217c23 */ /* 0x100fe2000801080f */
[--C-:B------:R-:W-:Y:S01]  /*195a0*/  FFMA.FTZ R35, R86, UR41, -R15.reuse ;  /* 0x0000002956237c23 */ /* 0x100fe2000801080f */
[----:B------:R-:W-:Y:S01]  /*195b0*/  F2FP.F16.F32.PACK_AB R24, R29, R27 ;  /* 0x0000001b1d18723e */ /* 0x000fe200000000ff */
[----:B0-----:R-:W-:Y:S01]  /*195c0*/  FADD.FTZ R27, R25, R28 ;  /* 0x0000001c191b7221 */ /* 0x001fe20000010000 */
[----:B------:R-:W-:Y:S01]  /*195d0*/  MUFU.EX2 R40, R40 ;  /* 0x0000002800287308 */ /* 0x000fe20000000800 */
[--C-:B------:R-:W-:Y:S01]  /*195e0*/  FFMA.FTZ R34, R44, UR41, -R15.reuse ;  /* 0x000000292c227c23 */ /* 0x100fe2000801080f */
[----:B------:R-:W-:Y:S01]  /*195f0*/  FADD.FTZ R29, R43, R4 ;  /* 0x000000042b1d7221 */ /* 0x000fe20000010000 */
[----:B------:R-:W-:Y:S01]  /*19600*/  F2FP.F16.F32.PACK_AB R26, R51, R31 ;  /* 0x0000001f331a723e */ /* 0x000fe200000000ff */
[----:B------:R-:W-:Y:S01]  /*19610*/  FFMA.FTZ R15, R83, UR41, -R15 ;  /* 0x00000029530f7c23 */ /* 0x000fe2000801080f */
[----:B------:R-:W-:-:S02]  /*19620*/  F2FP.F16.F32.PACK_AB R28, R37, R82 ;  /* 0x00000052251c723e */ /* 0x000fc400000000ff */
[----:B------:R-:W-:Y:S01]  /*19630*/  F2FP.F16.F32.PACK_AB R30, R41, R39 ;  /* 0x00000027291e723e */ /* 0x000fe200000000ff */
[----:B------:R-:W0:Y:S08]  /*19640*/  MUFU.EX2 R32, R32 ;  /* 0x0000002000207308 */ /* 0x000e300000000800 */
[----:B------:R-:W1:Y:S08]  /*19650*/  MUFU.EX2 R33, R33 ;  /* 0x0000002100217308 */ /* 0x000e700000000800 */
[----:B------:R-:W3:Y:S01]  /*19660*/  MUFU.EX2 R35, R35 ;  /* 0x0000002300237308 */ /* 0x000ee20000000800 */
[C---:B0-----:R-:W-:Y:S01]  /*19670*/  FADD.FTZ R27, R32.reuse, R27 ;  /* 0x0000001b201b7221 */ /* 0x041fe20000010000 */
[----:B------:R-:W-:-:S06]  /*19680*/  F2FP.F16.F32.PACK_AB R25, R32, R25 ;  /* 0x000000192019723e */ /* 0x000fcc00000000ff */
[----:B------:R-:W0:Y:S01]  /*19690*/  MUFU.EX2 R42, R42 ;  /* 0x0000002a002a7308 */ /* 0x000e220000000800 */
[----:B-1----:R-:W-:-:S07]  /*196a0*/  FADD.FTZ R27, R33, R27 ;  /* 0x0000001b211b7221 */ /* 0x002fce0000010000 */
[----:B------:R-:W1:Y:S01]  /*196b0*/  MUFU.EX2 R34, R34 ;  /* 0x0000002200227308 */ /* 0x000e620000000800 */
[----:B---3--:R-:W-:-:S04]  /*196c0*/  FADD.FTZ R27, R35, R27 ;  /* 0x0000001b231b7221 */ /* 0x008fc80000010000 */
[----:B------:R-:W-:-:S03]  /*196d0*/  FADD.FTZ R27, R36, R27 ;  /* 0x0000001b241b7221 */ /* 0x000fc60000010000 */
[----:B------:R-:W3:Y:S01]  /*196e0*/  MUFU.EX2 R38, R38 ;  /* 0x0000002600267308 */ /* 0x000ee20000000800 */
[----:B------:R-:W-:-:S04]  /*196f0*/  FADD.FTZ R27, R50, R27 ;  /* 0x0000001b321b7221 */ /* 0x000fc80000010000 */
[----:B------:R-:W-:-:S03]  /*19700*/  FADD.FTZ R27, R40, R27 ;  /* 0x0000001b281b7221 */ /* 0x000fc60000010000 */
[----:B------:R-:W4:Y:S01]  /*19710*/  MUFU.EX2 R3, R3 ;  /* 0x0000000300037308 */ /* 0x000f220000000800 */
[----:B0-----:R-:W-:Y:S01]  /*19720*/  FADD.FTZ R4, R42, R27 ;  /* 0x0000001b2a047221 */ /* 0x001fe20000010000 */
[----:B------:R-:W-:-:S03]  /*19730*/  FADD.FTZ R27, R45, R29 ;  /* 0x0000001d2d1b7221 */ /* 0x000fc60000010000 */
[----:B-1----:R-:W-:Y:S01]  /*19740*/  FADD.FTZ R4, R34, R4 ;  /* 0x0000000422047221 */ /* 0x002fe20000010000 */
[----:B------:R-:W-:Y:S02]  /*19750*/  FADD.FTZ R27, R47, R27 ;  /* 0x0000001b2f1b7221 */ /* 0x000fe40000010000 */
[----:B------:R-:W0:Y:S01]  /*19760*/  MUFU.EX2 R14, R52 ;  /* 0x00000034000e7308 */ /* 0x000e220000000800 */
[----:B---3--:R-:W-:Y:S01]  /*19770*/  FADD.FTZ R4, R38, R4 ;  /* 0x0000000426047221 */ /* 0x008fe20000010000 */
[----:B------:R-:W-:-:S04]  /*19780*/  FADD.FTZ R27, R49, R27 ;  /* 0x0000001b311b7221 */ /* 0x000fc80000010000 */
[----:B------:R-:W-:Y:S01]  /*19790*/  FADD.FTZ R29, R53, R27 ;  /* 0x0000001b351d7221 */ /* 0x000fe20000010000 */
[----:B------:R-:W-:Y:S01]  /*197a0*/  F2FP.F16.F32.PACK_AB R27, R35, R33 ;  /* 0x00000021231b723e */ /* 0x000fe200000000ff */
[----:B------:R-:W1:Y:S01]  /*197b0*/  MUFU.EX2 R20, R20 ;  /* 0x0000001400147308 */ /* 0x000e620000000800 */
[----:B----4-:R-:W-:Y:S01]  /*197c0*/  FADD.FTZ R4, R3, R4 ;  /* 0x0000000403047221 */ /* 0x010fe20000010000 */
[----:B------:R-:W-:Y:S01]  /*197d0*/  FADD.FTZ R31, R55, R29 ;  /* 0x0000001d371f7221 */ /* 0x000fe20000010000 */
[----:B------:R-:W-:Y:S01]  /*197e0*/  F2FP.F16.F32.PACK_AB R29, R50, R36 ;  /* 0x00000024321d723e */ /* 0x000fe200000000ff */
[----:B--2---:R-:W-:Y:S02]  /*197f0*/  STSM.16.M88.4 [R87], R24 ;  /* 0x0000001857007844 */ /* 0x004fe40000000200 */
[----:B------:R-:W-:Y:S01]  /*19800*/  FADD.FTZ R32, R57, R31 ;  /* 0x0000001f39207221 */ /* 0x000fe20000010000 */
[----:B------:R-:W-:Y:S01]  /*19810*/  F2FP.F16.F32.PACK_AB R31, R42, R40 ;  /* 0x000000282a1f723e */ /* 0x000fe200000000ff */
[----:B------:R-:W2:Y:S01]  /*19820*/  MUFU.EX2 R21, R21 ;  /* 0x0000001500157308 */ /* 0x000ea20000000800 */
[----:B------:R-:W3:Y:S01]  /*19830*/  LDL R36, [R1+0x24] ;  /* 0x0000240001247983 */ /* 0x000ee20000100800 */
[----:B0-----:R-:W-:-:S03]  /*19840*/  FADD.FTZ R4, R14, R4 ;  /* 0x000000040e047221 */ /* 0x001fc60000010000 */
[----:B------:R2:W-:Y:S03]  /*19850*/  STSM.16.M88.4 [R142], R28 ;  /* 0x0000001c8e007844 */ /* 0x0005e60000000200 */
[----:B------:R-:W0:Y:S01]  /*19860*/  MUFU.EX2 R58, R58 ;  /* 0x0000003a003a7308 */ /* 0x000e220000000800 */
[----:B-1----:R-:W-:-:S07]  /*19870*/  FADD.FTZ R4, R20, R4 ;  /* 0x0000000414047221 */ /* 0x002fce0000010000 */
[----:B------:R-:W1:Y:S01]  /*19880*/  MUFU.EX2 R60, R60 ;  /* 0x0000003c003c7308 */ /* 0x000e620000000800 */
[C---:B--2---:R-:W-:Y:S02]  /*19890*/  F2FP.F16.F32.PACK_AB R29, R21.reuse, R20 ;  /* 0x00000014151d723e */ /* 0x044fe400000000ff */
[----:B------:R-:W2:Y:S05]  /*198a0*/  LDL R20, [R1+0x44] ;  /* 0x0000440001147983 */ /* 0x000eaa0000100800 */
[----:B------:R-:W4:Y:S01]  /*198b0*/  MUFU.EX2 R62, R62 ;  /* 0x0000003e003e7308 */ /* 0x000f220000000800 */
[----:B------:R-:W-:-:S07]  /*198c0*/  FADD.FTZ R4, R21, R4 ;  /* 0x0000000415047221 */ /* 0x000fce0000010000 */
[----:B------:R-:W5:Y:S01]  /*198d0*/  MUFU.EX2 R64, R64 ;  /* 0x0000004000407308 */ /* 0x000f620000000800 */
[----:B0-----:R-:W-:Y:S01]  /*198e0*/  FADD.FTZ R4, R58, R4 ;  /* 0x000000043a047221 */ /* 0x001fe20000010000 */
[----:B------:R-:W-:-:S06]  /*198f0*/  FADD.FTZ R32, R59, R32 ;  /* 0x000000203b207221 */ /* 0x000fcc0000010000 */
[----:B------:R-:W0:Y:S01]  /*19900*/  MUFU.EX2 R66, R66 ;  /* 0x0000004200427308 */ /* 0x000e220000000800 */
[----:B-1----:R-:W-:Y:S01]  /*19910*/  FADD.FTZ R4, R60, R4 ;  /* 0x000000043c047221 */ /* 0x002fe20000010000 */
[----:B------:R-:W-:-:S06]  /*19920*/  FADD.FTZ R32, R61, R32 ;  /* 0x000000203d207221 */ /* 0x000fcc0000010000 */
[----:B------:R-:W1:Y:S01]  /*19930*/  MUFU.EX2 R68, R68 ;  /* 0x0000004400447308 */ /* 0x000e620000000800 */
[----:B----4-:R-:W-:Y:S01]  /*19940*/  FADD.FTZ R4, R62, R4 ;  /* 0x000000043e047221 */ /* 0x010fe20000010000 */
[----:B------:R-:W-:-:S06]  /*19950*/  FADD.FTZ R32, R63, R32 ;  /* 0x000000203f207221 */ /* 0x000fcc0000010000 */
[----:B------:R-:W4:Y:S01]  /*19960*/  MUFU.EX2 R70, R70 ;  /* 0x0000004600467308 */ /* 0x000f220000000800 */
[----:B-----5:R-:W-:Y:S01]  /*19970*/  FADD.FTZ R4, R64, R4 ;  /* 0x0000000440047221 */ /* 0x020fe20000010000 */
[----:B------:R-:W-:-:S06]  /*19980*/  FADD.FTZ R32, R65, R32 ;  /* 0x0000002041207221 */ /* 0x000fcc0000010000 */
        /* <DEDUP_REMOVED lines=8> */
[----:B------:R-:W-:Y:S01]  /*19a10*/  F2FP.F16.F32.PACK_AB R27, R14, R3 ;  /* 0x000000030e1b723e */ /* 0x000fe200000000ff */
[----:B------:R-:W-:-:S05]  /*19a20*/  FADD.FTZ R32, R71, R32 ;  /* 0x0000002047207221 */ /* 0x000fca0000010000 */
[----:B------:R-:W4:Y:S01]  /*19a30*/  MUFU.EX2 R33, R80 ;  /* 0x0000005000217308 */ /* 0x000f220000000800 */
[----:B-----5:R-:W-:-:S07]  /*19a40*/  FADD.FTZ R3, R72, R4 ;  /* 0x0000000448037221 */ /* 0x020fce0000010000 */
[----:B------:R-:W5:Y:S08]  /*19a50*/  MUFU.EX2 R79, R79 ;  /* 0x0000004f004f7308 */ /* 0x000f700000000800 */
[----:B------:R-:W-:Y:S08]  /*19a60*/  MUFU.EX2 R81, R81 ;  /* 0x0000005100517308 */ /* 0x000ff00000000800 */
[----:B------:R-:W5:Y:S01]  /*19a70*/  MUFU.EX2 R15, R15 ;  /* 0x0000000f000f7308 */ /* 0x000f620000000800 */
[----:B------:R-:W-:Y:S01]  /*19a80*/  FADD.FTZ R32, R73, R32 ;  /* 0x0000002049207221 */ /* 0x000fe20000010000 */
[----:B0-----:R-:W-:Y:S01]  /*19a90*/  FADD.FTZ R3, R74, R3 ;  /* 0x000000034a037221 */ /* 0x001fe20000010000 */
[----:B------:R-:W-:-:S02]  /*19aa0*/  F2FP.F16.F32.PACK_AB R24, R45, R43 ;  /* 0x0000002b2d18723e */ /* 0x000fc400000000ff */
[----:B------:R-:W-:Y:S02]  /*19ab0*/  F2FP.F16.F32.PACK_AB R26, R49, R47 ;  /* 0x0000002f311a723e */ /* 0x000fe400000000ff */
[----:B------:R-:W-:Y:S02]  /*19ac0*/  F2FP.F16.F32.PACK_AB R25, R38, R34 ;  /* 0x000000222619723e */ /* 0x000fe400000000ff */
[----:B------:R-:W-:Y:S02]  /*19ad0*/  F2FP.F16.F32.PACK_AB R28, R55, R53 ;  /* 0x00000035371c723e */ /* 0x000fe400000000ff */
[----:B------:R-:W-:Y:S02]  /*19ae0*/  F2FP.F16.F32.PACK_AB R30, R59, R57 ;  /* 0x000000393b1e723e */ /* 0x000fe400000000ff */
[----:B------:R-:W-:Y:S01]  /*19af0*/  F2FP.F16.F32.PACK_AB R31, R60, R58 ;  /* 0x0000003a3c1f723e */ /* 0x000fe200000000ff */
[----:B------:R-:W-:Y:S01]  /*19b00*/  FADD.FTZ R32, R75, R32 ;  /* 0x000000204b207221 */ /* 0x000fe20000010000 */
[----:B-1----:R-:W-:Y:S01]  /*19b10*/  FADD.FTZ R4, R76, R3 ;  /* 0x000000034c047221 */ /* 0x002fe20000010000 */
[----:B------:R0:W-:Y:S01]  /*19b20*/  STSM.16.M88.4 [R141], R24 ;  /* 0x000000188d007844 */ /* 0x0001e20000000200 */
[----:B------:R-:W-:Y:S01]  /*19b30*/  F2FP.F16.F32.PACK_AB R34, R10, R84 ;  /* 0x000000540a22723e */ /* 0x000fe200000000ff */
[----:B------:R-:W-:Y:S01]  /*19b40*/  FADD.FTZ R21, R77, R32 ;  /* 0x000000204d157221 */ /* 0x000fe20000010000 */
[----:B----4-:R-:W-:Y:S01]  /*19b50*/  FADD.FTZ R4, R33, R4 ;  /* 0x0000000421047221 */ /* 0x010fe20000010000 */
[----:B------:R1:W-:Y:S01]  /*19b60*/  STSM.16.M88.4 [R140+0x27800], R28 ;  /* 0x0278001c8c007844 */ /* 0x0003e20000000200 */
[----:B------:R-:W-:-:S02]  /*19b70*/  F2FP.F16.F32.PACK_AB R32, R78, R77 ;  /* 0x0000004d4e20723e */ /* 0x000fc400000000ff */
[----:B-----5:R-:W-:Y:S02]  /*19b80*/  F2FP.F16.F32.PACK_AB R33, R79, R33 ;  /* 0x000000214f21723e */ /* 0x020fe400000000ff */
[----:B------:R-:W-:Y:S02]  /*19b90*/  F2FP.F16.F32.PACK_AB R35, R15, R81 ;  /* 0x000000510f23723e */ /* 0x000fe400000000ff */
[----:B0-----:R-:W-:Y:S02]  /*19ba0*/  F2FP.F16.F32.PACK_AB R24, R63, R61 ;  /* 0x0000003d3f18723e */ /* 0x001fe400000000ff */
[----:B------:R-:W-:Y:S02]  /*19bb0*/  F2FP.F16.F32.PACK_AB R26, R67, R65 ;  /* 0x00000041431a723e */ /* 0x000fe400000000ff */
[----:B------:R-:W-:Y:S02]  /*19bc0*/  F2FP.F16.F32.PACK_AB R25, R64, R62 ;  /* 0x0000003e4019723e */ /* 0x000fe400000000ff */
[----:B------:R-:W-:-:S02]  /*19bd0*/  F2FP.F16.F32.PACK_AB R27, R68, R66 ;  /* 0x00000042441b723e */ /* 0x000fc400000000ff */
[----:B-1----:R-:W-:Y:S02]  /*19be0*/  F2FP.F16.F32.PACK_AB R28, R71, R69 ;  /* 0x00000045471c723e */ /* 0x002fe400000000ff */
[----:B------:R-:W-:Y:S02]  /*19bf0*/  F2FP.F16.F32.PACK_AB R30, R75, R73 ;  /* 0x000000494b1e723e */ /* 0x000fe400000000ff */
[----:B------:R-:W-:Y:S02]  /*19c00*/  F2FP.F16.F32.PACK_AB R29, R72, R70 ;  /* 0x00000046481d723e */ /* 0x000fe400000000ff */
[----:B------:R-:W-:Y:S01]  /*19c10*/  F2FP.F16.F32.PACK_AB R31, R76, R74 ;  /* 0x0000004a4c1f723e */ /* 0x000fe200000000ff */
[----:B------:R-:W-:Y:S01]  /*19c20*/  FADD.FTZ R3, R78, R21 ;  /* 0x000000154e037221 */ /* 0x000fe20000010000 */
[----:B------:R-:W-:-:S03]  /*19c30*/  FADD.FTZ R4, R79, R4 ;  /* 0x000000044f047221 */ /* 0x000fc60000010000 */
[----:B------:R-:W-:Y:S01]  /*19c40*/  FADD.FTZ R3, R84, R3 ;  /* 0x0000000354037221 */ /* 0x000fe20000010000 */
[----:B------:R-:W-:Y:S01]  /*19c50*/  FADD.FTZ R14, R81, R4 ;  /* 0x00000004510e7221 */ /* 0x000fe20000010000 */
[-C--:B------:R-:W-:Y:S01]  /*19c60*/  FMUL.FTZ R88, R88, R11.reuse ;  /* 0x0000000b58587220 */ /* 0x080fe20000410000 */
[-C--:B------:R-:W-:Y:S01]  /*19c70*/  FMUL.FTZ R89, R89, R11.reuse ;  /* 0x0000000b59597220 */ /* 0x080fe20000410000 */
[----:B------:R-:W-:Y:S01]  /*19c80*/  FADD.FTZ R4, R10, R3 ;  /* 0x000000030a047221 */ /* 0x000fe20000010000 */
        /* <DEDUP_REMOVED lines=47> */
[----:B------:R-:W-:-:S02]  /*19f80*/  IMAD.MOV.U32 R14, RZ, RZ, R18 ;  /* 0x000000ffff0e7224 */ /* 0x000fc400078e0012 */
[----:B------:R-:W-:Y:S02]  /*19f90*/  IMAD.MOV.U32 R11, RZ, RZ, R16 ;  /* 0x000000ffff0b7224 */ /* 0x000fe400078e0010 */
[----:B------:R-:W-:Y:S02]  /*19fa0*/  IMAD.MOV.U32 R10, RZ, RZ, R12 ;  /* 0x000000ffff0a7224 */ /* 0x000fe400078e000c */
[----:B------:R-:W-:Y:S01]  /*19fb0*/  IMAD.MOV.U32 R5, RZ, RZ, R13 ;  /* 0x000000ffff057224 */ /* 0x000fe200078e000d */
[----:B---3--:R0:W-:Y:S04]  /*19fc0*/  STSM.16.M88.4 [R36], R24 ;  /* 0x0000001824007844 */ /* 0x0081e80000000200 */
[----:B------:R0:W-:Y:S04]  /*19fd0*/  STSM.16.M88.4 [R142+0x6000], R28 ;  /* 0x0060001c8e007844 */ /* 0x0001e80000000200 */
[----:B------:R0:W-:Y:S01]  /*19fe0*/  STSM.16.M88.4 [R141+0x6000], R32 ;  /* 0x006000208d007844 */ /* 0x0001e20000000200 */
[----:B------:R1:W-:Y:S06]  /*19ff0*/  MEMBAR.ALL.CTA ;  /* 0x0000000000007992 */ /* 0x0003ec0000008000 */
[----:B-1----:R-:W1:Y:S01]  /*1a000*/  FENCE.VIEW.ASYNC.S ;  /* 0x00000000000073c6 */ /* 0x002e620000000000 */
[C---:B--2---:R-:W-:Y:S01]  /*1a010*/  ISETP.GT.AND P2, PT, R0.reuse, R20, PT ;  /* 0x000000140000720c */ /* 0x044fe20003f44270 */
[----:B------:R-:W-:Y:S01]  /*1a020*/  VIADD R0, R0, 0xffffffff ;  /* 0xffffffff00007836 */ /* 0x000fe20000000000 */
[----:B-1----:R-:W-:-:S11]  /*1a030*/  NOP ;  /* 0x0000000000007918 */ /* 0x002fd60000000000 */
[----:B0-----:R-:W-:Y:S05]  /*1a040*/  @P2 BRA `(.L_x_1570) ;  /* 0xffffffc4000c2947 */ /* 0x001fea000383ffff */
.L_x_1552:
[----:B------:R-:W-:Y:S05]  /*1a050*/  WARPSYNC.ALL ;  /* 0x0000000000007948 */ /* 0x000fea0003800000 */
[----:B------:R-:W-:Y:S06]  /*1a060*/  BAR.ARV 0x8, 0x200 ;  /* 0x0208000000007b1d */ /* 0x000fec0000002000 */
[----:B------:R-:W-:Y:S05]  /*1a070*/  @!P0 BRA `(.L_x_1571) ;  /* 0x0000000000048947 */ /* 0x000fea0003800000 */
[----:B------:R-:W-:Y:S01]  /*1a080*/  BPT.TRAP 0x1 ;  /* 0x000000040000795c */ /* 0x000fe20000300000 */
.L_x_1571:
[----:B------:R-:W-:Y:S01]  /*1a090*/  IMAD R0, R16, 0x8, R2 ;  /* 0x0000000810007824 */ /* 0x000fe200078e0202 */
[----:B------:R-:W-:-:S04]  /*1a0a0*/  SHF.L.U32 R5, R18, 0x1f, RZ ;  /* 0x0000001f12057819 */ /* 0x000fc800000006ff */
[----:B------:R0:W1:Y:S01]  /*1a0b0*/  SYNCS.PHASECHK.TRANS64.TRYWAIT P2, [R0+URZ+0x2d850], R5 ;  /* 0x02d85005000075a7 */ /* 0x000062000804017f */
[----:B------:R-:W-:Y:S05]  /*1a0c0*/  @!P0 BRA `(.L_x_1572) ;  /* 0x0000000000048947 */ /* 0x000fea0003800000 */
[----:B------:R-:W-:Y:S01]  /*1a0d0*/  BPT.TRAP 0x1 ;  /* 0x000000040000795c */ /* 0x000fe20000300000 */
.L_x_1572:
[----:B------:R-:W2:Y:S01]  /*1a0e0*/  LDL.LU R6, [R1+0x3c] ;  /* 0x00003c0001067983 */ /* 0x000ea20000300800 */
[----:B------:R-:W-:Y:S02]  /*1a0f0*/  VIADD R2, R2, 0x400 ;  /* 0x0000040002027836 */ /* 0x000fe40000000000 */
[----:B------:R-:W-:-:S03]  /*1a100*/  IMAD.MOV.U32 R9, RZ, RZ, 0x40000040 ;  /* 0x40000040ff097424 */ /* 0x000fc600078e00ff */
[----:B------:R-:W-:-:S04]  /*1a110*/  SHF.R.U32.HI R2, RZ, 0x4, R2 ;  /* 0x00000004ff027819 */ /* 0x000fc80000011602 */
[----:B------:R-:W-:-:S04]  /*1a120*/  LOP3.LUT R2, R2, 0x3fff, RZ, 0xc0, !PT ;  /* 0x00003fff02027812 */ /* 0x000fc800078ec0ff */
[----:B------:R-:W-:Y:S02]  /*1a130*/  LOP3.LUT R7, R2, 0x2000000, RZ, 0xfc, !PT ;  /* 0x0200000002077812 */ /* 0x000fe400078efcff */
[----:B--2---:R-:W-:Y:S01]  /*1a140*/  LOP3.LUT R8, R6, 0x10000, RZ, 0xfc, !PT ;  /* 0x0001000006087812 */ /* 0x004fe200078efcff */
[----:B-1----:R-:W-:Y:S06]  /*1a150*/  @P2 BRA `(.L_x_1573) ;  /* 0x0000000000082947 */ /* 0x002fec0003800000 */
[----:B------:R-:W1:Y:S02]  /*1a160*/  SYNCS.PHASECHK.TRANS64.TRYWAIT P0, [R0+URZ+0x2d850], R5 ;  /* 0x02d85005000075a7 */ /* 0x000e64000800017f */
[----:B-1----:R-:W-:Y:S05]  /*1a170*/  @!P0 BRA `(.L_x_1574) ;  /* 0x000000cc00cc8947 */ /* 0x002fea0003800000 */
.L_x_1573:
[----:B------:R-:W-:Y:S01]  /*1a180*/  IMAD R6, R16, 0x600, R7 ;  /* 0x0000060010067824 */ /* 0x000fe200078e0207 */
[----:B------:R-:W2:Y:S01]  /*1a190*/  LDL.LU R24, [R1+0x58] ;  /* 0x0000580001187983 */ /* 0x000ea20000300800 */
[----:B------:R-:W-:Y:S01]  /*1a1a0*/  IMAD.MOV.U32 R7, RZ, RZ, -0x7fffffe0 ;  /* 0x80000020ff077424 */ /* 0x000fe200078e00ff */
[----:B------:R-:W-:Y:S05]  /*1a1b0*/  WARPSYNC.ALL ;  /* 0x0000000000007948 */ /* 0x000fea0003800000 */
[C---:B------:R-:W-:Y:S01]  /*1a1c0*/  R2UR UR4, R8.reuse ;  /* 0x00000000080472ca */ /* 0x040fe200000e0000 */
[----:B------:R-:W-:Y:S01]  /*1a1d0*/  WARPGROUP.ARRIVE ;  /* 0x00000000000079c5 */ /* 0x000fe20000000000 */
[----:B------:R-:W-:Y:S01]  /*1a1e0*/  R2UR UR5, R9 ;  /* 0x00000000090572ca */ /* 0x000fe200000e0000 */
[----:B------:R-:W-:Y:S01]  /*1a1f0*/  VIADD R10, R8, 0x2 ;  /* 0x00000002080a7836 */ /* 0x000fe20000000000 */
[C---:B------:R-:W-:Y:S01]  /*1a200*/  R2UR UR6, R6.reuse ;  /* 0x00000000060672ca */ /* 0x040fe200000e0000 */
[----:B------:R-:W-:Y:S01]  /*1a210*/  VIADD R14, R6, 0x40 ;  /* 0x00000040060e7836 */ /* 0x000fe20000000000 */
[----:B------:R-:W-:Y:S01]  /*1a220*/  R2UR UR7, R7 ;  /* 0x00000000070772ca */ /* 0x000fe200000e0000 */
[----:B------:R-:W-:Y:S01]  /*1a230*/  IMAD.MOV.U32 R11, RZ, RZ, 0x40000040 ;  /* 0x40000040ff0b7424 */ /* 0x000fe200078e00ff */
[----:B01----:R-:W0:Y:S01]  /*1a240*/  SHFL.BFLY PT, R5, R4, 0x2, 0x1f ;  /* 0x0c401f0004057f89 */ /* 0x003e2200000e0000 */
[----:B------:R-:W-:-:S02]  /*1a250*/  IMAD.MOV.U32 R15, RZ, RZ, -0x7fffffe0 ;  /* 0x80000020ff0f7424 */ /* 0x000fc400078e00ff */
[----:B------:R-:W-:Y:S01]  /*1a260*/  IMAD.MOV.U32 R9, RZ, RZ, 0x40000040 ;  /* 0x40000040ff097424 */ /* 0x000fe200078e00ff */
[----:B------:R-:W1:Y:S01]  /*1a270*/  SHFL.BFLY PT, R2, R3, 0x2, 0x1f ;  /* 0x0c401f0003027f89 */ /* 0x000e6200000e0000 */
[----:B------:R-:W-:Y:S02]  /*1a280*/  IMAD.MOV.U32 R7, RZ, RZ, -0x7fffffe0 ;  /* 0x80000020ff077424 */ /* 0x000fe400078e00ff */
[----:B------:R-:W-:-:S04]  /*1a290*/  VIADD R16, R16, 0x1 ;  /* 0x0000000110107836 */ /* 0x000fc80000000000 */
[----:B------:R-:W-:Y:S01]  /*1a2a0*/  HGMMA.64x96x16.F32 R88, gdesc[UR4].tnspB, R88, gsb0 ;  /* 0x41600000045879f0 */ /* 0x000fe20008000858 */
[----:B------:R-:W-:Y:S01]  /*1a2b0*/  R2UR UR4, R10 ;  /* 0x000000000a0472ca */ /* 0x000fe200000e0000 */
[----:B------:R-:W-:Y:S01]  /*1a2c0*/  VIADD R10, R8, 0x4 ;  /* 0x00000004080a7836 */ /* 0x000fe20000000000 */
[----:B------:R-:W-:Y:S01]  /*1a2d0*/  R2UR UR5, R11 ;  /* 0x000000000b0572ca */ /* 0x000fe200000e0000 */
[----:B------:R-:W-:Y:S01]  /*1a2e0*/  IMAD.MOV.U32 R11, RZ, RZ, 0x40000040 ;  /* 0x40000040ff0b7424 */ /* 0x000fe200078e00ff */
[----:B------:R-:W-:Y:S01]  /*1a2f0*/  R2UR UR6, R14 ;  /* 0x000000000e0672ca */ /* 0x000fe200000e0000 */
[----:B------:R-:W-:Y:S01]  /*1a300*/  VIADD R14, R6, 0x80 ;  /* 0x00000080060e7836 */ /* 0x000fe20000000000 */
[----:B------:R-:W-:Y:S01]  /*1a310*/  R2UR UR7, R15 ;  /* 0x000000000f0772ca */ /* 0x000fe200000e0000 */
[----:B------:R-:W-:Y:S01]  /*1a320*/  IMAD.MOV.U32 R15, RZ, RZ, -0x7fffffe0 ;  /* 0x80000020ff0f7424 */ /* 0x000fe200078e00ff */
[----:B------:R-:W-:Y:S01]  /*1a330*/  ISETP.NE.AND P2, PT, R16, 0x2, PT ;  /* 0x000000021000780c */ /* 0x000fe20003f45270 */
[----:B0-----:R-:W-:-:S03]  /*1a340*/  FADD.FTZ R5, R5, R4 ;  /* 0x0000000405057221 */ /* 0x001fc60000010000 */
[----:B------:R-:W-:Y:S01]  /*1a350*/  SEL R16, R16, RZ, P2 ;  /* 0x000000ff10107207 */ /* 0x000fe20001000000 */
[----:B------:R-:W-:Y:S02]  /*1a360*/  WARPGROUP.DEPBAR.LE gsb0, 0x0 ;  /* 0x00008000000079c5 */ /* 0x000fe40000010000 */
[----:B------:R-:W-:-:S06]  /*1a370*/  WARPGROUP.ARRIVE ;  /* 0x00000000000079c5 */ /* 0x000fcc0000000000 */
        /* <DEDUP_REMOVED lines=19> */
[----:B------:R-:W-:Y:S02]  /*1a4b0*/  IMAD.MOV.U32 R15, RZ, RZ, -0x7fffffe0 ;  /* 0x80000020ff0f7424 */ /* 0x000fe400078e00ff */
[----:B--2---:R-:W-:-:S05]  /*1a4c0*/  VIADD R24, R24, 0x1 ;  /* 0x0000000118187836 */ /* 0x004fca0000000000 */
[----:B------:R-:W-:Y:S01]  /*1a4d0*/  STL [R1+0x58], R24 ;  /* 0x0000581801007387 */ /* 0x000fe20000100800 */
        /* <DEDUP_REMOVED lines=31> */
[----:B------:R-:W-:Y:S01]  /*1a6d0*/  IMAD.U32 R15, RZ, RZ, UR41 ;  /* 0x00000029ff0f7e24 */ /* 0x000fe2000f8e00ff */
[----:B------:R-:W-:Y:S02]  /*1a6e0*/  WARPGROUP.DEPBAR.LE gsb0, 0x0 ;  /* 0x00008000000079c5 */ /* 0x000fe40000010000 */
[----:B------:R-:W-:-:S09]  /*1a6f0*/  WARPGROUP.ARRIVE ;  /* 0x00000000000079c5 */ /* 0x000fd20000000000 */
[----:B------:R-:W-:Y:S01]  /*1a700*/  HGMMA.64x96x16.F32 R88, gdesc[UR4].tnspB, R88, gsb0 ;  /* 0x41600000045879f0 */ /* 0x000fe20008000858 */
[----:B------:R-:W-:Y:S01]  /*1a710*/  R2UR UR4, R8 ;  /* 0x00000000080472ca */ /* 0x000fe200000e0000 */
[----:B------:R-:W-:Y:S01]  /*1a720*/  IMAD.MOV.U32 R8, RZ, RZ, RZ ;  /* 0x000000ffff087224 */ /* 0x000fe200078e00ff */
[----:B------:R-:W-:Y:S01]  /*1a730*/  R2UR UR5, R9 ;  /* 0x00000000090572ca */ /* 0x000fe200000e0000 */
[----:B------:R-:W-:Y:S01]  /*1a740*/  @!P1 VIADD R9, R0, 0x2d860 ;  /* 0x0002d86000099836 */ /* 0x000fe20000000000 */
[----:B------:R-:W-:Y:S01]  /*1a750*/  R2UR UR6, R6 ;  /* 0x00000000060672ca */ /* 0x000fe200000e0000 */
[----:B-1----:R-:W-:Y:S01]  /*1a760*/  FADD.FTZ R6, R2, R3 ;  /* 0x0000000302067221 */ /* 0x002fe20000010000 */
[----:B------:R-:W-:Y:S01]  /*1a770*/  R2UR UR7, R7 ;  /* 0x00000000070772ca */ /* 0x000fe200000e0000 */
[----:B------:R-:W0:Y:S01]  /*1a780*/  SHFL.BFLY PT, R2, R5, 0x1, 0x1f ;  /* 0x0c201f0005027f89 */ /* 0x000e2200000e0000 */
[----:B------:R-:W-:Y:S01]  /*1a790*/  @!P1 PRMT R9, RZ, 0x654, R9 ;  /* 0x00000654ff099816 */ /* 0x000fe20000000009 */
[----:B------:R-:W-:Y:S01]  /*1a7a0*/  IMAD.MOV.U32 R0, RZ, RZ, -0x800000 ;  /* 0xff800000ff007424 */ /* 0x000fe200078e00ff */
[----:B------:R-:W-:Y:S01]  /*1a7b0*/  SEL R3, RZ, 0x1, P2 ;  /* 0x00000001ff037807 */ /* 0x000fe20001000000 */
[----:B------:R-:W1:Y:S03]  /*1a7c0*/  SHFL.BFLY PT, R7, R6, 0x1, 0x1f ;  /* 0x0c201f0006077f89 */ /* 0x000e6600000e0000 */
[----:B------:R-:W-:Y:S01]  /*1a7d0*/  LOP3.LUT R18, R18, R3, RZ, 0x3c, !PT ;  /* 0x0000000312127212 */ /* 0x000fe200078e3cff */
[----:B------:R-:W-:-:S02]  /*1a7e0*/  IMAD.MOV.U32 R3, RZ, RZ, -0x800000 ;  /* 0xff800000ff037424 */ /* 0x000fc400078e00ff */
[----:B0-----:R-:W-:Y:S01]  /*1a7f0*/  FADD.FTZ R10, R5, R2 ;  /* 0x00000002050a7221 */ /* 0x001fe20000010000 */
[----:B------:R-:W-:Y:S02]  /*1a800*/  IMAD.MOV.U32 R2, RZ, RZ, RZ ;  /* 0x000000ffff027224 */ /* 0x000fe400078e00ff */
[----:B------:R-:W-:Y:S02]  /*1a810*/  IMAD.U32 R5, RZ, RZ, UR41 ;  /* 0x00000029ff057e24 */ /* 0x000fe4000f8e00ff */
[----:B-1----:R-:W-:Y:S01]  /*1a820*/  FADD.FTZ R11, R6, R7 ;  /* 0x00000007060b7221 */ /* 0x002fe20000010000 */
[----:B------:R-:W-:-:S04]  /*1a830*/  FSETP.NE.FTZ.AND P0, PT, R10, RZ, PT ;  /* 0x000000ff0a00720b */ /* 0x000fc80003f15000 */
        /* <DEDUP_REMOVED lines=65> */
.L_x_1465:
        /* <DEDUP_REMOVED lines=11> */
[----:B------:R-:W-:Y:S01]  /*1ad00*/  ULDC UR4, c[0x0][0xad4] ;  /* 0x0002b50000047ab9 */ /* 0x000fe20000000800 */
[----:B------:R-:W3:Y:S01]  /*1ad10*/  S2R R9, SR_SWINHI ;  /* 0x0000000000097919 */ /* 0x000ee20000002f00 */
[----:B------:R-:W-:Y:S01]  /*1ad20*/  IMAD.MOV.U32 R44, RZ, RZ, RZ ;  /* 0x000000ffff2c7224 */ /* 0x000fe200078e00ff */
[----:B------:R-:W4:Y:S01]  /*1ad30*/  LDC R45, c[0x0][0xbe8] ;  /* 0x0002fa00ff2d7b82 */ /* 0x000f220000000800 */
[----:B------:R-:W4:Y:S04]  /*1ad40*/  LDL.LU R34, [R1+0x50] ;  /* 0x0000500001227983 */ /* 0x000f280000300800 */
[----:B------:R-:W4:Y:S01]  /*1ad50*/  LDL R42, [R1+0x54] ;  /* 0x00005400012a7983 */ /* 0x000f220000100800 */
[----:B------:R-:W-:-:S02]  /*1ad60*/  MOV R32, R2 ;  /* 0x0000000200207202 */ /* 0x000fc40000000f00 */
[----:B---3--:R-:W-:-:S03]  /*1ad70*/  MOV R33, R9 ;  /* 0x0000000900217202 */ /* 0x008fc60000000f00 */
[----:B--2---:R-:W-:-:S03]  /*1ad80*/  IMAD.WIDE R8, R8, 0x2, R32 ;  /* 0x0000000208087825 */ /* 0x004fc600078e0220 */
[C---:B------:R-:W-:Y:S02]  /*1ad90*/  IADD3 R39, P0, R8.reuse, 0x6020, RZ ;  /* 0x0000602008277810 */ /* 0x040fe40007f1e0ff */
[----:B------:R-:W-:-:S03]  /*1ada0*/  IADD3 R31, P4, R8, 0x20, RZ ;  /* 0x00000020081f7810 */ /* 0x000fc60007f9e0ff */
[----:B------:R-:W-:Y:S01]  /*1adb0*/  IMAD.X R15, RZ, RZ, R9, P0 ;  /* 0x000000ffff0f7224 */ /* 0x000fe200000e0609 */
[----:B----4-:R-:W-:Y:S02]  /*1adc0*/  ISETP.NE.AND P0, PT, R34, RZ, PT ;  /* 0x000000ff2200720c */ /* 0x010fe40003f05270 */
[----:B------:R-:W-:Y:S02]  /*1add0*/  LOP3.LUT R11, R8, 0x180, RZ, 0xc0, !PT ;  /* 0x00000180080b7812 */ /* 0x000fe400078ec0ff */
[----:B------:R-:W-:Y:S01]  /*1ade0*/  SEL R36, R34, UR4, P0 ;  /* 0x0000000422247c07 */ /* 0x000fe20008000000 */
[----:B------:R-:W-:Y:S05]  /*1adf0*/  WARPSYNC.ALL ;  /* 0x0000000000007948 */ /* 0x000fea0003800000 */
[----:B------:R-:W-:-:S02]  /*1ae00*/  LOP3.LUT R10, R31, 0x180, RZ, 0xc0, !PT ;  /* 0x000001801f0a7812 */ /* 0x000fc400078ec0ff */
[C---:B------:R-:W-:Y:S02]  /*1ae10*/  IADD3 R12, P2, R8.reuse, 0x3020, RZ ;  /* 0x00003020080c7810 */ /* 0x040fe40007f5e0ff */
[C---:B------:R-:W-:Y:S02]  /*1ae20*/  IADD3 R37, P1, R8.reuse, 0x6000, RZ ;  /* 0x0000600008257810 */ /* 0x040fe40007f3e0ff */
[----:B------:R-:W-:Y:S02]  /*1ae30*/  IADD3 R35, P3, R8, 0x3000, RZ ;  /* 0x0000300008237810 */ /* 0x000fe40007f7e0ff */
[----:B------:R-:W-:Y:S01]  /*1ae40*/  LOP3.LUT R30, R39, 0x180, RZ, 0xc0, !PT ;  /* 0x00000180271e7812 */ /* 0x000fe200078ec0ff */
[----:B------:R-:W-:Y:S01]  /*1ae50*/  IMAD.X R25, RZ, RZ, R9, P4 ;  /* 0x000000ffff197224 */ /* 0x000fe200020e0609 */
[----:B------:R-:W-:Y:S01]  /*1ae60*/  SHF.R.U64 R11, R11, 0x3, RZ ;  /* 0x000000030b0b7819 */ /* 0x000fe200000012ff */
[----:B------:R-:W-:Y:S01]  /*1ae70*/  ULDC.64 UR4, c[0x0][0xc00] ;  /* 0x0003000000047ab9 */ /* 0x000fe20000000a00 */
[----:B------:R-:W-:Y:S01]  /*1ae80*/  SHF.R.U64 R10, R10, 0x3, RZ ;  /* 0x000000030a0a7819 */ /* 0x000fe200000012ff */
[----:B------:R-:W-:Y:S01]  /*1ae90*/  ULDC.64 UR6, c[0x0][0xc08] ;  /* 0x0003020000067ab9 */ /* 0x000fe20000000a00 */
[----:B------:R-:W-:-:S02]  /*1aea0*/  LOP3.LUT R8, R11, R8, RZ, 0x3c, !PT ;  /* 0x000000080b087212 */ /* 0x000fc400078e3cff */
[----:B------:R-:W-:Y:S02]  /*1aeb0*/  LOP3.LUT R11, R12, 0x180, RZ, 0xc0, !PT ;  /* 0x000001800c0b7812 */ /* 0x000fe400078ec0ff */
[----:B------:R-:W-:Y:S02]  /*1aec0*/  LOP3.LUT R24, R10, R31, RZ, 0x3c, !PT ;  /* 0x0000001f0a187212 */ /* 0x000fe400078e3cff */
[----:B------:R-:W-:Y:S02]  /*1aed0*/  LOP3.LUT R14, R37, 0x180, RZ, 0xc0, !PT ;  /* 0x00000180250e7812 */ /* 0x000fe400078ec0ff */
[----:B------:R-:W-:Y:S02]  /*1aee0*/  LOP3.LUT R10, R35, 0x180, RZ, 0xc0, !PT ;  /* 0x00000180230a7812 */ /* 0x000fe400078ec0ff */
[----:B------:R-:W-:Y:S02]  /*1aef0*/  SHF.R.U64 R11, R11, 0x3, RZ ;  /* 0x000000030b0b7819 */ /* 0x000fe400000012ff */
[----:B------:R-:W-:-:S02]  /*1af00*/  SHF.R.U64 R14, R14, 0x3, RZ ;  /* 0x000000030e0e7819 */ /* 0x000fc400000012ff */
[----:B------:R-:W-:Y:S02]  /*1af10*/  SHF.R.U64 R10, R10, 0x3, RZ ;  /* 0x000000030a0a7819 */ /* 0x000fe400000012ff */
[----:B------:R-:W-:Y:S01]  /*1af20*/  SHF.R.U64 R30, R30, 0x3, RZ ;  /* 0x000000031e1e7819 */ /* 0x000fe200000012ff */
[--C-:B------:R-:W-:Y:S01]  /*1af30*/  IMAD.X R27, RZ, RZ, R9.reuse, P3 ;  /* 0x000000ffff1b7224 */ /* 0x100fe200018e0609 */
[----:B------:R-:W-:Y:S02]  /*1af40*/  LOP3.LUT R28, R11, R12, RZ, 0x3c, !PT ;  /* 0x0000000c0b1c7212 */ /* 0x000fe400078e3cff */
[----:B------:R-:W-:Y:S01]  /*1af50*/  LOP3.LUT R12, R14, R37, RZ, 0x3c, !PT ;  /* 0x000000250e0c7212 */ /* 0x000fe200078e3cff */
[--C-:B------:R-:W-:Y:S01]  /*1af60*/  IMAD.X R29, RZ, RZ, R9.reuse, P2 ;  /* 0x000000ffff1d7224 */ /* 0x100fe200010e0609 */
[----:B------:R-:W-:Y:S01]  /*1af70*/  LOP3.LUT R26, R10, R35, RZ, 0x3c, !PT ;  /* 0x000000230a1a7212 */ /* 0x000fe200078e3cff */
[----:B------:R-:W-:Y:S01]  /*1af80*/  IMAD.X R13, RZ, RZ, R9, P1 ;  /* 0x000000ffff0d7224 */ /* 0x000fe200008e0609 */
[----:B------:R-:W-:Y:S01]  /*1af90*/  LOP3.LUT R14, R30, R39, RZ, 0x3c, !PT ;  /* 0x000000271e0e7212 */ /* 0x000fe200078e3cff */
[----:B------:R-:W2:Y:S01]  /*1afa0*/  LDC.64 R34, c[0x0][0xc00] ;  /* 0x00030000ff227b82 */ /* 0x000ea20000000a00 */
[----:B------:R-:W-:-:S02]  /*1afb0*/  MOV R30, R8 ;  /* 0x00000008001e7202 */ /* 0x000fc40000000f00 */
[----:B------:R-:W-:Y:S02]  /*1afc0*/  F2FP.F16.F32.PACK_AB R8, R5, R4 ;  /* 0x000000040508723e */ /* 0x000fe400000000ff */
[----:B------:R-:W-:Y:S02]  /*1afd0*/  F2FP.F16.F32.PACK_AB R9, R91, R90 ;  /* 0x0000005a5b09723e */ /* 0x000fe400000000ff */
[----:B------:R-:W-:Y:S02]  /*1afe0*/  F2FP.F16.F32.PACK_AB R10, R93, R92 ;  /* 0x0000005c5d0a723e */ /* 0x000fe400000000ff */
[----:B------:R-:W-:Y:S01]  /*1aff0*/  F2FP.F16.F32.PACK_AB R11, R95, R94 ;  /* 0x0000005e5f0b723e */ /* 0x000fe200000000ff */
[----:B------:R-:W-:Y:S01]  /*1b000*/  BAR.SYNC.DEFER_BLOCKING 0x1, 0x180 ;  /* 0x0046000000007b1d */ /* 0x000fe20000010000 */
[----:B------:R-:W-:Y:S02]  /*1b010*/  MOV R41, R24 ;  /* 0x0000001800297202 */ /* 0x000fe40000000f00 */
[----:B------:R-:W-:-:S02]  /*1b020*/  MOV R40, R26 ;  /* 0x0000001a00287202 */ /* 0x000fc40000000f00 */
[----:B------:R-:W-:Y:S02]  /*1b030*/  F2FP.F16.F32.PACK_AB R24, R97, R96 ;  /* 0x000000606118723e */ /* 0x000fe400000000ff */
[----:B------:R-:W-:Y:S02]  /*1b040*/  F2FP.F16.F32.PACK_AB R25, R99, R98 ;  /* 0x000000626319723e */ /* 0x000fe400000000ff */
[----:B------:R-:W-:Y:S02]  /*1b050*/  F2FP.F16.F32.PACK_AB R26, R101, R100 ;  /* 0x00000064651a723e */ /* 0x000fe400000000ff */
[----:B------:R-:W-:Y:S02]  /*1b060*/  F2FP.F16.F32.PACK_AB R27, R103, R102 ;  /* 0x00000066671b723e */ /* 0x000fe400000000ff */
[----:B------:R-:W-:Y:S02]  /*1b070*/  MOV R39, R28 ;  /* 0x0000001c00277202 */ /* 0x000fe40000000f00 */
[----:B------:R-:W-:-:S02]  /*1b080*/  F2FP.F16.F32.PACK_AB R28, R105, R104 ;  /* 0x00000068691c723e */ /* 0x000fc400000000ff */
[----:B------:R-:W-:Y:S02]  /*1b090*/  F2FP.F16.F32.PACK_AB R29, R21, R20 ;  /* 0x00000014151d723e */ /* 0x000fe400000000ff */
[----:B------:R-:W-:Y:S02]  /*1b0a0*/  F2FP.F16.F32.PACK_AB R31, R111, R110 ;  /* 0x0000006e6f1f723e */ /* 0x000fe400000000ff */
[----:B------:R-:W-:Y:S01]  /*1b0b0*/  MOV R38, R12 ;  /* 0x0000000c00267202 */ /* 0x000fe20000000f00 */
[----:B------:R3:W-:Y:S01]  /*1b0c0*/  STSM.16.M88.4 [R30], R8 ;  /* 0x000000081e007844 */ /* 0x0007e20000000200 */
[----:B------:R-:W-:Y:S02]  /*1b0d0*/  MOV R37, R14 ;  /* 0x0000000e00257202 */ /* 0x000fe40000000f00 */
[----:B------:R-:W-:Y:S01]  /*1b0e0*/  F2FP.F16.F32.PACK_AB R12, R121, R120 ;  /* 0x00000078790c723e */ /* 0x000fe200000000ff */
[----:B------:R4:W-:Y:S01]  /*1b0f0*/  STSM.16.M88.4 [R41], R24 ;  /* 0x0000001829007844 */ /* 0x0009e20000000200 */
[----:B------:R-:W-:-:S02]  /*1b100*/  F2FP.F16.F32.PACK_AB R13, R123, R122 ;  /* 0x0000007a7b0d723e */ /* 0x000fc400000000ff */
[----:B------:R-:W-:Y:S02]  /*1b110*/  F2FP.F16.F32.PACK_AB R14, R125, R124 ;  /* 0x0000007c7d0e723e */ /* 0x000fe400000000ff */
[----:B------:R-:W-:Y:S02]  /*1b120*/  F2FP.F16.F32.PACK_AB R15, R127, R126 ;  /* 0x0000007e7f0f723e */ /* 0x000fe400000000ff */
[----:B---3--:R-:W-:Y:S02]  /*1b130*/  F2FP.F16.F32.PACK_AB R30, R109, R108 ;  /* 0x0000006c6d1e723e */ /* 0x008fe400000000ff */
[----:B------:R-:W-:Y:S02]  /*1b140*/  F2FP.F16.F32.PACK_AB R8, R7, R6 ;  /* 0x000000060708723e */ /* 0x000fe400000000ff */
[----:B------:R-:W-:Y:S02]  /*1b150*/  F2FP.F16.F32.PACK_AB R9, R115, R114 ;  /* 0x000000727309723e */ /* 0x000fe400000000ff */
[----:B------:R-:W-:-:S02]  /*1b160*/  F2FP.F16.F32.PACK_AB R10, R117, R116 ;  /* 0x00000074750a723e */ /* 0x000fc400000000ff */
[----:B------:R-:W-:Y:S02]  /*1b170*/  F2FP.F16.F32.PACK_AB R11, R119, R118 ;  /* 0x00000076770b723e */ /* 0x000fe400000000ff */
[----:B----4-:R-:W-:Y:S02]  /*1b180*/  F2FP.F16.F32.PACK_AB R24, R129, R128 ;  /* 0x000000808118723e */ /* 0x010fe400000000ff */
[----:B------:R-:W-:Y:S02]  /*1b190*/  F2FP.F16.F32.PACK_AB R25, R131, R130 ;  /* 0x000000828319723e */ /* 0x000fe400000000ff */
[----:B------:R-:W-:Y:S02]  /*1b1a0*/  F2FP.F16.F32.PACK_AB R26, R133, R132 ;  /* 0x00000084851a723e */ /* 0x000fe400000000ff */
[----:B------:R-:W-:Y:S01]  /*1b1b0*/  F2FP.F16.F32.PACK_AB R27, R135, R134 ;  /* 0x00000086871b723e */ /* 0x000fe200000000ff */
[----:B------:R2:W-:Y:S04]  /*1b1c0*/  STSM.16.M88.4 [R40], R28 ;  /* 0x0000001c28007844 */ /* 0x0005e80000000200 */
[----:B------:R3:W-:Y:S04]  /*1b1d0*/  STSM.16.M88.4 [R39], R8 ;  /* 0x0000000827007844 */ /* 0x0007e80000000200 */
[----:B------:R4:W-:Y:S04]  /*1b1e0*/  STSM.16.M88.4 [R38], R12 ;  /* 0x0000000c26007844 */ /* 0x0009e80000000200 */
[----:B------:R0:W-:Y:S01]  /*1b1f0*/  STSM.16.M88.4 [R37], R24 ;  /* 0x0000001825007844 */ /* 0x0001e20000000200 */
[----:B------:R-:W-:Y:S01]  /*1b200*/  BAR.SYNC.DEFER_BLOCKING 0x1, 0x180 ;  /* 0x0046000000007b1d */ /* 0x000fe20000010000 */
[----:B------:R-:W-:-:S04]  /*1b210*/  ISETP.NE.U32.AND P3, PT, RZ, UR4, PT ;  /* 0x00000004ff007c0c */ /* 0x000fc8000bf65070 */
[----:B------:R-:W-:Y:S01]  /*1b220*/  ISETP.NE.AND.EX P3, PT, RZ, UR5, PT, P3 ;  /* 0x00000005ff007c0c */ /* 0x000fe2000bf65330 */
[----:B--2---:R-:W-:-:S12]  /*1b230*/  IMAD.WIDE R28, R42, 0x4, R34 ;  /* 0x000000042a1c7825 */ /* 0x004fd800078e0222 */
[----:B------:R-:W5:Y:S01]  /*1b240*/  @P3 LDG.E R44, desc[UR38][R28.64] ;  /* 0x000000261c2c3981 */ /* 0x000f62000c1e1900 */
[----:B------:R-:W-:-:S04]  /*1b250*/  ISETP.NE.U32.AND P0, PT, RZ, UR6, PT ;  /* 0x00000006ff007c0c */ /* 0x000fc8000bf05070 */
[----:B------:R-:W-:-:S13]  /*1b260*/  ISETP.NE.AND.EX P0, PT, RZ, UR7, PT, P0 ;  /* 0x00000007ff007c0c */ /* 0x000fda000bf05300 */
[----:B---3--:R-:W2:Y:S01]  /*1b270*/  @P0 LDC.64 R8, c[0x0][0xc08] ;  /* 0x00030200ff080b82 */ /* 0x008ea20000000a00 */
[----:B------:R-:W-:Y:S01]  /*1b280*/  ULDC UR6, c[0x0][0xa88] ;  /* 0x0002a20000067ab9 */ /* 0x000fe20000000800 */
[----:B----4-:R-:W-:Y:S01]  /*1b290*/  IMAD.MOV.U32 R14, RZ, RZ, 0x9b8 ;  /* 0x000009b8ff0e7424 */ /* 0x010fe200078e00ff */
[----:B------:R-:W-:Y:S01]  /*1b2a0*/  ISETP.GT.AND P1, PT, R36, 0x1, PT ;  /* 0x000000012400780c */ /* 0x000fe20003f24270 */
[----:B------:R-:W-:-:S03]  /*1b2b0*/  IMAD.U32 R30, RZ, RZ, UR6 ;  /* 0x00000006ff1e7e24 */ /* 0x000fc6000f8e00ff */
[----:B------:R-:W-:-:S04]  /*1b2c0*/  SEL R14, R14, 0x978, P1 ;  /* 0x000009780e0e7807 */ /* 0x000fc80000800000 */
[----:B------:R0:W3:Y:S01]  /*1b2d0*/  LDC.64 R10, c[0x0][R14+0x218] ;  /* 0x000086000e0a7b82 */ /* 0x0000e20000000a00 */
[----:B--2---:R-:W-:-:S07]  /*1b2e0*/  @P0 IMAD.WIDE R8, R42, 0x4, R8 ;  /* 0x000000042a080825 */ /* 0x004fce00078e0208 */
[----:B------:R0:W2:Y:S01]  /*1b2f0*/  LDC.64 R12, c[0x0][R14+0x228] ;  /* 0x00008a000e0c7b82 */ /* 0x0000a20000000a00 */
[----:B------:R4:W5:Y:S07]  /*1b300*/  @P0 LDG.E R30, desc[UR38][R8.64] ;  /* 0x00000026081e0981 */ /* 0x00096e000c1e1900 */
[----:B----4-:R0:W4:Y:S01]  /*1b310*/  LDC.64 R8, c[0x0][R14+0x220] ;  /* 0x000088000e087b82 */ /* 0x0101220000000a00 */
[----:B------:R-:W-:Y:S01]  /*1b320*/  ISETP.NE.AND P2, PT, R45, 0x1, PT ;  /* 0x000000012d00780c */ /* 0x000fe20003f45270 */
[----:B---3--:R-:W-:-:S12]  /*1b330*/  @P0 BRA `(.L_x_1577) ;  /* 0x0000000000100947 */ /* 0x008fd80003800000 */
[----:B------:R-:W-:Y:S05]  /*1b340*/  @!P3 BRA `(.L_x_1577) ;  /* 0x00000000000cb947 */ /* 0x000fea0003800000 */
[----:B------:R-:W3:Y:S04]  /*1b350*/  LDG.E R15, desc[UR38][R28.64] ;  /* 0x000000261c0f7981 */ /* 0x000ee8000c1e1900 */
[----:B-----5:R-:W3:Y:S02]  /*1b360*/  LDG.E R30, desc[UR38][R28.64+0x4] ;  /* 0x000004261c1e7981 */ /* 0x020ee4000c1e1900 */
[----:B---3--:R-:W-:-:S07]  /*1b370*/  IMAD.IADD R30, R30, 0x1, -R15 ;  /* 0x000000011e1e7824 */ /* 0x008fce00078e0a0f */
.L_x_1577:
[----:B------:R-:W3:Y:S04]  /*1b380*/  LDL R28, [R1+0x40] ;  /* 0x00004000011c7983 */ /* 0x000ee80000100800 */
[----:B------:R-:W3:Y:S04]  /*1b390*/  LDL R52, [R1+0x18] ;  /* 0x0000180001347983 */ /* 0x000ee80000100800 */
[----:B------:R-:W2:Y:S04]  /*1b3a0*/  LDL R51, [R1+0x4c] ;  /* 0x00004c0001337983 */ /* 0x000ea80000100800 */
[----:B------:R-:W2:Y:S01]  /*1b3b0*/  LDL R49, [R1+0x5c] ;  /* 0x00005c0001317983 */ /* 0x000ea20000100800 */
[----:B------:R-:W-:Y:S01]  /*1b3c0*/  ISETP.NE.U32.AND P0, PT, RZ, UR4, PT ;  /* 0x00000004ff007c0c */ /* 0x000fe2000bf05070 */
[----:B0-----:R-:W0:Y:S01]  /*1b3d0*/  LDC.64 R14, c[0x0][R14+0x210] ;  /* 0x000084000e0e7b82 */ /* 0x001e220000000a00 */
[----:B------:R-:W-:Y:S01]  /*1b3e0*/  SHF.R.S32.HI R26, RZ, 0x1f, R42 ;  /* 0x0000001fff1a7819 */ /* 0x000fe2000001142a */
[----:B------:R-:W2:Y:S01]  /*1b3f0*/  LDL R34, [R1+0x64] ;  /* 0x0000640001227983 */ /* 0x000ea20000100800 */
[----:B------:R-:W-:-:S04]  /*1b400*/  ISETP.NE.AND.EX P0, PT, RZ, UR5, PT, P0 ;  /* 0x00000005ff007c0c */ /* 0x000fc8000bf05300 */
[----:B------:R-:W-:Y:S01]  /*1b410*/  SEL R27, R26, RZ, !P0 ;  /* 0x000000ff1a1b7207 */ /* 0x000fe20004000000 */
[----:B------:R-:W1:Y:S01]  /*1b420*/  @P2 LDC R35, c[0x0][0xbec] ;  /* 0x0002fb00ff232b82 */ /* 0x000e620000000800 */
[----:B------:R-:W-:-:S05]  /*1b430*/  SEL R46, R42, RZ, !P0 ;  /* 0x000000ff2a2e7207 */ /* 0x000fca0004000000 */
[-C--:B----4-:R-:W-:Y:S02]  /*1b440*/  IMAD R9, R9, R46.reuse, RZ ;  /* 0x0000002e09097224 */ /* 0x090fe400078e02ff */
[----:B------:R-:W4:Y:S02]  /*1b450*/  @P2 LDC R37, c[0x0][0xbf0] ;  /* 0x0002fc00ff252b82 */ /* 0x000f240000000800 */
[C---:B------:R-:W-:Y:S02]  /*1b460*/  IMAD R31, R8.reuse, R27, R9 ;  /* 0x0000001b081f7224 */ /* 0x040fe400078e0209 */
[----:B------:R-:W-:-:S04]  /*1b470*/  IMAD.WIDE.U32 R8, R8, R46, RZ ;  /* 0x0000002e08087225 */ /* 0x000fc800078e00ff */
[----:B------:R-:W0:Y:S01]  /*1b480*/  LDC.64 R24, c[0x0][0xba8] ;  /* 0x0002ea00ff187b82 */ /* 0x000e220000000a00 */
[----:B------:R-:W-:Y:S01]  /*1b490*/  IMAD.IADD R31, R9, 0x1, R31 ;  /* 0x00000001091f7824 */ /* 0x000fe200078e021f */
[----:B-----5:R-:W-:-:S06]  /*1b4a0*/  SHF.R.S32.HI R48, RZ, 0x1f, R44 ;  /* 0x0000001fff307819 */ /* 0x020fcc000001142c */
[----:B0-----:R-:W0:Y:S08]  /*1b4b0*/  @!P1 LDC R24, c[0x0][0xb50] ;  /* 0x0002d400ff189b82 */ /* 0x001e300000000800 */
[----:B------:R-:W0:Y:S01]  /*1b4c0*/  @!P1 LDC R25, c[0x0][0xb54] ;  /* 0x0002d500ff199b82 */ /* 0x000e220000000800 */
[----:B---3--:R-:W-:Y:S02]  /*1b4d0*/  IMAD.IADD R26, R28, 0x1, R52 ;  /* 0x000000011c1a7824 */ /* 0x008fe400078e0234 */
[----:B------:R-:W3:Y:S01]  /*1b4e0*/  LDL R28, [R1+0x60] ;  /* 0x00006000011c7983 */ /* 0x000ee20000100800 */
[----:B--2---:R-:W-:-:S02]  /*1b4f0*/  IMAD R29, R11, R51, RZ ;  /* 0x000000330b1d7224 */ /* 0x004fc400078e02ff */
[----:B------:R-:W-:Y:S01]  /*1b500*/  IMAD.WIDE.U32 R10, R10, R51, RZ ;  /* 0x000000330a0a7225 */ /* 0x000fe200078e00ff */
[----:B------:R-:W-:Y:S02]  /*1b510*/  SEL R27, R49, RZ, P1 ;  /* 0x000000ff311b7207 */ /* 0x000fe40000800000 */
[----:B------:R-:W-:Y:S01]  /*1b520*/  IADD3 R10, P0, P3, R8, R10, R44 ;  /* 0x0000000a080a7210 */ /* 0x000fe20007b1e02c */
[----:B-1----:R-:W-:-:S04]  /*1b530*/  @P2 IMAD.HI.U32 R8, R26, R35, RZ ;  /* 0x000000231a082227 */ /* 0x002fc800078e00ff */
[----:B------:R-:W-:Y:S01]  /*1b540*/  IMAD.MOV.U32 R9, RZ, RZ, R26 ;  /* 0x000000ffff097224 */ /* 0x000fe200078e001a */
[----:B----4-:R-:W-:Y:S01]  /*1b550*/  @P2 SHF.R.U32.HI R9, RZ, R37, R8 ;  /* 0x00000025ff092219 */ /* 0x010fe20000011608 */
[----:B------:R-:W-:Y:S02]  /*1b560*/  IMAD.IADD R11, R11, 0x1, R29 ;  /* 0x000000010b0b7824 */ /* 0x000fe400078e021d */
[-C--:B------:R-:W-:Y:S02]  /*1b570*/  IMAD R29, R13, R27.reuse, RZ ;  /* 0x0000001b0d1d7224 */ /* 0x080fe400078e02ff */
[----:B------:R-:W-:Y:S01]  /*1b580*/  IMAD.WIDE.U32 R12, R12, R27, RZ ;  /* 0x0000001b0c0c7225 */ /* 0x000fe200078e00ff */
[----:B------:R-:W-:-:S03]  /*1b590*/  IADD3.X R11, R31, R11, R48, P0, P3 ;  /* 0x0000000b1f0b7210 */ /* 0x000fc600007e6430 */
[----:B------:R-:W-:Y:S01]  /*1b5a0*/  IMAD.MOV R27, RZ, RZ, -R9 ;  /* 0x000000ffff1b7224 */ /* 0x000fe200078e0a09 */
[----:B------:R-:W-:Y:S01]  /*1b5b0*/  IADD3 R12, P0, P3, R9, R10, R12 ;  /* 0x0000000a090c7210 */ /* 0x000fe20007b1e00c */
[----:B------:R-:W-:Y:S01]  /*1b5c0*/  IMAD.IADD R29, R13, 0x1, R29 ;  /* 0x000000010d1d7824 */ /* 0x000fe200078e021d */
[----:B------:R-:W-:Y:S01]  /*1b5d0*/  SHF.R.S32.HI R8, RZ, 0x1f, R9 ;  /* 0x0000001fff087819 */ /* 0x000fe20000011409 */
[----:B------:R-:W-:-:S03]  /*1b5e0*/  IMAD R9, R45, R27, R26 ;  /* 0x0000001b2d097224 */ /* 0x000fc600078e021a */
[----:B------:R-:W-:Y:S01]  /*1b5f0*/  IADD3.X R13, R8, R11, R29, P0, P3 ;  /* 0x0000000b080d7210 */ /* 0x000fe200007e641d */
[-C--:B------:R-:W-:Y:S01]  /*1b600*/  IMAD R8, R15, R9.reuse, RZ ;  /* 0x000000090f087224 */ /* 0x080fe200078e02ff */
[----:B------:R-:W-:Y:S01]  /*1b610*/  SHF.R.S32.HI R11, RZ, 0x1f, R9 ;  /* 0x0000001fff0b7819 */ /* 0x000fe20000011409 */
[----:B------:R-:W-:-:S04]  /*1b620*/  IMAD.WIDE.U32 R12, R14, R9, R12 ;  /* 0x000000090e0c7225 */ /* 0x000fc800078e000c */
[----:B------:R-:W-:-:S04]  /*1b630*/  IMAD R11, R14, R11, R8 ;  /* 0x0000000b0e0b7224 */ /* 0x000fc800078e0208 */
[----:B------:R-:W-:Y:S01]  /*1b640*/  IMAD.IADD R8, R13, 0x1, R11 ;  /* 0x000000010d087824 */ /* 0x000fe200078e020b */
[----:B0-----:R-:W-:-:S04]  /*1b650*/  LEA R13, P0, R12, R24, 0x2 ;  /* 0x000000180c0d7211 */ /* 0x001fc800078010ff */
[----:B------:R-:W-:Y:S01]  /*1b660*/  LEA.HI.X R25, R12, R25, R8, 0x2, P0 ;  /* 0x000000190c197211 */ /* 0x000fe200000f1408 */
[----:B------:R-:W-:Y:S01]  /*1b670*/  SHFL.IDX PT, R10, R13, 0x1, 0x1c1f ;  /* 0x003c1f000d0a7f89 */ /* 0x000fe200000e0000 */
[----:B------:R-:W-:-:S03]  /*1b680*/  IMAD.IADD R24, R34, 0x1, R52 ;  /* 0x0000000122187824 */ /* 0x000fc600078e0234 */
[----:B------:R-:W-:Y:S04]  /*1b690*/  SHFL.IDX PT, R8, R13, RZ, 0x1c1f ;  /* 0x001c1fff0d087589 */ /* 0x000fe800000e0000 */
[----:B------:R-:W0:Y:S04]  /*1b6a0*/  SHFL.IDX PT, R9, R25, RZ, 0x1c1f ;  /* 0x001c1fff19097589 */ /* 0x000e2800000e0000 */
[----:B------:R-:W1:Y:S01]  /*1b6b0*/  SHFL.IDX PT, R11, R25, 0x1, 0x1c1f ;  /* 0x003c1f00190b7f89 */ /* 0x000e6200000e0000 */
[----:B------:R-:W-:Y:S01]  /*1b6c0*/  IMAD R47, R30, R45, RZ ;  /* 0x0000002d1e2f7224 */ /* 0x000fe200078e02ff */
[----:B---3--:R-:W-:Y:S01]  /*1b6d0*/  LOP3.LUT P0, RZ, R28, 0x3, RZ, 0xc0, !PT ;  /* 0x000000031cff7812 */ /* 0x008fe2000780c0ff */
[----:B------:R-:W-:-:S03]  /*1b6e0*/  VIADD R28, R24, 0x8 ;  /* 0x00000008181c7836 */ /* 0x000fc60000000000 */
[-C--:B------:R-:W-:Y:S02]  /*1b6f0*/  ISETP.GE.OR P3, PT, R24, R47.reuse, P0 ;  /* 0x0000002f1800720c */ /* 0x080fe40000766670 */
[----:B------:R-:W-:-:S11]  /*1b700*/  ISETP.GE.OR P0, PT, R28, R47, P0 ;  /* 0x0000002f1c00720c */ /* 0x000fd60000706670 */
[----:B0-----:R0:W-:Y:S04]  /*1b710*/  @!P3 ST.E desc[UR38][R8.64], R0 ;  /* 0x000000000800b985 */ /* 0x0011e8000c101926 */
[----:B-1----:R0:W-:Y:S01]  /*1b720*/  @!P0 ST.E desc[UR38][R10.64], R3 ;  /* 0x000000030a008985 */ /* 0x0021e2000c101926 */
[----:B------:R-:W-:Y:S05]  /*1b730*/  @P1 BRA `(.L_x_1578) ;  /* 0x0000000800301947 */ /* 0x000fea0003800000 */
[----:B------:R-:W0:Y:S01]  /*1b740*/  S2R R34, SR_TID.X ;  /* 0x0000000000227919 */ /* 0x000e220000002100 */
[----:B------:R-:W1:Y:S01]  /*1b750*/  @P2 LDC R15, c[0x0][0xbec] ;  /* 0x0002fb00ff0f2b82 */ /* 0x000e620000000800 */
[----:B------:R-:W-:-:S07]  /*1b760*/  ULDC.64 UR4, c[0x0][0xaa0] ;  /* 0x0002a80000047ab9 */ /* 0x000fce0000000a00 */
[----:B------:R-:W2:Y:S01]  /*1b770*/  @P2 LDC R21, c[0x0][0xbf0] ;  /* 0x0002fc00ff152b82 */ /* 0x000ea20000000800 */
[----:B0-----:R-:W-:-:S05]  /*1b780*/  VIADD R0, R34, 0xffffff80 ;  /* 0xffffff8022007836 */ /* 0x001fca0000000000 */
        /* <DEDUP_REMOVED lines=9> */
[----:B------:R-:W-:Y:S02]  /*1b820*/  IADD3 R25, P0, R32, 0x1800, RZ ;  /* 0x0000180020197810 */ /* 0x000fe40007f1e0ff */
[----:B------:R-:W-:Y:S01]  /*1b830*/  LOP3.LUT R0, R3, 0x180, RZ, 0xc0, !PT ;  /* 0x0000018003007812 */ /* 0x000fe200078ec0ff */
[----:B------:R-:W-:Y:S01]  /*1b840*/  IMAD.WIDE.U32 R12, R44, UR4, RZ ;  /* 0x000000042c0c7c25 */ /* 0x000fe2000f8e00ff */
[----:B------:R-:W-:Y:S02]  /*1b850*/  IADD3 R29, P1, R32, 0x3000, RZ ;  /* 0x00003000201d7810 */ /* 0x000fe40007f3e0ff */
[----:B------:R-:W-:Y:S01]  /*1b860*/  SHF.R.U64 R0, R0, 0x3, RZ ;  /* 0x0000000300007819 */ /* 0x000fe200000012ff */
[----:B------:R-:W-:Y:S01]  /*1b870*/  IMAD.X R41, RZ, RZ, R33, P5 ;  /* 0x000000ffff297224 */ /* 0x000fe200028e0621 */
[----:B------:R-:W-:-:S02]  /*1b880*/  IADD3 R35, P3, R32, 0x4800, RZ ;  /* 0x0000480020237810 */ /* 0x000fc40007f7e0ff */
[----:B------:R-:W-:Y:S01]  /*1b890*/  LOP3.LUT R40, R0, R3, RZ, 0x3c, !PT ;  /* 0x0000000300287212 */ /* 0x000fe200078e3cff */
[----:B------:R-:W-:Y:S01]  /*1b8a0*/  IMAD R3, R48, UR4, RZ ;  /* 0x0000000430037c24 */ /* 0x000fe2000f8e02ff */
[----:B------:R-:W-:Y:S01]  /*1b8b0*/  IADD3 R37, P4, R32, 0x6000, RZ ;  /* 0x0000600020257810 */ /* 0x000fe20007f9e0ff */
[----:B------:R-:W-:Y:S01]  /*1b8c0*/  IMAD R0, R11, 0x60, R10 ;  /* 0x000000600b007824 */ /* 0x000fe200078e020a */
[----:B------:R-:W-:Y:S01]  /*1b8d0*/  LOP3.LUT R24, R25, 0x180, RZ, 0xc0, !PT ;  /* 0x0000018019187812 */ /* 0x000fe200078ec0ff */
[----:B------:R-:W-:Y:S01]  /*1b8e0*/  IMAD R3, R44, UR5, R3 ;  /* 0x000000052c037c24 */ /* 0x000fe2000f8e0203 */
[----:B------:R-:W-:Y:S01]  /*1b8f0*/  LOP3.LUT R28, R29, 0x180, RZ, 0xc0, !PT ;  /* 0x000001801d1c7812 */ /* 0x000fe200078ec0ff */
[----:B------:R-:W5:Y:S01]  /*1b900*/  LD.E.128 R40, desc[UR38][R40.64] ;  /* 0x0000002628287980 */ /* 0x000f62000c101d00 */
[----:B------:R-:W-:Y:S02]  /*1b910*/  LOP3.LUT R34, R35, 0x180, RZ, 0xc0, !PT ;  /* 0x0000018023227812 */ /* 0x000fe400078ec0ff */
[----:B------:R-:W-:-:S02]  /*1b920*/  LOP3.LUT R36, R37, 0x180, RZ, 0xc0, !PT ;  /* 0x0000018025247812 */ /* 0x000fc400078ec0ff */
[----:B------:R-:W-:Y:S01]  /*1b930*/  LOP3.LUT R5, R32, 0x180, RZ, 0xc0, !PT ;  /* 0x0000018020057812 */ /* 0x000fe200078ec0ff */
[----:B------:R-:W-:Y:S01]  /*1b940*/  IMAD.IADD R13, R13, 0x1, R3 ;  /* 0x000000010d0d7824 */ /* 0x000fe200078e0203 */
[----:B------:R-:W-:Y:S01]  /*1b950*/  SHF.R.U64 R24, R24, 0x3, RZ ;  /* 0x0000000318187819 */ /* 0x000fe200000012ff */
[----:B------:R-:W-:Y:S01]  /*1b960*/  IMAD.IADD R14, R52, 0x1, R0 ;  /* 0x00000001340e7824 */ /* 0x000fe200078e0200 */
[----:B------:R-:W-:Y:S01]  /*1b970*/  SHF.R.U64 R28, R28, 0x3, RZ ;  /* 0x000000031c1c7819 */ /* 0x000fe200000012ff */
[----:B------:R-:W-:Y:S01]  /*1b980*/  ULDC.64 UR4, c[0x0][0xae8] ;  /* 0x0002ba0000047ab9 */ /* 0x000fe20000000a00 */
[----:B------:R-:W-:Y:S02]  /*1b990*/  SHF.R.U64 R34, R34, 0x3, RZ ;  /* 0x0000000322227819 */ /* 0x000fe400000012ff */
[----:B------:R-:W-:Y:S02]  /*1b9a0*/  SHF.R.U64 R36, R36, 0x3, RZ ;  /* 0x0000000324247819 */ /* 0x000fe400000012ff */
[----:B------:R-:W-:Y:S01]  /*1b9b0*/  SHF.R.U64 R5, R5, 0x3, RZ ;  /* 0x0000000305057819 */ /* 0x000fe200000012ff */
[----:B------:R-:W-:Y:S01]  /*1b9c0*/  IMAD.WIDE.U32 R12, R51, UR4, R12 ;  /* 0x00000004330c7c25 */ /* 0x000fe2000f8e000c */
[----:B------:R-:W-:-:S02]  /*1b9d0*/  LOP3.LUT R24, R24, R25, RZ, 0x3c, !PT ;  /* 0x0000001918187212 */ /* 0x000fc400078e3cff */
[----:B------:R-:W-:Y:S01]  /*1b9e0*/  LOP3.LUT R28, R28, R29, RZ, 0x3c, !PT ;  /* 0x0000001d1c1c7212 */ /* 0x000fe200078e3cff */
[----:B-1----:R-:W-:Y:S01]  /*1b9f0*/  @P2 IMAD.HI.U32 R0, R14, R15, RZ ;  /* 0x0000000f0e002227 */ /* 0x002fe200078e00ff */
[----:B------:R-:W-:Y:S02]  /*1ba00*/  LOP3.LUT R34, R34, R35, RZ, 0x3c, !PT ;  /* 0x0000002322227212 */ /* 0x000fe400078e3cff */
[----:B------:R-:W-:Y:S01]  /*1ba10*/  LOP3.LUT R36, R36, R37, RZ, 0x3c, !PT ;  /* 0x0000002524247212 */ /* 0x000fe200078e3cff */
[--C-:B------:R-:W-:Y:S01]  /*1ba20*/  IMAD.X R25, RZ, RZ, R33.reuse, P0 ;  /* 0x000000ffff197224 */ /* 0x100fe200000e0621 */
[----:B------:R-:W-:Y:S01]  /*1ba30*/  LOP3.LUT R4, R5, R32, RZ, 0x3c, !PT ;  /* 0x0000002005047212 */ /* 0x000fe200078e3cff */
[--C-:B------:R-:W-:Y:S01]  /*1ba40*/  IMAD.X R29, RZ, RZ, R33.reuse, P1 ;  /* 0x000000ffff1d7224 */ /* 0x100fe200008e0621 */
[----:B------:R-:W-:Y:S01]  /*1ba50*/  SHF.R.S32.HI R11, RZ, 0x1f, R46 ;  /* 0x0000001fff0b7819 */ /* 0x000fe2000001142e */
[--C-:B------:R-:W-:Y:S02]  /*1ba60*/  IMAD.X R35, RZ, RZ, R33.reuse, P3 ;  /* 0x000000ffff237224 */ /* 0x100fe400018e0621 */
[--C-:B------:R-:W-:Y:S01]  /*1ba70*/  IMAD.X R37, RZ, RZ, R33.reuse, P4 ;  /* 0x000000ffff257224 */ /* 0x100fe200020e0621 */
[----:B------:R-:W5:Y:S01]  /*1ba80*/  LD.E.128 R24, desc[UR38][R24.64] ;  /* 0x0000002618187980 */ /* 0x000f62000c101d00 */
[----:B------:R-:W-:-:S02]  /*1ba90*/  IMAD.MOV.U32 R5, RZ, RZ, R33 ;  /* 0x000000ffff057224 */ /* 0x000fc400078e0021 */
[----:B------:R-:W-:Y:S01]  /*1baa0*/  IMAD R13, R51, UR5, R13 ;  /* 0x00000005330d7c24 */ /* 0x000fe2000f8e020d */
[----:B------:R-:W-:Y:S01]  /*1bab0*/  ULDC.64 UR4, c[0x0][0xaf0] ;  /* 0x0002bc0000047ab9 */ /* 0x000fe20000000a00 */
[----:B------:R-:W-:Y:S01]  /*1bac0*/  IMAD.MOV.U32 R3, RZ, RZ, R14 ;  /* 0x000000ffff037224 */ /* 0x000fe200078e000e */
[----:B--2---:R-:W-:Y:S01]  /*1bad0*/  @P2 SHF.R.U32.HI R3, RZ, R21, R0 ;  /* 0x00000015ff032219 */ /* 0x004fe20000011600 */
[----:B------:R-:W-:Y:S01]  /*1bae0*/  IMAD R11, R11, UR4, RZ ;  /* 0x000000040b0b7c24 */ /* 0x000fe2000f8e02ff */
[----:B------:R-:W5:Y:S01]  /*1baf0*/  LD.E.128 R4, desc[UR38][R4.64] ;  /* 0x0000002604047980 */ /* 0x000f62000c101d00 */
[C---:B------:R-:W-:Y:S01]  /*1bb00*/  IMAD.WIDE.U32 R12, R46.reuse, UR4, R12 ;  /* 0x000000042e0c7c25 */ /* 0x040fe2000f8e000c */
[----:B------:R-:W-:Y:S02]  /*1bb10*/  SHF.R.S32.HI R0, RZ, 0x1f, R3 ;  /* 0x0000001fff007819 */ /* 0x000fe40000011403 */
[----:B------:R-:W5:Y:S01]  /*1bb20*/  LD.E.128 R28, desc[UR38][R28.64] ;  /* 0x000000261c1c7980 */ /* 0x000f62000c101d00 */
[----:B------:R-:W-:Y:S01]  /*1bb30*/  IMAD R11, R46, UR5, R11 ;  /* 0x000000052e0b7c24 */ /* 0x000fe2000f8e020b */
[----:B------:R-:W-:-:S02]  /*1bb40*/  ULDC.64 UR4, c[0x0][0xae0] ;  /* 0x0002b80000047ab9 */ /* 0x000fc40000000a00 */
[----:B------:R-:W5:Y:S01]  /*1bb50*/  LD.E.128 R32, desc[UR38][R34.64] ;  /* 0x0000002622207980 */ /* 0x000f62000c101d00 */
[----:B------:R-:W-:-:S03]  /*1bb60*/  IMAD.MOV R8, RZ, RZ, -R3 ;  /* 0x000000ffff087224 */ /* 0x000fc600078e0a03 */
        /* <DEDUP_REMOVED lines=8> */
[----:B------:R-:W-:-:S02]  /*1bbf0*/  IMAD R0, R0, UR4, RZ ;  /* 0x0000000400007c24 */ /* 0x000fc4000f8e02ff */
[----:B------:R-:W-:Y:S02]  /*1bc00*/  IMAD R45, R45, R8, R14 ;  /* 0x000000082d2d7224 */ /* 0x000fe400078e020e */
[----:B------:R-:W-:-:S04]  /*1bc10*/  IMAD.WIDE.U32 R12, R3, UR4, R12 ;  /* 0x00000004030c7c25 */ /* 0x000fc8000f8e000c */
[----:B------:R-:W-:Y:S01]  /*1bc20*/  IMAD R11, R3, UR5, R0 ;  /* 0x00000005030b7c24 */ /* 0x000fe2000f8e0200 */
[----:B------:R-:W-:Y:S01]  /*1bc30*/  SHF.R.S32.HI R3, RZ, 0x1f, R45 ;  /* 0x0000001fff037819 */ /* 0x000fe2000001142d */
        /* <DEDUP_REMOVED lines=20> */
.L_x_1803:
[----:B------:R-:W-:Y:S01]  /*1bd80*/  IMAD.IADD R44, R10, 0x1, R52 ;  /* 0x000000010a2c7824 */ /* 0x000fe200078e0234 */
        /* <DEDUP_REMOVED lines=8> */
[CC--:B--2---:R-:W-:Y:S02]  /*1be10*/  @!P1 LEA R12, P3, R46.reuse, R14.reuse, 0x1 ;  /* 0x0000000e2e0c9211 */ /* 0x0c4fe400078608ff */
[----:B------:R-:W-:Y:S01]  /*1be20*/  @!P2 LEA R20, P4, R45, R14, 0x1 ;  /* 0x0000000e2d14a211 */ /* 0x000fe200078808ff */
[----:B------:R-:W-:Y:S01]  /*1be30*/  @!P0 IMAD.WIDE R10, R9, 0x2, R14 ;  /* 0x00000002090a8825 */ /* 0x000fe200078e020e */
[-C--:B------:R-:W-:Y:S02]  /*1be40*/  @!P1 LEA.HI.X R13, R46, R3.reuse, R48, 0x1, P3 ;  /* 0x000000032e0d9211 */ /* 0x080fe400018f0c30 */
[----:B------:R-:W-:Y:S02]  /*1be50*/  @!P2 LEA.HI.X R21, R45, R3, R50, 0x1, P4 ;  /* 0x000000032d15a211 */ /* 0x000fe400020f0c32 */
[----:B-----5:R3:W-:Y:S04]  /*1be60*/  @!P0 ST.E.128 desc[UR38][R10.64], R4 ;  /* 0x000000040a008985 */ /* 0x0207e8000c101d26 */
[----:B------:R3:W-:Y:S04]  /*1be70*/  @!P1 ST.E.128 desc[UR38][R12.64], R28 ;  /* 0x0000001c0c009985 */ /* 0x0007e8000c101d26 */
[----:B------:R3:W-:Y:S02]  /*1be80*/  @!P2 ST.E.128 desc[UR38][R20.64], R36 ;  /* 0x000000241400a985 */ /* 0x0007e4000c101d26 */
.L_x_1581:
[----:B------:R-:W-:Y:S05]  /*1be90*/  BSYNC B1 ;  /* 0x0000000000017941 */ /* 0x000fea0003800000 */
.L_x_1580:
[----:B------:R-:W-:-:S03]  /*1bea0*/  UMOV UR4, 0xffffffff ;  /* 0xffffffff00047882 */ /* 0x000fc60000000000 */
[----:B------:R-:W-:Y:S05]  /*1beb0*/  BRA.DIV UR4, `(.L_x_1582) ;  /* 0x000000b204c47947 */ /* 0x000fea000b800000 */
[----:B-1----:R1:W4:Y:S04]  /*1bec0*/  SHFL.IDX PT, R3, R8, 0x1, 0x1c1f ;  /* 0x003c1f0008037f89 */ /* 0x00232800000e0000 */
[----:B--2---:R1:W2:Y:S02]  /*1bed0*/  SHFL.IDX PT, R14, R0, 0x1, 0x1c1f ;  /* 0x003c1f00000e7f89 */ /* 0x0042a400000e0000 */
.L_x_1807:
[----:B01----:R-:W-:-:S05]  /*1bee0*/  VIADD R0, R44, 0x60 ;  /* 0x000000602c007836 */ /* 0x003fca0000000000 */
[----:B------:R-:W-:-:S13]  /*1bef0*/  ISETP.GE.AND P0, PT, R0, R47, PT ;  /* 0x0000002f0000720c */ /* 0x000fda0003f06270 */
[----:B------:R-:W-:Y:S05]  /*1bf00*/  @P0 BRA `(.L_x_1583) ;  /* 0x0000001800780947 */ /* 0x000fea0003800000 */
[----:B------:R-:W-:Y:S02]  /*1bf10*/  ULDC UR4, c[0x0][0xac8] ;  /* 0x0002b20000047ab9 */ /* 0x000fe40000000800 */
[----:B------:R-:W-:Y:S02]  /*1bf20*/  ISETP.GE.AND P1, PT, R9, UR4, PT ;  /* 0x0000000409007c0c */ /* 0x000fe4000bf26270 */
[----:B------:R-:W-:-:S11]  /*1bf30*/  ISETP.GE.AND P2, PT, R46, UR4, PT ;  /* 0x000000042e007c0c */ /* 0x000fd6000bf46270 */
[----:B----4-:R-:W-:Y:S02]  /*1bf40*/  @!P1 IMAD.MOV.U32 R15, RZ, RZ, R3 ;  /* 0x000000ffff0f9224 */ /* 0x010fe400078e0003 */
[----:B--23-5:R-:W-:Y:S01]  /*1bf50*/  @!P2 LEA R6, P0, R46, R14, 0x1 ;  /* 0x0000000e2e06a211 */ /* 0x02cfe200078008ff */
[----:B------:R-:W-:-:S03]  /*1bf60*/  @!P1 IMAD.WIDE R4, R9, 0x2, R14 ;  /* 0x0000000209049825 */ /* 0x000fc600078e020e */
        /* <DEDUP_REMOVED lines=9> */
.L_x_1578:
[----:B------:R-:W-:Y:S01]  /*1c000*/  ULDC.64 UR4, c[0x0][0xb08] ;  /* 0x0002c20000047ab9 */ /* 0x000fe20000000a00 */
[----:B------:R-:W1:Y:S01]  /*1c010*/  @P2 LDC R13, c[0x0][0xbec] ;  /* 0x0002fb00ff0d2b82 */ /* 0x000e620000000800 */
[----:B0-----:R-:W-:Y:S02]  /*1c020*/  IMAD R3, R48, UR4, RZ ;  /* 0x0000000430037c24 */ /* 0x001fe4000f8e02ff */
[----:B------:R-:W-:-:S04]  /*1c030*/  IMAD.WIDE.U32 R8, R44, UR4, RZ ;  /* 0x000000042c087c25 */ /* 0x000fc8000f8e00ff */
[----:B------:R-:W-:Y:S01]  /*1c040*/  IMAD R3, R44, UR5, R3 ;  /* 0x000000052c037c24 */ /* 0x000fe2000f8e0203 */
[----:B------:R-:W0:Y:S01]  /*1c050*/  @P2 LDC R0, c[0x0][0xbf0] ;  /* 0x0002fc00ff002b82 */ /* 0x000e220000000800 */
[----:B------:R-:W-:Y:S02]  /*1c060*/  ULDC.64 UR4, c[0x0][0xb38] ;  /* 0x0002ce0000047ab9 */ /* 0x000fe40000000a00 */
[----:B------:R-:W-:Y:S01]  /*1c070*/  IMAD.IADD R9, R9, 0x1, R3 ;  /* 0x0000000109097824 */ /* 0x000fe200078e0203 */
[----:B------:R-:W-:Y:S01]  /*1c080*/  SHF.R.S32.HI R3, RZ, 0x1f, R46 ;  /* 0x0000001fff037819 */ /* 0x000fe2000001142e */
[----:B------:R-:W-:-:S04]  /*1c090*/  IMAD.WIDE.U32 R8, R51, UR4, R8 ;  /* 0x0000000433087c25 */ /* 0x000fc8000f8e0008 */
[----:B------:R-:W-:Y:S01]  /*1c0a0*/  IMAD R9, R51, UR5, R9 ;  /* 0x0000000533097c24 */ /* 0x000fe2000f8e0209 */
[----:B------:R-:W-:Y:S02]  /*1c0b0*/  ULDC.64 UR4, c[0x0][0xb40] ;  /* 0x0002d00000047ab9 */ /* 0x000fe40000000a00 */
[----:B------:R-:W-:Y:S02]  /*1c0c0*/  IMAD R3, R3, UR4, RZ ;  /* 0x0000000403037c24 */ /* 0x000fe4000f8e02ff */
[----:B------:R-:W-:-:S04]  /*1c0d0*/  IMAD.WIDE.U32 R8, R46, UR4, R8 ;  /* 0x000000042e087c25 */ /* 0x000fc8000f8e0008 */
[----:B------:R-:W-:Y:S01]  /*1c0e0*/  IMAD R11, R46, UR5, R3 ;  /* 0x000000052e0b7c24 */ /* 0x000fe2000f8e0203 */
[----:B------:R-:W-:Y:S01]  /*1c0f0*/  ULDC.64 UR4, c[0x0][0xb48] ;  /* 0x0002d20000047ab9 */ /* 0x000fe20000000a00 */
[----:B-1----:R-:W-:-:S04]  /*1c100*/  @P2 IMAD.HI.U32 R13, R26, R13, RZ ;  /* 0x0000000d1a0d2227 */ /* 0x002fc800078e00ff */
[----:B------:R-:W-:Y:S02]  /*1c110*/  IMAD.IADD R9, R9, 0x1, R11 ;  /* 0x0000000109097824 */ /* 0x000fe400078e020b */
[----:B------:R-:W-:Y:S01]  /*1c120*/  IMAD.MOV.U32 R3, RZ, RZ, R26 ;  /* 0x000000ffff037224 */ /* 0x000fe200078e001a */
[----:B0-----:R-:W-:Y:S01]  /*1c130*/  @P2 SHF.R.U32.HI R3, RZ, R0, R13 ;  /* 0x00000000ff032219 */ /* 0x001fe2000001160d */
[----:B------:R-:W-:-:S03]  /*1c140*/  IMAD.WIDE.U32 R8, R49, UR4, R8 ;  /* 0x0000000431087c25 */ /* 0x000fc6000f8e0008 */
[--C-:B------:R-:W-:Y:S01]  /*1c150*/  SHF.R.S32.HI R0, RZ, 0x1f, R3.reuse ;  /* 0x0000001fff007819 */ /* 0x100fe20000011403 */
[----:B------:R-:W-:Y:S02]  /*1c160*/  IMAD.MOV R10, RZ, RZ, -R3 ;  /* 0x000000ffff0a7224 */ /* 0x000fe400078e0a03 */
[----:B------:R-:W-:Y:S01]  /*1c170*/  IMAD R9, R49, UR5, R9 ;  /* 0x0000000531097c24 */ /* 0x000fe2000f8e0209 */
[----:B------:R-:W-:Y:S01]  /*1c180*/  ULDC.64 UR4, c[0x0][0xb30] ;  /* 0x0002cc0000047ab9 */ /* 0x000fe20000000a00 */
[----:B------:R-:W-:Y:S02]  /*1c190*/  VIADD R11, R2, 0x2d820 ;  /* 0x0002d820020b7836 */ /* 0x000fe40000000000 */
[----:B------:R-:W-:Y:S02]  /*1c1a0*/  IMAD R0, R0, UR4, RZ ;  /* 0x0000000400007c24 */ /* 0x000fe4000f8e02ff */
[----:B------:R-:W-:Y:S01]  /*1c1b0*/  IMAD R45, R45, R10, R26 ;  /* 0x0000000a2d2d7224 */ /* 0x000fe200078e021a */
[----:B------:R-:W-:Y:S01]  /*1c1c0*/  PRMT R10, RZ, 0x654, R11 ;  /* 0x00000654ff0a7816 */ /* 0x000fe2000000000b */
[----:B------:R-:W-:-:S02]  /*1c1d0*/  IMAD R11, R3, UR5, R0 ;  /* 0x00000005030b7c24 */ /* 0x000fc4000f8e0200 */
[----:B------:R-:W-:Y:S01]  /*1c1e0*/  IMAD.WIDE.U32 R8, R3, UR4, R8 ;  /* 0x0000000403087c25 */ /* 0x000fe2000f8e0008 */
[----:B------:R-:W-:Y:S01]  /*1c1f0*/  SHF.R.S32.HI R0, RZ, 0x1f, R45 ;  /* 0x0000001fff007819 */ /* 0x000fe2000001142d */
[----:B------:R-:W-:Y:S01]  /*1c200*/  ULDC.64 UR4, c[0x0][0xb28] ;  /* 0x0002ca0000047ab9 */ /* 0x000fe20000000a00 */
[----:B------:R0:W-:Y:S01]  /*1c210*/  SYNCS.ARRIVE.TRANS64.RED.A1T0 RZ, [R10+URZ], RZ ;  /* 0x000000ff0aff79a7 */ /* 0x0001e2000810043f */
        /* <DEDUP_REMOVED lines=12> */
.L_x_1810:
[----:B------:R-:W-:Y:S01]  /*1c2e0*/  ISETP.GE.AND P0, PT, R24, R47, PT ;  /* 0x0000002f1800720c */ /* 0x000fe20003f06270 */
[----:B------:R-:W-:-:S12]  /*1c2f0*/  BSSY B1, `(.L_x_1585) ;  /* 0x0000051000017945 */ /* 0x000fd80003800000 */
[----:B------:R-:W-:Y:S05]  /*1c300*/  @P0 BRA `(.L_x_1586) ;  /* 0x00000004003c0947 */ /* 0x000fea0003800000 */
[----:B------:R-:W-:Y:S01]  /*1c310*/  ULDC UR4, c[0x0][0xac8] ;  /* 0x0002b20000047ab9 */ /* 0x000fe20000000800 */
[C---:B------:R-:W-:Y:S01]  /*1c320*/  VIADD R15, R22.reuse, 0x8 ;  /* 0x00000008160f7836 */ /* 0x040fe20000000000 */
[C---:B------:R-:W-:Y:S01]  /*1c330*/  ISETP.GE.AND P0, PT, R22.reuse, UR4, PT ;  /* 0x0000000416007c0c */ /* 0x040fe2000bf06270 */
[C---:B------:R-:W-:Y:S01]  /*1c340*/  VIADD R25, R22.reuse, 0x10 ;  /* 0x0000001016197836 */ /* 0x040fe20000000000 */
[----:B------:R-:W-:Y:S01]  /*1c350*/  SHF.R.S32.HI R10, RZ, 0x1f, R22 ;  /* 0x0000001fff0a7819 */ /* 0x000fe20000011416 */
[C---:B------:R-:W-:Y:S01]  /*1c360*/  VIADD R31, R22.reuse, 0x20 ;  /* 0x00000020161f7836 */ /* 0x040fe20000000000 */
[----:B------:R-:W-:Y:S01]  /*1c370*/  ISETP.GE.AND P1, PT, R15, UR4, PT ;  /* 0x000000040f007c0c */ /* 0x000fe2000bf26270 */
[C---:B------:R-:W-:Y:S01]  /*1c380*/  VIADD R27, R22.reuse, 0x8 ;  /* 0x00000008161b7836 */ /* 0x040fe20000000000 */
[----:B------:R-:W-:Y:S01]  /*1c390*/  ISETP.GE.AND P4, PT, R25, UR4, PT ;  /* 0x0000000419007c0c */ /* 0x000fe2000bf86270 */
[C---:B------:R-:W-:Y:S02]  /*1c3a0*/  VIADD R26, R22.reuse, 0x10 ;  /* 0x00000010161a7836 */ /* 0x040fe40000000000 */
[C---:B------:R-:W-:Y:S01]  /*1c3b0*/  VIADD R32, R22.reuse, 0x18 ;  /* 0x0000001816207836 */ /* 0x040fe20000000000 */
[----:B------:R-:W-:Y:S01]  /*1c3c0*/  SHF.R.S32.HI R27, RZ, 0x1f, R27 ;  /* 0x0000001fff1b7819 */ /* 0x000fe2000001141b */
[C---:B------:R-:W-:Y:S01]  /*1c3d0*/  VIADD R30, R22.reuse, 0x28 ;  /* 0x00000028161e7836 */ /* 0x040fe20000000000 */
[----:B------:R-:W-:Y:S01]  /*1c3e0*/  SHF.R.S32.HI R26, RZ, 0x1f, R26 ;  /* 0x0000001fff1a7819 */ /* 0x000fe2000001141a */
[C---:B------:R-:W-:Y:S01]  /*1c3f0*/  VIADD R33, R22.reuse, 0x20 ;  /* 0x0000002016217836 */ /* 0x040fe20000000000 */
[C---:B--2---:R-:W-:Y:S01]  /*1c400*/  @!P0 LEA R8, P2, R22.reuse, R14, 0x2 ;  /* 0x0000000e16088211 */ /* 0x044fe200078410ff */
[----:B------:R-:W-:Y:S01]  /*1c410*/  VIADD R34, R22, 0x18 ;  /* 0x0000001816227836 */ /* 0x000fe20000000000 */
[----:B------:R-:W-:-:S02]  /*1c420*/  ISETP.GE.AND P3, PT, R32, UR4, PT ;  /* 0x0000000420007c0c */ /* 0x000fc4000bf66270 */
[CC--:B-1----:R-:W-:Y:S02]  /*1c430*/  @!P0 LEA.HI.X R9, R22.reuse, R3.reuse, R10, 0x2, P2 ;  /* 0x0000000316098211 */ /* 0x0c2fe400010f140a */
[-C--:B------:R-:W-:Y:S02]  /*1c440*/  @!P1 LEA R10, P2, R15, R14.reuse, 0x2 ;  /* 0x0000000e0f0a9211 */ /* 0x080fe400078410ff */
[----:B------:R-:W-:Y:S01]  /*1c450*/  @!P4 LEA R12, P5, R25, R14, 0x2 ;  /* 0x0000000e190cc211 */ /* 0x000fe200078a10ff */
[----:B------:R1:W-:Y:S01]  /*1c460*/  @!P0 ST.E.64 desc[UR38][R8.64], R4 ;  /* 0x0000000408008985 */ /* 0x0003e2000c101b26 */
[----:B------:R-:W-:Y:S02]  /*1c470*/  ISETP.GE.AND P0, PT, R31, UR4, PT ;  /* 0x000000041f007c0c */ /* 0x000fe4000bf06270 */
[-C--:B------:R-:W-:Y:S01]  /*1c480*/  @!P1 LEA.HI.X R11, R15, R3.reuse, R27, 0x2, P2 ;  /* 0x000000030f0b9211 */ /* 0x080fe200010f141b */
[----:B------:R-:W-:Y:S01]  /*1c490*/  VIADD R15, R22, 0x30 ;  /* 0x00000030160f7836 */ /* 0x000fe20000000000 */
[----:B------:R-:W-:-:S02]  /*1c4a0*/  @!P4 LEA.HI.X R13, R25, R3, R26, 0x2, P5 ;  /* 0x00000003190dc211 */ /* 0x000fc400028f141a */
[----:B------:R-:W-:Y:S01]  /*1c4b0*/  ISETP.GE.AND P2, PT, R30, UR4, PT ;  /* 0x000000041e007c0c */ /* 0x000fe2000bf46270 */
[----:B------:R2:W-:Y:S01]  /*1c4c0*/  @!P1 ST.E.64 desc[UR38][R10.64], R92 ;  /* 0x0000005c0a009985 */ /* 0x0005e2000c101b26 */
[----:B------:R-:W-:Y:S02]  /*1c4d0*/  SHF.R.S32.HI R33, RZ, 0x1f, R33 ;  /* 0x0000001fff217819 */ /* 0x000fe40000011421 */
[-C--:B------:R-:W-:Y:S01]  /*1c4e0*/  @!P3 LEA R24, P5, R32, R14.reuse, 0x2 ;  /* 0x0000000e2018b211 */ /* 0x080fe200078a10ff */
[----:B------:R-:W-:Y:S01]  /*1c4f0*/  @!P4 ST.E.64 desc[UR38][R12.64], R96 ;  /* 0x000000600c00c985 */ /* 0x000fe2000c101b26 */
[----:B------:R-:W-:Y:S02]  /*1c500*/  SHF.R.S32.HI R34, RZ, 0x1f, R34 ;  /* 0x0000001fff227819 */ /* 0x000fe40000011422 */
[----:B------:R-:W-:Y:S02]  /*1c510*/  @!P0 LEA R26, P4, R31, R14, 0x2 ;  /* 0x0000000e1f1a8211 */ /* 0x000fe400078810ff */
[----:B------:R-:W-:-:S02]  /*1c520*/  ISETP.GE.AND P1, PT, R15, UR4, PT ;  /* 0x000000040f007c0c */ /* 0x000fc4000bf26270 */
[-C--:B------:R-:W-:Y:S01]  /*1c530*/  @!P0 LEA.HI.X R27, R31, R3.reuse, R33, 0x2, P4 ;  /* 0x000000031f1b8211 */ /* 0x080fe200020f1421 */
[----:B------:R-:W-:Y:S01]  /*1c540*/  VIADD R33, R22, 0x28 ;  /* 0x0000002816217836 */ /* 0x000fe20000000000 */
[-C--:B------:R-:W-:Y:S01]  /*1c550*/  @!P3 LEA.HI.X R25, R32, R3.reuse, R34, 0x2, P5 ;  /* 0x000000032019b211 */ /* 0x080fe200028f1422 */
[----:B------:R-:W-:Y:S01]  /*1c560*/  VIADD R32, R22, 0x38 ;  /* 0x0000003816207836 */ /* 0x000fe20000000000 */
[-C--:B-1----:R-:W-:Y:S01]  /*1c570*/  @!P2 LEA R4, P5, R30, R14.reuse, 0x2 ;  /* 0x0000000e1e04a211 */ /* 0x082fe200078a10ff */
[----:B------:R-:W-:Y:S01]  /*1c580*/  VIADD R31, R22, 0x40 ;  /* 0x00000040161f7836 */ /* 0x000fe20000000000 */
[----:B------:R-:W-:Y:S01]  /*1c590*/  SHF.R.S32.HI R33, RZ, 0x1f, R33 ;  /* 0x0000001fff217819 */ /* 0x000fe20000011421 */
[----:B------:R1:W-:Y:S01]  /*1c5a0*/  @!P3 ST.E.64 desc[UR38][R24.64], R100 ;  /* 0x000000641800b985 */ /* 0x0003e2000c101b26 */
[----:B------:R-:W-:Y:S01]  /*1c5b0*/  ISETP.GE.AND P3, PT, R32, UR4, PT ;  /* 0x0000000420007c0c */ /* 0x000fe2000bf66270 */
[----:B--2---:R-:W-:Y:S01]  /*1c5c0*/  VIADD R11, R22, 0x48 ;  /* 0x00000048160b7836 */ /* 0x004fe20000000000 */
[----:B------:R-:W-:Y:S01]  /*1c5d0*/  @!P2 LEA.HI.X R5, R30, R3, R33, 0x2, P5 ;  /* 0x000000031e05a211 */ /* 0x000fe200028f1421 */
[C---:B------:R-:W-:Y:S01]  /*1c5e0*/  VIADD R30, R22.reuse, 0x30 ;  /* 0x00000030161e7836 */ /* 0x040fe20000000000 */
[----:B------:R-:W-:Y:S01]  /*1c5f0*/  @!P0 ST.E.64 desc[UR38][R26.64], R104 ;  /* 0x000000681a008985 */ /* 0x000fe2000c101b26 */
[----:B------:R-:W-:Y:S01]  /*1c600*/  @!P1 LEA R8, P4, R15, R14, 0x2 ;  /* 0x0000000e0f089211 */ /* 0x000fe200078810ff */
[----:B------:R-:W-:Y:S01]  /*1c610*/  VIADD R33, R22, 0x38 ;  /* 0x0000003816217836 */ /* 0x000fe20000000000 */
[----:B------:R-:W-:Y:S01]  /*1c620*/  ISETP.GE.AND P0, PT, R31, UR4, PT ;  /* 0x000000041f007c0c */ /* 0x000fe2000bf06270 */
[----:B------:R2:W-:Y:S01]  /*1c630*/  @!P2 ST.E.64 desc[UR38][R4.64], R108 ;  /* 0x0000006c0400a985 */ /* 0x0005e2000c101b26 */
[----:B------:R-:W-:-:S02]  /*1c640*/  SHF.R.S32.HI R30, RZ, 0x1f, R30 ;  /* 0x0000001fff1e7819 */ /* 0x000fc4000001141e */
[----:B------:R-:W-:Y:S02]  /*1c650*/  ISETP.GE.AND P2, PT, R11, UR4, PT ;  /* 0x000000040b007c0c */ /* 0x000fe4000bf46270 */
[----:B------:R-:W-:Y:S01]  /*1c660*/  @!P1 LEA.HI.X R9, R15, R3, R30, 0x2, P4 ;  /* 0x000000030f099211 */ /* 0x000fe200020f141e */
[----:B------:R-:W-:Y:S01]  /*1c670*/  VIADD R15, R22, 0x50 ;  /* 0x00000050160f7836 */ /* 0x000fe20000000000 */
[----:B-1----:R-:W-:Y:S01]  /*1c680*/  @!P3 LEA R24, P5, R32, R14, 0x2 ;  /* 0x0000000e2018b211 */ /* 0x002fe200078a10ff */
[----:B------:R-:W-:Y:S01]  /*1c690*/  VIADD R30, R22, 0x58 ;  /* 0x00000058161e7836 */ /* 0x000fe20000000000 */
[----:B------:R-:W-:Y:S01]  /*1c6a0*/  SHF.R.S32.HI R33, RZ, 0x1f, R33 ;  /* 0x0000001fff217819 */ /* 0x000fe20000011421 */
[----:B------:R1:W-:Y:S01]  /*1c6b0*/  @!P1 ST.E.64 desc[UR38][R8.64], R6 ;  /* 0x0000000608009985 */ /* 0x0003e2000c101b26 */
[----:B------:R-:W-:Y:S02]  /*1c6c0*/  ISETP.GE.AND P1, PT, R15, UR4, PT ;  /* 0x000000040f007c0c */ /* 0x000fe4000bf26270 */
[----:B------:R-:W-:-:S02]  /*1c6d0*/  SHF.R.S32.HI R10, RZ, 0x1f, R31 ;  /* 0x0000001fff0a7819 */ /* 0x000fc4000001141f */
[CC--:B------:R-:W-:Y:S02]  /*1c6e0*/  @!P0 LEA R12, P4, R31.reuse, R14.reuse, 0x2 ;  /* 0x0000000e1f0c8211 */ /* 0x0c0fe400078810ff */
[-C--:B------:R-:W-:Y:S02]  /*1c6f0*/  @!P3 LEA.HI.X R25, R32, R3.reuse, R33, 0x2, P5 ;  /* 0x000000032019b211 */ /* 0x080fe400028f1421 */
[----:B------:R-:W-:Y:S02]  /*1c700*/  ISETP.GE.AND P5, PT, R30, UR4, PT ;  /* 0x000000041e007c0c */ /* 0x000fe4000bfa6270 */
[----:B------:R-:W-:Y:S01]  /*1c710*/  @!P0 LEA.HI.X R13, R31, R3, R10, 0x2, P4 ;  /* 0x000000031f0d8211 */ /* 0x000fe200020f140a */
[----:B------:R3:W-:Y:S01]  /*1c720*/  @!P3 ST.E.64 desc[UR38][R24.64], R116 ;  /* 0x000000741800b985 */ /* 0x0007e2000c101b26 */
[----:B--2---:R-:W-:Y:S02]  /*1c730*/  SHF.R.S32.HI R4, RZ, 0x1f, R11 ;  /* 0x0000001fff047819 */ /* 0x004fe4000001140b */
[----:B------:R-:W-:Y:S01]  /*1c740*/  @!P2 LEA R10, P4, R11, R14, 0x2 ;  /* 0x0000000e0b0aa211 */ /* 0x000fe200078810ff */
[----:B------:R3:W-:Y:S01]  /*1c750*/  @!P0 ST.E.64 desc[UR38][R12.64], R120 ;  /* 0x000000780c008985 */ /* 0x0007e2000c101b26 */
[----:B-1----:R-:W-:-:S02]  /*1c760*/  SHF.R.S32.HI R6, RZ, 0x1f, R15 ;  /* 0x0000001fff067819 */ /* 0x002fc4000001140f */
[----:B------:R-:W-:Y:S02]  /*1c770*/  @!P2 LEA.HI.X R11, R11, R3, R4, 0x2, P4 ;  /* 0x000000030b0ba211 */ /* 0x000fe400020f1404 */
[----:B------:R-:W-:-:S03]  /*1c780*/  @!P1 LEA R4, P4, R15, R14, 0x2 ;  /* 0x0000000e0f049211 */ /* 0x000fc600078810ff */
[----:B------:R3:W-:Y:S01]  /*1c790*/  @!P2 ST.E.64 desc[UR38][R10.64], R124 ;  /* 0x0000007c0a00a985 */ /* 0x0007e2000c101b26 */
[-C--:B------:R-:W-:Y:S02]  /*1c7a0*/  @!P1 LEA.HI.X R5, R15, R3.reuse, R6, 0x2, P4 ;  /* 0x000000030f059211 */ /* 0x080fe400020f1406 */
[----:B------:R-:W-:Y:S02]  /*1c7b0*/  SHF.R.S32.HI R6, RZ, 0x1f, R30 ;  /* 0x0000001fff067819 */ /* 0x000fe4000001141e */
[C---:B------:R-:W-:Y:S01]  /*1c7c0*/  @!P5 LEA R14, P4, R30.reuse, R14, 0x2 ;  /* 0x0000000e1e0ed211 */ /* 0x040fe200078810ff */
[----:B------:R3:W-:Y:S03]  /*1c7d0*/  @!P1 ST.E.64 desc[UR38][R4.64], R128 ;  /* 0x0000008004009985 */ /* 0x0007e6000c101b26 */
[----:B------:R-:W-:-:S05]  /*1c7e0*/  @!P5 LEA.HI.X R15, R30, R3, R6, 0x2, P4 ;  /* 0x000000031e0fd211 */ /* 0x000fca00020f1406 */
[----:B------:R3:W-:Y:S04]  /*1c7f0*/  @!P5 ST.E.64 desc[UR38][R14.64], R132 ;  /* 0x000000840e00d985 */ /* 0x0007e8000c101b26 */
.L_x_1586:
[----:B------:R-:W-:Y:S05]  /*1c800*/  BSYNC B1 ;  /* 0x0000000000017941 */ /* 0x000fea0003800000 */
.L_x_1585:
[----:B------:R-:W-:-:S03]  /*1c810*/  UMOV UR4, 0xffffffff ;  /* 0xffffffff00047882 */ /* 0x000fc60000000000 */
[----:B------:R-:W-:Y:S05]  /*1c820*/  BRA.DIV UR4, `(.L_x_1587) ;  /* 0x000000aa04e47947 */ /* 0x000fea000b800000 */
[----:B-1----:R1:W4:Y:S04]  /*1c830*/  SHFL.IDX PT, R3, R29, 0x1, 0x1c1f ;  /* 0x003c1f001d037f89 */ /* 0x00232800000e0000 */
[----:B--23--:R1:W2:Y:S02]  /*1c840*/  SHFL.IDX PT, R14, R0, 0x1, 0x1c1f ;  /* 0x003c1f00000e7f89 */ /* 0x00c2a400000e0000 */
.L_x_1814:
[----:B------:R-:W-:-:S13]  /*1c850*/  ISETP.GE.AND P0, PT, R28, R47, PT ;  /* 0x0000002f1c00720c */ /* 0x000fda0003f06270 */
[----:B------:R-:W-:Y:S05]  /*1c860*/  @P0 BRA `(.L_x_1583) ;  /* 0x0000001000200947 */ /* 0x000fea0003800000 */
[C---:B------:R-:W-:Y:S01]  /*1c870*/  VIADD R11, R22.reuse, 0x8 ;  /* 0x00000008160b7836 */ /* 0x040fe20000000000 */
[----:B------:R-:W-:Y:S01]  /*1c880*/  ULDC UR4, c[0x0][0xac8] ;  /* 0x0002b20000047ab9 */ /* 0x000fe20000000800 */
[C---:B------:R-:W-:Y:S01]  /*1c890*/  VIADD R10, R22.reuse, 0x10 ;  /* 0x00000010160a7836 */ /* 0x040fe20000000000 */
[C---:B------:R-:W-:Y:S01]  /*1c8a0*/  ISETP.GE.AND P5, PT, R22.reuse, UR4, PT ;  /* 0x0000000416007c0c */ /* 0x040fe2000bfa6270 */
[C---:B------:R-:W-:Y:S01]  /*1c8b0*/  VIADD R13, R22.reuse, 0x8 ;  /* 0x00000008160d7836 */ /* 0x040fe20000000000 */
[----:B------:R-:W-:Y:S01]  /*1c8c0*/  ISETP.GE.AND P3, PT, R11, UR4, PT ;  /* 0x000000040b007c0c */ /* 0x000fe2000bf66270 */
[----:B------:R-:W-:Y:S01]  /*1c8d0*/  VIADD R12, R22, 0x18 ;  /* 0x00000018160c7836 */ /* 0x000fe20000000000 */
[----:B------:R-:W-:Y:S01]  /*1c8e0*/  ISETP.GE.AND P4, PT, R10, UR4, PT ;  /* 0x000000040a007c0c */ /* 0x000fe2000bf86270 */
[C---:B------:R-:W-:Y:S01]  /*1c8f0*/  VIADD R24, R22.reuse, 0x20 ;  /* 0x0000002016187836 */ /* 0x040fe20000000000 */
[----:B01----:R-:W-:Y:S01]  /*1c900*/  SHF.R.S32.HI R0, RZ, 0x1f, R22 ;  /* 0x0000001fff007819 */ /* 0x003fe20000011416 */
[C---:B------:R-:W-:Y:S01]  /*1c910*/  VIADD R29, R22.reuse, 0x30 ;  /* 0x00000030161d7836 */ /* 0x040fe20000000000 */
[----:B------:R-:W-:Y:S01]  /*1c920*/  SHF.R.S32.HI R13, RZ, 0x1f, R13 ;  /* 0x0000001fff0d7819 */ /* 0x000fe2000001140d */
[----:B------:R-:W-:Y:S01]  /*1c930*/  VIADD R26, R22, 0x38 ;  /* 0x00000038161a7836 */ /* 0x000fe20000000000 */
[----:B------:R-:W-:Y:S01]  /*1c940*/  ISETP.GE.AND P2, PT, R12, UR4, PT ;  /* 0x000000040c007c0c */ /* 0x000fe2000bf46270 */
[----:B------:R-:W-:-:S02]  /*1c950*/  VIADD R15, R22, 0x28 ;  /* 0x00000028160f7836 */ /* 0x000fc40000000000 */
[CC--:B--2---:R-:W-:Y:S01]  /*1c960*/  @!P5 LEA R4, P0, R22.reuse, R14.reuse, 0x2 ;  /* 0x0000000e1604d211 */ /* 0x0c4fe200078010ff */
[C---:B------:R-:W-:Y:S01]  /*1c970*/  VIADD R27, R22.reuse, 0x20 ;  /* 0x00000020161b7836 */ /* 0x040fe20000000000 */
[CC--:B------:R-:W-:Y:S01]  /*1c980*/  @!P3 LEA R6, P1, R11.reuse, R14.reuse, 0x2 ;  /* 0x0000000e0b06b211 */ /* 0x0c0fe200078210ff */
[C---:B------:R-:W-:Y:S01]  /*1c990*/  VIADD R25, R22.reuse, 0x40 ;  /* 0x0000004016197836 */ /* 0x040fe20000000000 */
[CC--:B----4-:R-:W-:Y:S01]  /*1c9a0*/  @!P5 LEA.HI.X R5, R22.reuse, R3.reuse, R0, 0x2, P0 ;  /* 0x000000031605d211 */ /* 0x0d0fe200000f1400 */
[C---:B------:R-:W-:Y:S01]  /*1c9b0*/  VIADD R0, R22.reuse, 0x28 ;  /* 0x0000002816007836 */ /* 0x040fe20000000000 */
[-C--:B------:R-:W-:Y:S01]  /*1c9c0*/  @!P3 LEA.HI.X R7, R11, R3.reuse, R13, 0x2, P1 ;  /* 0x000000030b07b211 */ /* 0x080fe200008f140d */
[----:B------:R-:W-:Y:S01]  /*1c9d0*/  VIADD R11, R22, 0x10 ;  /* 0x00000010160b7836 */ /* 0x000fe20000000000 */
[----:B------:R-:W-:Y:S01]  /*1c9e0*/  ISETP.GE.AND P0, PT, R24, UR4, PT ;  /* 0x0000000418007c0c */ /* 0x000fe2000bf06270 */
[----:B------:R0:W-:Y:S01]  /*1c9f0*/  @!P5 ST.E.64 desc[UR38][R4.64], R90 ;  /* 0x0000005a0400d985 */ /* 0x0001e2000c101b26 */
[----:B------:R-:W-:Y:S01]  /*1ca00*/  @!P4 LEA R8, P5, R10, R14, 0x2 ;  /* 0x0000000e0a08c211 */ /* 0x000fe200078a10ff */
[----:B------:R-:W-:Y:S01]  /*1ca10*/  VIADD R13, R22, 0x18 ;  /* 0x00000018160d7836 */ /* 0x000fe20000000000 */
[----:B------:R-:W-:Y:S01]  /*1ca20*/  SHF.R.S32.HI R11, RZ, 0x1f, R11 ;  /* 0x0000001fff0b7819 */ /* 0x000fe2000001140b */
[----:B------:R1:W-:Y:S01]  /*1ca30*/  @!P3 ST.E.64 desc[UR38][R6.64], R94 ;  /* 0x0000005e0600b985 */ /* 0x0003e2000c101b26 */
[----:B------:R-:W-:Y:S01]  /*1ca40*/  ISETP.GE.AND P1, PT, R0, UR4, PT ;  /* 0x0000000400007c0c */ /* 0x000fe2000bf26270 */
[----:B------:R-:W-:Y:S01]  /*1ca50*/  VIADD R30, R22, 0x30 ;  /* 0x00000030161e7836 */ /* 0x000fe20000000000 */
[----:B------:R-:W-:-:S02]  /*1ca60*/  @!P4 LEA.HI.X R9, R10, R3, R11, 0x2, P5 ;  /* 0x000000030a09c211 */ /* 0x000fc400028f140b */
[----:B------:R-:W-:Y:S02]  /*1ca70*/  SHF.R.S32.HI R13, RZ, 0x1f, R13 ;  /* 0x0000001fff0d7819 */ /* 0x000fe4000001140d */
[CC--:B------:R-:W-:Y:S01]  /*1ca80*/  @!P2 LEA R10, P5, R12.reuse, R14.reuse, 0x2 ;  /* 0x0000000e0c0aa211 */ /* 0x0c0fe200078a10ff */
[----:B------:R2:W-:Y:S01]  /*1ca90*/  @!P4 ST.E.64 desc[UR38][R8.64], R98 ;  /* 0x000000620800c985 */ /* 0x0005e2000c101b26 */
[----:B------:R-:W-:Y:S02]  /*1caa0*/  SHF.R.S32.HI R27, RZ, 0x1f, R27 ;  /* 0x0000001fff1b7819 */ /* 0x000fe4000001141b */
[----:B------:R-:W-:Y:S02]  /*1cab0*/  @!P2 LEA.HI.X R11, R12, R3, R13, 0x2, P5 ;  /* 0x000000030c0ba211 */ /* 0x000fe400028f140d */
[-C--:B------:R-:W-:Y:S02]  /*1cac0*/  @!P0 LEA R12, P4, R24, R14.reuse, 0x2 ;  /* 0x0000000e180c8211 */ /* 0x080fe400078810ff */
[----:B0-----:R-:W-:Y:S01]  /*1cad0*/  @!P1 LEA R4, P5, R0, R14, 0x2 ;  /* 0x0000000e00049211 */ /* 0x001fe200078a10ff */
[----:B------:R0:W-:Y:S01]  /*1cae0*/  @!P2 ST.E.64 desc[UR38][R10.64], R102 ;  /* 0x000000660a00a985 */ /* 0x0001e2000c101b26 */
[----:B------:R-:W-:-:S02]  /*1caf0*/  ISETP.GE.AND P2, PT, R29, UR4, PT ;  /* 0x000000041d007c0c */ /* 0x000fc4000bf46270 */
[----:B------:R-:W-:Y:S02]  /*1cb00*/  SHF.R.S32.HI R15, RZ, 0x1f, R15 ;  /* 0x0000001fff0f7819 */ /* 0x000fe4000001140f */
[----:B------:R-:W-:Y:S02]  /*1cb10*/  ISETP.GE.AND P3, PT, R26, UR4, PT ;  /* 0x000000041a007c0c */ /* 0x000fe4000bf66270 */
[-C--:B------:R-:W-:Y:S01]  /*1cb20*/  @!P0 LEA.HI.X R13, R24, R3.reuse, R27, 0x2, P4 ;  /* 0x00000003180d8211 */ /* 0x080fe200020f141b */
[----:B------:R-:W-:Y:S01]  /*1cb30*/  VIADD R27, R22, 0x38 ;  /* 0x00000038161b7836 */ /* 0x000fe20000000000 */
[----:B------:R-:W-:Y:S01]  /*1cb40*/  @!P1 LEA.HI.X R5, R0, R3, R15, 0x2, P5 ;  /* 0x0000000300059211 */ /* 0x000fe200028f140f */
[C---:B------:R-:W-:Y:S01]  /*1cb50*/  VIADD R15, R22.reuse, 0x48 ;  /* 0x00000048160f7836 */ /* 0x040fe20000000000 */
[----:B------:R-:W-:Y:S01]  /*1cb60*/  ISETP.GE.AND P4, PT, R25, UR4, PT ;  /* 0x0000000419007c0c */ /* 0x000fe2000bf86270 */
[----:B------:R3:W-:Y:S01]  /*1cb70*/  @!P0 ST.E.64 desc[UR38][R12.64], R20 ;  /* 0x000000140c008985 */ /* 0x0007e2000c101b26 */
[----:B------:R-:W-:Y:S01]  /*1cb80*/  VIADD R24, R22, 0x50 ;  /* 0x0000005016187836 */ /* 0x000fe20000000000 */
[----:B-1----:R-:W-:-:S02]  /*1cb90*/  @!P2 LEA R6, P5, R29, R14, 0x2 ;  /* 0x0000000e1d06a211 */ /* 0x002fc400078a10ff */
[----:B------:R-:W-:Y:S01]  /*1cba0*/  ISETP.GE.AND P0, PT, R15, UR4, PT ;  /* 0x000000040f007c0c */ /* 0x000fe2000bf06270 */
[----:B------:R1:W-:Y:S01]  /*1cbb0*/  @!P1 ST.E.64 desc[UR38][R4.64], R110 ;  /* 0x0000006e04009985 */ /* 0x0003e2000c101b26 */
[----:B------:R-:W-:Y:S02]  /*1cbc0*/  SHF.R.S32.HI R30, RZ, 0x1f, R30 ;  /* 0x0000001fff1e7819 */ /* 0x000fe4000001141e */
[----:B--2---:R-:W-:Y:S02]  /*1cbd0*/  @!P3 LEA R8, P1, R26, R14, 0x2 ;  /* 0x0000000e1a08b211 */ /* 0x004fe400078210ff */
[----:B------:R-:W-:Y:S02]  /*1cbe0*/  SHF.R.S32.HI R27, RZ, 0x1f, R27 ;  /* 0x0000001fff1b7819 */ /* 0x000fe4000001141b */
[----:B------:R-:W-:Y:S02]  /*1cbf0*/  @!P2 LEA.HI.X R7, R29, R3, R30, 0x2, P5 ;  /* 0x000000031d07a211 */ /* 0x000fe400028f141e */
[----:B------:R-:W-:-:S02]  /*1cc00*/  ISETP.GE.AND P5, PT, R24, UR4, PT ;  /* 0x0000000418007c0c */ /* 0x000fc4000bfa6270 */
[-C--:B------:R-:W-:Y:S01]  /*1cc10*/  @!P3 LEA.HI.X R9, R26, R3.reuse, R27, 0x2, P1 ;  /* 0x000000031a09b211 */ /* 0x080fe200008f141b */
[----:B------:R2:W-:Y:S01]  /*1cc20*/  @!P2 ST.E.64 desc[UR38][R6.64], R114 ;  /* 0x000000720600a985 */ /* 0x0005e2000c101b26 */
[----:B------:R-:W-:Y:S02]  /*1cc30*/  SHF.R.S32.HI R0, RZ, 0x1f, R25 ;  /* 0x0000001fff007819 */ /* 0x000fe40000011419 */
[CC--:B0-----:R-:W-:Y:S01]  /*1cc40*/  @!P4 LEA R10, P1, R25.reuse, R14.reuse, 0x2 ;  /* 0x0000000e190ac211 */ /* 0x0c1fe200078210ff */
[----:B------:R2:W-:Y:S01]  /*1cc50*/  @!P3 ST.E.64 desc[UR38][R8.64], R118 ;  /* 0x000000760800b985 */ /* 0x0005e2000c101b26 */
[----:B---3--:R-:W-:Y:S02]  /*1cc60*/  SHF.R.S32.HI R12, RZ, 0x1f, R15 ;  /* 0x0000001fff0c7819 */ /* 0x008fe4000001140f */
[----:B------:R-:W-:Y:S02]  /*1cc70*/  @!P4 LEA.HI.X R11, R25, R3, R0, 0x2, P1 ;  /* 0x00000003190bc211 */ /* 0x000fe400008f1400 */
[----:B-1----:R-:W-:-:S02]  /*1cc80*/  @!P0 LEA R4, P1, R15, R14, 0x2 ;  /* 0x0000000e0f048211 */ /* 0x002fc400078210ff */
[----:B------:R-:W-:Y:S01]  /*1cc90*/  SHF.R.S32.HI R0, RZ, 0x1f, R24 ;  /* 0x0000001fff007819 */ /* 0x000fe20000011418 */
[----:B------:R2:W-:Y:S01]  /*1cca0*/  @!P4 ST.E.64 desc[UR38][R10.64], R122 ;  /* 0x0000007a0a00c985 */ /* 0x0005e2000c101b26 */
[----:B------:R-:W-:Y:S02]  /*1ccb0*/  @!P0 LEA.HI.X R5, R15, R3, R12, 0x2, P1 ;  /* 0x000000030f058211 */ /* 0x000fe400008f140c */
[----:B------:R-:W-:-:S03]  /*1ccc0*/  @!P5 LEA R12, P1, R24, R14, 0x2 ;  /* 0x0000000e180cd211 */ /* 0x000fc600078210ff */
[----:B------:R2:W-:Y:S01]  /*1ccd0*/  @!P0 ST.E.64 desc[UR38][R4.64], R126 ;  /* 0x0000007e04008985 */ /* 0x0005e2000c101b26 */
[----:B------:R-:W-:Y:S01]  /*1cce0*/  @!P5 LEA.HI.X R13, R24, R3, R0, 0x2, P1 ;  /* 0x00000003180dd211 */ /* 0x000fe200008f1400 */
[----:B------:R-:W-:-:S04]  /*1ccf0*/  VIADD R0, R22, 0x58 ;  /* 0x0000005816007836 */ /* 0x000fc80000000000 */
[----:B------:R2:W-:Y:S01]  /*1cd00*/  @!P5 ST.E.64 desc[UR38][R12.64], R130 ;  /* 0x000000820c00d985 */ /* 0x0005e2000c101b26 */
[----:B------:R-:W-:-:S13]  /*1cd10*/  ISETP.GE.AND P0, PT, R0, UR4, PT ;  /* 0x0000000400007c0c */ /* 0x000fda000bf06270 */
[----:B--2---:R-:W-:Y:S05]  /*1cd20*/  @P0 BRA `(.L_x_1583) ;  /* 0x0000000800f00947 */ /* 0x004fea0003800000 */
[----:B------:R-:W-:Y:S02]  /*1cd30*/  LEA R14, P0, R0, R14, 0x2 ;  /* 0x0000000e000e7211 */ /* 0x000fe400078010ff */
[----:B------:R-:W-:-:S04]  /*1cd40*/  SHF.R.S32.HI R4, RZ, 0x1f, R0 ;  /* 0x0000001fff047819 */ /* 0x000fc80000011400 */
[----:B------:R-:W-:-:S05]  /*1cd50*/  LEA.HI.X R15, R0, R3, R4, 0x2, P0 ;  /* 0x00000003000f7211 */ /* 0x000fca00000f1404 */
[----:B------:R0:W-:Y:S01]  /*1cd60*/  ST.E.64 desc[UR38][R14.64], R134 ;  /* 0x000000860e007985 */ /* 0x0001e2000c101b26 */
[----:B------:R-:W-:Y:S05]  /*1cd70*/  BRA `(.L_x_1583) ;  /* 0x0000000800dc7947 */ /* 0x000fea0003800000 */
.L_x_1576:
[----:B------:R-:W2:Y:S01]  /*1cd80*/  LDL R3, [R1+0x50] ;  /* 0x0000500001037983 */ /* 0x000ea20000100800 */
[----:B------:R-:W-:Y:S01]  /*1cd90*/  ULDC.64 UR4, c[0x0][0xc08] ;  /* 0x0003020000047ab9 */ /* 0x000fe20000000a00 */
[----:B------:R-:W3:Y:S02]  /*1cda0*/  LDC.64 R4, c[0x0][0xc00] ;  /* 0x00030000ff047b82 */ /* 0x000ee40000000a00 */
[----:B------:R-:W3:Y:S01]  /*1cdb0*/  LDL R0, [R1+0x54] ;  /* 0x0000540001007983 */ /* 0x000ee20000100800 */
[----:B------:R-:W-:-:S04]  /*1cdc0*/  ISETP.NE.U32.AND P0, PT, RZ, UR4, PT ;  /* 0x00000004ff007c0c */ /* 0x000fc8000bf05070 */
[----:B------:R-:W-:Y:S01]  /*1cdd0*/  ISETP.NE.AND.EX P1, PT, RZ, UR5, PT, P0 ;  /* 0x00000005ff007c0c */ /* 0x000fe2000bf25300 */
[----:B------:R-:W-:Y:S02]  /*1cde0*/  ULDC.64 UR4, c[0x0][0xc00] ;  /* 0x0003000000047ab9 */ /* 0x000fe40000000a00 */
[----:B------:R-:W-:-:S04]  /*1cdf0*/  ISETP.NE.U32.AND P0, PT, RZ, UR4, PT ;  /* 0x00000004ff007c0c */ /* 0x000fc8000bf05070 */
[----:B------:R-:W-:-:S06]  /*1ce00*/  ISETP.NE.AND.EX P0, PT, RZ, UR5, PT, P0 ;  /* 0x00000005ff007c0c */ /* 0x000fcc000bf05300 */
[----:B------:R-:W4:Y:S01]  /*1ce10*/  @P1 LDC.64 R6, c[0x0][0xc08] ;  /* 0x00030200ff061b82 */ /* 0x000f220000000a00 */
[----:B------:R-:W-:Y:S02]  /*1ce20*/  ULDC UR4, c[0x0][0xa88] ;  /* 0x0002a20000047ab9 */ /* 0x000fe40000000800 */
[----:B------:R-:W-:Y:S01]  /*1ce30*/  IMAD.U32 R10, RZ, RZ, UR4 ;  /* 0x00000004ff0a7e24 */ /* 0x000fe2000f8e00ff */
[----:B------:R-:W0:Y:S01]  /*1ce40*/  S2R R9, SR_TID.X ;  /* 0x0000000000097919 */ /* 0x000e220000002100 */
[----:B--2---:R-:W-:Y:S02]  /*1ce50*/  IMAD.MOV.U32 R8, RZ, RZ, R3 ;  /* 0x000000ffff087224 */ /* 0x004fe400078e0003 */
[----:B------:R-:W-:Y:S02]  /*1ce60*/  IMAD.MOV.U32 R3, RZ, RZ, RZ ;  /* 0x000000ffff037224 */ /* 0x000fe400078e00ff */
[----:B---3--:R-:W-:-:S04]  /*1ce70*/  IMAD.WIDE R4, R0, 0x4, R4 ;  /* 0x0000000400047825 */ /* 0x008fc800078e0204 */
[----:B----4-:R-:W-:Y:S01]  /*1ce80*/  @P1 IMAD.WIDE R6, R0, 0x4, R6 ;  /* 0x0000000400061825 */ /* 0x010fe200078e0206 */
[----:B------:R2:W5:Y:S04]  /*1ce90*/  @P0 LDG.E R3, desc[UR38][R4.64] ;  /* 0x0000002604030981 */ /* 0x000568000c1e1900 */
[----:B------:R2:W5:Y:S01]  /*1cea0*/  @P1 LDG.E R10, desc[UR38][R6.64] ;  /* 0x00000026060a1981 */ /* 0x000562000c1e1900 */
[----:B------:R-:W-:Y:S01]  /*1ceb0*/  ISETP.NE.AND P2, PT, R8, RZ, PT ;  /* 0x000000ff0800720c */ /* 0x000fe20003f45270 */
[----:B0-----:R-:W-:Y:S01]  /*1cec0*/  VIADD R30, R9, 0xffffff80 ;  /* 0xffffff80091e7836 */ /* 0x001fe20000000000 */
[----:B------:R-:W-:-:S04]  /*1ced0*/  SHF.R.S32.HI R28, RZ, 0x1f, R0 ;  /* 0x0000001fff1c7819 */ /* 0x000fc80000011400 */
        /* <DEDUP_REMOVED lines=9> */
.L_x_1588:
[----:B------:R-:W-:Y:S01]  /*1cf70*/  BSSY B1, `(.L_x_1589) ;  /* 0x0000038000017945 */ /* 0x000fe20003800000 */
[----:B------:R-:W-:Y:S02]  /*1cf80*/  SEL R29, R0, RZ, !P0 ;  /* 0x000000ff001d7207 */ /* 0x000fe40004000000 */
[----:B------:R-:W-:Y:S02]  /*1cf90*/  SEL R28, R28, RZ, !P0 ;  /* 0x000000ff1c1c7207 */ /* 0x000fe40004000000 */
[----:B-----5:R-:W-:Y:S01]  /*1cfa0*/  SHF.R.S32.HI R26, RZ, 0x1f, R3 ;  /* 0x0000001fff1a7819 */ /* 0x020fe20000011403 */
[----:B------:R-:W-:Y:S06]  /*1cfb0*/  @P3 BRA `(.L_x_1590) ;  /* 0x0000000000cc3947 */ /* 0x000fec0003800000 */
[----:B--2---:R-:W2:Y:S01]  /*1cfc0*/  LDL R4, [R1+0x18] ;  /* 0x0000180001047983 */ /* 0x004ea20000100800 */
[----:B------:R-:W0:Y:S02]  /*1cfd0*/  LDC R33, c[0x0][0xbe8] ;  /* 0x0002fa00ff217b82 */ /* 0x000e240000000800 */
[----:B0-----:R-:W-:Y:S01]  /*1cfe0*/  IMAD R0, R10, R33, RZ ;  /* 0x000000210a007224 */ /* 0x001fe200078e02ff */
[----:B--2---:R-:W-:-:S04]  /*1cff0*/  IADD3 R31, R4, -0x80, R9 ;  /* 0xffffff80041f7810 */ /* 0x004fc80007ffe009 */
        /* <DEDUP_REMOVED lines=13> */
[----:B------:R-:W1:Y:S08]  /*1d0d0*/  LDC.64 R6, c[0x0][R24+0x210] ;  /* 0x0000840018067b82 */ /* 0x000e700000000a00 */
[----:B------:R-:W5:Y:S08]  /*1d0e0*/  @P1 LDC R0, c[0x0][0xbec] ;  /* 0x0002fb00ff001b82 */ /* 0x000f700000000800 */
[----:B------:R-:W1:Y:S01]  /*1d0f0*/  @P1 LDC R35, c[0x0][0xbf0] ;  /* 0x0002fc00ff231b82 */ /* 0x000e620000000800 */
[----:B----4-:R-:W-:-:S07]  /*1d100*/  IMAD R11, R15, R29, RZ ;  /* 0x0000001d0f0b7224 */ /* 0x010fce00078e02ff */
[----:B0-----:R-:W0:Y:S01]  /*1d110*/  @!P0 LDC R4, c[0x0][0xb50] ;  /* 0x0002d400ff048b82 */ /* 0x001e220000000800 */
[----:B------:R-:W-:Y:S02]  /*1d120*/  IMAD R15, R14, R28, R11 ;  /* 0x0000001c0e0f7224 */ /* 0x000fe400078e020b */
[----:B-----5:R-:W-:-:S05]  /*1d130*/  @P1 IMAD.HI.U32 R0, R31, R0, RZ ;  /* 0x000000001f001227 */ /* 0x020fca00078e00ff */
[----:B------:R-:W4:Y:S01]  /*1d140*/  @!P0 LDC R5, c[0x0][0xb54] ;  /* 0x0002d500ff058b82 */ /* 0x000f220000000800 */
[----:B-1----:R-:W-:-:S05]  /*1d150*/  @P1 SHF.R.U32.HI R25, RZ, R35, R0 ;  /* 0x00000023ff191219 */ /* 0x002fca0000011600 */
[----:B------:R-:W-:Y:S02]  /*1d160*/  IMAD.MOV R0, RZ, RZ, -R25 ;  /* 0x000000ffff007224 */ /* 0x000fe400078e0a19 */
[-C--:B--2---:R-:W-:Y:S02]  /*1d170*/  IMAD R27, R13, R20.reuse, RZ ;  /* 0x000000140d1b7224 */ /* 0x084fe400078e02ff */
[----:B------:R-:W-:Y:S01]  /*1d180*/  IMAD.WIDE.U32 R12, R12, R20, RZ ;  /* 0x000000140c0c7225 */ /* 0x000fe200078e00ff */
[----:B---3--:R-:W-:-:S03]  /*1d190*/  SEL R11, R32, RZ, P0 ;  /* 0x000000ff200b7207 */ /* 0x008fc60000000000 */
[----:B------:R-:W-:-:S04]  /*1d1a0*/  IMAD.WIDE.U32 R20, R14, R29, RZ ;  /* 0x0000001d0e147225 */ /* 0x000fc800078e00ff */
[----:B------:R-:W-:Y:S01]  /*1d1b0*/  IMAD.IADD R27, R13, 0x1, R27 ;  /* 0x000000010d1b7824 */ /* 0x000fe200078e021b */
[----:B------:R-:W-:Y:S01]  /*1d1c0*/  IADD3 R12, P1, P3, R20, R12, R3 ;  /* 0x0000000c140c7210 */ /* 0x000fe20007b3e003 */
[----:B------:R-:W-:Y:S02]  /*1d1d0*/  IMAD.IADD R15, R21, 0x1, R15 ;  /* 0x00000001150f7824 */ /* 0x000fe400078e020f */
[-C--:B------:R-:W-:Y:S02]  /*1d1e0*/  IMAD R13, R9, R11.reuse, RZ ;  /* 0x0000000b090d7224 */ /* 0x080fe400078e02ff */
[----:B------:R-:W-:-:S04]  /*1d1f0*/  IMAD.WIDE.U32 R8, R8, R11, RZ ;  /* 0x0000000b08087225 */ /* 0x000fc800078e00ff */
[----:B------:R-:W-:Y:S01]  /*1d200*/  IMAD R11, R33, R0, R31 ;  /* 0x00000000210b7224 */ /* 0x000fe200078e021f */
[----:B------:R-:W-:Y:S01]  /*1d210*/  IADD3.X R0, R15, R27, R26, P1, P3 ;  /* 0x0000001b0f007210 */ /* 0x000fe20000fe641a */
[----:B------:R-:W-:Y:S01]  /*1d220*/  IMAD.IADD R13, R9, 0x1, R13 ;  /* 0x00000001090d7824 */ /* 0x000fe200078e020d */
[----:B------:R-:W-:Y:S02]  /*1d230*/  IADD3 R8, P0, P1, R25, R12, R8 ;  /* 0x0000000c19087210 */ /* 0x000fe4000791e008 */
[----:B------:R-:W-:-:S04]  /*1d240*/  SHF.R.S32.HI R25, RZ, 0x1f, R25 ;  /* 0x0000001fff197819 */ /* 0x000fc80000011419 */
[----:B------:R-:W-:Y:S01]  /*1d250*/  IADD3.X R9, R25, R0, R13, P0, P1 ;  /* 0x0000000019097210 */ /* 0x000fe200007e240d */
[----:B------:R-:W-:Y:S01]  /*1d260*/  IMAD R0, R7, R11, RZ ;  /* 0x0000000b07007224 */ /* 0x000fe200078e02ff */
[----:B------:R-:W-:-:S05]  /*1d270*/  SHF.R.S32.HI R13, RZ, 0x1f, R11 ;  /* 0x0000001fff0d7819 */ /* 0x000fca000001140b */
[C---:B------:R-:W-:Y:S02]  /*1d280*/  IMAD R13, R6.reuse, R13, R0 ;  /* 0x0000000d060d7224 */ /* 0x040fe400078e0200 */
[----:B------:R-:W-:-:S04]  /*1d290*/  IMAD.WIDE.U32 R6, R6, R11, R8 ;  /* 0x0000000b06067225 */ /* 0x000fc800078e0008 */
[----:B------:R-:W-:Y:S01]  /*1d2a0*/  IMAD.IADD R0, R7, 0x1, R13 ;  /* 0x0000000107007824 */ /* 0x000fe200078e020d */
[----:B0-----:R-:W-:Y:S01]  /*1d2b0*/  LEA R4, P0, R6, R4, 0x2 ;  /* 0x0000000406047211 */ /* 0x001fe200078010ff */
[----:B------:R-:W-:-:S03]  /*1d2c0*/  IMAD.MOV.U32 R7, RZ, RZ, -0x800000 ;  /* 0xff800000ff077424 */ /* 0x000fc600078e00ff */
[----:B----4-:R-:W-:-:S05]  /*1d2d0*/  LEA.HI.X R5, R6, R5, R0, 0x2, P0 ;  /* 0x0000000506057211 */ /* 0x010fca00000f1400 */
[----:B------:R0:W-:Y:S04]  /*1d2e0*/  STG.E desc[UR38][R4.64], R7 ;  /* 0x0000000704007986 */ /* 0x0001e8000c101926 */
.L_x_1590:
[----:B------:R-:W-:Y:S05]  /*1d2f0*/  BSYNC B1 ;  /* 0x0000000000017941 */ /* 0x000fea0003800000 */
.L_x_1589:
[----:B------:R-:W-:Y:S05]  /*1d300*/  @P2 BRA `(.L_x_1583) ;  /* 0x0000000400782947 */ /* 0x000fea0003800000 */
[----:B------:R-:W3:Y:S01]  /*1d310*/  LDL.LU R12, [R1+0x4c] ;  /* 0x00004c00010c7983 */ /* 0x000ee20000300800 */
[----:B------:R-:W4:Y:S01]  /*1d320*/  LDC R21, c[0x0][0xbe8] ;  /* 0x0002fa00ff157b82 */ /* 0x000f220000000800 */
[----:B0-2---:R-:W-:Y:S01]  /*1d330*/  SHF.R.S32.HI R5, RZ, 0x1f, R30 ;  /* 0x0000001fff057819 */ /* 0x005fe2000001141e */
[----:B------:R-:W-:Y:S01]  /*1d340*/  ULDC.64 UR4, c[0x0][0xaa0] ;  /* 0x0002a80000047ab9 */ /* 0x000fe20000000a00 */
[----:B------:R-:W2:Y:S01]  /*1d350*/  LDL R27, [R1+0x18] ;  /* 0x00001800011b7983 */ /* 0x000ea20000100800 */
        /* <DEDUP_REMOVED lines=13> */
[----:B----4-:R-:W-:-:S13]  /*1d430*/  ISETP.NE.AND P0, PT, R21, 0x1, PT ;  /* 0x000000011500780c */ /* 0x010fda0003f05270 */
[----:B------:R-:W0:Y:S08]  /*1d440*/  @P0 LDC R8, c[0x0][0xbec] ;  /* 0x0002fb00ff080b82 */ /* 0x000e300000000800 */
[----:B------:R-:W4:Y:S01]  /*1d450*/  @P0 LDC R11, c[0x0][0xbf0] ;  /* 0x0002fc00ff0b0b82 */ /* 0x000f220000000800 */
[----:B---3--:R-:W-:-:S04]  /*1d460*/  IMAD.WIDE.U32 R4, R12, UR4, R4 ;  /* 0x000000040c047c25 */ /* 0x008fc8000f8e0004 */
[----:B--2---:R-:W-:Y:S02]  /*1d470*/  IMAD.IADD R9, R27, 0x1, R0 ;  /* 0x000000011b097824 */ /* 0x004fe400078e0200 */
[----:B------:R-:W-:Y:S01]  /*1d480*/  IMAD R5, R12, UR5, R5 ;  /* 0x000000050c057c24 */ /* 0x000fe2000f8e0205 */
[----:B------:R-:W-:Y:S01]  /*1d490*/  ULDC.64 UR4, c[0x0][0xae0] ;  /* 0x0002b80000047ab9 */ /* 0x000fe20000000a00 */
[----:B0-----:R-:W-:-:S04]  /*1d4a0*/  @P0 IMAD.HI.U32 R0, R9, R8, RZ ;  /* 0x0000000809000227 */ /* 0x001fc800078e00ff */
[----:B------:R-:W-:Y:S01]  /*1d4b0*/  IMAD.MOV.U32 R3, RZ, RZ, R9 ;  /* 0x000000ffff037224 */ /* 0x000fe200078e0009 */
[----:B----4-:R-:W-:Y:S01]  /*1d4c0*/  @P0 SHF.R.U32.HI R3, RZ, R11, R0 ;  /* 0x0000000bff030219 */ /* 0x010fe20000011600 */
[----:B------:R-:W-:-:S03]  /*1d4d0*/  IMAD.WIDE.U32 R4, R29, UR6, R4 ;  /* 0x000000061d047c25 */ /* 0x000fc6000f8e0004 */
[--C-:B------:R-:W-:Y:S01]  /*1d4e0*/  SHF.R.S32.HI R0, RZ, 0x1f, R3.reuse ;  /* 0x0000001fff007819 */ /* 0x100fe20000011403 */
[----:B------:R-:W-:Y:S02]  /*1d4f0*/  IMAD.MOV R6, RZ, RZ, -R3 ;  /* 0x000000ffff067224 */ /* 0x000fe400078e0a03 */
[----:B------:R-:W-:Y:S02]  /*1d500*/  IMAD.IADD R5, R5, 0x1, R7 ;  /* 0x0000000105057824 */ /* 0x000fe400078e0207 */
[----:B------:R-:W-:Y:S02]  /*1d510*/  IMAD R0, R0, UR4, RZ ;  /* 0x0000000400007c24 */ /* 0x000fe4000f8e02ff */
[----:B------:R-:W-:Y:S02]  /*1d520*/  IMAD R7, R21, R6, R9 ;  /* 0x0000000615077224 */ /* 0x000fe400078e0209 */
[C---:B------:R-:W-:Y:S02]  /*1d530*/  IMAD R9, R3.reuse, UR5, R0 ;  /* 0x0000000503097c24 */ /* 0x040fe4000f8e0200 */
[----:B------:R-:W-:Y:S01]  /*1d540*/  IMAD.WIDE.U32 R4, R3, UR4, R4 ;  /* 0x0000000403047c25 */ /* 0x000fe2000f8e0004 */
[----:B------:R-:W-:Y:S01]  /*1d550*/  SHF.R.S32.HI R0, RZ, 0x1f, R7 ;  /* 0x0000001fff007819 */ /* 0x000fe20000011407 */
[----:B------:R-:W-:-:S02]  /*1d560*/  ULDC.64 UR4, c[0x0][0xad8] ;  /* 0x0002b60000047ab9 */ /* 0x000fc40000000a00 */
[----:B------:R-:W-:Y:S02]  /*1d570*/  IMAD.IADD R5, R5, 0x1, R9 ;  /* 0x0000000105057824 */ /* 0x000fe400078e0209 */
        /* <DEDUP_REMOVED lines=16> */
.L_x_1817:
[----:B------:R-:W-:Y:S01]  /*1d680*/  IMAD R21, R10, R21, RZ ;  /* 0x000000150a157224 */ /* 0x000fe200078e02ff */
[----:B------:R-:W-:Y:S01]  /*1d690*/  BSSY B1, `(.L_x_1592) ;  /* 0x0000011000017945 */ /* 0x000fe20003800000 */
[----:B------:R-:W-:-:S05]  /*1d6a0*/  IMAD.IADD R6, R25, 0x1, R27 ;  /* 0x0000000119067824 */ /* 0x000fca00078e021b */
[----:B------:R-:W-:-:S13]  /*1d6b0*/  ISETP.GE.AND P0, PT, R6, R21, PT ;  /* 0x000000150600720c */ /* 0x000fda0003f06270 */
[----:B------:R-:W-:Y:S05]  /*1d6c0*/  @P0 BRA `(.L_x_1593) ;  /* 0x0000000000340947 */ /* 0x000fea0003800000 */
[----:B------:R-:W-:Y:S02]  /*1d6d0*/  ULDC UR4, c[0x0][0xac8] ;  /* 0x0002b20000047ab9 */ /* 0x000fe40000000800 */
[----:B------:R-:W-:Y:S02]  /*1d6e0*/  ISETP.GE.AND P2, PT, R9, UR4, PT ;  /* 0x0000000409007c0c */ /* 0x000fe4000bf46270 */
[----:B------:R-:W-:Y:S02]  /*1d6f0*/  ISETP.GE.AND P3, PT, R7, UR4, PT ;  /* 0x0000000407007c0c */ /* 0x000fe4000bf66270 */
[----:B------:R-:W-:-:S09]  /*1d700*/  ISETP.GE.AND P4, PT, R20, UR4, PT ;  /* 0x0000000414007c0c */ /* 0x000fd2000bf86270 */
[----:B--2---:R-:W-:Y:S02]  /*1d710*/  @!P2 IMAD.MOV.U32 R15, RZ, RZ, R3 ;  /* 0x000000ffff0fa224 */ /* 0x004fe400078e0003 */
[-C--:B---3--:R-:W-:Y:S02]  /*1d720*/  @!P3 LEA R12, P0, R7, R14.reuse, 0x1 ;  /* 0x0000000e070cb211 */ /* 0x088fe400078008ff */
[C---:B------:R-:W-:Y:S01]  /*1d730*/  @!P4 LEA R26, P1, R20.reuse, R14, 0x1 ;  /* 0x0000000e141ac211 */ /* 0x040fe200078208ff */
[----:B------:R-:W-:Y:S01]  /*1d740*/  @!P2 IMAD.WIDE R10, R9, 0x2, R14 ;  /* 0x00000002090aa825 */ /* 0x000fe200078e020e */
[-C--:B------:R-:W-:Y:S02]  /*1d750*/  @!P3 LEA.HI.X R13, R7, R3.reuse, R8, 0x1, P0 ;  /* 0x00000003070db211 */ /* 0x080fe400000f0c08 */
[----:B------:R-:W-:Y:S02]  /*1d760*/  @!P4 LEA.HI.X R27, R20, R3, R24, 0x1, P1 ;  /* 0x00000003141bc211 */ /* 0x000fe400008f0c18 */
[----:B------:R4:W-:Y:S04]  /*1d770*/  @!P2 ST.E.128 desc[UR38][R10.64], RZ ;  /* 0x000000ff0a00a985 */ /* 0x0009e8000c101d26 */
[----:B------:R4:W-:Y:S04]  /*1d780*/  @!P3 ST.E.128 desc[UR38][R12.64], RZ ;  /* 0x000000ff0c00b985 */ /* 0x0009e8000c101d26 */
[----:B------:R4:W-:Y:S02]  /*1d790*/  @!P4 ST.E.128 desc[UR38][R26.64], RZ ;  /* 0x000000ff1a00c985 */ /* 0x0009e4000c101d26 */
.L_x_1593:
[----:B------:R-:W-:Y:S05]  /*1d7a0*/  BSYNC B1 ;  /* 0x0000000000017941 */ /* 0x000fea0003800000 */
.L_x_1592:
[----:B------:R-:W-:-:S03]  /*1d7b0*/  UMOV UR4, 0xffffffff ;  /* 0xffffffff00047882 */ /* 0x000fc60000000000 */
[----:B------:R-:W-:Y:S05]  /*1d7c0*/  BRA.DIV UR4, `(.L_x_1594) ;  /* 0x0000009e04787947 */ /* 0x000fea000b800000 */
[----:B--2---:R2:W0:Y:S04]  /*1d7d0*/  SHFL.IDX PT, R3, R4, 0x1, 0x1c1f ;  /* 0x003c1f0004037f89 */ /* 0x00442800000e0000 */
[----:B---3--:R2:W3:Y:S02]  /*1d7e0*/  SHFL.IDX PT, R14, R0, 0x1, 0x1c1f ;  /* 0x003c1f00000e7f89 */ /* 0x0084e400000e0000 */
.L_x_1821:
        /* <DEDUP_REMOVED lines=8> */
[-C--:B---3--:R-:W-:Y:S02]  /*1d870*/  @!P3 LEA R6, P0, R7, R14.reuse, 0x1 ;  /* 0x0000000e0706b211 */ /* 0x088fe400078008ff */
[C---:B----4-:R-:W-:Y:S01]  /*1d880*/  @!P4 LEA R10, P1, R20.reuse, R14, 0x1 ;  /* 0x0000000e140ac211 */ /* 0x050fe200078208ff */
[----:B------:R-:W-:Y:S01]  /*1d890*/  @!P2 IMAD.WIDE R4, R9, 0x2, R14 ;  /* 0x000000020904a825 */ /* 0x000fe200078e020e */
[-C--:B------:R-:W-:Y:S02]  /*1d8a0*/  @!P3 LEA.HI.X R7, R7, R3.reuse, R8, 0x1, P0 ;  /* 0x000000030707b211 */ /* 0x080fe400000f0c08 */
[----:B------:R-:W-:Y:S02]  /*1d8b0*/  @!P4 LEA.HI.X R11, R20, R3, R24, 0x1, P1 ;  /* 0x00000003140bc211 */ /* 0x000fe400008f0c18 */
[----:B------:R0:W-:Y:S04]  /*1d8c0*/  @!P2 ST.E.128 desc[UR38][R4.64], RZ ;  /* 0x000000ff0400a985 */ /* 0x0001e8000c101d26 */
[----:B------:R0:W-:Y:S04]  /*1d8d0*/  @!P3 ST.E.128 desc[UR38][R6.64], RZ ;  /* 0x000000ff0600b985 */ /* 0x0001e8000c101d26 */
[----:B------:R0:W-:Y:S02]  /*1d8e0*/  @!P4 ST.E.128 desc[UR38][R10.64], RZ ;  /* 0x000000ff0a00c985 */ /* 0x0001e4000c101d26 */
.L_x_1583:
[----:B------:R-:W-:Y:S05]  /*1d8f0*/  BSYNC B0 ;  /* 0x0000000000007941 */ /* 0x000fea0003800000 */
.L_x_1575:
[----:B------:R-:W-:Y:S02]  /*1d900*/  ULDC UR4, c[0x0][0xc3c] ;  /* 0x00030f0000047ab9 */ /* 0x000fe40000000800 */
[----:B-1----:R-:W-:-:S13]  /*1d910*/  ISETP.GE.AND P0, PT, R75, UR4, PT ;  /* 0x000000044b007c0c */ /* 0x002fda000bf06270 */
[----:B------:R-:W-:Y:S05]  /*1d920*/  @!P0 BRA `(.L_x_1595) ;  /* 0xfffffe3800908947 */ /* 0x000fea000383ffff */
[----:B------:R-:W-:Y:S05]  /*1d930*/  BRA `(.L_x_1379) ;  /* 0x0000008c00c87947 */ /* 0x000fea0003800000 */
.L_x_1377:
[----:B------:R-:W-:-:S08]  /*1d940*/  NOP ;  /* 0x0000000000007918 */ /* 0x000fd00000000000 */
[----:B------:R-:W0:-:S00]  /*1d950*/  USETMAXREG.DEALLOC.CTAPOOL 0x20 ;  /* 0x00000020000079c8 */ /* 0x000e0000080e0500 */
[----:B0-----:R-:W-:Y:S01]  /*1d960*/  LOP3.LUT R0, R0, 0x3, RZ, 0xc0, !PT ;  /* 0x0000000300007812 */ /* 0x001fe200078ec0ff */
[----:B------:R-:W-:Y:S01]  /*1d970*/  IMAD.MOV.U32 R25, RZ, RZ, RZ ;  /* 0x000000ffff197224 */ /* 0x000fe200078e00ff */
[----:B------:R-:W-:-:S04]  /*1d980*/  LOP3.LUT R23, R23, 0xfffffffd, RZ, 0xc0, !PT ;  /* 0xfffffffd17177812 */ /* 0x000fc800078ec0ff */
[----:B------:R-:W0:Y:S02]  /*1d990*/  SHFL.IDX PT, R0, R0, RZ, 0x1f ;  /* 0x00001fff00007589 */ /* 0x000e2400000e0000 */
[----:B0-----:R-:W-:-:S13]  /*1d9a0*/  ISETP.NE.AND P0, PT, R0, RZ, PT ;  /* 0x000000ff0000720c */ /* 0x001fda0003f05270 */
[----:B------:R-:W-:Y:S01]  /*1d9b0*/  @P0 LOP3.LUT R23, R23, 0x2, RZ, 0xfc, !PT ;  /* 0x0000000217170812 */ /* 0x000fe200078efcff */
[----:B------:R-:W-:Y:S06]  /*1d9c0*/  @!P0 BRA `(.L_x_1596) ;  /* 0x00000000001c8947 */ /* 0x000fec0003800000 */
[----:B------:R-:W0:Y:S08]  /*1d9d0*/  S2UR UR5, SR_CgaCtaId ;  /* 0x00000000000579c3 */ /* 0x000e300000008800 */
[----:B------:R-:W-:Y:S06]  /*1d9e0*/  BAR.SYNC.DEFER_BLOCKING 0x5, 0x200 ;  /* 0x0148000000007b1d */ /* 0x000fec0000010000 */
[----:B------:R-:W-:-:S02]  /*1d9f0*/  UMOV UR4, 0x400 ;  /* 0x0000040000047882 */ /* 0x000fc40000000000 */
[----:B0-----:R-:W-:-:S09]  /*1da00*/  ULEA UR4, UR5, UR4, 0x18 ;  /* 0x0000000405047291 */ /* 0x001fd2000f8ec03f */
[----:B------:R-:W0:Y:S01]  /*1da10*/  LDS.128 R24, [UR4+0x2d8d0] ;  /* 0x02d8d004ff187984 */ /* 0x000e220008000c00 */
[----:B------:R-:W-:Y:S06]  /*1da20*/  BAR.ARV 0x4, 0x200 ;  /* 0x0108000000007b1d */ /* 0x000fec0000002000 */
[----:B------:R-:W-:Y:S05]  /*1da30*/  BRA `(.L_x_1597) ;  /* 0x0000000c00987947 */ /* 0x000fea0003800000 */
.L_x_1596:
[----:B------:R-:W0:Y:S01]  /*1da40*/  S2R R0, SR_TID.X ;  /* 0x0000000000007919 */ /* 0x000e220000002100 */
[----:B------:R-:W-:Y:S01]  /*1da50*/  ULDC UR4, c[0x0][0xc3c] ;  /* 0x00030f0000047ab9 */ /* 0x000fe20000000800 */
[----:B------:R-:W-:Y:S01]  /*1da60*/  IMAD.MOV.U32 R6, RZ, RZ, RZ ;  /* 0x000000ffff067224 */ /* 0x000fe200078e00ff */
[----:B------:R-:W1:Y:S01]  /*1da70*/  S2UR UR6, SR_CTAID.X ;  /* 0x00000000000679c3 */ /* 0x000e620000002500 */
[----:B------:R-:W-:Y:S01]  /*1da80*/  ULDC UR5, c[0x0][0xc38] ;  /* 0x00030e0000057ab9 */ /* 0x000fe20000000800 */
[----:B0-----:R-:W-:-:S04]  /*1da90*/  LOP3.LUT R0, R0, 0x1f, RZ, 0xc0, !PT ;  /* 0x0000001f00007812 */ /* 0x001fc800078ec0ff */
[----:B------:R-:W-:-:S04]  /*1daa0*/  ISETP.NE.AND P0, PT, R0, 0x1f, PT ;  /* 0x0000001f0000780c */ /* 0x000fc80003f05270 */
[----:B------:R-:W-:-:S13]  /*1dab0*/  ISETP.GE.OR P1, PT, R0, UR4, !P0 ;  /* 0x0000000400007c0c */ /* 0x000fda000c726670 */
[----:B------:R-:W0:Y:S08]  /*1dac0*/  @!P1 LDC.64 R4, c[0x0][0xc80] ;  /* 0x00032000ff049b82 */ /* 0x000e300000000a00 */
[----:B------:R-:W2:Y:S01]  /*1dad0*/  @!P1 LDC.64 R2, c[0x0][0xc78] ;  /* 0x00031e00ff029b82 */ /* 0x000ea20000000a00 */
[----:B0-----:R-:W-:-:S05]  /*1dae0*/  @!P1 IMAD.WIDE.U32 R4, R0, 0x4, R4 ;  /* 0x0000000400049825 */ /* 0x001fca00078e0004 */
[----:B------:R-:W3:Y:S01]  /*1daf0*/  @!P1 LDG.E R25, desc[UR38][R4.64] ;  /* 0x0000002604199981 */ /* 0x000ee2000c1e1900 */
[----:B--2---:R-:W-:-:S05]  /*1db00*/  @!P1 IMAD.WIDE.U32 R2, R0, 0x4, R2 ;  /* 0x0000000400029825 */ /* 0x004fca00078e0002 */
        /* <DEDUP_REMOVED lines=25> */
[----:B-1----:R-:W-:Y:S01]  /*1dca0*/  ISETP.GT.AND P6, PT, R7, UR6, PT ;  /* 0x0000000607007c0c */ /* 0x002fe2000bfc4270 */
[----:B------:R-:W-:-:S12]  /*1dcb0*/  IMAD.MOV.U32 R4, RZ, RZ, R7 ;  /* 0x000000ffff047224 */ /* 0x000fd800078e0007 */
[----:B------:R-:W-:Y:S05]  /*1dcc0*/  @P6 BRA `(.L_x_1598) ;  /* 0x0000000000a06947 */ /* 0x000fea0003800000 */
[----:B------:R-:W-:Y:S01]  /*1dcd0*/  IMAD.MOV.U32 R7, RZ, RZ, R4 ;  /* 0x000000ffff077224 */ /* 0x000fe200078e0004 */
[----:B------:R-:W-:Y:S01]  /*1dce0*/  UMOV UR4, URZ ;  /* 0x0000003f00047c82 */ /* 0x000fe20008000000 */
[----:B------:R-:W-:-:S05]  /*1dcf0*/  ULDC UR5, c[0x0][0xc38] ;  /* 0x00030e0000057ab9 */ /* 0x000fca0000000800 */
.L_x_1600:
        /* <DEDUP_REMOVED lines=37> */
.L_x_1598:
        /* <DEDUP_REMOVED lines=13> */
.L_x_1601:
        /* <DEDUP_REMOVED lines=62> */
.L_x_1602:
        /* <DEDUP_REMOVED lines=62> */
.L_x_1603:
[----:B------:R-:W-:-:S05]  /*1e7e0*/  LOP3.LUT R2, RZ, R2, RZ, 0x33, !PT ;  /* 0x00000002ff027212 */ /* 0x000fca00078e33ff */
[----:B------:R-:W-:Y:S01]  /*1e7f0*/  IMAD.IADD R25, R25, 0x1, R2 ;  /* 0x0000000119197824 */ /* 0x000fe200078e0202 */
[----:B------:R-:W-:Y:S06]  /*1e800*/  BRA `(.L_x_1604) ;  /* 0x00000000000c7947 */ /* 0x000fec0003800000 */
.L_x_1599:
[----:B------:R-:W-:Y:S02]  /*1e810*/  IMAD.MOV.U32 R25, RZ, RZ, RZ ;  /* 0x000000ffff197224 */ /* 0x000fe400078e00ff */
[----:B------:R-:W-:Y:S02]  /*1e820*/  IMAD.U32 R24, RZ, RZ, UR6 ;  /* 0x00000006ff187e24 */ /* 0x000fe4000f8e00ff */
[----:B------:R-:W-:-:S07]  /*1e830*/  IMAD.MOV.U32 R26, RZ, RZ, RZ ;  /* 0x000000ffff1a7224 */ /* 0x000fce00078e00ff */
.L_x_1604:
[----:B------:R-:W-:-:S13]  /*1e840*/  ISETP.NE.AND P0, PT, R0, RZ, PT ;  /* 0x000000ff0000720c */ /* 0x000fda0003f05270 */
[----:B------:R-:W0:Y:S01]  /*1e850*/  @!P0 S2R R3, SR_CgaCtaId ;  /* 0x0000000000038919 */ /* 0x000e220000008800 */
[----:B------:R-:W-:-:S04]  /*1e860*/  @!P0 MOV R0, 0x400 ;  /* 0x0000040000008802 */ /* 0x000fc80000000f00 */
[----:B0-----:R-:W-:-:S05]  /*1e870*/  @!P0 LEA R0, R3, R0, 0x18 ;  /* 0x0000000003008211 */ /* 0x001fca00078ec0ff */
[----:B------:R1:W-:Y:S01]  /*1e880*/  @!P0 STS.128 [R0+0x2d8d0], R24 ;  /* 0x02d8d01800008388 */ /* 0x0003e20000000c00 */
[----:B------:R-:W-:Y:S06]  /*1e890*/  BAR.ARV 0x5, 0x200 ;  /* 0x0148000000007b1d */ /* 0x000fec0000002000 */
.L_x_1597:
[----:B------:R2:W-:Y:S01]  /*1e8a0*/  STL [R1+0x2c], RZ ;  /* 0x00002cff01007387 */ /* 0x0005e20000100800 */
[----:B------:R-:W-:Y:S01]  /*1e8b0*/  ULDC UR4, c[0x0][0xc3c] ;  /* 0x00030f0000047ab9 */ /* 0x000fe20000000800 */
[----:B------:R-:W-:Y:S01]  /*1e8c0*/  IMAD.MOV.U32 R28, RZ, RZ, 0x1 ;  /* 0x00000001ff1c7424 */ /* 0x000fe200078e00ff */
[----:B0-----:R-:W-:Y:S01]  /*1e8d0*/  ISETP.GE.AND P0, PT, R27, UR4, PT ;  /* 0x000000041b007c0c */ /* 0x001fe2000bf06270 */
[----:B------:R-:W-:-:S12]  /*1e8e0*/  IMAD.MOV.U32 R18, RZ, RZ, RZ ;  /* 0x000000ffff127224 */ /* 0x000fd800078e00ff */
[----:B--2---:R-:W-:Y:S05]  /*1e8f0*/  @P0 BRA `(.L_x_1605) ;  /* 0x0000007800fc0947 */ /* 0x004fea0003800000 */
[----:B------:R-:W0:Y:S01]  /*1e900*/  S2R R6, SR_TID.X ;  /* 0x0000000000067919 */ /* 0x000e220000002100 */
[----:B------:R-:W2:Y:S01]  /*1e910*/  S2UR UR5, SR_CgaCtaId ;  /* 0x00000000000579c3 */ /* 0x000ea20000008800 */
[----:B------:R-:W-:Y:S01]  /*1e920*/  UMOV UR4, 0x400 ;  /* 0x0000040000047882 */ /* 0x000fe20000000000 */
[----:B------:R-:W-:Y:S01]  /*1e930*/  BSSY B8, `(.L_x_1605) ;  /* 0x00007bb000087945 */ /* 0x000fe20003800000 */
[----:B------:R3:W-:Y:S01]  /*1e940*/  STL [R1+0x2c], RZ ;  /* 0x00002cff01007387 */ /* 0x0007e20000100800 */
[----:B------:R-:W-:Y:S01]  /*1e950*/  IMAD.MOV.U32 R29, RZ, RZ, RZ ;  /* 0x000000ffff1d7224 */ /* 0x000fe200078e00ff */
[----:B------:R-:W-:Y:S01]  /*1e960*/  ULDC.64 UR40, c[0x0][0x198] ;  /* 0x0000660000287ab9 */ /* 0x000fe20000000a00 */
[----:B------:R-:W-:Y:S01]  /*1e970*/  IMAD.MOV.U32 R18, RZ, RZ, RZ ;  /* 0x000000ffff127224 */ /* 0x000fe200078e00ff */
[----:B------:R-:W-:Y:S01]  /*1e980*/  ULDC UR37, c[0x0][0xc] ;  /* 0x0000030000257ab9 */ /* 0x000fe20000000800 */
[----:B------:R-:W-:Y:S01]  /*1e990*/  IMAD.MOV.U32 R28, RZ, RZ, 0x1 ;  /* 0x00000001ff1c7424 */ /* 0x000fe200078e00ff */
[----:B--2---:R-:W-:-:S06]  /*1e9a0*/  ULEA UR4, UR5, UR4, 0x18 ;  /* 0x0000000405047291 */ /* 0x004fcc000f8ec03f */
[----:B------:R-:W-:Y:S01]  /*1e9b0*/  IMAD.U32 R17, RZ, RZ, UR4 ;  /* 0x00000004ff117e24 */ /* 0x000fe2000f8e00ff */
[C---:B0-----:R-:W-:Y:S01]  /*1e9c0*/  LOP3.LUT R5, R6.reuse, 0x7f, RZ, 0xc0, !PT ;  /* 0x0000007f06057812 */ /* 0x041fe200078ec0ff */
[----:B-1----:R-:W-:-:S04]  /*1e9d0*/  IMAD.SHL.U32 R0, R6, 0x8, RZ ;  /* 0x0000000806007824 */ /* 0x002fc800078e00ff */
        /* <DEDUP_REMOVED lines=8> */
[----:B------:R-:W-:Y:S01]  /*1ea60*/  SHF.R.U32.HI R3, RZ, 0x2, R5 ;  /* 0x00000002ff037819 */ /* 0x000fe20000011605 */
[----:B------:R-:W-:-:S03]  /*1ea70*/  IMAD.MOV.U32 R5, RZ, RZ, 0x1 ;  /* 0x00000001ff057424 */ /* 0x000fc600078e00ff */
[----:B------:R-:W-:Y:S01]  /*1ea80*/  LOP3.LUT R2, R3, 0x60, R2, 0xf8, !PT ;  /* 0x0000006003027812 */ /* 0x000fe200078ef802 */
[----:B------:R-:W-:Y:S01]  /*1ea90*/  IMAD R3, R4, 0x2, R17 ;  /* 0x0000000204037824 */ /* 0x000fe200078e0211 */
[----:B------:R3:W-:Y:S01]  /*1eaa0*/  STL [R1], R5 ;  /* 0x0000000501007387 */ /* 0x0007e20000100800 */
[C---:B------:R-:W-:Y:S02]  /*1eab0*/  LOP3.LUT R2, R0.reuse, 0x20, RZ, 0xfc, !PT ;  /* 0x0000002000027812 */ /* 0x040fe400078efcff */
[----:B------:R-:W-:Y:S01]  /*1eac0*/  LOP3.LUT R0, R0, 0x40, RZ, 0xfc, !PT ;  /* 0x0000004000007812 */ /* 0x000fe200078efcff */
[----:B------:R3:W-:Y:S06]  /*1ead0*/  STL [R1+0xc], R3 ;  /* 0x00000c0301007387 */ /* 0x0007ec0000100800 */
.L_x_1769:
[----:B------:R-:W-:Y:S05]  /*1eae0*/  YIELD ;  /* 0x0000000000007946 */ /* 0x000fea0003800000 */
[----:B------:R-:W-:Y:S01]  /*1eaf0*/  ULDC.64 UR4, c[0x0][0xa28] ;  /* 0x00028a0000047ab9 */ /* 0x000fe20000000a00 */
[----:B------:R-:W-:Y:S02]  /*1eb00*/  CS2R R6, SRZ ;  /* 0x0000000000067805 */ /* 0x000fe4000001ff00 */
[----:B------:R-:W-:Y:S01]  /*1eb10*/  ISETP.NE.U32.AND P0, PT, RZ, UR4, PT ;  /* 0x00000004ff007c0c */ /* 0x000fe2000bf05070 */
[----:B0-----:R-:W0:Y:S01]  /*1eb20*/  LDC.64 R10, c[0x0][0xa00] ;  /* 0x00028000ff0a7b82 */ /* 0x001e220000000a00 */
[----:B------:R-:W-:Y:S01]  /*1eb30*/  IMAD.MOV.U32 R0, RZ, RZ, RZ ;  /* 0x000000ffff007224 */ /* 0x000fe200078e00ff */
[----:B------:R-:W-:Y:S01]  /*1eb40*/  ULDC.64 UR6, c[0x0][0xa08] ;  /* 0x0002820000067ab9 */ /* 0x000fe20000000a00 */
[----:B------:R-:W-:Y:S01]  /*1eb50*/  ISETP.NE.AND.EX P0, PT, RZ, UR5, PT, P0 ;  /* 0x00000005ff007c0c */ /* 0x000fe2000bf05300 */
[----:B------:R-:W-:Y:S01]  /*1eb60*/  ULDC.64 UR4, c[0x0][0xa18] ;  /* 0x0002860000047ab9 */ /* 0x000fe20000000a00 */
[----:B------:R-:W-:-:S03]  /*1eb70*/  ULDC.64 UR8, c[0x0][0xa10] ;  /* 0x0002840000087ab9 */ /* 0x000fc60000000a00 */
[----:B-1-3--:R-:W1:Y:S08]  /*1eb80*/  LDC.64 R4, c[0x0][0xa08] ;  /* 0x00028200ff047b82 */ /* 0x00ae700000000a00 */
[----:B--2---:R-:W2:Y:S02]  /*1eb90*/  @P0 LDC.64 R2, c[0x0][0xa28] ;  /* 0x00028a00ff020b82 */ /* 0x004ea40000000a00 */
[----:B--2---:R-:W-:-:S05]  /*1eba0*/  @P0 IMAD.WIDE R2, R27, 0x4, R2 ;  /* 0x000000041b020825 */ /* 0x004fca00078e0202 */
[----:B------:R2:W5:Y:S01]  /*1ebb0*/  @P0 LDG.E R7, desc[UR38][R2.64] ;  /* 0x0000002602070981 */ /* 0x000562000c1e1900 */
[----:B------:R-:W-:Y:S01]  /*1ebc0*/  ISETP.NE.U32.AND P0, PT, RZ, UR4, PT ;  /* 0x00000004ff007c0c */ /* 0x000fe2000bf05070 */
[C---:B0-----:R-:W-:Y:S01]  /*1ebd0*/  IMAD.WIDE R10, R27.reuse, 0x4, R10 ;  /* 0x000000041b0a7825 */ /* 0x041fe200078e020a */
[----:B------:R-:W-:Y:S02]  /*1ebe0*/  ISETP.NE.U32.AND P2, PT, RZ, UR6, PT ;  /* 0x00000006ff007c0c */ /* 0x000fe4000bf45070 */
[----:B------:R-:W-:Y:S01]  /*1ebf0*/  ISETP.NE.AND.EX P0, PT, RZ, UR5, PT, P0 ;  /* 0x00000005ff007c0c */ /* 0x000fe2000bf05300 */
[----:B------:R-:W-:Y:S01]  /*1ec00*/  ULDC.64 UR4, c[0x0][0xa00] ;  /* 0x0002800000047ab9 */ /* 0x000fe20000000a00 */
[----:B------:R-:W-:Y:S01]  /*1ec10*/  ISETP.NE.U32.AND P4, PT, RZ, UR8, PT ;  /* 0x00000008ff007c0c */ /* 0x000fe2000bf85070 */
[----:B------:R-:W-:Y:S01]  /*1ec20*/  IMAD.MOV.U32 R12, RZ, RZ, RZ ;  /* 0x000000ffff0c7224 */ /* 0x000fe200078e00ff */
[----:B------:R-:W-:Y:S01]  /*1ec30*/  ISETP.NE.U32.AND P1, PT, RZ, UR4, PT ;  /* 0x00000004ff007c0c */ /* 0x000fe2000bf25070 */
[----:B--2---:R-:W0:Y:S01]  /*1ec40*/  LDC.64 R2, c[0x0][0xa10] ;  /* 0x00028400ff027b82 */ /* 0x004e220000000a00 */
[----:B-1----:R-:W-:-:S02]  /*1ec50*/  IMAD.WIDE R4, R27, 0x4, R4 ;  /* 0x000000041b047825 */ /* 0x002fc400078e0204 */
[----:B------:R-:W-:-:S05]  /*1ec60*/  ISETP.NE.AND.EX P3, PT, RZ, UR5, PT, P1 ;  /* 0x00000005ff007c0c */ /* 0x000fca000bf65310 */
[----:B------:R-:W1:Y:S01]  /*1ec70*/  @P0 LDC.64 R8, c[0x0][0xa18] ;  /* 0x00028600ff080b82 */ /* 0x000e620000000a00 */
[----:B------:R-:W-:Y:S01]  /*1ec80*/  ULDC UR4, c[0x0][0x288] ;  /* 0x0000a20000047ab9 */ /* 0x000fe20000000800 */
[----:B------:R-:W-:Y:S02]  /*1ec90*/  ISETP.NE.AND.EX P1, PT, RZ, UR7, PT, P2 ;  /* 0x00000007ff007c0c */ /* 0x000fe4000bf25320 */
[----:B------:R-:W-:-:S04]  /*1eca0*/  ISETP.NE.AND.EX P2, PT, RZ, UR9, PT, P4 ;  /* 0x00000009ff007c0c */ /* 0x000fc8000bf45340 */
[----:B------:R-:W2:Y:S07]  /*1ecb0*/  @P3 LDG.E R0, desc[UR38][R10.64] ;  /* 0x000000260a003981 */ /* 0x000eae000c1e1900 */
[----:B------:R-:W5:Y:S01]  /*1ecc0*/  @P1 LDG.E R12, desc[UR38][R4.64] ;  /* 0x00000026040c1981 */ /* 0x000f62000c1e1900 */
        /* <DEDUP_REMOVED lines=13> */
[----:B------:R-:W-:Y:S02]  /*1eda0*/  ULDC UR5, c[0x0][0x348] ;  /* 0x0000d20000057ab9 */ /* 0x000fe40000000800 */
[----:B0-----:R-:W-:Y:S02]  /*1edb0*/  IMAD.U32 R8, RZ, RZ, UR5 ;  /* 0x00000005ff087e24 */ /* 0x001fe4000f8e00ff */
[----:B------:R-:W-:Y:S01]  /*1edc0*/  IMAD.U32 R9, RZ, RZ, UR4 ;  /* 0x00000004ff097e24 */ /* 0x000fe2000f8e00ff */
[----:B--2---:R0:W-:Y:S01]  /*1edd0*/  STL [R1+0x18], R0 ;  /* 0x0000180001007387 */ /* 0x0041e20000100800 */
[----:B------:R-:W-:Y:S01]  /*1ede0*/  IMAD.MOV.U32 R13, RZ, RZ, R0 ;  /* 0x000000ffff0d7224 */ /* 0x000fe200078e0000 */
[----:B------:R-:W-:Y:S06]  /*1edf0*/  @P0 BRA `(.L_x_1606) ;  /* 0x0000000000140947 */ /* 0x000fec0003800000 */
[----:B------:R-:W-:Y:S05]  /*1ee00*/  @!P3 BRA `(.L_x_1606) ;  /* 0x000000000010b947 */ /* 0x000fea0003800000 */
[----:B0-----:R-:W2:Y:S04]  /*1ee10*/  LDG.E R0, desc[UR38][R10.64] ;  /* 0x000000260a007981 */ /* 0x001ea8000c1e1900 */
[----:B------:R-:W2:Y:S02]  /*1ee20*/  LDG.E R10, desc[UR38][R10.64+0x4] ;  /* 0x000004260a0a7981 */ /* 0x000ea4000c1e1900 */
[----:B--2---:R-:W-:-:S05]  /*1ee30*/  IMAD.IADD R13, R10, 0x1, -R0 ;  /* 0x000000010a0d7824 */ /* 0x004fca00078e0a00 */
[----:B------:R1:W-:Y:S02]  /*1ee40*/  STL [R1+0x18], R13 ;  /* 0x0000180d01007387 */ /* 0x0003e40000100800 */
.L_x_1606:
        /* <DEDUP_REMOVED lines=14> */
.L_x_1607:
[----:B------:R-:W-:Y:S05]  /*1ef30*/  @!P1 BRA `(.L_x_1608) ;  /* 0x00000000000c9947 */ /* 0x000fea0003800000 */
[----:B------:R-:W2:Y:S04]  /*1ef40*/  LDG.E R9, desc[UR38][R4.64] ;  /* 0x0000002604097981 */ /* 0x000ea8000c1e1900 */
[----:B------:R-:W2:Y:S02]  /*1ef50*/  LDG.E R4, desc[UR38][R4.64+0x4] ;  /* 0x0000042604047981 */ /* 0x000ea4000c1e1900 */
[----:B--2---:R-:W-:-:S07]  /*1ef60*/  IMAD.IADD R9, R4, 0x1, -R9 ;  /* 0x0000000104097824 */ /* 0x004fce00078e0a09 */
.L_x_1608:
[----:B0-----:R-:W2:Y:S04]  /*1ef70*/  @P2 LDG.E R4, desc[UR38][R2.64] ;  /* 0x0000002602042981 */ /* 0x001ea8000c1e1900 */
[----:B------:R0:W2:Y:S01]  /*1ef80*/  @P2 LDG.E R5, desc[UR38][R2.64+0x4] ;  /* 0x0000042602052981 */ /* 0x0000a2000c1e1900 */
[----:B------:R-:W-:Y:S02]  /*1ef90*/  IMAD R14, R25, 0xc0, RZ ;  /* 0x000000c0190e7824 */ /* 0x000fe400078e02ff */
[----:B-----5:R-:W-:Y:S02]  /*1efa0*/  IMAD.IADD R7, R9, 0x1, -R7 ;  /* 0x0000000109077824 */ /* 0x020fe400078e0a07 */
[----:B------:R-:W-:Y:S01]  /*1efb0*/  VIADD R10, R14, 0xbf ;  /* 0x000000bf0e0a7836 */ /* 0x000fe20000000000 */
[----:B------:R3:W-:Y:S01]  /*1efc0*/  STL [R1+0x10], R14 ;  /* 0x0000100e01007387 */ /* 0x0007e20000100800 */
[----:B0-----:R-:W0:Y:S02]  /*1efd0*/  LDC R2, c[0x0][0x448] ;  /* 0x00011200ff027b82 */ /* 0x001e240000000800 */
[----:B0-----:R-:W-:-:S13]  /*1efe0*/  ISETP.NE.AND P1, PT, R2, 0x1, PT ;  /* 0x000000010200780c */ /* 0x001fda0003f25270 */
[----:B------:R-:W0:Y:S08]  /*1eff0*/  @P1 LDC R3, c[0x0][0x44c] ;  /* 0x00011300ff031b82 */ /* 0x000e300000000800 */
[----:B------:R-:W4:Y:S01]  /*1f000*/  @P1 LDC R2, c[0x0][0x450] ;  /* 0x00011400ff021b82 */ /* 0x000f220000000800 */
[----:B0-----:R-:W-:-:S05]  /*1f010*/  @P1 IMAD.HI.U32 R3, R10, R3, RZ ;  /* 0x000000030a031227 */ /* 0x001fca00078e00ff */
[----:B----4-:R-:W-:Y:S01]  /*1f020*/  @P1 SHF.R.U32.HI R10, RZ, R2, R3 ;  /* 0x00000002ff0a1219 */ /* 0x010fe20000011603 */
[----:B--2---:R-:W-:-:S04]  /*1f030*/  @P2 IMAD.IADD R8, R5, 0x1, -R4 ;  /* 0x0000000105082824 */ /* 0x004fc800078e0a04 */
[----:B------:R-:W-:-:S04]  /*1f040*/  IMAD.IADD R19, R7, 0x1, R8 ;  /* 0x0000000107137824 */ /* 0x000fc800078e0208 */
[C---:B------:R-:W-:Y:S01]  /*1f050*/  VIADD R4, R19.reuse, 0x7f ;  /* 0x0000007f13047836 */ /* 0x040fe20000000000 */
[----:B------:R-:W-:-:S04]  /*1f060*/  IADD3 R9, R19, 0x1, -R13 ;  /* 0x0000000113097810 */ /* 0x000fc80007ffe80d */
[----:B------:R-:W-:Y:S01]  /*1f070*/  SHF.R.S32.HI R2, RZ, 0x1f, R4 ;  /* 0x0000001fff027819 */ /* 0x000fe20000011404 */
[----:B------:R-:W-:-:S03]  /*1f080*/  IMAD.IADD R10, R9, 0x1, R10 ;  /* 0x00000001090a7824 */ /* 0x000fc600078e020a */
[----:B------:R-:W-:Y:S02]  /*1f090*/  LEA.HI R4, R2, R4, RZ, 0x7 ;  /* 0x0000000402047211 */ /* 0x000fe400078f38ff */
[----:B------:R-:W0:Y:S02]  /*1f0a0*/  LDC.64 R2, c[0x0][0x9e0] ;  /* 0x00027800ff027b82 */ /* 0x000e240000000a00 */
[----:B------:R-:W-:-:S05]  /*1f0b0*/  SHF.R.S32.HI R12, RZ, 0x7, R4 ;  /* 0x00000007ff0c7819 */ /* 0x000fca0000011404 */
[----:B------:R3:W-:Y:S01]  /*1f0c0*/  STL [R1+0x44], R12 ;  /* 0x0000440c01007387 */ /* 0x0007e20000100800 */
[----:B0-----:R-:W-:Y:S01]  /*1f0d0*/  ISETP.GE.AND P3, PT, R3, 0x1, PT ;  /* 0x000000010300780c */ /* 0x001fe20003f66270 */
[----:B------:R-:W-:-:S12]  /*1f0e0*/  IMAD.IADD R2, R10, 0x1, R2 ;  /* 0x000000010a027824 */ /* 0x000fd800078e0202 */
[----:B---3--:R-:W-:Y:S05]  /*1f0f0*/  @!P3 BRA `(.L_x_1609) ;  /* 0x000000000048b947 */ /* 0x008fea0003800000 */
        /* <DEDUP_REMOVED lines=11> */
.L_x_1611:
[----:B------:R-:W-:-:S13]  /*1f1b0*/  ISETP.NE.AND P0, PT, R3, 0x1, PT ;  /* 0x000000010300780c */ /* 0x000fda0003f05270 */
[----:B------:R-:W0:Y:S02]  /*1f1c0*/  @P0 LDC.64 R4, c[0x0][0x9e8] ;  /* 0x00027a00ff040b82 */ /* 0x000e240000000a00 */
[----:B0-----:R-:W-:-:S05]  /*1f1d0*/  @P0 IMAD.HI.U32 R4, R11, R4, RZ ;  /* 0x000000040b040227 */ /* 0x001fca00078e00ff */
[----:B------:R-:W-:-:S07]  /*1f1e0*/  @P0 SHF.R.U32.HI R11, RZ, R5, R4 ;  /* 0x00000005ff0b0219 */ /* 0x000fce0000011604 */
.L_x_1612:
[----:B------:R-:W-:Y:S05]  /*1f1f0*/  BSYNC B0 ;  /* 0x0000000000007941 */ /* 0x000fea0003800000 */
.L_x_1610:
[----:B------:R-:W-:-:S05]  /*1f200*/  IMAD R11, R11, R3, R3 ;  /* 0x000000030b0b7224 */ /* 0x000fca00078e0203 */
[----:B------:R-:W-:-:S07]  /*1f210*/  VIMNMX R2, R2, R11, PT ;  /* 0x0000000b02027248 */ /* 0x000fce0003fe0100 */
.L_x_1609:
[----:B------:R-:W0:Y:S01]  /*1f220*/  @P1 LDC R10, c[0x0][0x44c] ;  /* 0x00011300ff0a1b82 */ /* 0x000e220000000800 */
[----:B------:R-:W-:Y:S01]  /*1f230*/  VIADD R2, R2, 0x7f ;  /* 0x0000007f02027836 */ /* 0x000fe20000000000 */
[----:B------:R-:W-:Y:S01]  /*1f240*/  ULDC UR4, c[0x0][0x9dc] ;  /* 0x0002770000047ab9 */ /* 0x000fe20000000800 */
[----:B------:R-:W-:Y:S02]  /*1f250*/  IMAD.MOV.U32 R4, RZ, RZ, R14 ;  /* 0x000000ffff047224 */ /* 0x000fe400078e000e */
[----:B------:R-:W-:-:S03]  /*1f260*/  IMAD.IADD R19, R19, 0x1, -R13 ;  /* 0x0000000113137824 */ /* 0x000fc600078e0a0d */
[----:B------:R-:W2:Y:S01]  /*1f270*/  @P1 LDC R5, c[0x0][0x450] ;  /* 0x00011400ff051b82 */ /* 0x000ea20000000800 */
[----:B0-----:R-:W-:-:S05]  /*1f280*/  @P1 IMAD.HI.U32 R10, R14, R10, RZ ;  /* 0x0000000a0e0a1227 */ /* 0x001fca00078e00ff */
[----:B--2---:R-:W-:Y:S02]  /*1f290*/  @P1 SHF.R.U32.HI R4, RZ, R5, R10 ;  /* 0x00000005ff041219 */ /* 0x004fe4000001160a */
[----:B------:R-:W-:-:S03]  /*1f2a0*/  SHF.R.S32.HI R5, RZ, 0x1f, R2 ;  /* 0x0000001fff057819 */ /* 0x000fc60000011402 */
[----:B------:R-:W-:Y:S01]  /*1f2b0*/  IMAD.IADD R11, R19, 0x1, R4 ;  /* 0x00000001130b7824 */ /* 0x000fe200078e0204 */
[----:B------:R-:W-:-:S03]  /*1f2c0*/  LEA.HI R5, R5, R2, RZ, 0x7 ;  /* 0x0000000205057211 */ /* 0x000fc600078f38ff */
[----:B------:R-:W-:Y:S01]  /*1f2d0*/  VIADD R2, R11, -UR4 ;  /* 0x800000040b027c36 */ /* 0x000fe20008000000 */
[----:B------:R-:W-:-:S04]  /*1f2e0*/  SHF.R.S32.HI R5, RZ, 0x7, R5 ;  /* 0x00000007ff057819 */ /* 0x000fc80000011405 */
[----:B------:R-:W-:Y:S01]  /*1f2f0*/  VIMNMX R10, R12, R5, PT ;  /* 0x000000050c0a7248 */ /* 0x000fe20003fe0100 */
        /* <DEDUP_REMOVED lines=11> */
.L_x_1615:
[----:B------:R-:W-:-:S13]  /*1f3b0*/  ISETP.NE.AND P0, PT, R3, 0x1, PT ;  /* 0x000000010300780c */ /* 0x000fda0003f05270 */
[----:B------:R-:W0:Y:S02]  /*1f3c0*/  @P0 LDC.64 R4, c[0x0][0x9e8] ;  /* 0x00027a00ff040b82 */ /* 0x000e240000000a00 */
[----:B0-----:R-:W-:-:S05]  /*1f3d0*/  @P0 IMAD.HI.U32 R4, R11, R4, RZ ;  /* 0x000000040b040227 */ /* 0x001fca00078e00ff */
[----:B------:R-:W-:-:S07]  /*1f3e0*/  @P0 SHF.R.U32.HI R11, RZ, R5, R4 ;  /* 0x00000005ff0b0219 */ /* 0x000fce0000011604 */
.L_x_1616:
[----:B------:R-:W-:Y:S05]  /*1f3f0*/  BSYNC B0 ;  /* 0x0000000000007941 */ /* 0x000fea0003800000 */
.L_x_1614:
[----:B------:R-:W-:-:S05]  /*1f400*/  IMAD R3, R11, R3, RZ ;  /* 0x000000030b037224 */ /* 0x000fca00078e02ff */
[----:B------:R-:W-:-:S07]  /*1f410*/  VIMNMX R2, R2, R3, !PT ;  /* 0x0000000302027248 */ /* 0x000fce0007fe0100 */
.L_x_1613:
[----:B------:R-:W-:Y:S01]  /*1f420*/  SHF.R.S32.HI R3, RZ, 0x1f, R2 ;  /* 0x0000001fff037819 */ /* 0x000fe20000011402 */
[----:B------:R-:W-:Y:S01]  /*1f430*/  BSSY B0, `(.L_x_1617) ;  /* 0x0000027000007945 */ /* 0x000fe20003800000 */
[----:B------:R-:W-:Y:S01]  /*1f440*/  LOP3.LUT R14, R0, 0xff, RZ, 0xc0, !PT ;  /* 0x000000ff000e7812 */ /* 0x000fe200078ec0ff */
[----:B-1----:R-:W-:Y:S01]  /*1f450*/  IMAD.MOV.U32 R13, RZ, RZ, RZ ;  /* 0x000000ffff0d7224 */ /* 0x002fe200078e00ff */
[----:B------:R-:W-:Y:S02]  /*1f460*/  LEA.HI R3, R3, R2, RZ, 0x7 ;  /* 0x0000000203037211 */ /* 0x000fe400078f38ff */
[----:B------:R-:W-:Y:S01]  /*1f470*/  SHF.R.U32.HI R0, RZ, 0x10, R0 ;  /* 0x00000010ff007819 */ /* 0x000fe20000011600 */
[----:B------:R0:W-:Y:S01]  /*1f480*/  STL [R1+0x38], R14 ;  /* 0x0000380e01007387 */ /* 0x0001e20000100800 */
[----:B------:R-:W-:-:S04]  /*1f490*/  SHF.R.S32.HI R3, RZ, 0x7, R3 ;  /* 0x00000007ff037819 */ /* 0x000fc80000011403 */
[----:B------:R-:W-:-:S04]  /*1f4a0*/  VIMNMX R4, RZ, R3, !PT ;  /* 0x00000003ff047248 */ /* 0x000fc80007fe0100 */
[----:B------:R-:W-:-:S13]  /*1f4b0*/  ISETP.GT.AND P0, PT, R10, R4, PT ;  /* 0x000000040a00720c */ /* 0x000fda0003f04270 */
[----:B0-----:R-:W-:Y:S05]  /*1f4c0*/  @!P0 BRA `(.L_x_1618) ;  /* 0x0000000000748947 */ /* 0x001fea0003800000 */
[----:B------:R-:W-:Y:S01]  /*1f4d0*/  ISETP.NE.AND P0, PT, R0, RZ, PT ;  /* 0x000000ff0000720c */ /* 0x000fe20003f05270 */
[----:B------:R-:W-:-:S03]  /*1f4e0*/  ULDC UR4, c[0x0][0x9f0] ;  /* 0x00027c0000047ab9 */ /* 0x000fc60000000800 */
[----:B------:R-:W-:-:S04]  /*1f4f0*/  SEL R5, R0, UR4, P0 ;  /* 0x0000000400057c07 */ /* 0x000fc80008000000 */
[----:B------:R-:W-:Y:S02]  /*1f500*/  IABS R12, R5 ;  /* 0x00000005000c7213 */ /* 0x000fe40000000000 */
[----:B------:R-:W-:Y:S02]  /*1f510*/  IADD3 R11, R5, -0x1, R10 ;  /* 0xffffffff050b7810 */ /* 0x000fe40007ffe00a */
[----:B------:R-:W0:Y:S03]  /*1f520*/  I2F.RP R2, R12 ;  /* 0x0000000c00027306 */ /* 0x000e260000209400 */
[----:B------:R-:W-:-:S05]  /*1f530*/  IMAD.IADD R11, R11, 0x1, -R4 ;  /* 0x000000010b0b7824 */ /* 0x000fca00078e0a04 */
[----:B0-----:R-:W0:Y:S02]  /*1f540*/  MUFU.RCP R2, R2 ;  /* 0x0000000200027308 */ /* 0x001e240000001000 */
[----:B0-----:R-:W-:-:S06]  /*1f550*/  VIADD R2, R2, 0xffffffe ;  /* 0x0ffffffe02027836 */ /* 0x001fcc0000000000 */
[----:B------:R0:W1:Y:S02]  /*1f560*/  F2I.FTZ.U32.TRUNC.NTZ R3, R2 ;  /* 0x0000000200037305 */ /* 0x000064000021f000 */
[----:B0-----:R-:W-:-:S04]  /*1f570*/  LOP3.LUT R2, R11, R5, RZ, 0x3c, !PT ;  /* 0x000000050b027212 */ /* 0x001fc800078e3cff */
[----:B------:R-:W-:Y:S01]  /*1f580*/  ISETP.GE.AND P3, PT, R2, RZ, PT ;  /* 0x000000ff0200720c */ /* 0x000fe20003f66270 */
[----:B-1----:R-:W-:-:S04]  /*1f590*/  IMAD.MOV R2, RZ, RZ, -R3 ;  /* 0x000000ffff027224 */ /* 0x002fc800078e0a03 */
[----:B------:R-:W-:Y:S02]  /*1f5a0*/  IMAD R13, R2, R12, RZ ;  /* 0x0000000c020d7224 */ /* 0x000fe400078e02ff */
[----:B------:R-:W-:-:S04]  /*1f5b0*/  IMAD.MOV.U32 R2, RZ, RZ, RZ ;  /* 0x000000ffff027224 */ /* 0x000fc800078e00ff */
[----:B------:R-:W-:Y:S01]  /*1f5c0*/  IMAD.HI.U32 R13, R3, R13, R2 ;  /* 0x0000000d030d7227 */ /* 0x000fe200078e0002 */
[----:B------:R-:W-:Y:S02]  /*1f5d0*/  IABS R2, R11 ;  /* 0x0000000b00027213 */ /* 0x000fe40000000000 */
[----:B------:R-:W-:-:S03]  /*1f5e0*/  IABS R3, R5 ;  /* 0x0000000500037213 */ /* 0x000fc60000000000 */
[----:B------:R-:W-:-:S04]  /*1f5f0*/  IMAD.HI.U32 R13, R13, R2, RZ ;  /* 0x000000020d0d7227 */ /* 0x000fc800078e00ff */
[----:B------:R-:W-:-:S04]  /*1f600*/  IMAD.MOV R3, RZ, RZ, -R3 ;  /* 0x000000ffff037224 */ /* 0x000fc800078e0a03 */
        /* <DEDUP_REMOVED lines=8> */
[----:B------:R-:W-:-:S07]  /*1f690*/  @!P1 LOP3.LUT R13, RZ, R5, RZ, 0x33, !PT ;  /* 0x00000005ff0d9212 */ /* 0x000fce00078e33ff */
.L_x_1618:
[----:B------:R-:W-:Y:S05]  /*1f6a0*/  BSYNC B0 ;  /* 0x0000000000007941 */ /* 0x000fea0003800000 */
.L_x_1617:
[-C--:B------:R-:W-:Y:S01]  /*1f6b0*/  IMAD R4, R14, R13.reuse, R4 ;  /* 0x0000000d0e047224 */ /* 0x080fe200078e0204 */
[----:B------:R-:W-:Y:S04]  /*1f6c0*/  BSSY B0, `(.L_x_1619) ;  /* 0x0000156000007945 */ /* 0x000fe80003800000 */
[C---:B------:R-:W-:Y:S01]  /*1f6d0*/  VIADDMNMX R10, R4.reuse, R13, R10, PT ;  /* 0x0000000d040a7246 */ /* 0x040fe2000380010a */
[----:B------:R-:W-:-:S04]  /*1f6e0*/  IMAD R4, R4, 0x80, -R7 ;  /* 0x0000008004047824 */ /* 0x000fc800078e0a07 */
[----:B------:R-:W-:Y:S01]  /*1f6f0*/  IMAD R10, R10, 0x80, -R7 ;  /* 0x000000800a0a7824 */ /* 0x000fe200078e0a07 */
[----:B------:R-:W-:-:S04]  /*1f700*/  VIMNMX R4, RZ, R4, !PT ;  /* 0x00000004ff047248 */ /* 0x000fc80007fe0100 */
[----:B------:R-:W-:-:S04]  /*1f710*/  VIMNMX R10, R10, R8, PT ;  /* 0x000000080a0a7248 */ /* 0x000fc80003fe0100 */
[----:B------:R-:W-:Y:S02]  /*1f720*/  ISETP.GT.AND P0, PT, R10, R4, PT ;  /* 0x000000040a00720c */ /* 0x000fe40003f04270 */
[----:B------:R-:W-:-:S11]  /*1f730*/  SHF.R.U32.HI R4, RZ, 0x7, R4 ;  /* 0x00000007ff047819 */ /* 0x000fd60000011604 */
[----:B------:R-:W-:-:S05]  /*1f740*/  @P0 VIADD R2, R10, 0x7f ;  /* 0x0000007f0a020836 */ /* 0x000fca0000000000 */
[----:B------:R-:W-:-:S04]  /*1f750*/  @P0 SHF.R.S32.HI R3, RZ, 0x1f, R2 ;  /* 0x0000001fff030819 */ /* 0x000fc80000011402 */
[----:B------:R-:W-:Y:S01]  /*1f760*/  @P0 LEA.HI R2, R3, R2, RZ, 0x7 ;  /* 0x0000000203020211 */ /* 0x000fe200078f38ff */
[----:B------:R-:W-:-:S03]  /*1f770*/  IMAD.MOV.U32 R3, RZ, RZ, R4 ;  /* 0x000000ffff037224 */ /* 0x000fc600078e0004 */
[----:B------:R-:W-:Y:S02]  /*1f780*/  @P0 SHF.R.S32.HI R3, RZ, 0x7, R2 ;  /* 0x00000007ff030819 */ /* 0x000fe40000011402 */
[----:B------:R-:W-:Y:S02]  /*1f790*/  PLOP3.LUT P0, PT, PT, PT, PT, 0x80, 0x0 ;  /* 0x000000000000781c */ /* 0x000fe40003f0f070 */
[----:B------:R-:W-:-:S13]  /*1f7a0*/  ISETP.GT.AND P1, PT, R3, R4, PT ;  /* 0x000000040300720c */ /* 0x000fda0003f24270 */
[----:B------:R-:W-:Y:S05]  /*1f7b0*/  @!P1 BRA `(.L_x_1620) ;  /* 0x0000001400189947 */ /* 0x000fea0003800000 */
[----:B------:R-:W-:Y:S01]  /*1f7c0*/  UMOV UR4, 0xffffffff ;  /* 0xffffffff00047882 */ /* 0x000fe20000000000 */
[----:B------:R-:W-:Y:S02]  /*1f7d0*/  SEL R2, R27, RZ, !P2 ;  /* 0x000000ff1b027207 */ /* 0x000fe40005000000 */
[----:B------:R-:W-:Y:S05]  /*1f7e0*/  BRA.DIV UR4, `(.L_x_1621) ;  /* 0x0000007e04b87947 */ /* 0x000fea000b800000 */
[----:B------:R-:W0:Y:S02]  /*1f7f0*/  S2R R5, SR_TID.X ;  /* 0x0000000000057919 */ /* 0x000e240000002100 */
[----:B0-----:R-:W-:-:S04]  /*1f800*/  SHF.R.U32.HI R5, RZ, 0x5, R5 ;  /* 0x00000005ff057819 */ /* 0x001fc80000011605 */
[----:B------:R-:W-:-:S05]  /*1f810*/  LOP3.LUT R5, R5, 0x3, RZ, 0xc0, !PT ;  /* 0x0000000305057812 */ /* 0x000fca00078ec0ff */
[----:B------:R0:W1:Y:S02]  /*1f820*/  SHFL.IDX PT, R14, R5, RZ, 0x1f ;  /* 0x00001fff050e7589 */ /* 0x00006400000e0000 */
.L_x_1824:
[----:B-1----:R-:W-:Y:S02]  /*1f830*/  ISETP.NE.AND P0, PT, R14, RZ, PT ;  /* 0x000000ff0e00720c */ /* 0x002fe40003f05270 */
[----:B------:R-:W-:-:S11]  /*1f840*/  PLOP3.LUT P6, PT, PT, PT, PT, 0x8, 0x0 ;  /* 0x000000000000781c */ /* 0x000fd60003fce170 */
[----:B------:R-:W-:Y:S05]  /*1f850*/  @P0 BRA `(.L_x_1622) ;  /* 0x00000000000c0947 */ /* 0x000fea0003800000 */
[----:B------:R-:W-:-:S03]  /*1f860*/  UMOV UR4, 0xffffffff ;  /* 0xffffffff00047882 */ /* 0x000fc60000000000 */
[----:B------:R-:W-:Y:S05]  /*1f870*/  BRA.DIV UR4, `(.L_x_1623) ;  /* 0x0000007e04c87947 */ /* 0x000fea000b800000 */
[----:B------:R-:W-:-:S13]  /*1f880*/  ELECT P6, URZ, PT ;  /* 0x00000000003f782f */ /* 0x000fda00038c0000 */
.L_x_1622:
[----:B0-----:R-:W2:Y:S01]  /*1f890*/  LDL R5, [R1+0x2c] ;  /* 0x00002c0001057983 */ /* 0x001ea20000100800 */
[----:B------:R-:W-:Y:S01]  /*1f8a0*/  BSSY B1, `(.L_x_1624) ;  /* 0x0000008000017945 */ /* 0x000fe20003800000 */
[----:B--2---:R-:W-:-:S05]  /*1f8b0*/  VIADD R5, R5, 0x1 ;  /* 0x0000000105057836 */ /* 0x004fca0000000000 */
[----:B------:R-:W-:-:S04]  /*1f8c0*/  LEA.HI R7, R5, R5, RZ, 0x1 ;  /* 0x0000000505077211 */ /* 0x000fc800078f08ff */
[----:B------:R-:W-:-:S05]  /*1f8d0*/  LOP3.LUT R7, R7, 0xfffffffe, RZ, 0xc0, !PT ;  /* 0xfffffffe07077812 */ /* 0x000fca00078ec0ff */
[----:B------:R-:W-:-:S05]  /*1f8e0*/  IMAD.IADD R5, R5, 0x1, -R7 ;  /* 0x0000000105057824 */ /* 0x000fca00078e0a07 */
[----:B------:R-:W-:-:S04]  /*1f8f0*/  SHF.L.U32 R5, R5, 0x1f, RZ ;  /* 0x0000001f05057819 */ /* 0x000fc800000006ff */
[----:B------:R-:W0:Y:S02]  /*1f900*/  SYNCS.PHASECHK.TRANS64.TRYWAIT P0, [R17+URZ+0x2d820], R5 ;  /* 0x02d82005110075a7 */ /* 0x000e24000800017f */
[----:B0-----:R-:W-:Y:S05]  /*1f910*/  @!P0 BRA `(.L_x_1625) ;  /* 0x0000007c00c08947 */ /* 0x001fea0003800000 */
.L_x_1827:
[----:B------:R-:W-:Y:S05]  /*1f920*/  BSYNC B1 ;  /* 0x0000000000017941 */ /* 0x000fea0003800000 */
.L_x_1624:
[----:B------:R-:W-:Y:S04]  /*1f930*/  BSSY B1, `(.L_x_1626) ;  /* 0x000008c000017945 */ /* 0x000fe80003800000 */
[----:B------:R-:W-:Y:S05]  /*1f940*/  @!P6 BRA `(.L_x_1627) ;  /* 0x000000080028e947 */ /* 0x000fea0003800000 */
[----:B------:R-:W2:Y:S01]  /*1f950*/  LDL R8, [R1] ;  /* 0x0000000001087983 */ /* 0x000ea20000100800 */
        /* <DEDUP_REMOVED lines=8> */
.L_x_1828:
[----:B------:R-:W-:Y:S05]  /*1f9e0*/  BSYNC B2 ;  /* 0x0000000000027941 */ /* 0x000fea0003800000 */
.L_x_1628:
[----:B------:R-:W-:Y:S04]  /*1f9f0*/  BSSY B2, `(.L_x_1630) ;  /* 0x0000009000027945 */ /* 0x000fe80003800000 */
[----:B------:R-:W-:Y:S05]  /*1fa00*/  @P1 BRA `(.L_x_1631) ;  /* 0x00000000001c1947 */ /* 0x000fea0003800000 */
[----:B0-----:R-:W0:Y:S02]  /*1fa10*/  S2R R5, SR_TID.X ;  /* 0x0000000000057919 */ /* 0x001e240000002100 */
[----:B0-----:R-:W-:Y:S01]  /*1fa20*/  LOP3.LUT R7, R5, 0x1f, RZ, 0xc0, !PT ;  /* 0x0000001f05077812 */ /* 0x001fe200078ec0ff */
[----:B------:R-:W-:-:S03]  /*1fa30*/  IMAD.MOV.U32 R5, RZ, RZ, 0x6000 ;  /* 0x00006000ff057424 */ /* 0x000fc600078e00ff */
[----:B------:R-:W-:Y:S01]  /*1fa40*/  ISETP.NE.AND P0, PT, R7, RZ, PT ;  /* 0x000000ff0700720c */ /* 0x000fe20003f05270 */
[----:B------:R2:W-:-:S12]  /*1fa50*/  SYNCS.ARRIVE.TRANS64 RZ, [R11+URZ+0x2d890], R5 ;  /* 0x02d890050bff79a7 */ /* 0x0005d8000800003f */
[----:B--2---:R-:W-:Y:S05]  /*1fa60*/  @!P0 BRA `(.L_x_1631) ;  /* 0x0000000000048947 */ /* 0x004fea0003800000 */
[----:B------:R-:W-:Y:S01]  /*1fa70*/  BPT.TRAP 0x1 ;  /* 0x000000040000795c */ /* 0x000fe20000300000 */
.L_x_1631:
[----:B------:R-:W-:Y:S05]  /*1fa80*/  BSYNC B2 ;  /* 0x0000000000027941 */ /* 0x000fea0003800000 */
.L_x_1630:
        /* <DEDUP_REMOVED lines=8> */
[----:B0-----:R-:W-:Y:S01]  /*1fb10*/  VIADD R5, R11, 0x2d890 ;  /* 0x0002d8900b057836 */ /* 0x001fe20000000000 */
[----:B------:R-:W-:Y:S01]  /*1fb20*/  UMOV UR6, 0x0 ;  /* 0x0000000000067882 */ /* 0x000fe20000000000 */
[----:B------:R-:W-:Y:S01]  /*1fb30*/  VIADD R12, R8, 0x15400 ;  /* 0x00015400080c7836 */ /* 0x000fe20000000000 */
[----:B------:R-:W-:-:S09]  /*1fb40*/  UMOV UR7, 0x12f00000 ;  /* 0x12f0000000077882 */ /* 0x000fd20000000000 */
.L_x_1632:
        /* <DEDUP_REMOVED lines=16> */
.L_x_1633:
        /* <DEDUP_REMOVED lines=16> */
.L_x_1634:
        /* <DEDUP_REMOVED lines=13> */
.L_x_1829:
[----:B------:R-:W-:Y:S05]  /*1fe20*/  BSYNC B2 ;  /* 0x0000000000027941 */ /* 0x000fea0003800000 */
.L_x_1635:
[----:B------:R-:W-:Y:S01]  /*1fe30*/  BSSY B2, `(.L_x_1637) ;  /* 0x000000b000027945 */ /* 0x000fe20003800000 */
[----:B------:R-:W-:Y:S02]  /*1fe40*/  IMAD.MOV.U32 R12, RZ, RZ, 0x0 ;  /* 0x00000000ff0c7424 */ /* 0x000fe400078e00ff */
[----:B------:R-:W-:Y:S01]  /*1fe50*/  IMAD.MOV.U32 R13, RZ, RZ, 0x12f00000 ;  /* 0x12f00000ff0d7424 */ /* 0x000fe200078e00ff */
[----:B------:R-:W-:Y:S06]  /*1fe60*/  @P1 BRA `(.L_x_1638) ;  /* 0x00000000001c1947 */ /* 0x000fec0003800000 */
[----:B------:R-:W2:Y:S02]  /*1fe70*/  S2R R5, SR_TID.X ;  /* 0x0000000000057919 */ /* 0x000ea40000002100 */
[----:B--2---:R-:W-:Y:S01]  /*1fe80*/  LOP3.LUT R21, R5, 0x1f, RZ, 0xc0, !PT ;  /* 0x0000001f05157812 */ /* 0x004fe200078ec0ff */
[----:B------:R-:W-:-:S03]  /*1fe90*/  IMAD.MOV.U32 R5, RZ, RZ, 0x6000 ;  /* 0x00006000ff057424 */ /* 0x000fc600078e00ff */
[----:B------:R-:W-:Y:S01]  /*1fea0*/  ISETP.NE.AND P0, PT, R21, RZ, PT ;  /* 0x000000ff1500720c */ /* 0x000fe20003f05270 */
[----:B------:R2:W-:-:S12]  /*1feb0*/  SYNCS.ARRIVE.TRANS64 RZ, [R11+URZ+0x2d8b0], R5 ;  /* 0x02d8b0050bff79a7 */ /* 0x0005d8000800003f */
[----:B--2---:R-:W-:Y:S05]  /*1fec0*/  @!P0 BRA `(.L_x_1638) ;  /* 0x0000000000048947 */ /* 0x004fea0003800000 */
[----:B------:R-:W-:Y:S01]  /*1fed0*/  BPT.TRAP 0x1 ;  /* 0x000000040000795c */ /* 0x000fe20000300000 */
.L_x_1638:
[----:B------:R-:W-:Y:S05]  /*1fee0*/  BSYNC B2 ;  /* 0x0000000000027941 */ /* 0x000fea0003800000 */
.L_x_1637:
[----:B------:R-:W-:Y:S01]  /*1fef0*/  R2UR UR10, R20 ;  /* 0x00000000140a72ca */ /* 0x000fe200000e0000 */
[----:B------:R-:W-:Y:S01]  /*1ff00*/  UIADD3 UR4, UP0, UR40, 0x670, URZ ;  /* 0x0000067028047890 */ /* 0x000fe2000ff1e03f */
[----:B------:R-:W-:Y:S01]  /*1ff10*/  R2UR UR6, R12 ;  /* 0x000000000c0672ca */ /* 0x000fe200000e0000 */
[----:B01----:R-:W-:Y:S01]  /*1ff20*/  VIADD R11, R11, 0x2d8b0 ;  /* 0x0002d8b00b0b7836 */ /* 0x003fe20000000000 */
[----:B------:R-:W-:Y:S01]  /*1ff30*/  R2UR UR7, R13 ;  /* 0x000000000d0772ca */ /* 0x000fe200000e0000 */
[----:B------:R-:W-:Y:S01]  /*1ff40*/  VIADD R5, R8, 0x400 ;  /* 0x0000040008057836 */ /* 0x000fe20000000000 */
[----:B------:R-:W-:Y:S01]  /*1ff50*/  PLOP3.LUT P0, PT, PT, PT, PT, 0x80, 0x0 ;  /* 0x000000000000781c */ /* 0x000fe20003f0f070 */
[----:B------:R-:W-:-:S12]  /*1ff60*/  UIADD3.X UR5, URZ, UR41, URZ, UP0, !UPT ;  /* 0x000000293f057290 */ /* 0x000fd800087fe43f */
.L_x_1639:
        /* <DEDUP_REMOVED lines=15> */
.L_x_1640:
        /* <DEDUP_REMOVED lines=15> */
.L_x_1641:
        /* <DEDUP_REMOVED lines=10> */
.L_x_1627:
[----:B------:R-:W-:Y:S05]  /*201f0*/  BSYNC B1 ;  /* 0x0000000000017941 */ /* 0x000fea0003800000 */
.L_x_1626:
[----:B0-----:R-:W2:Y:S01]  /*20200*/  LDL.LU R5, [R1] ;  /* 0x0000000001057983 */ /* 0x001ea20000300800 */
[----:B------:R-:W-:Y:S01]  /*20210*/  VIADD R29, R29, 0x1 ;  /* 0x000000011d1d7836 */ /* 0x000fe20000000000 */
[----:B------:R-:W-:Y:S01]  /*20220*/  PLOP3.LUT P0, PT, PT, PT, PT, 0x8, 0x0 ;  /* 0x000000000000781c */ /* 0x000fe20003f0e170 */
[----:B------:R-:W-:-:S03]  /*20230*/  VIADD R11, R3, 0xfffffffe ;  /* 0xfffffffe030b7836 */ /* 0x000fc60000000000 */
[----:B------:R-:W-:Y:S02]  /*20240*/  ISETP.NE.AND P1, PT, R29, 0x2, PT ;  /* 0x000000021d00780c */ /* 0x000fe40003f25270 */
[----:B------:R-:W-:Y:S02]  /*20250*/  ISETP.GE.AND P2, PT, R11, R4, PT ;  /* 0x000000040b00720c */ /* 0x000fe40003f46270 */
[----:B------:R-:W-:Y:S02]  /*20260*/  SEL R3, RZ, 0x1, P1 ;  /* 0x00000001ff037807 */ /* 0x000fe40000800000 */
[----:B------:R-:W-:Y:S02]  /*20270*/  SEL R29, R29, RZ, P1 ;  /* 0x000000ff1d1d7207 */ /* 0x000fe40000800000 */
[----:B--2---:R-:W-:-:S05]  /*20280*/  LOP3.LUT R5, R5, R3, RZ, 0x3c, !PT ;  /* 0x0000000305057212 */ /* 0x004fca00078e3cff */
[----:B------:R0:W-:Y:S02]  /*20290*/  STL [R1], R5 ;  /* 0x0000000501007387 */ /* 0x0001e40000100800 */
[----:B------:R-:W-:Y:S05]  /*202a0*/  @!P2 BRA `(.L_x_1620) ;  /* 0x00000008005ca947 */ /* 0x000fea0003800000 */
.L_x_1658:
[----:B------:R-:W-:Y:S05]  /*202b0*/  YIELD ;  /* 0x0000000000007946 */ /* 0x000fea0003800000 */
[----:B------:R-:W-:Y:S04]  /*202c0*/  BSSY B1, `(.L_x_1642) ;  /* 0x000008b000017945 */ /* 0x000fe80003800000 */
[----:B-1----:R-:W-:Y:S05]  /*202d0*/  @!P6 BRA `(.L_x_1643) ;  /* 0x000000080024e947 */ /* 0x002fea0003800000 */
[----:B0-----:R-:W2:Y:S01]  /*202e0*/  LDL R5, [R1] ;  /* 0x0000000001057983 */ /* 0x001ea20000100800 */
[----:B------:R-:W-:Y:S01]  /*202f0*/  IMAD R10, R29, 0x8, R17 ;  /* 0x000000081d0a7824 */ /* 0x000fe200078e0211 */
[----:B------:R-:W0:Y:S01]  /*20300*/  S2R R3, SR_TID.X ;  /* 0x0000000000037919 */ /* 0x000e220000002100 */
[----:B------:R-:W-:Y:S01]  /*20310*/  BSSY B2, `(.L_x_1644) ;  /* 0x0000006000027945 */ /* 0x000fe20003800000 */
[----:B0-----:R-:W-:-:S04]  /*20320*/  LOP3.LUT R3, R3, 0x7f, RZ, 0xc0, !PT ;  /* 0x0000007f03037812 */ /* 0x001fc800078ec0ff */
[----:B------:R-:W-:Y:S02]  /*20330*/  ISETP.NE.AND P2, PT, R3, RZ, PT ;  /* 0x000000ff0300720c */ /* 0x000fe40003f45270 */
[----:B--2---:R-:W-:-:S04]  /*20340*/  SHF.L.U32 R8, R5, 0x1f, RZ ;  /* 0x0000001f05087819 */ /* 0x004fc800000006ff */
[----:B------:R-:W0:Y:S02]  /*20350*/  SYNCS.PHASECHK.TRANS64.TRYWAIT P1, [R10+URZ+0x2d8a0], R8 ;  /* 0x02d8a0080a0075a7 */ /* 0x000e24000802017f */
[----:B0-----:R-:W-:Y:S05]  /*20360*/  @!P1 BRA `(.L_x_1645) ;  /* 0x0000007400689947 */ /* 0x001fea0003800000 */
.L_x_1830:
[----:B------:R-:W-:Y:S05]  /*20370*/  BSYNC B2 ;  /* 0x0000000000027941 */ /* 0x000fea0003800000 */
.L_x_1644:
[----:B------:R-:W-:Y:S04]  /*20380*/  BSSY B2, `(.L_x_1646) ;  /* 0x0000009000027945 */ /* 0x000fe80003800000 */
[----:B------:R-:W-:Y:S05]  /*20390*/  @P2 BRA `(.L_x_1647) ;  /* 0x00000000001c2947 */ /* 0x000fea0003800000 */
[----:B------:R-:W1:Y:S02]  /*203a0*/  S2R R3, SR_TID.X ;  /* 0x0000000000037919 */ /* 0x000e640000002100 */
[----:B-1----:R-:W-:Y:S01]  /*203b0*/  LOP3.LUT R5, R3, 0x1f, RZ, 0xc0, !PT ;  /* 0x0000001f03057812 */ /* 0x002fe200078ec0ff */
[----:B------:R-:W-:-:S03]  /*203c0*/  IMAD.MOV.U32 R3, RZ, RZ, 0x6000 ;  /* 0x00006000ff037424 */ /* 0x000fc600078e00ff */
[----:B------:R-:W-:Y:S01]  /*203d0*/  ISETP.NE.AND P1, PT, R5, RZ, PT ;  /* 0x000000ff0500720c */ /* 0x000fe20003f25270 */
[----:B------:R1:W-:-:S12]  /*203e0*/  SYNCS.ARRIVE.TRANS64 RZ, [R10+URZ+0x2d890], R3 ;  /* 0x02d890030aff79a7 */ /* 0x0003d8000800003f */
[----:B-1----:R-:W-:Y:S05]  /*203f0*/  @!P1 BRA `(.L_x_1647) ;  /* 0x0000000000049947 */ /* 0x002fea0003800000 */
[----:B------:R-:W-:Y:S01]  /*20400*/  BPT.TRAP 0x1 ;  /* 0x000000040000795c */ /* 0x000fe20000300000 */
.L_x_1647:
[----:B------:R-:W-:Y:S05]  /*20410*/  BSYNC B2 ;  /* 0x0000000000027941 */ /* 0x000fea0003800000 */
.L_x_1646:
        /* <DEDUP_REMOVED lines=8> */
[----:B------:R-:W-:Y:S01]  /*204a0*/  VIADD R12, R7, 0x15400 ;  /* 0x00015400070c7836 */ /* 0x000fe20000000000 */
[----:B------:R-:W-:Y:S01]  /*204b0*/  UMOV UR6, 0x0 ;  /* 0x0000000000067882 */ /* 0x000fe20000000000 */
[----:B------:R-:W-:-:S10]  /*204c0*/  UMOV UR7, 0x12f00000 ;  /* 0x12f0000000077882 */ /* 0x000fd40000000000 */
.L_x_1648:
        /* <DEDUP_REMOVED lines=10> */
[----:B------:R-:W-:Y:S01]  /*20570*/  IMAD.MOV.U32 R20, RZ, RZ, 0x20 ;  /* 0x00000020ff147424 */ /* 0x000fe200078e00ff */
[----:B------:R-:W-:Y:S01]  /*20580*/  PLOP3.LUT P1, PT, PT, PT, PT, 0x80, 0x0 ;  /* 0x000000000000781c */ /* 0x000fe20003f2f070 */
[----:B------:R-:W-:Y:S01]  /*20590*/  VIADD R12, R7, 0x17400 ;  /* 0x00017400070c7836 */ /* 0x000fe20000000000 */
[----:B------:R-:W-:Y:S01]  /*205a0*/  UMOV UR6, 0x0 ;  /* 0x0000000000067882 */ /* 0x000fe20000000000 */
[----:B------:R-:W-:Y:S01]  /*205b0*/  UMOV UR7, 0x12f00000 ;  /* 0x12f0000000077882 */ /* 0x000fe20000000000 */
[----:B------:R-:W-:-:S15]  /*205c0*/  R2UR UR10, R20 ;  /* 0x00000000140a72ca */ /* 0x000fde00000e0000 */
.L_x_1649:
        /* <DEDUP_REMOVED lines=16> */
.L_x_1650:
        /* <DEDUP_REMOVED lines=10> */
[----:B------:R-:W1:Y:S01]  /*20770*/  SYNCS.PHASECHK.TRANS64.TRYWAIT P1, [R10+URZ+0x2d8c0], R8 ;  /* 0x02d8c0080a0075a7 */ /* 0x000e62000802017f */
[----:B------:R-:W-:Y:S04]  /*20780*/  BSSY B2, `(.L_x_1651) ;  /* 0x0000002000027945 */ /* 0x000fe80003800000 */
[----:B-1----:R-:W-:Y:S05]  /*20790*/  @!P1 BRA `(.L_x_1652) ;  /* 0x0000007000709947 */ /* 0x002fea0003800000 */
.L_x_1831:
[----:B------:R-:W-:Y:S05]  /*207a0*/  BSYNC B2 ;  /* 0x0000000000027941 */ /* 0x000fea0003800000 */
.L_x_1651:
        /* <DEDUP_REMOVED lines=11> */
.L_x_1654:
[----:B------:R-:W-:Y:S05]  /*20860*/  BSYNC B2 ;  /* 0x0000000000027941 */ /* 0x000fea0003800000 */
.L_x_1653:
        /* <DEDUP_REMOVED lines=8> */
.L_x_1655:
        /* <DEDUP_REMOVED lines=15> */
.L_x_1656:
        /* <DEDUP_REMOVED lines=15> */
.L_x_1657:
        /* <DEDUP_REMOVED lines=10> */
.L_x_1643:
[----:B------:R-:W-:Y:S05]  /*20b70*/  BSYNC B1 ;  /* 0x0000000000017941 */ /* 0x000fea0003800000 */
.L_x_1642:
        /* <DEDUP_REMOVED lines=10> */
.L_x_1620:
[----:B------:R-:W-:Y:S05]  /*20c20*/  BSYNC B0 ;  /* 0x0000000000007941 */ /* 0x000fea0003800000 */
.L_x_1619:
[----:B------:R-:W2:Y:S01]  /*20c30*/  LDL R7, [R1+0x10] ;  /* 0x0000100001077983 */ /* 0x000ea20000100800 */
[----:B------:R-:W3:Y:S01]  /*20c40*/  LDC R2, c[0x0][0x448] ;  /* 0x00011200ff027b82 */ /* 0x000ee20000000800 */
[----:B------:R-:W-:Y:S07]  /*20c50*/  @!P0 WARPSYNC.ALL ;  /* 0x0000000000008948 */ /* 0x000fee0003800000 */
[----:B------:R-:W-:Y:S01]  /*20c60*/  @!P0 BAR.SYNC.DEFER_BLOCKING 0xc, 0x200 ;  /* 0x0308000000008b1d */ /* 0x000fe20000010000 */
[----:B---3--:R-:W-:-:S13]  /*20c70*/  ISETP.NE.AND P1, PT, R2, 0x1, PT ;  /* 0x000000010200780c */ /* 0x008fda0003f25270 */
[----:B------:R-:W3:Y:S08]  /*20c80*/  @P1 LDC R4, c[0x0][0x44c] ;  /* 0x00011300ff041b82 */ /* 0x000ef00000000800 */
[----:B------:R-:W4:Y:S01]  /*20c90*/  @P1 LDC R2, c[0x0][0x450] ;  /* 0x00011400ff021b82 */ /* 0x000f220000000800 */
[----:B--2---:R-:W-:-:S04]  /*20ca0*/  VIADD R3, R7, 0xbf ;  /* 0x000000bf07037836 */ /* 0x004fc80000000000 */
[----:B---3--:R-:W-:-:S05]  /*20cb0*/  @P1 IMAD.HI.U32 R4, R3, R4, RZ ;  /* 0x0000000403041227 */ /* 0x008fca00078e00ff */
[----:B----4-:R-:W-:-:S05]  /*20cc0*/  @P1 SHF.R.U32.HI R3, RZ, R2, R4 ;  /* 0x00000002ff031219 */ /* 0x010fca0000011604 */
[----:B------:R-:W-:Y:S02]  /*20cd0*/  IMAD.IADD R9, R9, 0x1, R3 ;  /* 0x0000000109097824 */ /* 0x000fe400078e0203 */
[----:B------:R-:W2:Y:S02]  /*20ce0*/  LDC.64 R2, c[0x0][0x9e0] ;  /* 0x00027800ff027b82 */ /* 0x000ea40000000a00 */
[----:B--2---:R-:W-:Y:S01]  /*20cf0*/  ISETP.GE.AND P2, PT, R3, 0x1, PT ;  /* 0x000000010300780c */ /* 0x004fe20003f46270 */
[----:B------:R-:W-:-:S12]  /*20d00*/  IMAD.IADD R2, R9, 0x1, R2 ;  /* 0x0000000109027824 */ /* 0x000fd800078e0202 */
[----:B------:R-:W-:Y:S05]  /*20d10*/  @!P2 BRA `(.L_x_1659) ;  /* 0x000000000048a947 */ /* 0x000fea0003800000 */
[C---:B------:R-:W-:Y:S01]  /*20d20*/  ISETP.GT.AND P0, PT, R9.reuse, RZ, PT ;  /* 0x000000ff0900720c */ /* 0x040fe20003f04270 */
[----:B------:R-:W-:Y:S01]  /*20d30*/  BSSY B0, `(.L_x_1660) ;  /* 0x000000e000007945 */ /* 0x000fe20003800000 */
[----:B------:R-:W-:-:S11]  /*20d40*/  VIADD R6, R9, 0xffffffff ;  /* 0xffffffff09067836 */ /* 0x000fd60000000000 */
[----:B------:R-:W-:Y:S05]  /*20d50*/  @P0 BRA `(.L_x_1661) ;  /* 0x00000000001c0947 */ /* 0x000fea0003800000 */
[----:B------:R-:W-:Y:S01]  /*20d60*/  ISETP.NE.AND P0, PT, R3, 0x1, PT ;  /* 0x000000010300780c */ /* 0x000fe20003f05270 */
[----:B------:R-:W-:-:S12]  /*20d70*/  IMAD.MOV R6, RZ, RZ, -R9 ;  /* 0x000000ffff067224 */ /* 0x000fd800078e0a09 */
[----:B0-----:R-:W0:Y:S02]  /*20d80*/  @P0 LDC.64 R4, c[0x0][0x9e8] ;  /* 0x00027a00ff040b82 */ /* 0x001e240000000a00 */
[----:B0-----:R-:W-:-:S05]  /*20d90*/  @P0 IMAD.HI.U32 R4, R6, R4, RZ ;  /* 0x0000000406040227 */ /* 0x001fca00078e00ff */
[----:B------:R-:W-:-:S04]  /*20da0*/  @P0 SHF.R.U32.HI R6, RZ, R5, R4 ;  /* 0x00000005ff060219 */ /* 0x000fc80000011604 */
[----:B------:R-:W-:Y:S01]  /*20db0*/  LOP3.LUT R6, RZ, R6, RZ, 0x33, !PT ;  /* 0x00000006ff067212 */ /* 0x000fe200078e33ff */
[----:B------:R-:W-:Y:S06]  /*20dc0*/  BRA `(.L_x_1662) ;  /* 0x0000000000107947 */ /* 0x000fec0003800000 */
.L_x_1661:
[----:B------:R-:W-:-:S13]  /*20dd0*/  ISETP.NE.AND P0, PT, R3, 0x1, PT ;  /* 0x000000010300780c */ /* 0x000fda0003f05270 */
[----:B0-----:R-:W0:Y:S02]  /*20de0*/  @P0 LDC.64 R4, c[0x0][0x9e8] ;  /* 0x00027a00ff040b82 */ /* 0x001e240000000a00 */
[----:B0-----:R-:W-:-:S05]  /*20df0*/  @P0 IMAD.HI.U32 R4, R6, R4, RZ ;  /* 0x0000000406040227 */ /* 0x001fca00078e00ff */
[----:B------:R-:W-:-:S07]  /*20e00*/  @P0 SHF.R.U32.HI R6, RZ, R5, R4 ;  /* 0x00000005ff060219 */ /* 0x000fce0000011604 */
.L_x_1662:
[----:B------:R-:W-:Y:S05]  /*20e10*/  BSYNC B0 ;  /* 0x0000000000007941 */ /* 0x000fea0003800000 */
.L_x_1660:
[----:B------:R-:W-:-:S05]  /*20e20*/  IMAD R6, R6, R3, R3 ;  /* 0x0000000306067224 */ /* 0x000fca00078e0203 */
[----:B------:R-:W-:-:S07]  /*20e30*/  VIMNMX R2, R2, R6, PT ;  /* 0x0000000602027248 */ /* 0x000fce0003fe0100 */
.L_x_1659:
[----:B-1----:R-:W2:Y:S01]  /*20e40*/  LDL R8, [R1+0x44] ;  /* 0x0000440001087983 */ /* 0x002ea20000100800 */
[----:B0-----:R-:W0:Y:S01]  /*20e50*/  @P1 LDC R5, c[0x0][0x44c] ;  /* 0x00011300ff051b82 */ /* 0x001e220000000800 */
[----:B------:R-:W-:Y:S01]  /*20e60*/  VIADD R2, R2, 0x7f ;  /* 0x0000007f02027836 */ /* 0x000fe20000000000 */
[----:B------:R-:W-:Y:S01]  /*20e70*/  ULDC UR4, c[0x0][0x9dc] ;  /* 0x0002770000047ab9 */ /* 0x000fe20000000800 */
[----:B------:R-:W-:-:S05]  /*20e80*/  IMAD.MOV.U32 R6, RZ, RZ, R7 ;  /* 0x000000ffff067224 */ /* 0x000fca00078e0007 */
[----:B------:R-:W1:Y:S01]  /*20e90*/  @P1 LDC R4, c[0x0][0x450] ;  /* 0x00011400ff041b82 */ /* 0x000e620000000800 */
[----:B0-----:R-:W-:-:S05]  /*20ea0*/  @P1 IMAD.HI.U32 R5, R7, R5, RZ ;  /* 0x0000000507051227 */ /* 0x001fca00078e00ff */
[----:B-1----:R-:W-:Y:S02]  /*20eb0*/  @P1 SHF.R.U32.HI R6, RZ, R4, R5 ;  /* 0x00000004ff061219 */ /* 0x002fe40000011605 */
[----:B------:R-:W-:-:S03]  /*20ec0*/  SHF.R.S32.HI R4, RZ, 0x1f, R2 ;  /* 0x0000001fff047819 */ /* 0x000fc60000011402 */
[----:B------:R-:W-:Y:S01]  /*20ed0*/  IMAD.IADD R7, R19, 0x1, R6 ;  /* 0x0000000113077824 */ /* 0x000fe200078e0206 */
[----:B------:R-:W-:-:S03]  /*20ee0*/  LEA.HI R4, R4, R2, RZ, 0x7 ;  /* 0x0000000204047211 */ /* 0x000fc600078f38ff */
[----:B------:R-:W-:Y:S01]  /*20ef0*/  VIADD R2, R7, -UR4 ;  /* 0x8000000407027c36 */ /* 0x000fe20008000000 */
[----:B------:R-:W-:-:S05]  /*20f00*/  SHF.R.S32.HI R9, RZ, 0x7, R4 ;  /* 0x00000007ff097819 */ /* 0x000fca0000011404 */
[----:B------:R0:W-:Y:S01]  /*20f10*/  STL [R1+0x48], R9 ;  /* 0x0000480901007387 */ /* 0x0001e20000100800 */
[----:B--2---:R-:W-:Y:S01]  /*20f20*/  VIMNMX R6, R8, R9, PT ;  /* 0x0000000908067248 */ /* 0x004fe20003fe0100 */
[----:B0-----:R-:W-:Y:S06]  /*20f30*/  @!P2 BRA `(.L_x_1663) ;  /* 0x000000000044a947 */ /* 0x001fec0003800000 */
        /* <DEDUP_REMOVED lines=10> */
.L_x_1665:
[----:B------:R-:W-:-:S13]  /*20fe0*/  ISETP.NE.AND P0, PT, R3, 0x1, PT ;  /* 0x000000010300780c */ /* 0x000fda0003f05270 */
[----:B------:R-:W0:Y:S02]  /*20ff0*/  @P0 LDC.64 R4, c[0x0][0x9e8] ;  /* 0x00027a00ff040b82 */ /* 0x000e240000000a00 */
[----:B0-----:R-:W-:-:S05]  /*21000*/  @P0 IMAD.HI.U32 R4, R7, R4, RZ ;  /* 0x0000000407040227 */ /* 0x001fca00078e00ff */
[----:B------:R-:W-:-:S07]  /*21010*/  @P0 SHF.R.U32.HI R7, RZ, R5, R4 ;  /* 0x00000005ff070219 */ /* 0x000fce0000011604 */
.L_x_1666:
[----:B------:R-:W-:Y:S05]  /*21020*/  BSYNC B0 ;  /* 0x0000000000007941 */ /* 0x000fea0003800000 */
.L_x_1664:
[----:B------:R-:W-:-:S05]  /*21030*/  IMAD R3, R7, R3, RZ ;  /* 0x0000000307037224 */ /* 0x000fca00078e02ff */
[----:B------:R-:W-:-:S07]  /*21040*/  VIMNMX R2, R2, R3, !PT ;  /* 0x0000000302027248 */ /* 0x000fce0007fe0100 */
.L_x_1663:
[----:B------:R-:W-:Y:S01]  /*21050*/  SHF.R.S32.HI R3, RZ, 0x1f, R2 ;  /* 0x0000001fff037819 */ /* 0x000fe20000011402 */
[----:B------:R-:W-:Y:S01]  /*21060*/  BSSY B0, `(.L_x_1667) ;  /* 0x0000025000007945 */ /* 0x000fe20003800000 */
[----:B------:R-:W-:Y:S02]  /*21070*/  ISETP.NE.AND P1, PT, R0, RZ, PT ;  /* 0x000000ff0000720c */ /* 0x000fe40003f25270 */
[----:B------:R-:W-:-:S04]  /*21080*/  LEA.HI R3, R3, R2, RZ, 0x7 ;  /* 0x0000000203037211 */ /* 0x000fc800078f38ff */
[----:B------:R-:W-:-:S04]  /*21090*/  SHF.R.S32.HI R3, RZ, 0x7, R3 ;  /* 0x00000007ff037819 */ /* 0x000fc80000011403 */
[----:B------:R-:W-:-:S03]  /*210a0*/  VIMNMX R8, RZ, R3, !PT ;  /* 0x00000003ff087248 */ /* 0x000fc60007fe0100 */
[----:B------:R-:W0:Y:S01]  /*210b0*/  @!P1 LDC R0, c[0x0][0x9f0] ;  /* 0x00027c00ff009b82 */ /* 0x000e220000000800 */
[----:B------:R-:W-:Y:S01]  /*210c0*/  ISETP.GT.AND P0, PT, R6, R8, PT ;  /* 0x000000080600720c */ /* 0x000fe20003f04270 */
[----:B------:R1:W-:Y:S04]  /*210d0*/  STL [R1+0x24], R8 ;  /* 0x0000240801007387 */ /* 0x0003e80000100800 */
[----:B------:R1:W-:Y:S08]  /*210e0*/  STL [R1+0x28], RZ ;  /* 0x000028ff01007387 */ /* 0x0003f00000100800 */
[----:B-1----:R-:W-:Y:S05]  /*210f0*/  @!P0 BRA `(.L_x_1668) ;  /* 0x00000000006c8947 */ /* 0x002fea0003800000 */
[-C--:B0-----:R-:W-:Y:S02]  /*21100*/  IABS R4, R0.reuse ;  /* 0x0000000000047213 */ /* 0x081fe40000000000 */
[----:B------:R-:W-:Y:S02]  /*21110*/  IABS R7, R0 ;  /* 0x0000000000077213 */ /* 0x000fe40000000000 */
[----:B------:R-:W0:Y:S03]  /*21120*/  I2F.RP R2, R4 ;  /* 0x0000000400027306 */ /* 0x000e260000209400 */
[----:B------:R-:W-:-:S05]  /*21130*/  IMAD.MOV R7, RZ, RZ, -R7 ;  /* 0x000000ffff077224 */ /* 0x000fca00078e0a07 */
[----:B0-----:R-:W0:Y:S02]  /*21140*/  MUFU.RCP R2, R2 ;  /* 0x0000000200027308 */ /* 0x001e240000001000 */
[----:B0-----:R-:W-:-:S06]  /*21150*/  VIADD R2, R2, 0xffffffe ;  /* 0x0ffffffe02027836 */ /* 0x001fcc0000000000 */
[----:B------:R-:W0:Y:S02]  /*21160*/  F2I.FTZ.U32.TRUNC.NTZ R3, R2 ;  /* 0x0000000200037305 */ /* 0x000e24000021f000 */
[----:B0-----:R-:W-:-:S04]  /*21170*/  IMAD.MOV R2, RZ, RZ, -R3 ;  /* 0x000000ffff027224 */ /* 0x001fc800078e0a03 */
[----:B------:R-:W-:Y:S02]  /*21180*/  IMAD R5, R2, R4, RZ ;  /* 0x0000000402057224 */ /* 0x000fe400078e02ff */
        /* <DEDUP_REMOVED lines=18> */
.L_x_1668:
[----:B------:R-:W-:Y:S05]  /*212b0*/  BSYNC B0 ;  /* 0x0000000000007941 */ /* 0x000fea0003800000 */
.L_x_1667:
[----:B------:R-:W2:Y:S04]  /*212c0*/  LDL R2, [R1+0x28] ;  /* 0x0000280001027983 */ /* 0x000ea80000100800 */
[----:B0-----:R-:W2:Y:S01]  /*212d0*/  LDL R0, [R1+0x38] ;  /* 0x0000380001007983 */ /* 0x001ea20000100800 */
[----:B------:R-:W-:Y:S01]  /*212e0*/  BSSY B7, `(.L_x_1669) ;  /* 0x000041b000077945 */ /* 0x000fe20003800000 */
[----:B--2---:R-:W-:-:S05]  /*212f0*/  IMAD R0, R0, R2, R8 ;  /* 0x0000000200007224 */ /* 0x004fca00078e0208 */
[----:B------:R-:W-:Y:S01]  /*21300*/  VIADDMNMX R22, R0, R2, R6, PT ;  /* 0x0000000200167246 */ /* 0x000fe20003800106 */
[----:B------:R0:W-:Y:S03]  /*21310*/  STL [R1+0x8], R0 ;  /* 0x0000080001007387 */ /* 0x0001e60000100800 */
[----:B------:R-:W-:Y:S01]  /*21320*/  ISETP.GT.AND P0, PT, R22, R0, PT ;  /* 0x000000001600720c */ /* 0x000fe20003f04270 */
[----:B------:R0:W-:-:S12]  /*21330*/  STL [R1+0x1c], R22 ;  /* 0x00001c1601007387 */ /* 0x0001d80000100800 */
[----:B0-----:R-:W-:Y:S05]  /*21340*/  @P0 BRA `(.L_x_1670) ;  /* 0x0000000000440947 */ /* 0x001fea0003800000 */
[----:B------:R-:W0:Y:S02]  /*21350*/  S2R R0, SR_TID.X ;  /* 0x0000000000007919 */ /* 0x000e240000002100 */
[----:B0-----:R-:W-:-:S04]  /*21360*/  LOP3.LUT R0, R0, 0x7f, RZ, 0xc0, !PT ;  /* 0x0000007f00007812 */ /* 0x001fc800078ec0ff */
[----:B------:R-:W-:-:S13]  /*21370*/  ISETP.NE.AND P0, PT, R0, RZ, PT ;  /* 0x000000ff0000720c */ /* 0x000fda0003f05270 */
[----:B------:R-:W-:Y:S05]  /*21380*/  @P0 BRA `(.L_x_1671) ;  /* 0x0000004000400947 */ /* 0x000fea0003800000 */
[----:B-1----:R-:W0:Y:S01]  /*21390*/  S2R R5, SR_LANEID ;  /* 0x0000000000057919 */ /* 0x002e220000000000 */
        /* <DEDUP_REMOVED lines=10> */
[----:B0-----:R-:W-:Y:S01]  /*21440*/  IADD3 R24, R0, UR37, R7 ;  /* 0x0000002500187c10 */ /* 0x001fe2000fffe007 */
[----:B------:R-:W-:Y:S06]  /*21450*/  BRA `(.L_x_1671) ;  /* 0x00000040000c7947 */ /* 0x000fec0003800000 */
.L_x_1670:
        /* <DEDUP_REMOVED lines=9> */
[----:B------:R-:W0:Y:S01]  /*214f0*/  LDC.64 R2, c[0x4][R2] ;  /* 0x0100000002027b82 */ /* 0x000e220000000a00 */
[----:B-1----:R-:W-:Y:S02]  /*21500*/  IMAD.U32 R5, RZ, RZ, UR7 ;  /* 0x00000007ff057e24 */ /* 0x002fe4000f8e00ff */
        /* <DEDUP_REMOVED lines=9> */
.L_x_1673:
[----:B------:R-:W-:Y:S05]  /*215a0*/  BSYNC B6 ;  /* 0x0000000000067941 */ /* 0x000fea0003800000 */
.L_x_1672:
        /* <DEDUP_REMOVED lines=8> */
[----:B------:R0:W2:Y:S01]  /*21630*/  LDC.64 R2, c[0x4][R19] ;  /* 0x0100000013027b82 */ /* 0x0000a20000000a00 */
[----:B------:R-:W-:Y:S02]  /*21640*/  IMAD.U32 R4, RZ, RZ, UR6 ;  /* 0x00000006ff047e24 */ /* 0x000fe4000f8e00ff */
[----:B-1----:R-:W-:Y:S02]  /*21650*/  IMAD.U32 R5, RZ, RZ, UR7 ;  /* 0x00000007ff057e24 */ /* 0x002fe4000f8e00ff */
        /* <DEDUP_REMOVED lines=8> */
[----:B--2---:R-:W-:Y:S05]  /*216e0*/  CALL.ABS.NOINC R2 ;  /* 0x0000000002007343 */ /* 0x004fea0003c00000 */
.L_x_1676:
        /* <DEDUP_REMOVED lines=15> */
.L_x_1675:
[----:B------:R-:W-:Y:S05]  /*217e0*/  BSYNC B6 ;  /* 0x0000000000067941 */ /* 0x000fea0003800000 */
.L_x_1674:
[----:B------:R-:W-:Y:S01]  /*217f0*/  ULDC.64 UR4, c[0x0][0x9f8] ;  /* 0x00027e0000047ab9 */ /* 0x000fe20000000a00 */
[----:B------:R-:W-:Y:S01]  /*21800*/  IMAD.MOV.U32 R25, RZ, RZ, R27 ;  /* 0x000000ffff197224 */ /* 0x000fe200078e001b */
[----:B------:R-:W-:-:S04]  /*21810*/  ISETP.NE.U32.AND P0, PT, RZ, UR4, PT ;  /* 0x00000004ff007c0c */ /* 0x000fc8000bf05070 */
[----:B------:R-:W-:Y:S01]  /*21820*/  ISETP.NE.AND.EX P0, PT, RZ, UR5, PT, P0 ;  /* 0x00000005ff007c0c */ /* 0x000fe2000bf05300 */
[----:B------:R-:W-:-:S12]  /*21830*/  ULDC.64 UR4, c[0x0][0xa08] ;  /* 0x0002820000047ab9 */ /* 0x000fd80000000a00 */
[----:B------:R-:W0:Y:S02]  /*21840*/  @P0 LDC.64 R2, c[0x0][0x9f8] ;  /* 0x00027e00ff020b82 */ /* 0x000e240000000a00 */
[----:B0-----:R-:W-:-:S05]  /*21850*/  @P0 IMAD.WIDE R2, R27, 0x4, R2 ;  /* 0x000000041b020825 */ /* 0x001fca00078e0202 */
[----:B------:R0:W2:Y:S01]  /*21860*/  @P0 LDG.E R25, desc[UR38][R2.64] ;  /* 0x0000002602190981 */ /* 0x0000a2000c1e1900 */
[----:B------:R-:W-:Y:S01]  /*21870*/  VIADD R22, R22, 0xffffffff ;  /* 0xffffffff16167836 */ /* 0x000fe20000000000 */
[----:B0-----:R-:W0:Y:S02]  /*21880*/  LDC.64 R2, c[0x0][0x418] ;  /* 0x00010600ff027b82 */ /* 0x001e240000000a00 */
[----:B0-----:R-:W-:Y:S01]  /*21890*/  LOP3.LUT P0, RZ, R2, UR4, RZ, 0xfc, !PT ;  /* 0x0000000402ff7c12 */ /* 0x001fe2000f80fcff */
[----:B------:R-:W-:-:S03]  /*218a0*/  UMOV UR4, 0xffffffff ;  /* 0xffffffff00047882 */ /* 0x000fc60000000000 */
[----:B------:R-:W-:Y:S02]  /*218b0*/  LOP3.LUT P0, RZ, R3, UR5, RZ, 0xfc, P0 ;  /* 0x0000000503ff7c12 */ /* 0x000fe4000800fcff */
[----:B--2---:R-:W-:Y:S02]  /*218c0*/  SHF.R.S32.HI R7, RZ, 0x1f, R25 ;  /* 0x0000001fff077819 */ /* 0x004fe40000011419 */
[----:B------:R-:W-:-:S03]  /*218d0*/  SEL R19, R25, RZ, !P0 ;  /* 0x000000ff19137207 */ /* 0x000fc60004000000 */
[----:B------:R0:W-:Y:S01]  /*218e0*/  STL [R1+0x4], R7 ;  /* 0x0000040701007387 */ /* 0x0001e20000100800 */
[----:B------:R-:W-:Y:S05]  /*218f0*/  BRA.DIV UR4, `(.L_x_1677) ;  /* 0x00000062042c7947 */ /* 0x000fea000b800000 */
[----:B------:R-:W2:Y:S02]  /*21900*/  S2R R0, SR_TID.X ;  /* 0x0000000000007919 */ /* 0x000ea40000002100 */
[----:B--2---:R-:W-:-:S04]  /*21910*/  SHF.R.U32.HI R0, RZ, 0x5, R0 ;  /* 0x00000005ff007819 */ /* 0x004fc80000011600 */
[----:B------:R-:W-:-:S05]  /*21920*/  LOP3.LUT R0, R0, 0x3, RZ, 0xc0, !PT ;  /* 0x0000000300007812 */ /* 0x000fca00078ec0ff */
[----:B------:R2:W3:Y:S02]  /*21930*/  SHFL.IDX PT, R14, R0, RZ, 0x1f ;  /* 0x00001fff000e7589 */ /* 0x0004e400000e0000 */
.L_x_1834:
[----:B---3--:R-:W-:Y:S02]  /*21940*/  ISETP.NE.AND P0, PT, R14, RZ, PT ;  /* 0x000000ff0e00720c */ /* 0x008fe40003f05270 */
[----:B------:R-:W-:Y:S02]  /*21950*/  PLOP3.LUT P1, PT, PT, PT, PT, 0x8, 0x0 ;  /* 0x000000000000781c */ /* 0x000fe40003f2e170 */
[----:B------:R-:W-:-:S11]  /*21960*/  LOP3.LUT R23, R23, 0xfffffffe, RZ, 0xc0, !PT ;  /* 0xfffffffe17177812 */ /* 0x000fd600078ec0ff */
[----:B------:R-:W-:Y:S01]  /*21970*/  @P1 LOP3.LUT R23, R23, 0x1, RZ, 0xfc, !PT ;  /* 0x0000000117171812 */ /* 0x000fe200078efcff */
[----:B------:R-:W-:Y:S06]  /*21980*/  @P0 BRA `(.L_x_1678) ;  /* 0x00000004001c0947 */ /* 0x000fec0003800000 */
[----:B------:R-:W-:-:S03]  /*21990*/  UMOV UR4, 0xffffffff ;  /* 0xffffffff00047882 */ /* 0x000fc60000000000 */
[----:B------:R-:W-:Y:S05]  /*219a0*/  BRA.DIV UR4, `(.L_x_1679) ;  /* 0x0000006204347947 */ /* 0x000fea000b800000 */
[----:B------:R-:W-:-:S13]  /*219b0*/  ELECT P6, URZ, PT ;  /* 0x00000000003f782f */ /* 0x000fda00038c0000 */
.L_x_1837:
[----:B------:R-:W-:Y:S05]  /*219c0*/  @!P6 BRA `(.L_x_1678) ;  /* 0x00000004000ce947 */ /* 0x000fea0003800000 */
[----:B------:R-:W-:-:S04]  /*219d0*/  ISETP.NE.U32.AND P0, PT, R2, RZ, PT ;  /* 0x000000ff0200720c */ /* 0x000fc80003f05070 */
[----:B------:R-:W-:-:S13]  /*219e0*/  ISETP.NE.AND.EX P0, PT, R3, RZ, PT, P0 ;  /* 0x000000ff0300720c */ /* 0x000fda0003f05300 */
[----:B------:R-:W-:Y:S05]  /*219f0*/  @!P0 BRA `(.L_x_1680) ;  /* 0x0000000000488947 */ /* 0x000fea0003800000 */
[----:B------:R-:W3:Y:S01]  /*21a00*/  LDC R6, c[0x0][0x43c] ;  /* 0x00010f00ff067b82 */ /* 0x000ee20000000800 */
[----:B--2---:R-:W-:Y:S01]  /*21a10*/  IMAD.MOV.U32 R0, RZ, RZ, R22 ;  /* 0x000000ffff007224 */ /* 0x004fe200078e0016 */
[----:B------:R-:W-:Y:S01]  /*21a20*/  ULDC.64 UR4, c[0x0][0x428] ;  /* 0x00010a0000047ab9 */ /* 0x000fe20000000a00 */
[----:B---3--:R-:W-:-:S13]  /*21a30*/  ISETP.NE.AND P0, PT, R6, 0x1, PT ;  /* 0x000000010600780c */ /* 0x008fda0003f05270 */
[----:B-1----:R-:W1:Y:S02]  /*21a40*/  @P0 LDC.64 R4, c[0x0][0x440] ;  /* 0x00011000ff040b82 */ /* 0x002e640000000a00 */
[----:B-1----:R-:W-:-:S05]  /*21a50*/  @P0 IMAD.HI.U32 R4, R22, R4, RZ ;  /* 0x0000000416040227 */ /* 0x002fca00078e00ff */
        /* <DEDUP_REMOVED lines=12> */
.L_x_1680:
[----:B--2---:R-:W-:Y:S01]  /*21b20*/  IMAD R0, R18, 0x8, R17 ;  /* 0x0000000812007824 */ /* 0x004fe200078e0211 */
[----:B---3--:R-:W-:-:S04]  /*21b30*/  SHF.L.U32 R2, R28, 0x1f, RZ ;  /* 0x0000001f1c027819 */ /* 0x008fc800000006ff */
[----:B------:R-:W2:Y:S02]  /*21b40*/  SYNCS.PHASECHK.TRANS64.TRYWAIT P0, [R0+URZ+0x2d840], R2 ;  /* 0x02d84002000075a7 */ /* 0x000ea4000800017f */
[----:B--2---:R-:W-:Y:S05]  /*21b50*/  @!P0 BRA `(.L_x_1681) ;  /* 0x0000005c00e88947 */ /* 0x004fea0003800000 */
.L_x_1838:
[----:B------:R-:W3:Y:S02]  /*21b60*/  S2R R3, SR_TID.X ;  /* 0x0000000000037919 */ /* 0x000ee40000002100 */
[----:B---3--:R-:W-:-:S04]  /*21b70*/  LOP3.LUT R3, R3, 0x7f, RZ, 0xc0, !PT ;  /* 0x0000007f03037812 */ /* 0x008fc800078ec0ff */
[----:B------:R-:W-:-:S13]  /*21b80*/  ISETP.NE.AND P0, PT, R3, RZ, PT ;  /* 0x000000ff0300720c */ /* 0x000fda0003f05270 */
[----:B------:R-:W-:Y:S05]  /*21b90*/  @P0 BRA `(.L_x_1682) ;  /* 0x00000000001c0947 */ /* 0x000fea0003800000 */
[----:B------:R-:W3:Y:S01]  /*21ba0*/  S2R R3, SR_TID.X ;  /* 0x0000000000037919 */ /* 0x000ee20000002100 */
[----:B--2---:R-:W-:-:S04]  /*21bb0*/  IMAD.MOV.U32 R2, RZ, RZ, 0x6000 ;  /* 0x00006000ff027424 */ /* 0x004fc800078e00ff */
[----:B------:R4:W-:Y:S01]  /*21bc0*/  SYNCS.ARRIVE.TRANS64 RZ, [R0+URZ+0x2d830], R2 ;  /* 0x02d8300200ff79a7 */ /* 0x0009e2000800003f */
[----:B---3--:R-:W-:-:S04]  /*21bd0*/  LOP3.LUT R3, R3, 0x1f, RZ, 0xc0, !PT ;  /* 0x0000001f03037812 */ /* 0x008fc800078ec0ff */
[----:B------:R-:W-:-:S13]  /*21be0*/  ISETP.NE.AND P0, PT, R3, RZ, PT ;  /* 0x000000ff0300720c */ /* 0x000fda0003f05270 */
[----:B----4-:R-:W-:Y:S05]  /*21bf0*/  @!P0 BRA `(.L_x_1682) ;  /* 0x0000000000048947 */ /* 0x010fea0003800000 */
[----:B------:R-:W-:Y:S01]  /*21c00*/  BPT.TRAP 0x1 ;  /* 0x000000040000795c */ /* 0x000fe20000300000 */
.L_x_1682:
[----:B------:R-:W-:Y:S01]  /*21c10*/  R2UR UR9, R0 ;  /* 0x00000000000972ca */ /* 0x000fe200000e0000 */
[----:B--2---:R-:W-:Y:S01]  /*21c20*/  IMAD R0, R18, 0x6000, R17 ;  /* 0x0000600012007824 */ /* 0x004fe200078e0211 */
        /* <DEDUP_REMOVED lines=11> */
[----:B------:R-:W-:Y:S01]  /*21ce0*/  UIADD3 UR9, UR9, 0x2d830, URZ ;  /* 0x0002d83009097890 */ /* 0x000fe2000fffe03f */
[----:B------:R-:W-:-:S03]  /*21cf0*/  LOP3.LUT R23, R23, 0xfffffffe, RZ, 0xc0, !PT ;  /* 0xfffffffe17177812 */ /* 0x000fc600078ec0ff */
[----:B------:R-:W-:Y:S02]  /*21d00*/  ULEA UR11, UR11, UR5, 0x7 ;  /* 0x000000050b0b7291 */ /* 0x000fe4000f8e383f */
[----:B------:R-:W-:Y:S02]  /*21d10*/  UIADD3 UR14, UR8, 0x15400, URZ ;  /* 0x00015400080e7890 */ /* 0x000fe4000fffe03f */
[----:B------:R-:W-:Y:S02]  /*21d20*/  UIADD3.X UR5, URZ, UR41, URZ, UP0, !UPT ;  /* 0x000000293f057290 */ /* 0x000fe400087fe43f */
[----:B------:R-:W-:Y:S02]  /*21d30*/  UIADD3 UR15, UR8, 0x17400, URZ ;  /* 0x00017400080f7890 */ /* 0x000fe4000fffe03f */
[----:B------:R-:W-:Y:S01]  /*21d40*/  UIADD3 UR16, UR8, 0x19400, URZ ;  /* 0x0001940008107890 */ /* 0x000fe2000fffe03f */
[----:B------:R-:W-:Y:S02]  /*21d50*/  @P0 LOP3.LUT R23, R23, 0x1, RZ, 0xfc, !PT ;  /* 0x0000000117170812 */ /* 0x000fe400078efcff */
[----:B------:R-:W-:Y:S01]  /*21d60*/  UMOV UR8, UR14 ;  /* 0x0000000e00087c82 */ /* 0x000fe20008000000 */
[----:B------:R-:W-:Y:S01]  /*21d70*/  UMOV UR14, 0x40 ;  /* 0x00000040000e7882 */ /* 0x000fe20000000000 */
[----:B------:R2:W-:Y:S02]  /*21d80*/  UTMALDG.4D [UR8], [UR4], desc[UR6] ;  /* 0x00000608040075b4 */ /* 0x0005e40008019000 */
[----:B--2---:R-:W-:Y:S01]  /*21d90*/  UMOV UR8, UR15 ;  /* 0x0000000f00087c82 */ /* 0x004fe20008000000 */
[----:B------:R-:W-:-:S02]  /*21da0*/  UMOV UR10, UR17 ;  /* 0x00000011000a7c82 */ /* 0x000fc40008000000 */
[----:B------:R2:W-:Y:S02]  /*21db0*/  UTMALDG.4D [UR8], [UR4], desc[UR6] ;  /* 0x00000608040075b4 */ /* 0x0005e40008019000 */
[----:B--2---:R-:W-:Y:S01]  /*21dc0*/  UMOV UR8, UR16 ;  /* 0x0000001000087c82 */ /* 0x004fe20008000000 */
[----:B------:R-:W-:Y:S02]  /*21dd0*/  UMOV UR10, UR14 ;  /* 0x0000000e000a7c82 */ /* 0x000fe40008000000 */
[----:B------:R3:W-:Y:S02]  /*21de0*/  UTMALDG.4D [UR8], [UR4], desc[UR6] ;  /* 0x00000608040075b4 */ /* 0x0007e40008019000 */
[----:B---3--:R-:W-:Y:S01]  /*21df0*/  NOP ;  /* 0x0000000000007918 */ /* 0x008fe20000000000 */
.L_x_1678:
[----:B------:R-:W3:Y:S01]  /*21e00*/  LDL.LU R3, [R1+0x20] ;  /* 0x0000200001037983 */ /* 0x000ee20000300800 */
[----:B------:R-:W-:Y:S05]  /*21e10*/  WARPSYNC.ALL ;  /* 0x0000000000007948 */ /* 0x000fea0003800000 */
[----:B------:R-:W-:Y:S01]  /*21e20*/  ULDC.64 UR4, c[0x0][0x298] ;  /* 0x0000a60000047ab9 */ /* 0x000fe20000000a00 */
[----:B--2---:R-:W-:Y:S01]  /*21e30*/  VIADD R0, R17, 0xc400 ;  /* 0x0000c40011007836 */ /* 0x004fe20000000000 */
[----:B------:R-:W-:Y:S01]  /*21e40*/  ULDC.64 UR6, c[0x0][0xa00] ;  /* 0x0002800000067ab9 */ /* 0x000fe20000000a00 */
[----:B------:R-:W-:Y:S01]  /*21e50*/  BSSY B6, `(.L_x_1683) ;  /* 0x0000022000067945 */ /* 0x000fe20003800000 */
[----:B------:R-:W-:Y:S01]  /*21e60*/  BAR.SYNC.DEFER_BLOCKING 0x8, 0x200 ;  /* 0x0208000000007b1d */ /* 0x000fe20000010000 */
[----:B------:R-:W-:-:S02]  /*21e70*/  ISETP.NE.U32.AND P0, PT, RZ, UR6, PT ;  /* 0x00000006ff007c0c */ /* 0x000fc4000bf05070 */
[----:B------:R-:W-:Y:S02]  /*21e80*/  LOP3.LUT P1, RZ, R0, 0x1bf, RZ, 0xc0, !PT ;  /* 0x000001bf00ff7812 */ /* 0x000fe4000782c0ff */
[----:B------:R-:W-:Y:S02]  /*21e90*/  ISETP.NE.AND.EX P0, PT, RZ, UR7, PT, P0 ;  /* 0x00000007ff007c0c */ /* 0x000fe4000bf05300 */
[----:B---3--:R-:W-:Y:S01]  /*21ea0*/  SHF.R.S32.HI R2, RZ, 0x1f, R3 ;  /* 0x0000001fff027819 */ /* 0x008fe20000011403 */
[----:B-1----:R-:W-:-:S04]  /*21eb0*/  IMAD.WIDE.U32 R4, R3, UR4, RZ ;  /* 0x0000000403047c25 */ /* 0x002fc8000f8e00ff */
        /* <DEDUP_REMOVED lines=19> */
[----:B0-----:R-:W-:-:S02]  /*21ff0*/  IMAD.U32 R7, RZ, RZ, UR7 ;  /* 0x00000007ff077e24 */ /* 0x001fc4000f8e00ff */
[----:B------:R-:W-:Y:S02]  /*22000*/  IMAD.U32 R10, RZ, RZ, UR8 ;  /* 0x00000008ff0a7e24 */ /* 0x000fe4000f8e00ff */
[----:B------:R-:W-:Y:S02]  /*22010*/  IMAD.U32 R11, RZ, RZ, UR9 ;  /* 0x00000009ff0b7e24 */ /* 0x000fe4000f8e00ff */
[----:B------:R-:W-:Y:S02]  /*22020*/  IMAD.MOV.U32 R8, RZ, RZ, 0x70 ;  /* 0x00000070ff087424 */ /* 0x000fe400078e00ff */
[----:B------:R-:W-:Y:S02]  /*22030*/  IMAD.MOV.U32 R12, RZ, RZ, 0x1 ;  /* 0x00000001ff0c7424 */ /* 0x000fe400078e00ff */
[----:B------:R-:W-:-:S07]  /*22040*/  IMAD.MOV.U32 R13, RZ, RZ, RZ ;  /* 0x000000ffff0d7224 */ /* 0x000fce00078e00ff */
[----:B------:R-:W-:-:S07]  /*22050*/  LEPC R20, `(.L_x_1684) ;  /* 0x000000001014794e */ /* 0x000fce0000000000 */
[----:B-1----:R-:W-:Y:S05]  /*22060*/  CALL.ABS.NOINC R2 ;  /* 0x0000000002007343 */ /* 0x002fea0003c00000 */
.L_x_1684:
[----:B------:R-:W-:Y:S05]  /*22070*/  BSYNC B6 ;  /* 0x0000000000067941 */ /* 0x000fea0003800000 */
.L_x_1683:
[----:B------:R-:W2:Y:S01]  /*22080*/  LDL.LU R20, [R1+0x3c] ;  /* 0x00003c0001147983 */ /* 0x000ea20000300800 */
[----:B------:R-:W3:Y:S01]  /*22090*/  LDC R9, c[0x0][0x448] ;  /* 0x00011200ff097b82 */ /* 0x000ee20000000800 */
[----:B------:R-:W-:Y:S01]  /*220a0*/  ULDC.64 UR6, c[0x0][0x2e0] ;  /* 0x0000b80000067ab9 */ /* 0x000fe20000000a00 */
[----:B------:R-:W-:Y:S01]  /*220b0*/  ULDC.64 UR4, c[0x0][0x2d8] ;  /* 0x0000b60000047ab9 */ /* 0x000fe20000000a00 */
[----:B-1----:R-:W2:Y:S01]  /*220c0*/  LDL.LU.64 R2, [R1+0x30] ;  /* 0x0000300001027983 */ /* 0x002ea20000300a00 */
[----:B------:R-:W-:-:S03]  /*220d0*/  ULDC.64 UR8, c[0x0][0x280] ;  /* 0x0000a00000087ab9 */ /* 0x000fc60000000a00 */
[----:B------:R-:W4:Y:S04]  /*220e0*/  LDL.LU R21, [R1+0x40] ;  /* 0x0000400001157983 */ /* 0x000f280000300800 */
[----:B------:R-:W4:Y:S04]  /*220f0*/  LDL.LU R4, [R1+0x20] ;  /* 0x0000200001047983 */ /* 0x000f280000300800 */
[----:B------:R-:W4:Y:S01]  /*22100*/  LDL R12, [R1+0x10] ;  /* 0x00001000010c7983 */ /* 0x000f220000100800 */
[----:B------:R-:W1:Y:S01]  /*22110*/  S2R R10, SR_TID.X ;  /* 0x00000000000a7919 */ /* 0x000e620000002100 */
[----:B------:R-:W0:Y:S01]  /*22120*/  S2R R11, SR_TID.X ;  /* 0x00000000000b7919 */ /* 0x000e220000002100 */
[----:B---3--:R-:W-:-:S13]  /*22130*/  ISETP.NE.AND P1, PT, R9, 0x1, PT ;  /* 0x000000010900780c */ /* 0x008fda0003f25270 */
[----:B------:R-:W3:Y:S08]  /*22140*/  @P1 LDC R5, c[0x0][0x44c] ;  /* 0x00011300ff051b82 */ /* 0x000ef00000000800 */
[----:B------:R-:W3:Y:S08]  /*22150*/  @P1 LDC R6, c[0x0][0x450] ;  /* 0x00011400ff061b82 */ /* 0x000ef00000000800 */
[----:B------:R-:W3:Y:S01]  /*22160*/  @P1 LDC R8, c[0x0][0x450] ;  /* 0x00011400ff081b82 */ /* 0x000ee20000000800 */
[----:B--2---:R-:W-:-:S02]  /*22170*/  IMAD.MOV.U32 R3, RZ, RZ, R20 ;  /* 0x000000ffff037224 */ /* 0x004fc400078e0014 */
[----:B------:R-:W2:Y:S01]  /*22180*/  S2R R20, SR_TID.X ;  /* 0x0000000000147919 */ /* 0x000ea20000002100 */
[----:B----4-:R-:W-:Y:S02]  /*22190*/  IMAD R0, R21, UR6, RZ ;  /* 0x0000000615007c24 */ /* 0x010fe4000f8e02ff */
[----:B------:R-:W-:-:S04]  /*221a0*/  IMAD.WIDE.U32 R2, R16, UR4, R2 ;  /* 0x0000000410027c25 */ /* 0x000fc8000f8e0002 */
[----:B------:R-:W-:Y:S01]  /*221b0*/  IMAD R3, R16, UR5, R3 ;  /* 0x0000000510037c24 */ /* 0x000fe2000f8e0203 */
[----:B------:R-:W-:Y:S01]  /*221c0*/  ULDC.64 UR4, c[0x0][0x2d0] ;  /* 0x0000b40000047ab9 */ /* 0x000fe20000000a00 */
[C---:B------:R-:W-:Y:S02]  /*221d0*/  IMAD R0, R4.reuse, UR7, R0 ;  /* 0x0000000704007c24 */ /* 0x040fe4000f8e0200 */
[----:B------:R-:W-:Y:S01]  /*221e0*/  IMAD.WIDE.U32 R2, R4, UR6, R2 ;  /* 0x0000000604027c25 */ /* 0x000fe2000f8e0002 */
[----:B------:R-:W-:-:S03]  /*221f0*/  ULDC.64 UR6, c[0x0][0x2c8] ;  /* 0x0000b20000067ab9 */ /* 0x000fc60000000a00 */
[----:B------:R-:W-:Y:S01]  /*22200*/  IMAD.IADD R3, R3, 0x1, R0 ;  /* 0x0000000103037824 */ /* 0x000fe200078e0200 */
[C---:B--2---:R-:W-:Y:S01]  /*22210*/  LOP3.LUT R21, R20.reuse, 0x7f, RZ, 0xc0, !PT ;  /* 0x0000007f14157812 */ /* 0x044fe200078ec0ff */
[----:B------:R-:W-:-:S03]  /*22220*/  IMAD.SHL.U32 R20, R20, 0x20, RZ ;  /* 0x0000002014147824 */ /* 0x000fc600078e00ff */
[----:B------:R-:W-:-:S04]  /*22230*/  SHF.R.U32.HI R21, RZ, 0x2, R21 ;  /* 0x00000002ff157819 */ /* 0x000fc80000011615 */
[----:B------:R-:W-:Y:S01]  /*22240*/  LOP3.LUT R20, R21, 0x60, R20, 0xf8, !PT ;  /* 0x0000006015147812 */ /* 0x000fe200078ef814 */
[----:B-1----:R-:W-:-:S04]  /*22250*/  IMAD.SHL.U32 R21, R10, 0x8, RZ ;  /* 0x000000080a157824 */ /* 0x002fc800078e00ff */
[----:B------:R-:W-:Y:S01]  /*22260*/  IMAD.IADD R0, R20, 0x1, R12 ;  /* 0x0000000114007824 */ /* 0x000fe200078e020c */
[----:B------:R-:W-:Y:S01]  /*22270*/  LOP3.LUT R21, R21, 0x18, RZ, 0xc0, !PT ;  /* 0x0000001815157812 */ /* 0x000fe200078ec0ff */
[----:B0-----:R-:W-:Y:S02]  /*22280*/  IMAD.SHL.U32 R20, R11, 0x8, RZ ;  /* 0x000000080b147824 */ /* 0x001fe400078e00ff */
[----:B---3--:R-:W-:Y:S01]  /*22290*/  @P1 IMAD.HI.U32 R5, R0, R5, RZ ;  /* 0x0000000500051227 */ /* 0x008fe200078e00ff */
[C---:B------:R-:W-:Y:S02]  /*222a0*/  LOP3.LUT R10, R21.reuse, 0x40, RZ, 0xfc, !PT ;  /* 0x00000040150a7812 */ /* 0x040fe400078efcff */
[----:B------:R-:W-:Y:S01]  /*222b0*/  LOP3.LUT R20, R20, 0x18, RZ, 0xc0, !PT ;  /* 0x0000001814147812 */ /* 0x000fe200078ec0ff */
[----:B------:R-:W-:Y:S01]  /*222c0*/  IMAD.MOV.U32 R4, RZ, RZ, R0 ;  /* 0x000000ffff047224 */ /* 0x000fe200078e0000 */
[----:B------:R-:W-:Y:S02]  /*222d0*/  @P1 SHF.R.U32.HI R4, RZ, R6, R5 ;  /* 0x00000006ff041219 */ /* 0x000fe40000011605 */
[----:B------:R-:W-:-:S02]  /*222e0*/  LOP3.LUT R13, R21, 0x20, RZ, 0xfc, !PT ;  /* 0x00000020150d7812 */ /* 0x000fc400078efcff */
[--C-:B------:R-:W-:Y:S01]  /*222f0*/  SHF.R.S32.HI R5, RZ, 0x1f, R4.reuse ;  /* 0x0000001fff057819 */ /* 0x100fe20000011404 */
[----:B------:R-:W-:-:S04]  /*22300*/  IMAD.MOV R7, RZ, RZ, -R4 ;  /* 0x000000ffff077224 */ /* 0x000fc800078e0a04 */
[----:B------:R-:W-:-:S04]  /*22310*/  IMAD R5, R5, UR4, RZ ;  /* 0x0000000405057c24 */ /* 0x000fc8000f8e02ff */
[C---:B------:R-:W-:Y:S02]  /*22320*/  IMAD R6, R4.reuse, UR5, R5 ;  /* 0x0000000504067c24 */ /* 0x040fe4000f8e0205 */
[----:B------:R-:W-:-:S04]  /*22330*/  IMAD.WIDE.U32 R4, R4, UR4, R2 ;  /* 0x0000000404047c25 */ /* 0x000fc8000f8e0002 */
[----:B------:R-:W-:Y:S02]  /*22340*/  IMAD.IADD R5, R5, 0x1, R6 ;  /* 0x0000000105057824 */ /* 0x000fe400078e0206 */
[----:B------:R-:W-:Y:S02]  /*22350*/  IMAD R6, R9, R7, R0 ;  /* 0x0000000709067224 */ /* 0x000fe400078e0200 */
[----:B------:R-:W-:Y:S02]  /*22360*/  VIADD R0, R0, 0x80 ;  /* 0x0000008000007836 */ /* 0x000fe40000000000 */
[----:B------:R-:W-:Y:S01]  /*22370*/  IMAD.WIDE.U32 R4, R6, UR6, R4 ;  /* 0x0000000606047c25 */ /* 0x000fe2000f8e0004 */
[----:B------:R-:W-:-:S05]  /*22380*/  SHF.R.S32.HI R7, RZ, 0x1f, R6 ;  /* 0x0000001fff077819 */ /* 0x000fca0000011406 */
[----:B------:R-:W-:-:S04]  /*22390*/  IMAD R7, R7, UR6, RZ ;  /* 0x0000000607077c24 */ /* 0x000fc8000f8e02ff */
[----:B------:R-:W-:Y:S02]  /*223a0*/  IMAD R6, R6, UR7, R7 ;  /* 0x0000000706067c24 */ /* 0x000fe4000f8e0207 */
[----:B------:R-:W0:Y:S02]  /*223b0*/  @P1 LDC R7, c[0x0][0x44c] ;  /* 0x00011300ff071b82 */ /* 0x000e240000000800 */
[----:B------:R-:W-:Y:S01]  /*223c0*/  IMAD.IADD R6, R5, 0x1, R6 ;  /* 0x0000000105067824 */ /* 0x000fe200078e0206 */
[----:B------:R-:W-:-:S04]  /*223d0*/  LEA R5, P0, R4, UR8, 0x1 ;  /* 0x0000000804057c11 */ /* 0x000fc8000f8008ff */
[----:B------:R-:W-:Y:S01]  /*223e0*/  LEA.HI.X R6, R4, UR9, R6, 0x1, P0 ;  /* 0x0000000904067c11 */ /* 0x000fe200080f0c06 */
        /* <DEDUP_REMOVED lines=26> */
[----:B------:R-:W2:Y:S04]  /*22590*/  LDL.LU R3, [R1+0x18] ;  /* 0x0000180001037983 */ /* 0x000ea80000300800 */
[----:B------:R-:W3:Y:S04]  /*225a0*/  LDL.LU R11, [R1+0x10] ;  /* 0x00001000010b7983 */ /* 0x000ee80000300800 */
[----:B------:R-:W0:Y:S01]  /*225b0*/  SHFL.IDX PT, R2, R5, RZ, 0x1c1f ;  /* 0x001c1fff05027589 */ /* 0x000e2200000e0000 */
[----:B--2---:R-:W-:-:S03]  /*225c0*/  IMAD R4, R3, R9, RZ ;  /* 0x0000000903047224 */ /* 0x004fc600078e02ff */
[----:B------:R-:W1:Y:S01]  /*225d0*/  SHFL.IDX PT, R3, R6, RZ, 0x1c1f ;  /* 0x001c1fff06037589 */ /* 0x000e6200000e0000 */
[----:B---3--:R-:W-:-:S05]  /*225e0*/  IMAD.IADD R0, R21, 0x1, R11 ;  /* 0x0000000115007824 */ /* 0x008fca00078e020b */
        /* <DEDUP_REMOVED lines=34> */
[----:B------:R-:W1:Y:S02]  /*22810*/  SHFL.IDX PT, R5, R8, RZ, 0x1c1f ;  /* 0x001c1fff08057589 */ /* 0x000e6400000e0000 */
[----:B------:R-:W-:Y:S01]  /*22820*/  ISETP.GE.AND P3, PT, R3, R4, PT ;  /* 0x000000040300720c */ /* 0x000fe20003f66270 */
[----:B------:R-:W-:-:S05]  /*22830*/  VIADD R3, R0, 0x60 ;  /* 0x0000006000037836 */ /* 0x000fca0000000000 */
[----:B------:R-:W-:-:S13]  /*22840*/  ISETP.GE.AND P4, PT, R3, R4, PT ;  /* 0x000000040300720c */ /* 0x000fda0003f86270 */
[----:B0-----:R-:W-:-:S05]  /*22850*/  @!P4 LEA R2, P5, R20, R2, 0x1 ;  /* 0x000000021402c211 */ /* 0x001fca00078a08ff */
[----:B------:R-:W-:Y:S01]  /*22860*/  @!P4 IMAD.X R3, RZ, RZ, R6, P5 ;  /* 0x000000ffff03c224 */ /* 0x000fe200028e0606 */
[----:B-1----:R-:W-:Y:S01]  /*22870*/  @!P3 LEA R5, P5, R20, R5, 0x1 ;  /* 0x000000051405b211 */ /* 0x002fe200078a08ff */
[----:B------:R-:W0:Y:S04]  /*22880*/  SHFL.IDX PT, R6, R7, RZ, 0x1c1f ;  /* 0x001c1fff07067589 */ /* 0x000e2800000e0000 */
[----:B------:R-:W-:Y:S04]  /*22890*/  @!P4 LDGSTS.E.BYPASS.LTC128B.128 [R10+0xdc00], desc[UR38][R2.64], !P2 ;  /* 0x0dc00000020acfae */ /* 0x000fe8000d101d66 */
[----:B------:R-:W-:Y:S04]  /*228a0*/  @!P4 LDGSTS.E.BYPASS.LTC128B.128 [R10+0x10c00], desc[UR38][R2.64+0x40], !P1 ;  /* 0x10c00040020acfae */ /* 0x000fe8000c901d66 */
[----:B------:R1:W-:Y:S04]  /*228b0*/  @!P4 LDGSTS.E.BYPASS.LTC128B.128 [R10+0x13c00], desc[UR38][R2.64+0x80], !P0 ;  /* 0x13c00080020acfae */ /* 0x0003e8000c101d66 */
[----:B------:R-:W2:Y:S01]  /*228c0*/  SHFL.IDX PT, R7, R7, 0x1, 0x1c1f ;  /* 0x003c1f0007077f89 */ /* 0x000ea200000e0000 */
[----:B0-----:R-:W-:-:S02]  /*228d0*/  @!P3 IMAD.X R6, RZ, RZ, R6, P5 ;  /* 0x000000ffff06b224 */ /* 0x001fc400028e0606 */
[----:B-1----:R-:W-:Y:S02]  /*228e0*/  @!P3 IMAD.MOV.U32 R2, RZ, RZ, R5 ;  /* 0x000000ffff02b224 */ /* 0x002fe400078e0005 */
[----:B------:R-:W-:-:S05]  /*228f0*/  @!P3 IMAD.MOV.U32 R3, RZ, RZ, R6 ;  /* 0x000000ffff03b224 */ /* 0x000fca00078e0006 */
[----:B------:R-:W-:Y:S04]  /*22900*/  @!P3 LDGSTS.E.BYPASS.LTC128B.128 [R10+0xe400], desc[UR38][R2.64], !P2 ;  /* 0x0e400000020abfae */ /* 0x000fe8000d101d66 */
[----:B------:R-:W-:Y:S04]  /*22910*/  @!P3 LDGSTS.E.BYPASS.LTC128B.128 [R10+0x11400], desc[UR38][R2.64+0x40], !P1 ;  /* 0x11400040020abfae */ /* 0x000fe8000c901d66 */
[----:B------:R0:W-:Y:S04]  /*22920*/  @!P3 LDGSTS.E.BYPASS.LTC128B.128 [R10+0x14400], desc[UR38][R2.64+0x80], !P0 ;  /* 0x14400080020abfae */ /* 0x0001e8000c101d66 */
[----:B0-2---:R0:W1:Y:S02]  /*22930*/  SHFL.IDX PT, R2, R8, 0x1, 0x1c1f ;  /* 0x003c1f0008027f89 */ /* 0x00506400000e0000 */
.L_x_1851:
        /* <DEDUP_REMOVED lines=13> */
.L_x_1686:
        /* <DEDUP_REMOVED lines=18> */
.L_x_1852:
[----:B------:R-:W-:Y:S05]  /*22b30*/  BSYNC B0 ;  /* 0x0000000000007941 */ /* 0x000fea0003800000 */
.L_x_1687:
[----:B------:R-:W0:Y:S04]  /*22b40*/  LDL R2, [R1+0x1c] ;  /* 0x00001c0001027983 */ /* 0x000e280000100800 */
[----:B------:R-:W2:Y:S01]  /*22b50*/  LDL R5, [R1+0x8] ;  /* 0x0000080001057983 */ /* 0x000ea20000100800 */
[----:B------:R-:W-:Y:S01]  /*22b60*/  BSSY B0, `(.L_x_1689) ;  /* 0x0000234000007945 */ /* 0x000fe20003800000 */
[----:B0-----:R-:W-:-:S05]  /*22b70*/  VIADD R0, R2, 0xfffffffe ;  /* 0xfffffffe02007836 */ /* 0x001fca0000000000 */
[----:B--2---:R-:W-:-:S13]  /*22b80*/  ISETP.GE.AND P0, PT, R0, R5, PT ;  /* 0x000000050000720c */ /* 0x004fda0003f06270 */
[----:B------:R-:W-:Y:S05]  /*22b90*/  @!P0 BRA `(.L_x_1690) ;  /* 0x0000002000c08947 */ /* 0x000fea0003800000 */
[----:B------:R-:W2:Y:S04]  /*22ba0*/  LDL.LU R2, [R1+0x38] ;  /* 0x0000380001027983 */ /* 0x000ea80000300800 */
[----:B------:R-:W3:Y:S04]  /*22bb0*/  LDL.LU R7, [R1+0x28] ;  /* 0x0000280001077983 */ /* 0x000ee80000300800 */
[----:B------:R-:W4:Y:S04]  /*22bc0*/  LDL.LU R3, [R1+0x48] ;  /* 0x0000480001037983 */ /* 0x000f280000300800 */
[----:B------:R-:W5:Y:S04]  /*22bd0*/  LDL.LU R6, [R1+0x24] ;  /* 0x0000240001067983 */ /* 0x000f680000300800 */
[----:B------:R-:W5:Y:S01]  /*22be0*/  LDL.LU R4, [R1+0x44] ;  /* 0x0000440001047983 */ /* 0x000f620000300800 */
[----:B------:R-:W-:Y:S01]  /*22bf0*/  LOP3.LUT R10, RZ, R5, RZ, 0x33, !PT ;  /* 0x00000005ff0a7212 */ /* 0x000fe200078e33ff */
[----:B------:R-:W-:Y:S01]  /*22c00*/  BSSY B2, `(.L_x_1691) ;  /* 0x00000c2000027945 */ /* 0x000fe20003800000 */
[----:B--2---:R-:W-:-:S04]  /*22c10*/  VIADD R2, R2, 0x1 ;  /* 0x0000000102027836 */ /* 0x004fc80000000000 */
[----:B---3--:R-:W-:Y:S01]  /*22c20*/  IMAD R2, R2, R7, RZ ;  /* 0x0000000702027224 */ /* 0x008fe200078e02ff */
[----:B----4-:R-:W-:-:S04]  /*22c30*/  LOP3.LUT R3, RZ, R3, RZ, 0x33, !PT ;  /* 0x00000003ff037212 */ /* 0x010fc800078e33ff */
[----:B------:R-:W-:-:S04]  /*22c40*/  LOP3.LUT R2, RZ, R2, RZ, 0x33, !PT ;  /* 0x00000002ff027212 */ /* 0x000fc800078e33ff */
[----:B-----5:R-:W-:Y:S02]  /*22c50*/  VIADDMNMX R2, R2, -R6, R3, !PT ;  /* 0x8000000602027246 */ /* 0x020fe40007800103 */
[----:B------:R-:W-:-:S04]  /*22c60*/  LOP3.LUT R4, RZ, R4, RZ, 0x33, !PT ;  /* 0x00000004ff047212 */ /* 0x000fc800078e33ff */
[----:B------:R-:W-:-:S04]  /*22c70*/  VIMNMX R4, R2, R4, !PT ;  /* 0x0000000402047248 */ /* 0x000fc80007fe0100 */
[----:B------:R-:W-:Y:S02]  /*22c80*/  VIADDMNMX R10, R4, 0x2, R10, !PT ;  /* 0x00000002040a7846 */ /* 0x000fe4000780010a */
[----:B------:R-:W-:-:S05]  /*22c90*/  LOP3.LUT R2, RZ, R4, RZ, 0x33, !PT ;  /* 0x00000004ff027212 */ /* 0x000fca00078e33ff */
[----:B------:R-:W-:-:S05]  /*22ca0*/  IMAD.IADD R2, R10, 0x1, R2 ;  /* 0x000000010a027824 */ /* 0x000fca00078e0202 */
[----:B------:R-:W-:-:S04]  /*22cb0*/  LOP3.LUT R2, R2, 0x1, RZ, 0xc0, !PT ;  /* 0x0000000102027812 */ /* 0x000fc800078ec0ff */
[----:B------:R-:W-:-:S13]  /*22cc0*/  ISETP.NE.U32.AND P0, PT, R2, 0x1, PT ;  /* 0x000000010200780c */ /* 0x000fda0003f05070 */
[----:B------:R-:W-:Y:S05]  /*22cd0*/  @P0 BRA `(.L_x_1692) ;  /* 0x0000000800d00947 */ /* 0x000fea0003800000 */
[----:B------:R-:W-:Y:S01]  /*22ce0*/  LOP3.LUT P1, RZ, R23, 0x1, RZ, 0xc0, !PT ;  /* 0x0000000117ff7812 */ /* 0x000fe2000782c0ff */
[----:B------:R-:W-:Y:S01]  /*22cf0*/  VIADD R5, R18, 0x1 ;  /* 0x0000000112057836 */ /* 0x000fe20000000000 */
[----:B------:R-:W-:Y:S04]  /*22d00*/  BSSY B1, `(.L_x_1693) ;  /* 0x00000ad000017945 */ /* 0x000fe80003800000 */
[----:B------:R-:W-:-:S04]  /*22d10*/  ISETP.NE.AND P0, PT, R5, 0x2, PT ;  /* 0x000000020500780c */ /* 0x000fc80003f05270 */
[----:B------:R-:W-:Y:S02]  /*22d20*/  SEL R9, RZ, 0x1, P0 ;  /* 0x00000001ff097807 */ /* 0x000fe40000000000 */
[----:B------:R-:W-:Y:S02]  /*22d30*/  SEL R5, R5, RZ, P0 ;  /* 0x000000ff05057207 */ /* 0x000fe40000000000 */
[----:B------:R-:W-:Y:S01]  /*22d40*/  LOP3.LUT R9, R28, R9, RZ, 0x3c, !PT ;  /* 0x000000091c097212 */ /* 0x000fe200078e3cff */
[----:B------:R-:W-:Y:S06]  /*22d50*/  @!P1 BRA `(.L_x_1694) ;  /* 0x00000008009c9947 */ /* 0x000fec0003800000 */
        /* <DEDUP_REMOVED lines=23> */
.L_x_1695:
[----:B------:R-:W-:Y:S01]  /*22ed0*/  IMAD R3, R5, 0x8, R17 ;  /* 0x0000000805037824 */ /* 0x000fe200078e0211 */
[----:B------:R-:W-:Y:S01]  /*22ee0*/  SHF.L.U32 R2, R9, 0x1f, RZ ;  /* 0x0000001f09027819 */ /* 0x000fe200000006ff */
[----:B------:R-:W-:Y:S03]  /*22ef0*/  BSSY B3, `(.L_x_1696) ;  /* 0x0000003000037945 */ /* 0x000fe60003800000 */
[----:B------:R-:W1:Y:S02]  /*22f00*/  SYNCS.PHASECHK.TRANS64.TRYWAIT P0, [R3+URZ+0x2d840], R2 ;  /* 0x02d84002030075a7 */ /* 0x000e64000800017f */
[----:B-1----:R-:W-:Y:S05]  /*22f10*/  @!P0 BRA `(.L_x_1697) ;  /* 0x0000005400288947 */ /* 0x002fea0003800000 */
.L_x_1853:
[----:B------:R-:W-:Y:S05]  /*22f20*/  BSYNC B3 ;  /* 0x0000000000037941 */ /* 0x000fea0003800000 */
.L_x_1696:
        /* <DEDUP_REMOVED lines=12> */
.L_x_1699:
[----:B------:R-:W-:Y:S05]  /*22ff0*/  BSYNC B3 ;  /* 0x0000000000037941 */ /* 0x000fea0003800000 */
.L_x_1698:
        /* <DEDUP_REMOVED lines=11> */
.L_x_1700:
        /* <DEDUP_REMOVED lines=16> */
.L_x_1701:
        /* <DEDUP_REMOVED lines=16> */
.L_x_1702:
        /* <DEDUP_REMOVED lines=15> */
.L_x_1854:
[----:B------:R-:W-:Y:S05]  /*233a0*/  BSYNC B3 ;  /* 0x0000000000037941 */ /* 0x000fea0003800000 */
.L_x_1703:
        /* <DEDUP_REMOVED lines=12> */
.L_x_1706:
[----:B------:R-:W-:Y:S05]  /*23470*/  BSYNC B3 ;  /* 0x0000000000037941 */ /* 0x000fea0003800000 */
.L_x_1705:
        /* <DEDUP_REMOVED lines=11> */
.L_x_1707:
        /* <DEDUP_REMOVED lines=15> */
.L_x_1708:
        /* <DEDUP_REMOVED lines=15> */
.L_x_1709:
        /* <DEDUP_REMOVED lines=12> */
.L_x_1694:
[----:B------:R-:W-:Y:S05]  /*237d0*/  BSYNC B1 ;  /* 0x0000000000017941 */ /* 0x000fea0003800000 */
.L_x_1693:
[----:B------:R-:W2:Y:S01]  /*237e0*/  LDL.LU R0, [R1+0x1c] ;  /* 0x00001c0001007983 */ /* 0x000ea20000300800 */
[----:B------:R-:W-:Y:S02]  /*237f0*/  IMAD.MOV.U32 R18, RZ, RZ, R5 ;  /* 0x000000ffff127224 */ /* 0x000fe400078e0005 */
[----:B------:R-:W-:Y:S02]  /*23800*/  IMAD.MOV.U32 R28, RZ, RZ, R9 ;  /* 0x000000ffff1c7224 */ /* 0x000fe400078e0009 */
[----:B--2---:R-:W-:-:S07]  /*23810*/  VIADD R0, R0, 0xfffffffd ;  /* 0xfffffffd00007836 */ /* 0x004fce0000000000 */
.L_x_1692:
[----:B------:R-:W-:Y:S05]  /*23820*/  BSYNC B2 ;  /* 0x0000000000027941 */ /* 0x000fea0003800000 */
.L_x_1691:
[----:B------:R-:W-:-:S05]  /*23830*/  VIADD R3, R10, 0xfffffffe ;  /* 0xfffffffe0a037836 */ /* 0x000fca0000000000 */
[----:B------:R-:W-:-:S13]  /*23840*/  ISETP.NE.AND P0, PT, R3, R4, PT ;  /* 0x000000040300720c */ /* 0x000fda0003f05270 */
[----:B------:R-:W-:Y:S05]  /*23850*/  @!P0 BRA `(.L_x_1690) ;  /* 0x0000001400908947 */ /* 0x000fea0003800000 */
[----:B------:R-:W-:-:S07]  /*23860*/  IMAD.MOV.U32 R4, RZ, RZ, R19 ;  /* 0x000000ffff047224 */ /* 0x000fce00078e0013 */
.L_x_1744:
[----:B------:R-:W-:Y:S01]  /*23870*/  LOP3.LUT P1, RZ, R23, 0x1, RZ, 0xc0, !PT ;  /* 0x0000000117ff7812 */ /* 0x000fe2000782c0ff */
[----:B------:R-:W-:Y:S01]  /*23880*/  VIADD R6, R18, 0x1 ;  /* 0x0000000112067836 */ /* 0x000fe20000000000 */
[----:B------:R-:W-:Y:S05]  /*23890*/  YIELD ;  /* 0x0000000000007946 */ /* 0x000fea0003800000 */
[----:B------:R-:W-:Y:S01]  /*238a0*/  ISETP.NE.AND P0, PT, R6, 0x2, PT ;  /* 0x000000020600780c */ /* 0x000fe20003f05270 */
[----:B------:R-:W-:Y:S03]  /*238b0*/  BSSY B1, `(.L_x_1710) ;  /* 0x00000aa000017945 */ /* 0x000fe60003800000 */
[----:B------:R-:W-:-:S02]  /*238c0*/  SEL R7, RZ, 0x1, P0 ;  /* 0x00000001ff077807 */ /* 0x000fc40000000000 */
        /* <DEDUP_REMOVED lines=26> */
.L_x_1712:
[----:B------:R-:W-:Y:S01]  /*23a70*/  IMAD R3, R6, 0x8, R17 ;  /* 0x0000000806037824 */ /* 0x000fe200078e0211 */
[----:B------:R-:W-:Y:S01]  /*23a80*/  SHF.L.U32 R2, R7, 0x1f, RZ ;  /* 0x0000001f07027819 */ /* 0x000fe200000006ff */
[----:B------:R-:W-:Y:S03]  /*23a90*/  BSSY B2, `(.L_x_1713) ;  /* 0x0000003000027945 */ /* 0x000fe60003800000 */
[----:B------:R-:W1:Y:S02]  /*23aa0*/  SYNCS.PHASECHK.TRANS64.TRYWAIT P0, [R3+URZ+0x2d840], R2 ;  /* 0x02d84002030075a7 */ /* 0x000e64000800017f */
[----:B-1----:R-:W-:Y:S05]  /*23ab0*/  @!P0 BRA `(.L_x_1714) ;  /* 0x0000004800688947 */ /* 0x002fea0003800000 */
.L_x_1855:
[----:B------:R-:W-:Y:S05]  /*23ac0*/  BSYNC B2 ;  /* 0x0000000000027941 */ /* 0x000fea0003800000 */
.L_x_1713:
        /* <DEDUP_REMOVED lines=12> */
.L_x_1716:
[----:B------:R-:W-:Y:S05]  /*23b90*/  BSYNC B2 ;  /* 0x0000000000027941 */ /* 0x000fea0003800000 */
.L_x_1715:
        /* <DEDUP_REMOVED lines=11> */
.L_x_1717:
        /* <DEDUP_REMOVED lines=16> */
.L_x_1718:
        /* <DEDUP_REMOVED lines=16> */
.L_x_1719:
        /* <DEDUP_REMOVED lines=15> */
.L_x_1856:
[----:B------:R-:W-:Y:S05]  /*23f40*/  BSYNC B2 ;  /* 0x0000000000027941 */ /* 0x000fea0003800000 */
.L_x_1720:
        /* <DEDUP_REMOVED lines=11> */
.L_x_1723:
[----:B------:R-:W-:Y:S05]  /*24000*/  BSYNC B2 ;  /* 0x0000000000027941 */ /* 0x000fea0003800000 */
.L_x_1722:
        /* <DEDUP_REMOVED lines=10> */
.L_x_1724:
        /* <DEDUP_REMOVED lines=15> */
.L_x_1725:
        /* <DEDUP_REMOVED lines=15> */
.L_x_1726:
        /* <DEDUP_REMOVED lines=12> */
.L_x_1711:
[----:B------:R-:W-:Y:S05]  /*24350*/  BSYNC B1 ;  /* 0x0000000000017941 */ /* 0x000fea0003800000 */
.L_x_1710:
[----:B------:R-:W-:Y:S01]  /*24360*/  LOP3.LUT P1, RZ, R23, 0x1, RZ, 0xc0, !PT ;  /* 0x0000000117ff7812 */ /* 0x000fe2000782c0ff */
[----:B------:R-:W-:Y:S01]  /*24370*/  VIADD R18, R6, 0x1 ;  /* 0x0000000106127836 */ /* 0x000fe20000000000 */
[----:B------:R-:W-:Y:S01]  /*24380*/  BSSY B1, `(.L_x_1727) ;  /* 0x00000ad000017945 */ /* 0x000fe20003800000 */
[----:B------:R-:W-:-:S03]  /*24390*/  VIADD R9, R0, 0xffffffff ;  /* 0xffffffff00097836 */ /* 0x000fc60000000000 */
        /* <DEDUP_REMOVED lines=28> */
.L_x_1729:
[----:B------:R-:W-:Y:S01]  /*24560*/  IMAD R2, R18, 0x8, R17 ;  /* 0x0000000812027824 */ /* 0x000fe200078e0211 */
[----:B------:R-:W-:Y:S01]  /*24570*/  SHF.L.U32 R3, R28, 0x1f, RZ ;  /* 0x0000001f1c037819 */ /* 0x000fe200000006ff */
[----:B------:R-:W-:Y:S03]  /*24580*/  BSSY B2, `(.L_x_1730) ;  /* 0x0000003000027945 */ /* 0x000fe60003800000 */
[----:B------:R-:W1:Y:S02]  /*24590*/  SYNCS.PHASECHK.TRANS64.TRYWAIT P0, [R2+URZ+0x2d840], R3 ;  /* 0x02d84003020075a7 */ /* 0x000e64000800017f */
[----:B-1----:R-:W-:Y:S05]  /*245a0*/  @!P0 BRA `(.L_x_1731) ;  /* 0x0000003c00d48947 */ /* 0x002fea0003800000 */
.L_x_1857:
[----:B------:R-:W-:Y:S05]  /*245b0*/  BSYNC B2 ;  /* 0x0000000000027941 */ /* 0x000fea0003800000 */
.L_x_1730:
        /* <DEDUP_REMOVED lines=12> */
.L_x_1733:
[----:B------:R-:W-:Y:S05]  /*24680*/  BSYNC B2 ;  /* 0x0000000000027941 */ /* 0x000fea0003800000 */
.L_x_1732:
        /* <DEDUP_REMOVED lines=12> */
.L_x_1734:
        /* <DEDUP_REMOVED lines=16> */
.L_x_1735:
        /* <DEDUP_REMOVED lines=16> */
.L_x_1736:
        /* <DEDUP_REMOVED lines=15> */
.L_x_1858:
[----:B------:R-:W-:Y:S05]  /*24a40*/  BSYNC B2 ;  /* 0x0000000000027941 */ /* 0x000fea0003800000 */
.L_x_1737:
        /* <DEDUP_REMOVED lines=11> */
.L_x_1740:
[----:B------:R-:W-:Y:S05]  /*24b00*/  BSYNC B2 ;  /* 0x0000000000027941 */ /* 0x000fea0003800000 */
.L_x_1739:
        /* <DEDUP_REMOVED lines=10> */
.L_x_1741:
        /* <DEDUP_REMOVED lines=15> */
.L_x_1742:
        /* <DEDUP_REMOVED lines=15> */
.L_x_1743:
        /* <DEDUP_REMOVED lines=12> */
.L_x_1728:
[----:B------:R-:W-:Y:S05]  /*24e50*/  BSYNC B1 ;  /* 0x0000000000017941 */ /* 0x000fea0003800000 */
.L_x_1727:
[----:B------:R-:W2:Y:S01]  /*24e60*/  LDL R2, [R1+0x8] ;  /* 0x0000080001027983 */ /* 0x000ea20000100800 */
[----:B------:R-:W-:Y:S01]  /*24e70*/  VIADD R0, R0, 0xfffffffe ;  /* 0xfffffffe00007836 */ /* 0x000fe20000000000 */
[----:B--2---:R-:W-:-:S13]  /*24e80*/  ISETP.GT.AND P0, PT, R9, R2, PT ;  /* 0x000000020900720c */ /* 0x004fda0003f04270 */
[----:B------:R-:W-:Y:S05]  /*24e90*/  @P0 BRA `(.L_x_1744) ;  /* 0xffffffe800740947 */ /* 0x000fea000383ffff */
.L_x_1690:
[----:B------:R-:W-:Y:S05]  /*24ea0*/  BSYNC B0 ;  /* 0x0000000000007941 */ /* 0x000fea0003800000 */
.L_x_1689:
        /* <DEDUP_REMOVED lines=17> */
.L_x_1746:
[----:B------:R-:W-:Y:S05]  /*24fc0*/  BSYNC B0 ;  /* 0x0000000000007941 */ /* 0x000fea0003800000 */
.L_x_1745:
[----:B------:R-:W-:Y:S01]  /*24fd0*/  LOP3.LUT P0, RZ, R23, 0x1, RZ, 0xc0, !PT ;  /* 0x0000000117ff7812 */ /* 0x000fe2000780c0ff */
[----:B------:R-:W-:-:S12]  /*24fe0*/  BSSY B0, `(.L_x_1747) ;  /* 0x0000045000007945 */ /* 0x000fd80003800000 */
[----:B------:R-:W-:Y:S05]  /*24ff0*/  @!P0 BRA `(.L_x_1748) ;  /* 0x00000004000c8947 */ /* 0x000fea0003800000 */
[----:B------:R-:W-:Y:S01]  /*25000*/  IMAD R3, R18, 0x8, R17 ;  /* 0x0000000812037824 */ /* 0x000fe200078e0211 */
[----:B------:R-:W-:Y:S01]  /*25010*/  SHF.L.U32 R0, R28, 0x1f, RZ ;  /* 0x0000001f1c007819 */ /* 0x000fe200000006ff */
[----:B------:R-:W-:Y:S01]  /*25020*/  BSSY B1, `(.L_x_1749) ;  /* 0x0000004000017945 */ /* 0x000fe20003800000 */
[----:B------:R-:W-:Y:S02]  /*25030*/  ISETP.NE.AND P1, PT, R6, RZ, PT ;  /* 0x000000ff0600720c */ /* 0x000fe40003f25270 */
[----:B------:R-:W0:Y:S02]  /*25040*/  SYNCS.PHASECHK.TRANS64.TRYWAIT P0, [R3+URZ+0x2d860], R0 ;  /* 0x02d86000030075a7 */ /* 0x000e24000800017f */
[----:B0-----:R-:W-:Y:S09]  /*25050*/  @!P0 BRA `(.L_x_1750) ;  /* 0x0000003400508947 */ /* 0x001ff20003800000 */
.L_x_1859:
[----:B------:R-:W-:Y:S05]  /*25060*/  BSYNC B1 ;  /* 0x0000000000017941 */ /* 0x000fea0003800000 */
.L_x_1749:
        /* <DEDUP_REMOVED lines=9> */
.L_x_1752:
[----:B------:R-:W-:Y:S05]  /*25100*/  BSYNC B1 ;  /* 0x0000000000017941 */ /* 0x000fea0003800000 */
.L_x_1751:
        /* <DEDUP_REMOVED lines=10> */
.L_x_1753:
        /* <DEDUP_REMOVED lines=15> */
.L_x_1754:
        /* <DEDUP_REMOVED lines=15> */
.L_x_1755:
        /* <DEDUP_REMOVED lines=10> */
.L_x_1748:
[----:B------:R-:W-:Y:S05]  /*25430*/  BSYNC B0 ;  /* 0x0000000000007941 */ /* 0x000fea0003800000 */
.L_x_1747:
[----:B------:R-:W-:-:S05]  /*25440*/  VIADD R18, R18, 0x1 ;  /* 0x0000000112127836 */ /* 0x000fca0000000000 */
[----:B------:R-:W-:-:S04]  /*25450*/  ISETP.NE.AND P0, PT, R18, 0x2, PT ;  /* 0x000000021200780c */ /* 0x000fc80003f05270 */
[----:B------:R-:W-:Y:S02]  /*25460*/  SEL R3, RZ, 0x1, P0 ;  /* 0x00000001ff037807 */ /* 0x000fe40000000000 */
[----:B------:R-:W-:Y:S02]  /*25470*/  SEL R18, R18, RZ, P0 ;  /* 0x000000ff12127207 */ /* 0x000fe40000000000 */
[----:B------:R-:W-:-:S07]  /*25480*/  LOP3.LUT R28, R28, R3, RZ, 0x3c, !PT ;  /* 0x000000031c1c7212 */ /* 0x000fce00078e3cff */
.L_x_1671:
[----:B------:R-:W-:Y:S05]  /*25490*/  BSYNC B7 ;  /* 0x0000000000077941 */ /* 0x000fea0003800000 */
.L_x_1669:
[----:B------:R-:W-:-:S13]  /*254a0*/  LOP3.LUT P0, RZ, R23, 0x2, RZ, 0xc0, !PT ;  /* 0x0000000217ff7812 */ /* 0x000fda000780c0ff */
[----:B------:R-:W-:Y:S05]  /*254b0*/  @!P0 BRA `(.L_x_1756) ;  /* 0x0000000000248947 */ /* 0x000fea0003800000 */
[----:B------:R-:W-:Y:S05]  /*254c0*/  WARPSYNC.ALL ;  /* 0x0000000000007948 */ /* 0x000fea0003800000 */
[----:B------:R-:W0:Y:S08]  /*254d0*/  S2UR UR5, SR_CgaCtaId ;  /* 0x00000000000579c3 */ /* 0x000e300000008800 */
[----:B------:R-:W-:Y:S06]  /*254e0*/  BAR.SYNC.DEFER_BLOCKING 0x5, 0x200 ;  /* 0x0148000000007b1d */ /* 0x000fec0000010000 */
[----:B------:R-:W-:-:S02]  /*254f0*/  UMOV UR4, 0x400 ;  /* 0x0000040000047882 */ /* 0x000fc40000000000 */
[----:B0-----:R-:W-:-:S06]  /*25500*/  ULEA UR4, UR5, UR4, 0x18 ;  /* 0x0000000405047291 */ /* 0x001fcc000f8ec03f */
[----:B------:R-:W-:-:S05]  /*25510*/  IMAD.U32 R17, RZ, RZ, UR4 ;  /* 0x00000004ff117e24 */ /* 0x000fca000f8e00ff */
[----:B------:R2:W3:Y:S01]  /*25520*/  LDS.128 R24, [R17+0x2d8d0] ;  /* 0x02d8d00011187984 */ /* 0x0004e20000000c00 */
[----:B------:R-:W-:Y:S06]  /*25530*/  BAR.ARV 0x4, 0x200 ;  /* 0x0108000000007b1d */ /* 0x000fec0000002000 */
[----:B------:R-:W-:Y:S05]  /*25540*/  BRA `(.L_x_1757) ;  /* 0x0000000c00d87947 */ /* 0x000fea0003800000 */
.L_x_1756:
[----:B------:R-:W0:Y:S01]  /*25550*/  S2R R0, SR_TID.X ;  /* 0x0000000000007919 */ /* 0x000e220000002100 */
[----:B------:R-:W-:Y:S01]  /*25560*/  UMOV UR4, 0xffffffff ;  /* 0xffffffff00047882 */ /* 0x000fe20000000000 */
[----:B0-----:R-:W-:-:S04]  /*25570*/  LOP3.LUT R8, R0, 0x1f, RZ, 0xc0, !PT ;  /* 0x0000001f00087812 */ /* 0x001fc800078ec0ff */
[----:B------:R-:W-:Y:S01]  /*25580*/  ISETP.NE.AND P0, PT, R8, 0x1f, PT ;  /* 0x0000001f0800780c */ /* 0x000fe20003f05270 */
[----:B------:R-:W-:-:S12]  /*25590*/  BRA.DIV UR4, `(.L_x_1758) ;  /* 0x0000003204147947 */ /* 0x000fd8000b800000 */
[----:B------:R-:W-:Y:S01]  /*255a0*/  IMAD.IADD R9, R27, 0x1, R8 ;  /* 0x000000011b097824 */ /* 0x000fe200078e0208 */
[----:B------:R-:W-:-:S04]  /*255b0*/  ULDC UR4, c[0x0][0xc3c] ;  /* 0x00030f0000047ab9 */ /* 0x000fc80000000800 */
[----:B------:R-:W-:-:S13]  /*255c0*/  ISETP.GE.OR P1, PT, R9, UR4, !P0 ;  /* 0x0000000409007c0c */ /* 0x000fda000c726670 */
[----:B------:R-:W0:Y:S08]  /*255d0*/  @!P1 LDC.64 R2, c[0x0][0xc80] ;  /* 0x00032000ff029b82 */ /* 0x000e300000000a00 */
[----:B-1----:R-:W1:Y:S01]  /*255e0*/  @!P1 LDC.64 R4, c[0x0][0xc78] ;  /* 0x00031e00ff049b82 */ /* 0x002e620000000a00 */
        /* <DEDUP_REMOVED lines=33> */
.L_x_1869:
[----:B------:R-:W-:Y:S02]  /*25800*/  ULDC UR4, c[0x0][0xc38] ;  /* 0x00030e0000047ab9 */ /* 0x000fe40000000800 */
[----:B------:R-:W-:-:S04]  /*25810*/  IMAD.U32 R4, RZ, RZ, UR4 ;  /* 0x00000004ff047e24 */ /* 0x000fc8000f8e00ff */
[----:B-1----:R-:W-:-:S04]  /*25820*/  IMAD R3, R14, R4, RZ ;  /* 0x000000040e037224 */ /* 0x002fc800078e02ff */
[----:B------:R-:W-:-:S05]  /*25830*/  IMAD.IADD R6, R6, 0x1, R3 ;  /* 0x0000000106067824 */ /* 0x000fca00078e0203 */
[----:B------:R-:W-:-:S13]  /*25840*/  ISETP.GT.AND P6, PT, R6, R0, PT ;  /* 0x000000000600720c */ /* 0x000fda0003fc4270 */
[----:B------:R-:W-:Y:S05]  /*25850*/  @P6 BRA `(.L_x_1759) ;  /* 0x0000000000a46947 */ /* 0x000fea0003800000 */
.L_x_1762:
        /* <DEDUP_REMOVED lines=35> */
.L_x_1877:
[----:B------:R-:W-:Y:S02]  /*25a90*/  ULDC UR4, c[0x0][0xc38] ;  /* 0x00030e0000047ab9 */ /* 0x000fe40000000800 */
[----:B------:R-:W-:-:S04]  /*25aa0*/  IMAD.U32 R4, RZ, RZ, UR4 ;  /* 0x00000004ff047e24 */ /* 0x000fc8000f8e00ff */
[----:B-1----:R-:W-:-:S04]  /*25ab0*/  IMAD R3, R14, R4, RZ ;  /* 0x000000040e037224 */ /* 0x002fc800078e02ff */
[----:B------:R-:W-:-:S05]  /*25ac0*/  IMAD.IADD R6, R3, 0x1, R6 ;  /* 0x0000000103067824 */ /* 0x000fca00078e0206 */
[----:B------:R-:W-:-:S13]  /*25ad0*/  ISETP.GT.AND P6, PT, R6, R0, PT ;  /* 0x000000000600720c */ /* 0x000fda0003fc4270 */
[----:B------:R-:W-:Y:S05]  /*25ae0*/  @!P6 BRA `(.L_x_1762) ;  /* 0xfffffffc005ce947 */ /* 0x000fea000383ffff */
.L_x_1759:
[----:B------:R-:W-:Y:S01]  /*25af0*/  IMAD.IADD R6, R6, 0x1, -R3 ;  /* 0x0000000106067824 */ /* 0x000fe200078e0a03 */
[----:B------:R-:W-:-:S03]  /*25b00*/  UMOV UR4, 0xffffffff ;  /* 0xffffffff00047882 */ /* 0x000fc60000000000 */
[----:B------:R-:W-:-:S05]  /*25b10*/  IMAD R3, R2, R4, R6 ;  /* 0x0000000402037224 */ /* 0x000fca00078e0206 */
[----:B------:R-:W-:Y:S01]  /*25b20*/  ISETP.GT.AND P6, PT, R3, R0, PT ;  /* 0x000000000300720c */ /* 0x000fe20003fc4270 */
[----:B------:R-:W-:-:S12]  /*25b30*/  BRA.DIV UR4, `(.L_x_1763) ;  /* 0x00000032049c7947 */ /* 0x000fd8000b800000 */
[----:B------:R-:W-:-:S04]  /*25b40*/  VOTE.ANY R3, PT, !P6 ;  /* 0x0000000000037806 */ /* 0x000fc800070e0100 */
[----:B------:R-:W1:Y:S02]  /*25b50*/  POPC R7, R3 ;  /* 0x0000000300077309 */ /* 0x000e640000000000 */
[----:B-1----:R1:W2:Y:S01]  /*25b60*/  SHFL.IDX PT, R25, R25, R7, 0x1f ;  /* 0x00001f0719197589 */ /* 0x0022a200000e0000 */
[----:B------:R-:W-:-:S03]  /*25b70*/  IMAD.IADD R27, R7, 0x1, R27 ;  /* 0x00000001071b7824 */ /* 0x000fc600078e021b */
[----:B------:R1:W3:Y:S04]  /*25b80*/  SHFL.IDX PT, R5, R5, R7, 0x1f ;  /* 0x00001f0705057589 */ /* 0x0002e800000e0000 */
.L_x_1882:
[----:B------:R-:W-:-:S13]  /*25b90*/  ISETP.NE.AND P0, PT, R3, RZ, PT ;  /* 0x000000ff0300720c */ /* 0x000fda0003f05270 */
[----:B------:R-:W-:Y:S05]  /*25ba0*/  @!P0 BRA `(.L_x_1764) ;  /* 0x0000000000108947 */ /* 0x000fea0003800000 */
[----:B------:R-:W-:Y:S01]  /*25bb0*/  UMOV UR4, 0xffffffff ;  /* 0xffffffff00047882 */ /* 0x000fe20000000000 */
[----:B------:R-:W-:Y:S02]  /*25bc0*/  VIADD R12, R7, 0xffffffff ;  /* 0xffffffff070c7836 */ /* 0x000fe40000000000 */
[----:B------:R-:W-:Y:S05]  /*25bd0*/  BRA.DIV UR4, `(.L_x_1765) ;  /* 0x0000003204d47947 */ /* 0x000fea000b800000 */
[----:B------:R4:W0:Y:S02]  /*25be0*/  SHFL.IDX PT, R24, R2, R12, 0x1f ;  /* 0x00001f0c02187589 */ /* 0x00082400000e0000 */
.L_x_1764:
[----:B---3--:R-:W-:Y:S01]  /*25bf0*/  ISETP.NE.AND P0, PT, R5, 0x1, PT ;  /* 0x000000010500780c */ /* 0x008fe20003f05270 */
[----:B0-----:R-:W-:-:S04]  /*25c00*/  IMAD R24, R24, R4, R6 ;  /* 0x0000000418187224 */ /* 0x001fc800078e0206 */
[----:B------:R-:W-:-:S08]  /*25c10*/  IMAD.IADD R0, R0, 0x1, -R24 ;  /* 0x0000000100007824 */ /* 0x000fd000078e0a18 */
[----:B------:R-:W-:Y:S05]  /*25c20*/  @!P0 BRA `(.L_x_1766) ;  /* 0x0000000000dc8947 */ /* 0x000fea0003800000 */
[----:B--2---:R-:W-:Y:S01]  /*25c30*/  IABS R4, R25 ;  /* 0x0000001900047213 */ /* 0x004fe20000000000 */
[----:B----4-:R-:W-:Y:S01]  /*25c40*/  IMAD.MOV.U32 R2, RZ, RZ, RZ ;  /* 0x000000ffff027224 */ /* 0x010fe200078e00ff */
[----:B------:R-:W-:Y:S02]  /*25c50*/  IABS R6, R5 ;  /* 0x0000000500067213 */ /* 0x000fe40000000000 */
[----:B-1----:R-:W0:Y:S08]  /*25c60*/  I2F.RP R7, R4 ;  /* 0x0000000400077306 */ /* 0x002e300000209400 */
[----:B------:R-:W-:Y:S08]  /*25c70*/  I2F.RP R10, R6 ;  /* 0x00000006000a7306 */ /* 0x000ff00000209400 */
[----:B0-----:R-:W0:Y:S02]  /*25c80*/  MUFU.RCP R7, R7 ;  /* 0x0000000700077308 */ /* 0x001e240000001000 */
[----:B0-----:R-:W-:Y:S01]  /*25c90*/  VIADD R8, R7, 0xffffffe ;  /* 0x0ffffffe07087836 */ /* 0x001fe20000000000 */
[----:B------:R-:W-:-:S05]  /*25ca0*/  IABS R7, R25 ;  /* 0x0000001900077213 */ /* 0x000fca0000000000 */
[----:B------:R0:W1:Y:S02]  /*25cb0*/  F2I.FTZ.U32.TRUNC.NTZ R3, R8 ;  /* 0x0000000800037305 */ /* 0x000064000021f000 */
[----:B0-----:R-:W-:Y:S01]  /*25cc0*/  IABS R8, R0 ;  /* 0x0000000000087213 */ /* 0x001fe20000000000 */
[----:B-1----:R-:W-:-:S04]  /*25cd0*/  IMAD.MOV R9, RZ, RZ, -R3 ;  /* 0x000000ffff097224 */ /* 0x002fc800078e0a03 */
[----:B------:R-:W-:-:S04]  /*25ce0*/  IMAD R9, R9, R4, RZ ;  /* 0x0000000409097224 */ /* 0x000fc800078e02ff */
[----:B------:R-:W-:Y:S02]  /*25cf0*/  IMAD.HI.U32 R3, R3, R9, R2 ;  /* 0x0000000903037227 */ /* 0x000fe400078e0002 */
[----:B------:R-:W0:Y:S02]  /*25d00*/  MUFU.RCP R2, R10 ;  /* 0x0000000a00027308 */ /* 0x000e240000001000 */
[----:B------:R-:W-:Y:S02]  /*25d10*/  IMAD.MOV R9, RZ, RZ, -R7 ;  /* 0x000000ffff097224 */ /* 0x000fe400078e0a07 */
[----:B------:R-:W-:-:S04]  /*25d20*/  IMAD.HI.U32 R7, R3, R8, RZ ;  /* 0x0000000803077227 */ /* 0x000fc800078e00ff */
[----:B------:R-:W-:-:S05]  /*25d30*/  IMAD R9, R7, R9, R8 ;  /* 0x0000000907097224 */ /* 0x000fca00078e0208 */
[----:B------:R-:W-:Y:S01]  /*25d40*/  ISETP.GT.U32.AND P1, PT, R4, R9, PT ;  /* 0x000000090400720c */ /* 0x000fe20003f24070 */
[----:B0-----:R-:W-:Y:S02]  /*25d50*/  VIADD R8, R2, 0xffffffe ;  /* 0x0ffffffe02087836 */ /* 0x001fe40000000000 */
[----:B------:R-:W-:Y:S02]  /*25d60*/  IMAD.MOV.U32 R2, RZ, RZ, RZ ;  /* 0x000000ffff027224 */ /* 0x000fe400078e00ff */
[----:B------:R-:W0:Y:S08]  /*25d70*/  F2I.FTZ.U32.TRUNC.NTZ R3, R8 ;  /* 0x0000000800037305 */ /* 0x000e30000021f000 */
[----:B------:R-:W-:-:S02]  /*25d80*/  @!P1 IMAD.IADD R9, R9, 0x1, -R4 ;  /* 0x0000000109099824 */ /* 0x000fc400078e0a04 */
[----:B------:R-:W-:Y:S01]  /*25d90*/  @!P1 VIADD R7, R7, 0x1 ;  /* 0x0000000107079836 */ /* 0x000fe20000000000 */
[----:B------:R-:W-:Y:S02]  /*25da0*/  ISETP.NE.AND P1, PT, R25, RZ, PT ;  /* 0x000000ff1900720c */ /* 0x000fe40003f25270 */
[----:B------:R-:W-:Y:S02]  /*25db0*/  ISETP.GE.U32.AND P0, PT, R9, R4, PT ;  /* 0x000000040900720c */ /* 0x000fe40003f06070 */
[----:B------:R-:W-:Y:S01]  /*25dc0*/  IABS R4, R5 ;  /* 0x0000000500047213 */ /* 0x000fe20000000000 */
[----:B0-----:R-:W-:-:S04]  /*25dd0*/  IMAD.MOV R9, RZ, RZ, -R3 ;  /* 0x000000ffff097224 */ /* 0x001fc800078e0a03 */
[----:B------:R-:W-:Y:S02]  /*25de0*/  IMAD.MOV R4, RZ, RZ, -R4 ;  /* 0x000000ffff047224 */ /* 0x000fe400078e0a04 */
[----:B------:R-:W-:-:S04]  /*25df0*/  IMAD R9, R9, R6, RZ ;  /* 0x0000000609097224 */ /* 0x000fc800078e02ff */
[----:B------:R-:W-:Y:S01]  /*25e00*/  IMAD.HI.U32 R2, R3, R9, R2 ;  /* 0x0000000903027227 */ /* 0x000fe200078e0002 */
[----:B------:R-:W-:-:S03]  /*25e10*/  LOP3.LUT R3, R0, R25, RZ, 0x3c, !PT ;  /* 0x0000001900037212 */ /* 0x000fc600078e3cff */
[----:B------:R-:W-:Y:S01]  /*25e20*/  @P0 VIADD R7, R7, 0x1 ;  /* 0x0000000107070836 */ /* 0x000fe20000000000 */
[----:B------:R-:W-:-:S13]  /*25e30*/  ISETP.GE.AND P2, PT, R3, RZ, PT ;  /* 0x000000ff0300720c */ /* 0x000fda0003f46270 */
[----:B------:R-:W-:Y:S01]  /*25e40*/  @!P2 IMAD.MOV R7, RZ, RZ, -R7 ;  /* 0x000000ffff07a224 */ /* 0x000fe200078e0a07 */
[----:B------:R-:W-:-:S04]  /*25e50*/  @!P1 LOP3.LUT R7, RZ, R25, RZ, 0x33, !PT ;  /* 0x00000019ff079212 */ /* 0x000fc800078e33ff */
[----:B------:R-:W-:-:S05]  /*25e60*/  IABS R3, R7 ;  /* 0x0000000700037213 */ /* 0x000fca0000000000 */
        /* <DEDUP_REMOVED lines=14> */
[--C-:B------:R-:W-:Y:S02]  /*25f50*/  IMAD R5, R5, R4, R7.reuse ;  /* 0x0000000405057224 */ /* 0x100fe400078e0207 */
[----:B------:R-:W-:Y:S02]  /*25f60*/  IMAD.MOV R2, RZ, RZ, -R7 ;  /* 0x000000ffff027224 */ /* 0x000fe400078e0a07 */
[----:B------:R-:W-:Y:S02]  /*25f70*/  IMAD R26, R5, 0x10000, R26 ;  /* 0x00010000051a7824 */ /* 0x000fe400078e021a */
[----:B------:R-:W-:Y:S01]  /*25f80*/  IMAD R2, R25, R2, R0 ;  /* 0x0000000219027224 */ /* 0x000fe200078e0200 */
[----:B------:R-:W-:Y:S06]  /*25f90*/  BRA `(.L_x_1767) ;  /* 0x0000000000f47947 */ /* 0x000fec0003800000 */
.L_x_1766:
[----:B----4-:R-:W0:Y:S02]  /*25fa0*/  LDC.64 R2, c[0x0][0xc90] ;  /* 0x00032400ff027b82 */ /* 0x010e240000000a00 */
[----:B0-----:R-:W-:-:S05]  /*25fb0*/  IMAD.WIDE R2, R27, 0x4, R2 ;  /* 0x000000041b027825 */ /* 0x001fca00078e0202 */
[----:B-1----:R0:W2:Y:S02]  /*25fc0*/  LDG.E R7, desc[UR38][R2.64] ;  /* 0x0000002602077981 */ /* 0x0020a4000c1e1900 */
[----:B0-----:R-:W-:Y:S02]  /*25fd0*/  IMAD.MOV.U32 R2, RZ, RZ, RZ ;  /* 0x000000ffff027224 */ /* 0x001fe400078e00ff */
[----:B--2---:R-:W-:-:S05]  /*25fe0*/  IMAD R5, R25, R7, RZ ;  /* 0x0000000719057224 */ /* 0x004fca00078e02ff */
[-C--:B------:R-:W-:Y:S02]  /*25ff0*/  IABS R6, R5.reuse ;  /* 0x0000000500067213 */ /* 0x080fe40000000000 */
[----:B------:R-:W-:Y:S02]  /*26000*/  IABS R10, R5 ;  /* 0x00000005000a7213 */ /* 0x000fe40000000000 */
[----:B------:R-:W0:Y:S08]  /*26010*/  I2F.RP R8, R6 ;  /* 0x0000000600087306 */ /* 0x000e300000209400 */
[----:B0-----:R-:W0:Y:S02]  /*26020*/  MUFU.RCP R8, R8 ;  /* 0x0000000800087308 */ /* 0x001e240000001000 */
[----:B0-----:R-:W-:-:S02]  /*26030*/  VIADD R9, R8, 0xffffffe ;  /* 0x0ffffffe08097836 */ /* 0x001fc40000000000 */
[----:B------:R-:W-:-:S04]  /*26040*/  IMAD.MOV R8, RZ, RZ, -R10 ;  /* 0x000000ffff087224 */ /* 0x000fc800078e0a0a */
[----:B------:R-:W0:Y:S02]  /*26050*/  F2I.FTZ.U32.TRUNC.NTZ R3, R9 ;  /* 0x0000000900037305 */ /* 0x000e24000021f000 */
[----:B0-----:R-:W-:-:S04]  /*26060*/  IMAD.MOV R11, RZ, RZ, -R3 ;  /* 0x000000ffff0b7224 */ /* 0x001fc800078e0a03 */
[----:B------:R-:W-:-:S04]  /*26070*/  IMAD R11, R11, R6, RZ ;  /* 0x000000060b0b7224 */ /* 0x000fc800078e02ff */
[----:B------:R-:W-:Y:S01]  /*26080*/  IMAD.HI.U32 R3, R3, R11, R2 ;  /* 0x0000000b03037227 */ /* 0x000fe200078e0002 */
        /* <DEDUP_REMOVED lines=9> */
[----:B------:R-:W-:-:S13]  /*26120*/  ISETP.GE.U32.AND P0, PT, R9, R6, PT ;  /* 0x000000060900720c */ /* 0x000fda0003f06070 */
[----:B------:R-:W-:-:S04]  /*26130*/  @P0 VIADD R3, R3, 0x1 ;  /* 0x0000000103030836 */ /* 0x000fc80000000000 */
[----:B------:R-:W-:-:S04]  /*26140*/  IMAD.MOV.U32 R2, RZ, RZ, R3 ;  /* 0x000000ffff027224 */ /* 0x000fc800078e0003 */
[----:B------:R-:W-:Y:S01]  /*26150*/  @!P2 IMAD.MOV R2, RZ, RZ, -R2 ;  /* 0x000000ffff02a224 */ /* 0x000fe200078e0a02 */
[----:B------:R-:W-:-:S05]  /*26160*/  @!P1 LOP3.LUT R2, RZ, R5, RZ, 0x33, !PT ;  /* 0x00000005ff029212 */ /* 0x000fca00078e33ff */
[----:B------:R-:W-:Y:S02]  /*26170*/  IMAD R6, R7, R2, RZ ;  /* 0x0000000207067224 */ /* 0x000fe400078e02ff */
[----:B------:R-:W-:Y:S02]  /*26180*/  IMAD.MOV R2, RZ, RZ, -R2 ;  /* 0x000000ffff027224 */ /* 0x000fe400078e0a02 */
[----:B------:R-:W-:Y:S02]  /*26190*/  IMAD.MOV R3, RZ, RZ, -R6 ;  /* 0x000000ffff037224 */ /* 0x000fe400078e0a06 */
[----:B------:R-:W-:Y:S02]  /*261a0*/  IMAD R5, R5, R2, R0 ;  /* 0x0000000205057224 */ /* 0x000fe400078e0200 */
[----:B------:R-:W-:Y:S01]  /*261b0*/  IMAD.MOV.U32 R2, RZ, RZ, RZ ;  /* 0x000000ffff027224 */ /* 0x000fe200078e00ff */
[----:B------:R-:W-:-:S04]  /*261c0*/  VIADDMNMX R4, R3, R4, R7, PT ;  /* 0x0000000403047246 */ /* 0x000fc80003800107 */
[----:B------:R-:W-:-:S04]  /*261d0*/  IABS R7, R4 ;  /* 0x0000000400077213 */ /* 0x000fc80000000000 */
        /* <DEDUP_REMOVED lines=17> */
[----:B------:R-:W-:Y:S02]  /*262f0*/  LOP3.LUT R0, R5, R4, RZ, 0x3c, !PT ;  /* 0x0000000405007212 */ /* 0x000fe400078e3cff */
[----:B------:R-:W-:Y:S02]  /*26300*/  IADD3 R5, R6, 0x1000000, R5 ;  /* 0x0100000006057810 */ /* 0x000fe40007ffe005 */
[----:B------:R-:W-:-:S07]  /*26310*/  ISETP.GE.AND P2, PT, R0, RZ, PT ;  /* 0x000000ff0000720c */ /* 0x000fce0003f46270 */
[----:B------:R-:W-:-:S06]  /*26320*/  @P0 VIADD R2, R2, 0x1 ;  /* 0x0000000102020836 */ /* 0x000fcc0000000000 */
[----:B------:R-:W-:Y:S01]  /*26330*/  @!P2 IMAD.MOV R2, RZ, RZ, -R2 ;  /* 0x000000ffff02a224 */ /* 0x000fe200078e0a02 */
[----:B------:R-:W-:Y:S01]  /*26340*/  @!P1 LOP3.LUT R2, RZ, R4, RZ, 0x33, !PT ;  /* 0x00000004ff029212 */ /* 0x000fe200078e33ff */
[----:B------:R-:W-:-:S04]  /*26350*/  IMAD.MOV R4, RZ, RZ, -R4 ;  /* 0x000000ffff047224 */ /* 0x000fc800078e0a04 */
[----:B------:R-:W-:-:S07]  /*26360*/  IMAD R26, R2, R4, R5 ;  /* 0x00000004021a7224 */ /* 0x000fce00078e0205 */
.L_x_1767:
[----:B------:R-:W-:-:S05]  /*26370*/  LOP3.LUT R2, RZ, R2, RZ, 0x33, !PT ;  /* 0x00000002ff027212 */ /* 0x000fca00078e33ff */
[----:B------:R-:W-:Y:S01]  /*26380*/  IMAD.IADD R25, R25, 0x1, R2 ;  /* 0x0000000119197824 */ /* 0x000fe200078e0202 */
[----:B------:R-:W-:Y:S06]  /*26390*/  BRA `(.L_x_1768) ;  /* 0x00000000001c7947 */ /* 0x000fec0003800000 */
.L_x_1760:
[----:B------:R-:W-:Y:S01]  /*263a0*/  UMOV UR4, URZ ;  /* 0x0000003f00047c82 */ /* 0x000fe20008000000 */
[----:B------:R-:W-:Y:S01]  /*263b0*/  UMOV UR5, URZ ;  /* 0x0000003f00057c82 */ /* 0x000fe20008000000 */
[----:B------:R-:W-:Y:S01]  /*263c0*/  ULDC UR6, c[0x0][0xc3c] ;  /* 0x00030f0000067ab9 */ /* 0x000fe20000000800 */
[----:B------:R-:W-:Y:S02]  /*263d0*/  IMAD.MOV.U32 R24, RZ, RZ, R0 ;  /* 0x000000ffff187224 */ /* 0x000fe400078e0000 */
[----:B------:R-:W-:Y:S02]  /*263e0*/  IMAD.U32 R25, RZ, RZ, UR4 ;  /* 0x00000004ff197e24 */ /* 0x000fe4000f8e00ff */
[----:B------:R-:W-:Y:S02]  /*263f0*/  IMAD.U32 R26, RZ, RZ, UR5 ;  /* 0x00000005ff1a7e24 */ /* 0x000fe4000f8e00ff */
[----:B------:R-:W-:-:S07]  /*26400*/  IMAD.U32 R27, RZ, RZ, UR6 ;  /* 0x00000006ff1b7e24 */ /* 0x000fce000f8e00ff */
.L_x_1768:
        /* <DEDUP_REMOVED lines=10> */
.L_x_1757:
[----:B------:R-:W-:Y:S02]  /*264b0*/  ULDC UR4, c[0x0][0xc3c] ;  /* 0x00030f0000047ab9 */ /* 0x000fe40000000800 */
[----:B---3--:R-:W-:-:S13]  /*264c0*/  ISETP.GE.AND P0, PT, R27, UR4, PT ;  /* 0x000000041b007c0c */ /* 0x008fda000bf06270 */
[----:B------:R-:W-:Y:S05]  /*264d0*/  @!P0 BRA `(.L_x_1769) ;  /* 0xffffff8400808947 */ /* 0x000fea000383ffff */
[----:B------:R-:W-:Y:S05]  /*264e0*/  BSYNC B8 ;  /* 0x0000000000087941 */ /* 0x000fea0003800000 */
.L_x_1605:
[----:B-1----:R-:W3:Y:S01]  /*264f0*/  LDL.LU R0, [R1+0x2c] ;  /* 0x00002c0001007983 */ /* 0x002ee20000300800 */
[----:B------:R-:W-:Y:S01]  /*26500*/  BSSY B0, `(.L_x_1770) ;  /* 0x000000b000007945 */ /* 0x000fe20003800000 */
[----:B------:R-:W1:Y:S01]  /*26510*/  S2R R5, SR_CgaCtaId ;  /* 0x0000000000057919 */ /* 0x000e620000008800 */
[----:B---3--:R-:W-:-:S05]  /*26520*/  VIADD R0, R0, 0x1 ;  /* 0x0000000100007836 */ /* 0x008fca0000000000 */
[----:B------:R-:W-:-:S04]  /*26530*/  LEA.HI R2, R0, R0, RZ, 0x1 ;  /* 0x0000000000027211 */ /* 0x000fc800078f08ff */
[----:B------:R-:W-:Y:S02]  /*26540*/  LOP3.LUT R3, R2, 0xfffffffe, RZ, 0xc0, !PT ;  /* 0xfffffffe02037812 */ /* 0x000fe400078ec0ff */
[----:B------:R-:W-:-:S03]  /*26550*/  MOV R2, 0x400 ;  /* 0x0000040000027802 */ /* 0x000fc60000000f00 */
[----:B------:R-:W-:Y:S01]  /*26560*/  IMAD.IADD R0, R0, 0x1, -R3 ;  /* 0x0000000100007824 */ /* 0x000fe200078e0a03 */
[----:B-1----:R-:W-:-:S04]  /*26570*/  LEA R9, R5, R2, 0x18 ;  /* 0x0000000205097211 */ /* 0x002fc800078ec0ff */
[----:B------:R-:W-:-:S04]  /*26580*/  SHF.L.U32 R0, R0, 0x1f, RZ ;  /* 0x0000001f00007819 */ /* 0x000fc800000006ff */
[----:B------:R-:W1:Y:S02]  /*26590*/  SYNCS.PHASECHK.TRANS64.TRYWAIT P0, [R9+URZ+0x2d820], R0 ;  /* 0x02d82000090075a7 */ /* 0x000e64000800017f */
[----:B-1----:R-:W-:Y:S05]  /*265a0*/  @!P0 BRA `(.L_x_1771) ;  /* 0x0000002800888947 */ /* 0x002fea0003800000 */
.L_x_1885:
[----:B------:R-:W-:Y:S05]  /*265b0*/  BSYNC B0 ;  /* 0x0000000000007941 */ /* 0x000fea0003800000 */
.L_x_1770:
[----:B------:R-:W-:-:S03]  /*265c0*/  UMOV UR4, 0xffffffff ;  /* 0xffffffff00047882 */ /* 0x000fc60000000000 */
[----:B------:R-:W-:Y:S05]  /*265d0*/  BRA.DIV UR4, `(.L_x_1772) ;  /* 0x0000002a04907947 */ /* 0x000fea000b800000 */
[----:B-1----:R-:W1:Y:S02]  /*265e0*/  S2R R0, SR_TID.X ;  /* 0x0000000000007919 */ /* 0x002e640000002100 */
[----:B-1----:R-:W-:-:S04]  /*265f0*/  SHF.R.U32.HI R0, RZ, 0x5, R0 ;  /* 0x00000005ff007819 */ /* 0x002fc80000011600 */
[----:B------:R-:W-:-:S05]  /*26600*/  LOP3.LUT R0, R0, 0x3, RZ, 0xc0, !PT ;  /* 0x0000000300007812 */ /* 0x000fca00078ec0ff */
[----:B------:R1:W3:Y:S02]  /*26610*/  SHFL.IDX PT, R14, R0, RZ, 0x1f ;  /* 0x00001fff000e7589 */ /* 0x0002e400000e0000 */
.L_x_1888:
[----:B---3--:R-:W-:-:S13]  /*26620*/  ISETP.NE.AND P0, PT, R14, RZ, PT ;  /* 0x000000ff0e00720c */ /* 0x008fda0003f05270 */
[----:B------:R-:W-:Y:S05]  /*26630*/  @P0 BRA `(.L_x_1379) ;  /* 0x0000000000880947 */ /* 0x000fea0003800000 */
[----:B------:R-:W-:-:S03]  /*26640*/  UMOV UR4, 0xffffffff ;  /* 0xffffffff00047882 */ /* 0x000fc60000000000 */
[----:B------:R-:W-:Y:S05]  /*26650*/  BRA.DIV UR4, `(.L_x_1773) ;  /* 0x0000002a04a47947 */ /* 0x000fea000b800000 */
[----:B------:R-:W-:-:S13]  /*26660*/  ELECT P6, URZ, PT ;  /* 0x00000000003f782f */ /* 0x000fda00038c0000 */
.L_x_1891:
[----:B------:R-:W-:Y:S05]  /*26670*/  @!P6 BRA `(.L_x_1379) ;  /* 0x000000000078e947 */ /* 0x000fea0003800000 */
[----:B------:R-:W-:-:S06]  /*26680*/  ULOP3.LUT UR4, UR36, 0x2, URZ, 0xfc, !UPT ;  /* 0x0000000224047892 */ /* 0x000fcc000f8efc3f */
[----:B-1----:R-:W-:-:S05]  /*26690*/  IMAD.U32 R0, RZ, RZ, UR4 ;  /* 0x00000004ff007e24 */ /* 0x002fca000f8e00ff */
[----:B------:R-:W-:-:S13]  /*266a0*/  ISETP.NE.AND P2, PT, R0, 0x3, PT ;  /* 0x000000030000780c */ /* 0x000fda0003f45270 */
[----:B------:R-:W-:Y:S05]  /*266b0*/  @!P2 BRA `(.L_x_1774) ;  /* 0x000000000004a947 */ /* 0x000fea0003800000 */
[----:B------:R-:W-:Y:S01]  /*266c0*/  BPT.TRAP 0x1 ;  /* 0x000000040000795c */ /* 0x000fe20000300000 */
.L_x_1774:
[----:B------:R-:W-:Y:S01]  /*266d0*/  VIADD R3, R9, 0x2d840 ;  /* 0x0002d84009037836 */ /* 0x000fe20000000000 */
[----:B------:R-:W-:Y:S01]  /*266e0*/  SHF.L.U32 R2, R28, 0x1f, RZ ;  /* 0x0000001f1c027819 */ /* 0x000fe200000006ff */
[C---:B------:R-:W-:Y:S02]  /*266f0*/  VIADD R0, R18.reuse, 0x1 ;  /* 0x0000000112007836 */ /* 0x040fe40000000000 */
[----:B------:R-:W-:-:S03]  /*26700*/  IMAD R7, R18, 0x8, R3 ;  /* 0x0000000812077824 */ /* 0x000fc600078e0203 */
[C---:B------:R-:W-:Y:S01]  /*26710*/  ISETP.NE.AND P1, PT, R0.reuse, 0x2, PT ;  /* 0x000000020000780c */ /* 0x040fe20003f25270 */
[----:B------:R-:W1:Y:S03]  /*26720*/  SYNCS.PHASECHK.TRANS64.TRYWAIT P0, [R7+URZ], R2 ;  /* 0x00000002070075a7 */ /* 0x000e66000800017f */
[----:B------:R-:W-:Y:S02]  /*26730*/  SEL R5, RZ, 0x1, P1 ;  /* 0x00000001ff057807 */ /* 0x000fe40000800000 */
[----:B------:R-:W-:Y:S02]  /*26740*/  SEL R4, R0, RZ, P1 ;  /* 0x000000ff00047207 */ /* 0x000fe40000800000 */
[----:B------:R-:W-:-:S03]  /*26750*/  LOP3.LUT R0, R28, R5, RZ, 0x3c, !PT ;  /* 0x000000051c007212 */ /* 0x000fc600078e3cff */
[----:B------:R-:W-:Y:S01]  /*26760*/  IMAD R3, R4, 0x8, R3 ;  /* 0x0000000804037824 */ /* 0x000fe200078e0203 */
[----:B------:R-:W-:Y:S01]  /*26770*/  SHF.L.U32 R0, R0, 0x1f, RZ ;  /* 0x0000001f00007819 */ /* 0x000fe200000006ff */
[----:B-1----:R-:W-:Y:S06]  /*26780*/  @!P0 BRA `(.L_x_1775) ;  /* 0x0000002800788947 */ /* 0x002fec0003800000 */
.L_x_1892:
[----:B------:R-:W3:Y:S02]  /*26790*/  SYNCS.PHASECHK.TRANS64.TRYWAIT P0, [R3+URZ], R0 ;  /* 0x00000000030075a7 */ /* 0x000ee4000800017f */
[----:B---3--:R-:W-:Y:S05]  /*267a0*/  @!P0 BRA `(.L_x_1776) ;  /* 0x0000002800848947 */ /* 0x008fea0003800000 */
.L_x_1893:
[----:B------:R-:W-:Y:S05]  /*267b0*/  @!P2 BRA `(.L_x_1777) ;  /* 0x000000000004a947 */ /* 0x000fea0003800000 */
[----:B------:R-:W-:Y:S01]  /*267c0*/  BPT.TRAP 0x1 ;  /* 0x000000040000795c */ /* 0x000fe20000300000 */
.L_x_1777:
[----:B---3--:R-:W-:-:S04]  /*267d0*/  VIADD R3, R9, 0x2d860 ;  /* 0x0002d86009037836 */ /* 0x008fc80000000000 */
[----:B------:R-:W-:-:S04]  /*267e0*/  IMAD R5, R18, 0x8, R3 ;  /* 0x0000000812057824 */ /* 0x000fc800078e0203 */
[----:B------:R-:W3:Y:S02]  /*267f0*/  SYNCS.PHASECHK.TRANS64.TRYWAIT P0, [R5+URZ], R2 ;  /* 0x00000002050075a7 */ /* 0x000ee4000800017f */
[----:B---3--:R-:W-:Y:S05]  /*26800*/  @!P0 BRA `(.L_x_1778) ;  /* 0x0000002800808947 */ /* 0x008fea0003800000 */
.L_x_1894:
[----:B------:R-:W-:-:S07]  /*26810*/  IMAD R3, R4, 0x8, R3 ;  /* 0x0000000804037824 */ /* 0x000fce00078e0203 */
.L_x_1779:
[----:B----4-:R4:W0:Y:S02]  /*26820*/  SYNCS.PHASECHK.TRANS64.TRYWAIT P0, [R3+URZ], R0 ;  /* 0x00000000030075a7 */ /* 0x010824000800017f */
[----:B0-----:R-:W-:Y:S05]  /*26830*/  @!P0 NANOSLEEP.SYNCS 0x989680 ;  /* 0x009896800000895d */ /* 0x001fea0003900000 */
[----:B------:R-:W0:Y:S02]  /*26840*/  @!P0 SYNCS.PHASECHK.TRANS64 P0, [R3+URZ], R0 ;  /* 0x00000000030085a7 */ /* 0x000e24000800007f */
[----:B0-----:R-:W-:Y:S05]  /*26850*/  @!P0 BRA `(.L_x_1779) ;  /* 0xfffffffc00f08947 */ /* 0x001fea000383ffff */
.L_x_1379:
[----:B------:R-:W-:Y:S05]  /*26860*/  BSYNC B9 ;  /* 0x0000000000097941 */ /* 0x000fea0003800000 */
.L_x_1376:
[----:B------:R-:W-:Y:S05]  /*26870*/  EXIT ;  /* 0x000000000000794d */ /* 0x000fea0003800000 */
.L_x_1405:
[----:B0-----:R0:W1:Y:S02]  /*26880*/  SYNCS.PHASECHK.TRANS64.TRYWAIT P5, [R14+URZ+0x2d890], R85 ;  /* 0x02d890550e0075a7 */ /* 0x00106400080a017f */
[----:B-1----:R-:W-:Y:S05]  /*26890*/  @!P5 NANOSLEEP.SYNCS 0x989680 ;  /* 0x009896800000d95d */ /* 0x002fea0003900000 */
[----:B------:R-:W1:Y:S02]  /*268a0*/  @!P5 SYNCS.PHASECHK.TRANS64 P5, [R14+URZ+0x2d890], R85 ;  /* 0x02d890550e00d5a7 */ /* 0x000e6400080a007f */
[----:B-1----:R-:W-:Y:S05]  /*268b0*/  @!P5 BRA `(.L_x_1405) ;  /* 0xfffffffc00f0d947 */ /* 0x002fea000383ffff */
[----:B------:R-:W-:Y:S05]  /*268c0*/  BRA `(.L_x_1780) ;  /* 0xfffffdcc00887947 */ /* 0x000fea000383ffff */
.L_x_1433:
[----:B0-----:R0:W1:Y:S02]  /*268d0*/  SYNCS.PHASECHK.TRANS64.TRYWAIT P5, [R14+URZ+0x2d890], R85 ;  /* 0x02d890550e0075a7 */ /* 0x00106400080a017f */
[----:B-1----:R-:W-:Y:S05]  /*268e0*/  @!P5 NANOSLEEP.SYNCS 0x989680 ;  /* 0x009896800000d95d */ /* 0x002fea0003900000 */
[----:B------:R-:W1:Y:S02]  /*268f0*/  @!P5 SYNCS.PHASECHK.TRANS64 P5, [R14+URZ+0x2d890], R85 ;  /* 0x02d890550e00d5a7 */ /* 0x000e6400080a007f */
[----:B-1----:R-:W-:Y:S05]  /*26900*/  @!P5 BRA `(.L_x_1433) ;  /* 0xfffffffc00f0d947 */ /* 0x002fea000383ffff */
[----:B------:R-:W-:Y:S05]  /*26910*/  BRA `(.L_x_1781) ;  /* 0xfffffde400f87947 */ /* 0x000fea000383ffff */
.L_x_1446:
[----:B0-----:R0:W1:Y:S02]  /*26920*/  SYNCS.PHASECHK.TRANS64.TRYWAIT P4, [R14+URZ+0x2d890], R85 ;  /* 0x02d890550e0075a7 */ /* 0x001064000808017f */
[----:B-1----:R-:W-:Y:S05]  /*26930*/  @!P4 NANOSLEEP.SYNCS 0x989680 ;  /* 0x009896800000c95d */ /* 0x002fea0003900000 */
[----:B------:R-:W1:Y:S02]  /*26940*/  @!P4 SYNCS.PHASECHK.TRANS64 P4, [R14+URZ+0x2d890], R85 ;  /* 0x02d890550e00c5a7 */ /* 0x000e64000808007f */
[----:B-1----:R-:W-:Y:S05]  /*26950*/  @!P4 BRA `(.L_x_1446) ;  /* 0xfffffffc00f0c947 */ /* 0x002fea000383ffff */
[----:B------:R-:W-:Y:S05]  /*26960*/  BRA `(.L_x_1782) ;  /* 0xfffffe0000687947 */ /* 0x000fea000383ffff */
.L_x_1450:
[----:B--2---:R2:W3:Y:S02]  /*26970*/  SYNCS.PHASECHK.TRANS64.TRYWAIT P3, [R14+URZ+0x2d8b0], R85 ;  /* 0x02d8b0550e0075a7 */ /* 0x0044e4000806017f */
[----:B---3--:R-:W-:Y:S05]  /*26980*/  @!P3 NANOSLEEP.SYNCS 0x989680 ;  /* 0x009896800000b95d */ /* 0x008fea0003900000 */
[----:B------:R-:W3:Y:S02]  /*26990*/  @!P3 SYNCS.PHASECHK.TRANS64 P3, [R14+URZ+0x2d8b0], R85 ;  /* 0x02d8b0550e00b5a7 */ /* 0x000ee4000806007f */
[----:B---3--:R-:W-:Y:S05]  /*269a0*/  @!P3 BRA `(.L_x_1450) ;  /* 0xfffffffc00f0b947 */ /* 0x008fea000383ffff */
[----:B------:R-:W-:Y:S05]  /*269b0*/  BRA `(.L_x_1783) ;  /* 0xfffffe0400007947 */ /* 0x000fea000383ffff */
.L_x_1466:
[----:B------:R-:W-:Y:S01]  /*269c0*/  BSSY B0, `(.L_x_1784) ;  /* 0x0000007000007945 */ /* 0x000fe20003800000 */
[----:B------:R-:W-:Y:S02]  /*269d0*/  IMAD.MOV.U32 R12, RZ, RZ, RZ ;  /* 0x000000ffff0c7224 */ /* 0x000fe400078e00ff */
[----:B------:R-:W-:Y:S02]  /*269e0*/  IMAD.MOV.U32 R11, RZ, RZ, 0x1f ;  /* 0x0000001fff0b7424 */ /* 0x000fe400078e00ff */
[----:B------:R-:W-:-:S07]  /*269f0*/  IMAD.MOV.U32 R15, RZ, RZ, -0x1 ;  /* 0xffffffffff0f7424 */ /* 0x000fce00078e00ff */
[----:B-----5:R-:W-:Y:S05]  /*26a00*/  WARPSYNC.COLLECTIVE R15, `(.L_x_1785) ;  /* 0x000000000f087348 */ /* 0x020fea0003c00000 */
[----:B------:R0:W1:Y:S02]  /*26a10*/  SHFL.IDX P6, R14, R13, R12, R11 ;  /* 0x0000000c0d0e7389 */ /* 0x00006400000c000b */
[----:B01---5:R-:W-:Y:S01]  /*26a20*/  ENDCOLLECTIVE ;  /* 0x000000000000791b */ /* 0x023fe20003800000 */
.L_x_1785:
[----:B------:R-:W-:Y:S05]  /*26a30*/  BSYNC B0 ;  /* 0x0000000000007941 */ /* 0x000fea0003800000 */
.L_x_1784:
[----:B------:R0:W-:Y:S01]  /*26a40*/  STL [R1], R14 ;  /* 0x0000000e01007387 */ /* 0x0001e20000100800 */
[----:B------:R-:W-:Y:S05]  /*26a50*/  BRA `(.L_x_1786) ;  /* 0xfffffe1000107947 */ /* 0x000fea000383ffff */
.L_x_1477:
[----:B------:R-:W-:Y:S01]  /*26a60*/  BSSY B1, `(.L_x_1787) ;  /* 0x0000007000017945 */ /* 0x000fe20003800000 */
[----:B------:R-:W-:Y:S02]  /*26a70*/  IMAD.MOV.U32 R12, RZ, RZ, RZ ;  /* 0x000000ffff0c7224 */ /* 0x000fe400078e00ff */
[----:B------:R-:W-:Y:S02]  /*26a80*/  IMAD.MOV.U32 R11, RZ, RZ, 0x1e1f ;  /* 0x00001e1fff0b7424 */ /* 0x000fe400078e00ff */
[----:B------:R-:W-:-:S07]  /*26a90*/  IMAD.MOV.U32 R15, RZ, RZ, -0x1 ;  /* 0xffffffffff0f7424 */ /* 0x000fce00078e00ff */
[----:B0-----:R-:W-:Y:S05]  /*26aa0*/  WARPSYNC.COLLECTIVE R15, `(.L_x_1788) ;  /* 0x000000000f087348 */ /* 0x001fea0003c00000 */
[----:B0-----:R0:W1:Y:S02]  /*26ab0*/  SHFL.IDX P6, R14, R13, R12, R11 ;  /* 0x0000000c0d0e7389 */ /* 0x00106400000c000b */
[----:B01----:R-:W-:Y:S01]  /*26ac0*/  ENDCOLLECTIVE ;  /* 0x000000000000791b */ /* 0x003fe20003800000 */
.L_x_1788:
[----:B------:R-:W-:Y:S05]  /*26ad0*/  BSYNC B1 ;  /* 0x0000000000017941 */ /* 0x000fea0003800000 */
.L_x_1787:
        /* <DEDUP_REMOVED lines=8> */
.L_x_1789:
[----:B------:R-:W-:Y:S02]  /*26b60*/  IMAD.MOV.U32 R13, RZ, RZ, R0 ;  /* 0x000000ffff0d7224 */ /* 0x000fe400078e0000 */
[----:B------:R-:W-:-:S07]  /*26b70*/  IMAD.MOV.U32 R6, RZ, RZ, R14 ;  /* 0x000000ffff067224 */ /* 0x000fce00078e000e */
[----:B------:R-:W-:Y:S05]  /*26b80*/  WARPSYNC.COLLECTIVE R15, `(.L_x_1790) ;  /* 0x000000000f087348 */ /* 0x000fea0003c00000 */
[----:B------:R0:W1:Y:S02]  /*26b90*/  SHFL.IDX P6, R14, R13, R12, R11 ;  /* 0x0000000c0d0e7389 */ /* 0x00006400000c000b */
[----:B01----:R-:W-:Y:S01]  /*26ba0*/  ENDCOLLECTIVE ;  /* 0x000000000000791b */ /* 0x003fe20003800000 */
.L_x_1790:
[----:B------:R-:W-:Y:S02]  /*26bb0*/  IMAD.MOV.U32 R13, RZ, RZ, R39 ;  /* 0x000000ffff0d7224 */ /* 0x000fe400078e0027 */
[----:B------:R-:W-:-:S07]  /*26bc0*/  IMAD.MOV.U32 R0, RZ, RZ, R14 ;  /* 0x000000ffff007224 */ /* 0x000fce00078e000e */
[----:B------:R-:W-:Y:S05]  /*26bd0*/  WARPSYNC.COLLECTIVE R15, `(.L_x_1791) ;  /* 0x000000000f087348 */ /* 0x000fea0003c00000 */
[----:B------:R0:W1:Y:S02]  /*26be0*/  SHFL.IDX P6, R14, R13, R12, R11 ;  /* 0x0000000c0d0e7389 */ /* 0x00006400000c000b */
[----:B01----:R-:W-:Y:S01]  /*26bf0*/  ENDCOLLECTIVE ;  /* 0x000000000000791b */ /* 0x003fe20003800000 */
.L_x_1791:
[----:B------:R-:W-:Y:S01]  /*26c00*/  IMAD.MOV.U32 R39, RZ, RZ, R14 ;  /* 0x000000ffff277224 */ /* 0x000fe200078e000e */
[----:B------:R-:W-:Y:S06]  /*26c10*/  BRA `(.L_x_1792) ;  /* 0xfffffe14008c7947 */ /* 0x000fec000383ffff */
.L_x_1481:
[----:B0-----:R0:W1:Y:S02]  /*26c20*/  SYNCS.PHASECHK.TRANS64.TRYWAIT P1, [R2+URZ+0x2d800], R3 ;  /* 0x02d80003020075a7 */ /* 0x001064000802017f */
[----:B-1----:R-:W-:Y:S05]  /*26c30*/  @!P1 NANOSLEEP.SYNCS 0x989680 ;  /* 0x009896800000995d */ /* 0x002fea0003900000 */
[----:B------:R-:W1:Y:S02]  /*26c40*/  @!P1 SYNCS.PHASECHK.TRANS64 P1, [R2+URZ+0x2d800], R3 ;  /* 0x02d80003020095a7 */ /* 0x000e64000802007f */
[----:B-1----:R-:W-:Y:S05]  /*26c50*/  @!P1 BRA `(.L_x_1481) ;  /* 0xfffffffc00f09947 */ /* 0x002fea000383ffff */
[----:B------:R-:W-:Y:S05]  /*26c60*/  BRA `(.L_x_1793) ;  /* 0xfffffe1c00b87947 */ /* 0x000fea000383ffff */
.L_x_1493:
[----:B------:R-:W-:Y:S01]  /*26c70*/  BSSY B1, `(.L_x_1794) ;  /* 0x0000007000017945 */ /* 0x000fe20003800000 */
[----:B------:R-:W-:Y:S02]  /*26c80*/  IMAD.MOV.U32 R12, RZ, RZ, RZ ;  /* 0x000000ffff0c7224 */ /* 0x000fe400078e00ff */
[----:B------:R-:W-:Y:S02]  /*26c90*/  IMAD.MOV.U32 R11, RZ, RZ, 0x1e1f ;  /* 0x00001e1fff0b7424 */ /* 0x000fe400078e00ff */
[----:B------:R-:W-:-:S07]  /*26ca0*/  IMAD.MOV.U32 R15, RZ, RZ, -0x1 ;  /* 0xffffffffff0f7424 */ /* 0x000fce00078e00ff */
[----:B0-----:R-:W-:Y:S05]  /*26cb0*/  WARPSYNC.COLLECTIVE R15, `(.L_x_1795) ;  /* 0x000000000f087348 */ /* 0x001fea0003c00000 */
[----:B0-----:R0:W1:Y:S02]  /*26cc0*/  SHFL.IDX P6, R14, R13, R12, R11 ;  /* 0x0000000c0d0e7389 */ /* 0x00106400000c000b */
[----:B01----:R-:W-:Y:S01]  /*26cd0*/  ENDCOLLECTIVE ;  /* 0x000000000000791b */ /* 0x003fe20003800000 */
.L_x_1795:
[----:B------:R-:W-:Y:S05]  /*26ce0*/  BSYNC B1 ;  /* 0x0000000000017941 */ /* 0x000fea0003800000 */
.L_x_1794:
        /* <DEDUP_REMOVED lines=8> */
.L_x_1796:
[----:B------:R-:W-:Y:S02]  /*26d70*/  IMAD.MOV.U32 R13, RZ, RZ, R43 ;  /* 0x000000ffff0d7224 */ /* 0x000fe400078e002b */
[----:B------:R-:W-:-:S07]  /*26d80*/  IMAD.MOV.U32 R36, RZ, RZ, R14 ;  /* 0x000000ffff247224 */ /* 0x000fce00078e000e */
[----:B------:R-:W-:Y:S05]  /*26d90*/  WARPSYNC.COLLECTIVE R15, `(.L_x_1797) ;  /* 0x000000000f087348 */ /* 0x000fea0003c00000 */
[----:B------:R0:W1:Y:S02]  /*26da0*/  SHFL.IDX P6, R14, R13, R12, R11 ;  /* 0x0000000c0d0e7389 */ /* 0x00006400000c000b */
[----:B01----:R-:W-:Y:S01]  /*26db0*/  ENDCOLLECTIVE ;  /* 0x000000000000791b */ /* 0x003fe20003800000 */
.L_x_1797:
[----:B------:R-:W-:Y:S02]  /*26dc0*/  IMAD.MOV.U32 R13, RZ, RZ, R42 ;  /* 0x000000ffff0d7224 */ /* 0x000fe400078e002a */
[----:B------:R-:W-:-:S07]  /*26dd0*/  IMAD.MOV.U32 R43, RZ, RZ, R14 ;  /* 0x000000ffff2b7224 */ /* 0x000fce00078e000e */
[----:B------:R-:W-:Y:S05]  /*26de0*/  WARPSYNC.COLLECTIVE R15, `(.L_x_1798) ;  /* 0x000000000f087348 */ /* 0x000fea0003c00000 */
[----:B------:R0:W1:Y:S02]  /*26df0*/  SHFL.IDX P6, R14, R13, R12, R11 ;  /* 0x0000000c0d0e7389 */ /* 0x00006400000c000b */
[----:B01----:R-:W-:Y:S01]  /*26e00*/  ENDCOLLECTIVE ;  /* 0x000000000000791b */ /* 0x003fe20003800000 */
.L_x_1798:
[----:B------:R-:W-:Y:S01]  /*26e10*/  IMAD.MOV.U32 R42, RZ, RZ, R14 ;  /* 0x000000ffff2a7224 */ /* 0x000fe200078e000e */
[----:B------:R-:W-:Y:S06]  /*26e20*/  BRA `(.L_x_1799) ;  /* 0xfffffe30006c7947 */ /* 0x000fec000383ffff */
.L_x_1497:
[----:B0-----:R0:W1:Y:S02]  /*26e30*/  SYNCS.PHASECHK.TRANS64.TRYWAIT P1, [R2+URZ+0x2d800], R3 ;  /* 0x02d80003020075a7 */ /* 0x001064000802017f */
[----:B-1----:R-:W-:Y:S05]  /*26e40*/  @!P1 NANOSLEEP.SYNCS 0x989680 ;  /* 0x009896800000995d */ /* 0x002fea0003900000 */
[----:B------:R-:W1:Y:S02]  /*26e50*/  @!P1 SYNCS.PHASECHK.TRANS64 P1, [R2+URZ+0x2d800], R3 ;  /* 0x02d80003020095a7 */ /* 0x000e64000802007f */
[----:B-1----:R-:W-:Y:S05]  /*26e60*/  @!P1 BRA `(.L_x_1497) ;  /* 0xfffffffc00f09947 */ /* 0x002fea000383ffff */
[----:B------:R-:W-:Y:S05]  /*26e70*/  BRA `(.L_x_1800) ;  /* 0xfffffe3800147947 */ /* 0x000fea000383ffff */
.L_x_1505:
[----:B-1----:R1:W2:Y:S02]  /*26e80*/  SYNCS.PHASECHK.TRANS64.TRYWAIT P2, [R0+URZ+0x2d830], R3 ;  /* 0x02d83003000075a7 */ /* 0x0022a4000804017f */
[----:B--2---:R-:W-:Y:S05]  /*26e90*/  @!P2 NANOSLEEP.SYNCS 0x989680 ;  /* 0x009896800000a95d */ /* 0x004fea0003900000 */
[----:B------:R-:W2:Y:S02]  /*26ea0*/  @!P2 SYNCS.PHASECHK.TRANS64 P2, [R0+URZ+0x2d830], R3 ;  /* 0x02d830030000a5a7 */ /* 0x000ea4000804007f */
[----:B--2---:R-:W-:Y:S05]  /*26eb0*/  @!P2 BRA `(.L_x_1505) ;  /* 0xfffffffc00f0a947 */ /* 0x004fea000383ffff */
[----:B------:R-:W-:Y:S05]  /*26ec0*/  BRA `(.L_x_1504) ;  /* 0xfffffe4c00907947 */ /* 0x000fea000383ffff */
.L_x_1523:
[----:B-1----:R1:W2:Y:S02]  /*26ed0*/  SYNCS.PHASECHK.TRANS64.TRYWAIT P4, [R11+URZ+0x2d830], R10 ;  /* 0x02d8300a0b0075a7 */ /* 0x0022a4000808017f */
[----:B--2---:R-:W-:Y:S05]  /*26ee0*/  @!P4 NANOSLEEP.SYNCS 0x989680 ;  /* 0x009896800000c95d */ /* 0x004fea0003900000 */
[----:B------:R-:W2:Y:S02]  /*26ef0*/  @!P4 SYNCS.PHASECHK.TRANS64 P4, [R11+URZ+0x2d830], R10 ;  /* 0x02d8300a0b00c5a7 */ /* 0x000ea4000808007f */
[----:B--2---:R-:W-:Y:S05]  /*26f00*/  @!P4 BRA `(.L_x_1523) ;  /* 0xfffffffc00f0c947 */ /* 0x004fea000383ffff */
[----:B------:R-:W-:Y:S05]  /*26f10*/  BRA `(.L_x_1522) ;  /* 0xfffffe8c00147947 */ /* 0x000fea000383ffff */
.L_x_1527:
[----:B-1----:R1:W2:Y:S02]  /*26f20*/  SYNCS.PHASECHK.TRANS64.TRYWAIT P3, [R11+URZ+0x2d850], R10 ;  /* 0x02d8500a0b0075a7 */ /* 0x0022a4000806017f */
[----:B--2---:R-:W-:Y:S05]  /*26f30*/  @!P3 NANOSLEEP.SYNCS 0x989680 ;  /* 0x009896800000b95d */ /* 0x004fea0003900000 */
[----:B------:R-:W2:Y:S02]  /*26f40*/  @!P3 SYNCS.PHASECHK.TRANS64 P3, [R11+URZ+0x2d850], R10 ;  /* 0x02d8500a0b00b5a7 */ /* 0x000ea4000806007f */
[----:B--2---:R-:W-:Y:S05]  /*26f50*/  @!P3 BRA `(.L_x_1527) ;  /* 0xfffffffc00f0b947 */ /* 0x004fea000383ffff */
[----:B------:R-:W-:Y:S05]  /*26f60*/  BRA `(.L_x_1524) ;  /* 0xfffffe9000187947 */ /* 0x000fea000383ffff */
.L_x_1546:
[----:B-1----:R1:W2:Y:S02]  /*26f70*/  SYNCS.PHASECHK.TRANS64.TRYWAIT P3, [R12+URZ+0x2d830], R13 ;  /* 0x02d8300d0c0075a7 */ /* 0x0022a4000806017f */
[----:B--2---:R-:W-:Y:S05]  /*26f80*/  @!P3 NANOSLEEP.SYNCS 0x989680 ;  /* 0x009896800000b95d */ /* 0x004fea0003900000 */
[----:B------:R-:W2:Y:S02]  /*26f90*/  @!P3 SYNCS.PHASECHK.TRANS64 P3, [R12+URZ+0x2d830], R13 ;  /* 0x02d8300d0c00b5a7 */ /* 0x000ea4000806007f */
[----:B--2---:R-:W-:Y:S05]  /*26fa0*/  @!P3 BRA `(.L_x_1546) ;  /* 0xfffffffc00f0b947 */ /* 0x004fea000383ffff */
[----:B------:R-:W-:Y:S05]  /*26fb0*/  BRA `(.L_x_1545) ;  /* 0xfffffec800807947 */ /* 0x000fea000383ffff */
.L_x_1550:
[----:B-1----:R1:W2:Y:S02]  /*26fc0*/  SYNCS.PHASECHK.TRANS64.TRYWAIT P2, [R13+URZ+0x2d850], R12 ;  /* 0x02d8500c0d0075a7 */ /* 0x0022a4000804017f */
[----:B--2---:R-:W-:Y:S05]  /*26fd0*/  @!P2 NANOSLEEP.SYNCS 0x989680 ;  /* 0x009896800000a95d */ /* 0x004fea0003900000 */
[----:B------:R-:W2:Y:S02]  /*26fe0*/  @!P2 SYNCS.PHASECHK.TRANS64 P2, [R13+URZ+0x2d850], R12 ;  /* 0x02d8500c0d00a5a7 */ /* 0x000ea4000804007f */
[----:B--2---:R-:W-:Y:S05]  /*26ff0*/  @!P2 BRA `(.L_x_1550) ;  /* 0xfffffffc00f0a947 */ /* 0x004fea000383ffff */
[----:B------:R-:W-:Y:S05]  /*27000*/  BRA `(.L_x_1547) ;  /* 0xfffffecc00847947 */ /* 0x000fea000383ffff */
.L_x_1557:
[----:B-1----:R1:W2:Y:S02]  /*27010*/  SYNCS.PHASECHK.TRANS64.TRYWAIT P3, [R12+URZ+0x2d830], R13 ;  /* 0x02d8300d0c0075a7 */ /* 0x0022a4000806017f */
[----:B--2---:R-:W-:Y:S05]  /*27020*/  @!P3 NANOSLEEP.SYNCS 0x989680 ;  /* 0x009896800000b95d */ /* 0x004fea0003900000 */
[----:B------:R-:W2:Y:S02]  /*27030*/  @!P3 SYNCS.PHASECHK.TRANS64 P3, [R12+URZ+0x2d830], R13 ;  /* 0x02d8300d0c00b5a7 */ /* 0x000ea4000806007f */
[----:B--2---:R-:W-:Y:S05]  /*27040*/  @!P3 BRA `(.L_x_1557) ;  /* 0xfffffffc00f0b947 */ /* 0x004fea000383ffff */
[----:B------:R-:W-:Y:S05]  /*27050*/  BRA `(.L_x_1556) ;  /* 0xfffffef400587947 */ /* 0x000fea000383ffff */
.L_x_1561:
[----:B-1----:R1:W2:Y:S02]  /*27060*/  SYNCS.PHASECHK.TRANS64.TRYWAIT P2, [R13+URZ+0x2d850], R12 ;  /* 0x02d8500c0d0075a7 */ /* 0x0022a4000804017f */
[----:B--2---:R-:W-:Y:S05]  /*27070*/  @!P2 NANOSLEEP.SYNCS 0x989680 ;  /* 0x009896800000a95d */ /* 0x004fea0003900000 */
[----:B------:R-:W2:Y:S02]  /*27080*/  @!P2 SYNCS.PHASECHK.TRANS64 P2, [R13+URZ+0x2d850], R12 ;  /* 0x02d8500c0d00a5a7 */ /* 0x000ea4000804007f */
[----:B--2---:R-:W-:Y:S05]  /*27090*/  @!P2 BRA `(.L_x_1561) ;  /* 0xfffffffc00f0a947 */ /* 0x004fea000383ffff */
[----:B------:R-:W-:Y:S05]  /*270a0*/  BRA `(.L_x_1558) ;  /* 0xfffffef8005c7947 */ /* 0x000fea000383ffff */
.L_x_1574:
[----:B-1----:R1:W2:Y:S02]  /*270b0*/  SYNCS.PHASECHK.TRANS64.TRYWAIT P0, [R0+URZ+0x2d850], R5 ;  /* 0x02d85005000075a7 */ /* 0x0022a4000800017f */
[----:B--2---:R-:W-:Y:S05]  /*270c0*/  @!P0 NANOSLEEP.SYNCS 0x989680 ;  /* 0x009896800000895d */ /* 0x004fea0003900000 */
[----:B------:R-:W2:Y:S02]  /*270d0*/  @!P0 SYNCS.PHASECHK.TRANS64 P0, [R0+URZ+0x2d850], R5 ;  /* 0x02d85005000085a7 */ /* 0x000ea4000800007f */
[----:B--2---:R-:W-:Y:S05]  /*270e0*/  @!P0 BRA `(.L_x_1574) ;  /* 0xfffffffc00f08947 */ /* 0x004fea000383ffff */
[----:B------:R-:W-:Y:S05]  /*270f0*/  BRA `(.L_x_1573) ;  /* 0xffffff3000207947 */ /* 0x000fea000383ffff */
.L_x_1579:
[----:B------:R-:W-:Y:S02]  /*27100*/  IMAD.MOV.U32 R13, RZ, RZ, R8 ;  /* 0x000000ffff0d7224 */ /* 0x000fe400078e0008 */
[----:B------:R-:W-:Y:S02]  /*27110*/  IMAD.MOV.U32 R12, RZ, RZ, RZ ;  /* 0x000000ffff0c7224 */ /* 0x000fe400078e00ff */
[----:B------:R-:W-:Y:S02]  /*27120*/  IMAD.MOV.U32 R11, RZ, RZ, 0x1c1f ;  /* 0x00001c1fff0b7424 */ /* 0x000fe400078e00ff */
[----:B------:R-:W-:-:S07]  /*27130*/  IMAD.MOV.U32 R15, RZ, RZ, -0x1 ;  /* 0xffffffffff0f7424 */ /* 0x000fce00078e00ff */
[----:B-----5:R-:W-:Y:S05]  /*27140*/  WARPSYNC.COLLECTIVE R15, `(.L_x_1801) ;  /* 0x000000000f087348 */ /* 0x020fea0003c00000 */
[----:B------:R0:W1:Y:S02]  /*27150*/  SHFL.IDX P6, R14, R13, R12, R11 ;  /* 0x0000000c0d0e7389 */ /* 0x00006400000c000b */
[----:B01---5:R-:W-:Y:S01]  /*27160*/  ENDCOLLECTIVE ;  /* 0x000000000000791b */ /* 0x023fe20003800000 */
.L_x_1801:
[----:B------:R-:W-:Y:S02]  /*27170*/  IMAD.MOV.U32 R13, RZ, RZ, R0 ;  /* 0x000000ffff0d7224 */ /* 0x000fe400078e0000 */
[----:B------:R-:W-:-:S07]  /*27180*/  IMAD.MOV.U32 R3, RZ, RZ, R14 ;  /* 0x000000ffff037224 */ /* 0x000fce00078e000e */
[----:B------:R-:W-:Y:S05]  /*27190*/  WARPSYNC.COLLECTIVE R15, `(.L_x_1802) ;  /* 0x000000000f087348 */ /* 0x000fea0003c00000 */
[----:B------:R0:W1:Y:S02]  /*271a0*/  SHFL.IDX P6, R14, R13, R12, R11 ;  /* 0x0000000c0d0e7389 */ /* 0x00006400000c000b */
[----:B01----:R-:W-:Y:S01]  /*271b0*/  ENDCOLLECTIVE ;  /* 0x000000000000791b */ /* 0x003fe20003800000 */
.L_x_1802:
[----:B------:R-:W-:Y:S05]  /*271c0*/  BRA `(.L_x_1803) ;  /* 0xffffff4800ec7947 */ /* 0x000fea000383ffff */
.L_x_1582:
        /* <DEDUP_REMOVED lines=8> */
.L_x_1805:
[----:B------:R-:W-:Y:S05]  /*27250*/  BSYNC B1 ;  /* 0x0000000000017941 */ /* 0x000fea0003800000 */
.L_x_1804:
        /* <DEDUP_REMOVED lines=8> */
.L_x_1806:
[----:B------:R-:W-:Y:S05]  /*272e0*/  BRA `(.L_x_1807) ;  /* 0xffffff4800fc7947 */ /* 0x000fea000383ffff */
.L_x_1584:
[----:B------:R-:W-:Y:S02]  /*272f0*/  IMAD.MOV.U32 R13, RZ, RZ, R29 ;  /* 0x000000ffff0d7224 */ /* 0x000fe400078e001d */
[----:B------:R-:W-:Y:S02]  /*27300*/  IMAD.MOV.U32 R12, RZ, RZ, RZ ;  /* 0x000000ffff0c7224 */ /* 0x000fe400078e00ff */
[----:B------:R-:W-:Y:S02]  /*27310*/  IMAD.MOV.U32 R11, RZ, RZ, 0x1c1f ;  /* 0x00001c1fff0b7424 */ /* 0x000fe400078e00ff */
[----:B------:R-:W-:-:S07]  /*27320*/  IMAD.MOV.U32 R15, RZ, RZ, -0x1 ;  /* 0xffffffffff0f7424 */ /* 0x000fce00078e00ff */
[----:B------:R-:W-:Y:S05]  /*27330*/  WARPSYNC.COLLECTIVE R15, `(.L_x_1808) ;  /* 0x000000000f087348 */ /* 0x000fea0003c00000 */
[----:B------:R0:W1:Y:S02]  /*27340*/  SHFL.IDX P6, R14, R13, R12, R11 ;  /* 0x0000000c0d0e7389 */ /* 0x00006400000c000b */
[----:B01----:R-:W-:Y:S01]  /*27350*/  ENDCOLLECTIVE ;  /* 0x000000000000791b */ /* 0x003fe20003800000 */
.L_x_1808:
[----:B------:R-:W-:Y:S02]  /*27360*/  IMAD.MOV.U32 R13, RZ, RZ, R0 ;  /* 0x000000ffff0d7224 */ /* 0x000fe400078e0000 */
[----:B------:R-:W-:-:S07]  /*27370*/  IMAD.MOV.U32 R3, RZ, RZ, R14 ;  /* 0x000000ffff037224 */ /* 0x000fce00078e000e */
[----:B------:R-:W-:Y:S05]  /*27380*/  WARPSYNC.COLLECTIVE R15, `(.L_x_1809) ;  /* 0x000000000f087348 */ /* 0x000fea0003c00000 */
[----:B------:R0:W1:Y:S02]  /*27390*/  SHFL.IDX P6, R14, R13, R12, R11 ;  /* 0x0000000c0d0e7389 */ /* 0x00006400000c000b */
[----:B01----:R-:W-:Y:S01]  /*273a0*/  ENDCOLLECTIVE ;  /* 0x000000000000791b */ /* 0x003fe20003800000 */
.L_x_1809:
[----:B------:R-:W-:Y:S05]  /*273b0*/  BRA `(.L_x_1810) ;  /* 0xffffff4c00c87947 */ /* 0x000fea000383ffff */
.L_x_1587:
[----:B------:R-:W-:Y:S01]  /*273c0*/  BSSY B1, `(.L_x_1811) ;  /* 0x0000008000017945 */ /* 0x000fe20003800000 */
[----:B---3--:R-:W-:Y:S02]  /*273d0*/  IMAD.MOV.U32 R13, RZ, RZ, R29 ;  /* 0x000000ffff0d7224 */ /* 0x008fe400078e001d */
[----:B------:R-:W-:Y:S02]  /*273e0*/  IMAD.MOV.U32 R12, RZ, RZ, 0x1 ;  /* 0x00000001ff0c7424 */ /* 0x000fe400078e00ff */
[----:B------:R-:W-:Y:S02]  /*273f0*/  IMAD.MOV.U32 R11, RZ, RZ, 0x1c1f ;  /* 0x00001c1fff0b7424 */ /* 0x000fe400078e00ff */
[----:B------:R-:W-:-:S07]  /*27400*/  IMAD.MOV.U32 R15, RZ, RZ, -0x1 ;  /* 0xffffffffff0f7424 */ /* 0x000fce00078e00ff */
[----:B012---:R-:W-:Y:S05]  /*27410*/  WARPSYNC.COLLECTIVE R15, `(.L_x_1812) ;  /* 0x000000000f087348 */ /* 0x007fea0003c00000 */
[----:B--2---:R2:W3:Y:S02]  /*27420*/  SHFL.IDX P6, R14, R13, R12, R11 ;  /* 0x0000000c0d0e7389 */ /* 0x0044e400000c000b */
[----:B0123--:R-:W-:Y:S01]  /*27430*/  ENDCOLLECTIVE ;  /* 0x000000000000791b */ /* 0x00ffe20003800000 */
.L_x_1812:
[----:B------:R-:W-:Y:S05]  /*27440*/  BSYNC B1 ;  /* 0x0000000000017941 */ /* 0x000fea0003800000 */
.L_x_1811:
        /* <DEDUP_REMOVED lines=8> */
.L_x_1813:
[----:B------:R-:W-:Y:S05]  /*274d0*/  BRA `(.L_x_1814) ;  /* 0xffffff5000dc7947 */ /* 0x000fea000383ffff */
.L_x_1591:
[----:B------:R-:W-:Y:S02]  /*274e0*/  IMAD.MOV.U32 R13, RZ, RZ, R4 ;  /* 0x000000ffff0d7224 */ /* 0x000fe400078e0004 */
[----:B------:R-:W-:Y:S02]  /*274f0*/  IMAD.MOV.U32 R12, RZ, RZ, RZ ;  /* 0x000000ffff0c7224 */ /* 0x000fe400078e00ff */
[----:B------:R-:W-:Y:S02]  /*27500*/  IMAD.MOV.U32 R11, RZ, RZ, 0x1c1f ;  /* 0x00001c1fff0b7424 */ /* 0x000fe400078e00ff */
[----:B------:R-:W-:-:S07]  /*27510*/  IMAD.MOV.U32 R15, RZ, RZ, -0x1 ;  /* 0xffffffffff0f7424 */ /* 0x000fce00078e00ff */
[----:B-1----:R-:W-:Y:S05]  /*27520*/  WARPSYNC.COLLECTIVE R15, `(.L_x_1815) ;  /* 0x000000000f087348 */ /* 0x002fea0003c00000 */
[----:B------:R0:W2:Y:S02]  /*27530*/  SHFL.IDX P6, R14, R13, R12, R11 ;  /* 0x0000000c0d0e7389 */ /* 0x0000a400000c000b */
[----:B012---:R-:W-:Y:S01]  /*27540*/  ENDCOLLECTIVE ;  /* 0x000000000000791b */ /* 0x007fe20003800000 */
.L_x_1815:
[----:B------:R-:W-:Y:S02]  /*27550*/  IMAD.MOV.U32 R13, RZ, RZ, R0 ;  /* 0x000000ffff0d7224 */ /* 0x000fe400078e0000 */
[----:B------:R-:W-:-:S07]  /*27560*/  IMAD.MOV.U32 R3, RZ, RZ, R14 ;  /* 0x000000ffff037224 */ /* 0x000fce00078e000e */
[----:B------:R-:W-:Y:S05]  /*27570*/  WARPSYNC.COLLECTIVE R15, `(.L_x_1816) ;  /* 0x000000000f087348 */ /* 0x000fea0003c00000 */
[----:B------:R0:W1:Y:S02]  /*27580*/  SHFL.IDX P6, R14, R13, R12, R11 ;  /* 0x0000000c0d0e7389 */ /* 0x00006400000c000b */
[----:B01----:R-:W-:Y:S01]  /*27590*/  ENDCOLLECTIVE ;  /* 0x000000000000791b */ /* 0x003fe20003800000 */
.L_x_1816:
[----:B------:R-:W-:Y:S05]  /*275a0*/  BRA `(.L_x_1817) ;  /* 0xffffff6000347947 */ /* 0x000fea000383ffff */
.L_x_1594:
        /* <DEDUP_REMOVED lines=8> */
.L_x_1819:
[----:B------:R-:W-:Y:S05]  /*27630*/  BSYNC B1 ;  /* 0x0000000000017941 */ /* 0x000fea0003800000 */
.L_x_1818:
        /* <DEDUP_REMOVED lines=8> */
.L_x_1820:
[----:B------:R-:W-:Y:S05]  /*276c0*/  BRA `(.L_x_1821) ;  /* 0xffffff6000487947 */ /* 0x000fea000383ffff */
.L_x_1621:
[----:B------:R-:W0:Y:S01]  /*276d0*/  S2R R5, SR_TID.X ;  /* 0x0000000000057919 */ /* 0x000e220000002100 */
[----:B------:R-:W-:Y:S01]  /*276e0*/  BSSY B1, `(.L_x_1822) ;  /* 0x000000a000017945 */ /* 0x000fe20003800000 */
[----:B------:R-:W-:Y:S02]  /*276f0*/  IMAD.MOV.U32 R12, RZ, RZ, RZ ;  /* 0x000000ffff0c7224 */ /* 0x000fe400078e00ff */
[----:B------:R-:W-:Y:S02]  /*27700*/  IMAD.MOV.U32 R11, RZ, RZ, 0x1f ;  /* 0x0000001fff0b7424 */ /* 0x000fe400078e00ff */
[----:B------:R-:W-:Y:S01]  /*27710*/  IMAD.MOV.U32 R15, RZ, RZ, -0x1 ;  /* 0xffffffffff0f7424 */ /* 0x000fe200078e00ff */
[----:B0-----:R-:W-:-:S04]  /*27720*/  SHF.R.U32.HI R5, RZ, 0x5, R5 ;  /* 0x00000005ff057819 */ /* 0x001fc80000011605 */
[----:B------:R-:W-:-:S05]  /*27730*/  LOP3.LUT R5, R5, 0x3, RZ, 0xc0, !PT ;  /* 0x0000000305057812 */ /* 0x000fca00078ec0ff */
[----:B------:R-:W-:-:S07]  /*27740*/  IMAD.MOV.U32 R13, RZ, RZ, R5 ;  /* 0x000000ffff0d7224 */ /* 0x000fce00078e0005 */
[----:B------:R-:W-:Y:S05]  /*27750*/  WARPSYNC.COLLECTIVE R15, `(.L_x_1823) ;  /* 0x000000000f087348 */ /* 0x000fea0003c00000 */
[----:B------:R0:W1:Y:S02]  /*27760*/  SHFL.IDX P6, R14, R13, R12, R11 ;  /* 0x0000000c0d0e7389 */ /* 0x00006400000c000b */
[----:B01----:R-:W-:Y:S01]  /*27770*/  ENDCOLLECTIVE ;  /* 0x000000000000791b */ /* 0x003fe20003800000 */
.L_x_1823:
[----:B------:R-:W-:Y:S05]  /*27780*/  BSYNC B1 ;  /* 0x0000000000017941 */ /* 0x000fea0003800000 */
.L_x_1822:
[----:B------:R-:W-:Y:S05]  /*27790*/  BRA `(.L_x_1824) ;  /* 0xffffff8000247947 */ /* 0x000fea000383ffff */
.L_x_1623:
[----:B------:R-:W-:Y:S01]  /*277a0*/  BSSY B1, `(.L_x_1825) ;  /* 0x0000006000017945 */ /* 0x000fe20003800000 */
[----:B------:R-:W-:-:S07]  /*277b0*/  IMAD.MOV.U32 R15, RZ, RZ, -0x1 ;  /* 0xffffffffff0f7424 */ /* 0x000fce00078e00ff */
[----:B0-----:R-:W-:Y:S05]  /*277c0*/  WARPSYNC.COLLECTIVE R15, `(.L_x_1826) ;  /* 0x000000000f0c7348 */ /* 0x001fea0003c00000 */
[----:B------:R-:W-:Y:S02]  /*277d0*/  ELECT P6, UR62, PT ;  /* 0x00000000003e782f */ /* 0x000fe400038c0000 */
[----:B------:R-:W-:Y:S01]  /*277e0*/  MOV R14, UR62 ;  /* 0x0000003e000e7c02 */ /* 0x000fe20008000f00 */
[----:B0-----:R-:W-:Y:S10]  /*277f0*/  ENDCOLLECTIVE ;  /* 0x000000000000791b */ /* 0x001ff40003800000 */
.L_x_1826:
[----:B------:R-:W-:Y:S05]  /*27800*/  BSYNC B1 ;  /* 0x0000000000017941 */ /* 0x000fea0003800000 */
.L_x_1825:
[----:B------:R-:W-:Y:S05]  /*27810*/  BRA `(.L_x_1622) ;  /* 0xffffff80001c7947 */ /* 0x000fea000383ffff */
.L_x_1625:
[----:B0-----:R0:W1:Y:S02]  /*27820*/  SYNCS.PHASECHK.TRANS64.TRYWAIT P0, [R17+URZ+0x2d820], R5 ;  /* 0x02d82005110075a7 */ /* 0x001064000800017f */
[----:B-1----:R-:W-:Y:S05]  /*27830*/  @!P0 NANOSLEEP.SYNCS 0x989680 ;  /* 0x009896800000895d */ /* 0x002fea0003900000 */
[----:B------:R-:W1:Y:S02]  /*27840*/  @!P0 SYNCS.PHASECHK.TRANS64 P0, [R17+URZ+0x2d820], R5 ;  /* 0x02d82005110085a7 */ /* 0x000e64000800007f */
[----:B-1----:R-:W-:Y:S05]  /*27850*/  @!P0 BRA `(.L_x_1625) ;  /* 0xfffffffc00f08947 */ /* 0x002fea000383ffff */
[----:B------:R-:W-:Y:S05]  /*27860*/  BRA `(.L_x_1827) ;  /* 0xffffff80002c7947 */ /* 0x000fea000383ffff */
.L_x_1629:
[----:B-1----:R1:W2:Y:S02]  /*27870*/  SYNCS.PHASECHK.TRANS64.TRYWAIT P0, [R11+URZ+0x2d8a0], R10 ;  /* 0x02d8a00a0b0075a7 */ /* 0x0022a4000800017f */
[----:B--2---:R-:W-:Y:S05]  /*27880*/  @!P0 NANOSLEEP.SYNCS 0x989680 ;  /* 0x009896800000895d */ /* 0x004fea0003900000 */
[----:B------:R-:W2:Y:S02]  /*27890*/  @!P0 SYNCS.PHASECHK.TRANS64 P0, [R11+URZ+0x2d8a0], R10 ;  /* 0x02d8a00a0b0085a7 */ /* 0x000ea4000800007f */
[----:B--2---:R-:W-:Y:S05]  /*278a0*/  @!P0 BRA `(.L_x_1629) ;  /* 0xfffffffc00f08947 */ /* 0x004fea000383ffff */
[----:B------:R-:W-:Y:S05]  /*278b0*/  BRA `(.L_x_1828) ;  /* 0xffffff8000487947 */ /* 0x000fea000383ffff */
.L_x_1636:
[----:B0-----:R0:W2:Y:S02]  /*278c0*/  SYNCS.PHASECHK.TRANS64.TRYWAIT P0, [R11+URZ+0x2d8c0], R10 ;  /* 0x02d8c00a0b0075a7 */ /* 0x0010a4000800017f */
[----:B--2---:R-:W-:Y:S05]  /*278d0*/  @!P0 NANOSLEEP.SYNCS 0x989680 ;  /* 0x009896800000895d */ /* 0x004fea0003900000 */
[----:B------:R-:W2:Y:S02]  /*278e0*/  @!P0 SYNCS.PHASECHK.TRANS64 P0, [R11+URZ+0x2d8c0], R10 ;  /* 0x02d8c00a0b0085a7 */ /* 0x000ea4000800007f */
[----:B--2---:R-:W-:Y:S05]  /*278f0*/  @!P0 BRA `(.L_x_1636) ;  /* 0xfffffffc00f08947 */ /* 0x004fea000383ffff */
[----:B------:R-:W-:Y:S05]  /*27900*/  BRA `(.L_x_1829) ;  /* 0xffffff8400447947 */ /* 0x000fea000383ffff */
.L_x_1645:
[----:B0-----:R0:W1:Y:S02]  /*27910*/  SYNCS.PHASECHK.TRANS64.TRYWAIT P1, [R10+URZ+0x2d8a0], R8 ;  /* 0x02d8a0080a0075a7 */ /* 0x001064000802017f */
[----:B-1----:R-:W-:Y:S05]  /*27920*/  @!P1 NANOSLEEP.SYNCS 0x989680 ;  /* 0x009896800000995d */ /* 0x002fea0003900000 */
[----:B------:R-:W1:Y:S02]  /*27930*/  @!P1 SYNCS.PHASECHK.TRANS64 P1, [R10+URZ+0x2d8a0], R8 ;  /* 0x02d8a0080a0095a7 */ /* 0x000e64000802007f */
[----:B-1----:R-:W-:Y:S05]  /*27940*/  @!P1 BRA `(.L_x_1645) ;  /* 0xfffffffc00f09947 */ /* 0x002fea000383ffff */
[----:B------:R-:W-:Y:S05]  /*27950*/  BRA `(.L_x_1830) ;  /* 0xffffff8800847947 */ /* 0x000fea000383ffff */
.L_x_1652:
[----:B-1----:R1:W2:Y:S02]  /*27960*/  SYNCS.PHASECHK.TRANS64.TRYWAIT P1, [R10+URZ+0x2d8c0], R8 ;  /* 0x02d8c0080a0075a7 */ /* 0x0022a4000802017f */
[----:B--2---:R-:W-:Y:S05]  /*27970*/  @!P1 NANOSLEEP.SYNCS 0x989680 ;  /* 0x009896800000995d */ /* 0x004fea0003900000 */
[----:B------:R-:W2:Y:S02]  /*27980*/  @!P1 SYNCS.PHASECHK.TRANS64 P1, [R10+URZ+0x2d8c0], R8 ;  /* 0x02d8c0080a0095a7 */ /* 0x000ea4000802007f */
[----:B--2---:R-:W-:Y:S05]  /*27990*/  @!P1 BRA `(.L_x_1652) ;  /* 0xfffffffc00f09947 */ /* 0x004fea000383ffff */
[----:B------:R-:W-:Y:S05]  /*279a0*/  BRA `(.L_x_1831) ;  /* 0xffffff8c007c7947 */ /* 0x000fea000383ffff */
.L_x_1677:
        /* <DEDUP_REMOVED lines=8> */
[----:B01----:R-:W-:Y:S05]  /*27a30*/  WARPSYNC.COLLECTIVE R15, `(.L_x_1833) ;  /* 0x000000000f087348 */ /* 0x003fea0003c00000 */
[----:B------:R2:W3:Y:S02]  /*27a40*/  SHFL.IDX P6, R14, R13, R12, R11 ;  /* 0x0000000c0d0e7389 */ /* 0x0004e400000c000b */
[----:B0123--:R-:W-:Y:S01]  /*27a50*/  ENDCOLLECTIVE ;  /* 0x000000000000791b */ /* 0x00ffe20003800000 */
.L_x_1833:
[----:B------:R-:W-:Y:S05]  /*27a60*/  BSYNC B0 ;  /* 0x0000000000007941 */ /* 0x000fea0003800000 */
.L_x_1832:
[----:B------:R-:W-:Y:S05]  /*27a70*/  BRA `(.L_x_1834) ;  /* 0xffffff9c00b07947 */ /* 0x000fea000383ffff */
.L_x_1679:
[----:B------:R-:W-:Y:S01]  /*27a80*/  BSSY B0, `(.L_x_1835) ;  /* 0x0000006000007945 */ /* 0x000fe20003800000 */
[----:B------:R-:W-:-:S07]  /*27a90*/  IMAD.MOV.U32 R15, RZ, RZ, -0x1 ;  /* 0xffffffffff0f7424 */ /* 0x000fce00078e00ff */
[----:B012---:R-:W-:Y:S05]  /*27aa0*/  WARPSYNC.COLLECTIVE R15, `(.L_x_1836) ;  /* 0x000000000f0c7348 */ /* 0x007fea0003c00000 */
[----:B------:R-:W-:Y:S02]  /*27ab0*/  ELECT P6, UR62, PT ;  /* 0x00000000003e782f */ /* 0x000fe400038c0000 */
[----:B------:R-:W-:Y:S01]  /*27ac0*/  MOV R14, UR62 ;  /* 0x0000003e000e7c02 */ /* 0x000fe20008000f00 */
[----:B012---:R-:W-:Y:S10]  /*27ad0*/  ENDCOLLECTIVE ;  /* 0x000000000000791b */ /* 0x007ff40003800000 */
.L_x_1836:
[----:B------:R-:W-:Y:S05]  /*27ae0*/  BSYNC B0 ;  /* 0x0000000000007941 */ /* 0x000fea0003800000 */
.L_x_1835:
[----:B------:R-:W-:Y:S05]  /*27af0*/  BRA `(.L_x_1837) ;  /* 0xffffff9c00b07947 */ /* 0x000fea000383ffff */
.L_x_1681:
[----:B--2---:R2:W3:Y:S02]  /*27b00*/  SYNCS.PHASECHK.TRANS64.TRYWAIT P0, [R0+URZ+0x2d840], R2 ;  /* 0x02d84002000075a7 */ /* 0x0044e4000800017f */
[----:B---3--:R-:W-:Y:S05]  /*27b10*/  @!P0 NANOSLEEP.SYNCS 0x989680 ;  /* 0x009896800000895d */ /* 0x008fea0003900000 */
[----:B------:R-:W3:Y:S02]  /*27b20*/  @!P0 SYNCS.PHASECHK.TRANS64 P0, [R0+URZ+0x2d840], R2 ;  /* 0x02d84002000085a7 */ /* 0x000ee4000800007f */
[----:B---3--:R-:W-:Y:S05]  /*27b30*/  @!P0 BRA `(.L_x_1681) ;  /* 0xfffffffc00f08947 */ /* 0x008fea000383ffff */
[----:B------:R-:W-:Y:S05]  /*27b40*/  BRA `(.L_x_1838) ;  /* 0xffffffa000047947 */ /* 0x000fea000383ffff */
.L_x_1685:
[----:B------:R-:W2:Y:S01]  /*27b50*/  LDL.LU R11, [R1+0x18] ;  /* 0x00001800010b7983 */ /* 0x000ea20000300800 */
[----:B------:R-:W-:Y:S02]  /*27b60*/  IMAD.MOV.U32 R0, RZ, RZ, R12 ;  /* 0x000000ffff007224 */ /* 0x000fe400078e000c */
[----:B------:R-:W-:Y:S02]  /*27b70*/  IMAD.MOV.U32 R13, RZ, RZ, R6 ;  /* 0x000000ffff0d7224 */ /* 0x000fe400078e0006 */
[----:B------:R-:W-:Y:S02]  /*27b80*/  IMAD.MOV.U32 R12, RZ, RZ, RZ ;  /* 0x000000ffff0c7224 */ /* 0x000fe400078e00ff */
[----:B------:R-:W-:Y:S02]  /*27b90*/  IMAD.MOV.U32 R15, RZ, RZ, -0x1 ;  /* 0xffffffffff0f7424 */ /* 0x000fe400078e00ff */
[----:B------:R-:W-:Y:S02]  /*27ba0*/  IMAD.IADD R0, R21, 0x1, R0 ;  /* 0x0000000115007824 */ /* 0x000fe400078e0200 */
[----:B--2---:R-:W-:-:S02]  /*27bb0*/  IMAD R4, R11, R9, RZ ;  /* 0x000000090b047224 */ /* 0x004fc400078e02ff */
[----:B------:R-:W-:Y:S02]  /*27bc0*/  IMAD.MOV.U32 R11, RZ, RZ, 0x1c1f ;  /* 0x00001c1fff0b7424 */ /* 0x000fe400078e00ff */
[C---:B------:R-:W-:Y:S01]  /*27bd0*/  VIADD R9, R0.reuse, 0x20 ;  /* 0x0000002000097836 */ /* 0x040fe20000000000 */
[----:B------:R-:W-:-:S13]  /*27be0*/  ISETP.GE.AND P4, PT, R0, R4, PT ;  /* 0x000000040000720c */ /* 0x000fda0003f86270 */
[----:B-----5:R-:W-:Y:S05]  /*27bf0*/  WARPSYNC.COLLECTIVE R15, `(.L_x_1839) ;  /* 0x000000000f087348 */ /* 0x020fea0003c00000 */
[----:B------:R0:W1:Y:S02]  /*27c00*/  SHFL.IDX P6, R14, R13, R12, R11 ;  /* 0x0000000c0d0e7389 */ /* 0x00006400000c000b */
[----:B01---5:R-:W-:Y:S01]  /*27c10*/  ENDCOLLECTIVE ;  /* 0x000000000000791b */ /* 0x023fe20003800000 */
.L_x_1839:
[----:B------:R-:W-:Y:S02]  /*27c20*/  IMAD.MOV.U32 R13, RZ, RZ, R5 ;  /* 0x000000ffff0d7224 */ /* 0x000fe400078e0005 */
[----:B------:R-:W-:-:S07]  /*27c30*/  IMAD.MOV.U32 R3, RZ, RZ, R14 ;  /* 0x000000ffff037224 */ /* 0x000fce00078e000e */
[----:B------:R-:W-:Y:S05]  /*27c40*/  WARPSYNC.COLLECTIVE R15, `(.L_x_1840) ;  /* 0x000000000f087348 */ /* 0x000fea0003c00000 */
[----:B------:R0:W1:Y:S02]  /*27c50*/  SHFL.IDX P6, R14, R13, R12, R11 ;  /* 0x0000000c0d0e7389 */ /* 0x00006400000c000b */
[----:B01----:R-:W-:Y:S01]  /*27c60*/  ENDCOLLECTIVE ;  /* 0x000000000000791b */ /* 0x003fe20003800000 */
.L_x_1840:
[----:B------:R-:W-:Y:S02]  /*27c70*/  IMAD.MOV.U32 R13, RZ, RZ, R6 ;  /* 0x000000ffff0d7224 */ /* 0x000fe400078e0006 */
[----:B------:R-:W-:Y:S02]  /*27c80*/  IMAD.MOV.U32 R12, RZ, RZ, 0x1 ;  /* 0x00000001ff0c7424 */ /* 0x000fe400078e00ff */
[----:B------:R-:W-:-:S07]  /*27c90*/  IMAD.MOV.U32 R2, RZ, RZ, R14 ;  /* 0x000000ffff027224 */ /* 0x000fce00078e000e */
[----:B------:R-:W-:Y:S05]  /*27ca0*/  WARPSYNC.COLLECTIVE R15, `(.L_x_1841) ;  /* 0x000000000f087348 */ /* 0x000fea0003c00000 */
[----:B------:R0:W1:Y:S02]  /*27cb0*/  SHFL.IDX P6, R14, R13, R12, R11 ;  /* 0x0000000c0d0e7389 */ /* 0x00006400000c000b */
[----:B01----:R-:W-:Y:S01]  /*27cc0*/  ENDCOLLECTIVE ;  /* 0x000000000000791b */ /* 0x003fe20003800000 */
.L_x_1841:
        /* <DEDUP_REMOVED lines=14> */
.L_x_1842:
[----:B------:R-:W-:Y:S02]  /*27db0*/  IMAD.MOV.U32 R13, RZ, RZ, R6 ;  /* 0x000000ffff0d7224 */ /* 0x000fe400078e0006 */
[----:B------:R-:W-:Y:S02]  /*27dc0*/  IMAD.MOV.U32 R12, RZ, RZ, 0x2 ;  /* 0x00000002ff0c7424 */ /* 0x000fe400078e00ff */
[----:B------:R-:W-:-:S07]  /*27dd0*/  IMAD.MOV.U32 R3, RZ, RZ, R14 ;  /* 0x000000ffff037224 */ /* 0x000fce00078e000e */
[----:B------:R-:W-:Y:S05]  /*27de0*/  WARPSYNC.COLLECTIVE R15, `(.L_x_1843) ;  /* 0x000000000f087348 */ /* 0x000fea0003c00000 */
[----:B------:R0:W1:Y:S02]  /*27df0*/  SHFL.IDX P6, R14, R13, R12, R11 ;  /* 0x0000000c0d0e7389 */ /* 0x00006400000c000b */
[----:B01----:R-:W-:Y:S01]  /*27e00*/  ENDCOLLECTIVE ;  /* 0x000000000000791b */ /* 0x003fe20003800000 */
.L_x_1843:
        /* <DEDUP_REMOVED lines=18> */
.L_x_1844:
[----:B------:R-:W-:Y:S02]  /*27f30*/  IMAD.MOV.U32 R13, RZ, RZ, R6 ;  /* 0x000000ffff0d7224 */ /* 0x000fe400078e0006 */
[----:B------:R-:W-:Y:S02]  /*27f40*/  IMAD.MOV.U32 R12, RZ, RZ, 0x3 ;  /* 0x00000003ff0c7424 */ /* 0x000fe400078e00ff */
[----:B------:R-:W-:-:S07]  /*27f50*/  IMAD.MOV.U32 R3, RZ, RZ, R14 ;  /* 0x000000ffff037224 */ /* 0x000fce00078e000e */
[----:B------:R-:W-:Y:S05]  /*27f60*/  WARPSYNC.COLLECTIVE R15, `(.L_x_1845) ;  /* 0x000000000f087348 */ /* 0x000fea0003c00000 */
[----:B------:R0:W1:Y:S02]  /*27f70*/  SHFL.IDX P6, R14, R13, R12, R11 ;  /* 0x0000000c0d0e7389 */ /* 0x00006400000c000b */
[----:B01----:R-:W-:Y:S01]  /*27f80*/  ENDCOLLECTIVE ;  /* 0x000000000000791b */ /* 0x003fe20003800000 */
.L_x_1845:
        /* <DEDUP_REMOVED lines=10> */
.L_x_1846:
        /* <DEDUP_REMOVED lines=8> */
[----:B0-----:R-:W-:Y:S02]  /*280b0*/  IMAD.MOV.U32 R2, RZ, RZ, R14 ;  /* 0x000000ffff027224 */ /* 0x001fe400078e000e */
[----:B------:R-:W-:-:S07]  /*280c0*/  VIADD R3, R0, 0x60 ;  /* 0x0000006000037836 */ /* 0x000fce0000000000 */
[----:B------:R-:W-:Y:S05]  /*280d0*/  WARPSYNC.COLLECTIVE R15, `(.L_x_1847) ;  /* 0x000000000f087348 */ /* 0x000fea0003c00000 */
[----:B------:R0:W1:Y:S02]  /*280e0*/  SHFL.IDX P6, R14, R13, R12, R11 ;  /* 0x0000000c0d0e7389 */ /* 0x00006400000c000b */
[----:B01----:R-:W-:Y:S01]  /*280f0*/  ENDCOLLECTIVE ;  /* 0x000000000000791b */ /* 0x003fe20003800000 */
.L_x_1847:
[----:B------:R-:W-:Y:S01]  /*28100*/  ISETP.GE.AND P3, PT, R3, R4, PT ;  /* 0x000000040300720c */ /* 0x000fe20003f66270 */
[----:B------:R-:W-:-:S12]  /*28110*/  IMAD.MOV.U32 R13, RZ, RZ, R8 ;  /* 0x000000ffff0d7224 */ /* 0x000fd800078e0008 */
[----:B------:R-:W-:-:S05]  /*28120*/  @!P3 LEA R2, P5, R20, R2, 0x1 ;  /* 0x000000021402b211 */ /* 0x000fca00078a08ff */
[----:B------:R-:W-:Y:S02]  /*28130*/  @!P3 IMAD.X R3, RZ, RZ, R6, P5 ;  /* 0x000000ffff03b224 */ /* 0x000fe400028e0606 */
[----:B------:R-:W-:-:S07]  /*28140*/  IMAD.MOV.U32 R6, RZ, RZ, R14 ;  /* 0x000000ffff067224 */ /* 0x000fce00078e000e */
[----:B------:R-:W-:Y:S05]  /*28150*/  WARPSYNC.COLLECTIVE R15, `(.L_x_1848) ;  /* 0x000000000f087348 */ /* 0x000fea0003c00000 */
[----:B------:R0:W1:Y:S02]  /*28160*/  SHFL.IDX P6, R14, R13, R12, R11 ;  /* 0x0000000c0d0e7389 */ /* 0x00006400000c000b */
[----:B01----:R-:W-:Y:S01]  /*28170*/  ENDCOLLECTIVE ;  /* 0x000000000000791b */ /* 0x003fe20003800000 */
.L_x_1848:
[----:B------:R-:W-:Y:S01]  /*28180*/  @!PT LDS RZ, [RZ] ;  /* 0x00000000fffff984 */ /* 0x000fe20000000800 */
[----:B------:R-:W-:Y:S01]  /*28190*/  @!PT LDS RZ, [RZ] ;  /* 0x00000000fffff984 */ /* 0x000fe20000000800 */
[----:B------:R-:W-:Y:S01]  /*281a0*/  @!PT LDS RZ, [RZ] ;  /* 0x00000000fffff984 */ /* 0x000fe20000000800 */
[----:B------:R0:W-:Y:S04]  /*281b0*/  @!P3 LDGSTS.E.BYPASS.LTC128B.128 [R10+0xdc00], desc[UR38][R2.64], !P2 ;  /* 0x0dc00000020abfae */ /* 0x0001e8000d101d66 */
[----:B------:R0:W-:Y:S04]  /*281c0*/  @!P3 LDGSTS.E.BYPASS.LTC128B.128 [R10+0x10c00], desc[UR38][R2.64+0x40], !P1 ;  /* 0x10c00040020abfae */ /* 0x0001e8000c901d66 */
[----:B------:R0:W-:Y:S01]  /*281d0*/  @!P3 LDGSTS.E.BYPASS.LTC128B.128 [R10+0x13c00], desc[UR38][R2.64+0x80], !P0 ;  /* 0x13c00080020abfae */ /* 0x0001e2000c101d66 */
[----:B------:R-:W-:Y:S02]  /*281e0*/  IMAD.MOV.U32 R13, RZ, RZ, R7 ;  /* 0x000000ffff0d7224 */ /* 0x000fe400078e0007 */
[----:B------:R-:W-:-:S02]  /*281f0*/  IMAD.MOV.U32 R12, RZ, RZ, 0x1 ;  /* 0x00000001ff0c7424 */ /* 0x000fc400078e00ff */
[----:B------:R-:W-:-:S07]  /*28200*/  IMAD.MOV.U32 R5, RZ, RZ, R14 ;  /* 0x000000ffff057224 */ /* 0x000fce00078e000e */
[----:B0-----:R-:W-:Y:S05]  /*28210*/  WARPSYNC.COLLECTIVE R15, `(.L_x_1849) ;  /* 0x000000000f087348 */ /* 0x001fea0003c00000 */
[----:B------:R1:W2:Y:S02]  /*28220*/  SHFL.IDX P6, R14, R13, R12, R11 ;  /* 0x0000000c0d0e7389 */ /* 0x0002a400000c000b */
[----:B012---:R-:W-:Y:S01]  /*28230*/  ENDCOLLECTIVE ;  /* 0x000000000000791b */ /* 0x007fe20003800000 */
.L_x_1849:
        /* <DEDUP_REMOVED lines=8> */
.L_x_1850:
        /* <DEDUP_REMOVED lines=11> */
.L_x_1688:
[----:B0-----:R0:W1:Y:S02]  /*28370*/  SYNCS.PHASECHK.TRANS64.TRYWAIT P0, [R17+URZ+0x2d820], R0 ;  /* 0x02d82000110075a7 */ /* 0x001064000800017f */
[----:B-1----:R-:W-:Y:S05]  /*28380*/  @!P0 NANOSLEEP.SYNCS 0x989680 ;  /* 0x009896800000895d */ /* 0x002fea0003900000 */
[----:B------:R-:W1:Y:S02]  /*28390*/  @!P0 SYNCS.PHASECHK.TRANS64 P0, [R17+URZ+0x2d820], R0 ;  /* 0x02d82000110085a7 */ /* 0x000e64000800007f */
[----:B-1----:R-:W-:Y:S05]  /*283a0*/  @!P0 BRA `(.L_x_1688) ;  /* 0xfffffffc00f08947 */ /* 0x002fea000383ffff */
[----:B------:R-:W-:Y:S05]  /*283b0*/  BRA `(.L_x_1852) ;  /* 0xffffffa400dc7947 */ /* 0x000fea000383ffff */
.L_x_1697:
[----:B-1----:R1:W2:Y:S02]  /*283c0*/  SYNCS.PHASECHK.TRANS64.TRYWAIT P0, [R3+URZ+0x2d840], R2 ;  /* 0x02d84002030075a7 */ /* 0x0022a4000800017f */
[----:B--2---:R-:W-:Y:S05]  /*283d0*/  @!P0 NANOSLEEP.SYNCS 0x989680 ;  /* 0x009896800000895d */ /* 0x004fea0003900000 */
[----:B------:R-:W2:Y:S02]  /*283e0*/  @!P0 SYNCS.PHASECHK.TRANS64 P0, [R3+URZ+0x2d840], R2 ;  /* 0x02d84002030085a7 */ /* 0x000ea4000800007f */
[----:B--2---:R-:W-:Y:S05]  /*283f0*/  @!P0 BRA `(.L_x_1697) ;  /* 0xfffffffc00f08947 */ /* 0x004fea000383ffff */
[----:B------:R-:W-:Y:S05]  /*28400*/  BRA `(.L_x_1853) ;  /* 0xffffffa800c47947 */ /* 0x000fea000383ffff */
.L_x_1704:
[----:B0-----:R0:W1:Y:S02]  /*28410*/  SYNCS.PHASECHK.TRANS64.TRYWAIT P0, [R3+URZ+0x60], R2 ;  /* 0x00006002030075a7 */ /* 0x001064000800017f */
[----:B-1----:R-:W-:Y:S05]  /*28420*/  @!P0 NANOSLEEP.SYNCS 0x989680 ;  /* 0x009896800000895d */ /* 0x002fea0003900000 */
[----:B------:R-:W1:Y:S02]  /*28430*/  @!P0 SYNCS.PHASECHK.TRANS64 P0, [R3+URZ+0x60], R2 ;  /* 0x00006002030085a7 */ /* 0x000e64000800007f */
[----:B-1----:R-:W-:Y:S05]  /*28440*/  @!P0 BRA `(.L_x_1704) ;  /* 0xfffffffc00f08947 */ /* 0x002fea000383ffff */
[----:B------:R-:W-:Y:S05]  /*28450*/  BRA `(.L_x_1854) ;  /* 0xffffffac00d07947 */ /* 0x000fea000383ffff */
.L_x_1714:
[----:B-1----:R1:W2:Y:S02]  /*28460*/  SYNCS.PHASECHK.TRANS64.TRYWAIT P0, [R3+URZ+0x2d840], R2 ;  /* 0x02d84002030075a7 */ /* 0x0022a4000800017f */
[----:B--2---:R-:W-:Y:S05]  /*28470*/  @!P0 NANOSLEEP.SYNCS 0x989680 ;  /* 0x009896800000895d */ /* 0x004fea0003900000 */
[----:B------:R-:W2:Y:S02]  /*28480*/  @!P0 SYNCS.PHASECHK.TRANS64 P0, [R3+URZ+0x2d840], R2 ;  /* 0x02d84002030085a7 */ /* 0x000ea4000800007f */
[----:B--2---:R-:W-:Y:S05]  /*28490*/  @!P0 BRA `(.L_x_1714) ;  /* 0xfffffffc00f08947 */ /* 0x004fea000383ffff */
[----:B------:R-:W-:Y:S05]  /*284a0*/  BRA `(.L_x_1855) ;  /* 0xffffffb400847947 */ /* 0x000fea000383ffff */
.L_x_1721:
[----:B0-----:R0:W1:Y:S02]  /*284b0*/  SYNCS.PHASECHK.TRANS64.TRYWAIT P0, [R11+URZ+0x60], R28 ;  /* 0x0000601c0b0075a7 */ /* 0x001064000800017f */
[----:B-1----:R-:W-:Y:S05]  /*284c0*/  @!P0 NANOSLEEP.SYNCS 0x989680 ;  /* 0x009896800000895d */ /* 0x002fea0003900000 */
[----:B------:R-:W1:Y:S02]  /*284d0*/  @!P0 SYNCS.PHASECHK.TRANS64 P0, [R11+URZ+0x60], R28 ;  /* 0x0000601c0b0085a7 */ /* 0x000e64000800007f */
[----:B-1----:R-:W-:Y:S05]  /*284e0*/  @!P0 BRA `(.L_x_1721) ;  /* 0xfffffffc00f08947 */ /* 0x002fea000383ffff */
[----:B------:R-:W-:Y:S05]  /*284f0*/  BRA `(.L_x_1856) ;  /* 0xffffffb800907947 */ /* 0x000fea000383ffff */
.L_x_1731:
[----:B-1----:R1:W2:Y:S02]  /*28500*/  SYNCS.PHASECHK.TRANS64.TRYWAIT P0, [R2+URZ+0x2d840], R3 ;  /* 0x02d84003020075a7 */ /* 0x0022a4000800017f */
[----:B--2---:R-:W-:Y:S05]  /*28510*/  @!P0 NANOSLEEP.SYNCS 0x989680 ;  /* 0x009896800000895d */ /* 0x004fea0003900000 */
[----:B------:R-:W2:Y:S02]  /*28520*/  @!P0 SYNCS.PHASECHK.TRANS64 P0, [R2+URZ+0x2d840], R3 ;  /* 0x02d84003020085a7 */ /* 0x000ea4000800007f */
[----:B--2---:R-:W-:Y:S05]  /*28530*/  @!P0 BRA `(.L_x_1731) ;  /* 0xfffffffc00f08947 */ /* 0x004fea000383ffff */
[----:B------:R-:W-:Y:S05]  /*28540*/  BRA `(.L_x_1857) ;  /* 0xffffffc000187947 */ /* 0x000fea000383ffff */
.L_x_1738:
[----:B0-----:R0:W1:Y:S02]  /*28550*/  SYNCS.PHASECHK.TRANS64.TRYWAIT P0, [R7+URZ+0x60], R2 ;  /* 0x00006002070075a7 */ /* 0x001064000800017f */
[----:B-1----:R-:W-:Y:S05]  /*28560*/  @!P0 NANOSLEEP.SYNCS 0x989680 ;  /* 0x009896800000895d */ /* 0x002fea0003900000 */
[----:B------:R-:W1:Y:S02]  /*28570*/  @!P0 SYNCS.PHASECHK.TRANS64 P0, [R7+URZ+0x60], R2 ;  /* 0x00006002070085a7 */ /* 0x000e64000800007f */
[----:B-1----:R-:W-:Y:S05]  /*28580*/  @!P0 BRA `(.L_x_1738) ;  /* 0xfffffffc00f08947 */ /* 0x002fea000383ffff */
[----:B------:R-:W-:Y:S05]  /*28590*/  BRA `(.L_x_1858) ;  /* 0xffffffc400287947 */ /* 0x000fea000383ffff */
.L_x_1750:
[----:B0-----:R0:W1:Y:S02]  /*285a0*/  SYNCS.PHASECHK.TRANS64.TRYWAIT P0, [R3+URZ+0x2d860], R0 ;  /* 0x02d86000030075a7 */ /* 0x001064000800017f */
[----:B-1----:R-:W-:Y:S05]  /*285b0*/  @!P0 NANOSLEEP.SYNCS 0x989680 ;  /* 0x009896800000895d */ /* 0x002fea0003900000 */
[----:B------:R-:W1:Y:S02]  /*285c0*/  @!P0 SYNCS.PHASECHK.TRANS64 P0, [R3+URZ+0x2d860], R0 ;  /* 0x02d86000030085a7 */ /* 0x000e64000800007f */
[----:B-1----:R-:W-:Y:S05]  /*285d0*/  @!P0 BRA `(.L_x_1750) ;  /* 0xfffffffc00f08947 */ /* 0x002fea000383ffff */
[----:B------:R-:W-:Y:S05]  /*285e0*/  BRA `(.L_x_1859) ;  /* 0xffffffc8009c7947 */ /* 0x000fea000383ffff */
.L_x_1758:
[----:B------:R-:W-:Y:S01]  /*285f0*/  BSSY B0, `(.L_x_1860) ;  /* 0x0000008000007945 */ /* 0x000fe20003800000 */
[----:B------:R-:W-:Y:S02]  /*28600*/  IMAD.MOV.U32 R13, RZ, RZ, R24 ;  /* 0x000000ffff0d7224 */ /* 0x000fe400078e0018 */
[----:B------:R-:W-:Y:S02]  /*28610*/  IMAD.MOV.U32 R12, RZ, RZ, RZ ;  /* 0x000000ffff0c7224 */ /* 0x000fe400078e00ff */
[----:B------:R-:W-:Y:S02]  /*28620*/  IMAD.MOV.U32 R11, RZ, RZ, 0x1f ;  /* 0x0000001fff0b7424 */ /* 0x000fe400078e00ff */
[----:B------:R-:W-:-:S07]  /*28630*/  IMAD.MOV.U32 R15, RZ, RZ, -0x1 ;  /* 0xffffffffff0f7424 */ /* 0x000fce00078e00ff */
[----:B-1----:R-:W-:Y:S05]  /*28640*/  WARPSYNC.COLLECTIVE R15, `(.L_x_1861) ;  /* 0x000000000f087348 */ /* 0x002fea0003c00000 */
[----:B------:R0:W2:Y:S02]  /*28650*/  SHFL.IDX P6, R14, R13, R12, R11 ;  /* 0x0000000c0d0e7389 */ /* 0x0000a400000c000b */
[----:B012---:R-:W-:Y:S01]  /*28660*/  ENDCOLLECTIVE ;  /* 0x000000000000791b */ /* 0x007fe20003800000 */
.L_x_1861:
[----:B------:R-:W-:Y:S05]  /*28670*/  BSYNC B0 ;  /* 0x0000000000007941 */ /* 0x000fea0003800000 */
.L_x_1860:
        /* <DEDUP_REMOVED lines=9> */
.L_x_1862:
        /* <DEDUP_REMOVED lines=23> */
.L_x_1863:
[----:B------:R-:W-:Y:S01]  /*28880*/  IMAD.MOV.U32 R12, RZ, RZ, 0x2 ;  /* 0x00000002ff0c7424 */ /* 0x000fe200078e00ff */
[----:B------:R-:W-:-:S05]  /*28890*/  SEL R4, R14, RZ, P1 ;  /* 0x000000ff0e047207 */ /* 0x000fca0000800000 */
[----:B------:R-:W-:-:S04]  /*288a0*/  IMAD.IADD R4, R13, 0x1, R4 ;  /* 0x000000010d047824 */ /* 0x000fc800078e0204 */
[----:B------:R-:W-:-:S07]  /*288b0*/  IMAD.MOV.U32 R13, RZ, RZ, R4 ;  /* 0x000000ffff0d7224 */ /* 0x000fce00078e0004 */
[----:B------:R-:W-:Y:S05]  /*288c0*/  WARPSYNC.COLLECTIVE R15, `(.L_x_1864) ;  /* 0x000000000f087348 */ /* 0x000fea0003c00000 */
[----:B------:R0:W1:Y:S02]  /*288d0*/  SHFL.UP P6, R14, R13, R12, R11 ;  /* 0x0400000c0d0e7389 */ /* 0x00006400000c000b */
[----:B01----:R-:W-:Y:S01]  /*288e0*/  ENDCOLLECTIVE ;  /* 0x000000000000791b */ /* 0x003fe20003800000 */
.L_x_1864:
[----:B------:R-:W-:Y:S01]  /*288f0*/  IMAD.MOV.U32 R12, RZ, RZ, 0x4 ;  /* 0x00000004ff0c7424 */ /* 0x000fe200078e00ff */
[----:B------:R-:W-:-:S05]  /*28900*/  SEL R3, R14, RZ, P2 ;  /* 0x000000ff0e037207 */ /* 0x000fca0001000000 */
[----:B------:R-:W-:-:S04]  /*28910*/  IMAD.IADD R2, R4, 0x1, R3 ;  /* 0x0000000104027824 */ /* 0x000fc800078e0203 */
[----:B------:R-:W-:-:S07]  /*28920*/  IMAD.MOV.U32 R13, RZ, RZ, R2 ;  /* 0x000000ffff0d7224 */ /* 0x000fce00078e0002 */
[----:B------:R-:W-:Y:S05]  /*28930*/  WARPSYNC.COLLECTIVE R15, `(.L_x_1865) ;  /* 0x000000000f087348 */ /* 0x000fea0003c00000 */
[----:B------:R0:W1:Y:S02]  /*28940*/  SHFL.UP P6, R14, R13, R12, R11 ;  /* 0x0400000c0d0e7389 */ /* 0x00006400000c000b */
[----:B01----:R-:W-:Y:S01]  /*28950*/  ENDCOLLECTIVE ;  /* 0x000000000000791b */ /* 0x003fe20003800000 */
.L_x_1865:
[----:B------:R-:W-:Y:S01]  /*28960*/  IMAD.MOV.U32 R12, RZ, RZ, 0x8 ;  /* 0x00000008ff0c7424 */ /* 0x000fe200078e00ff */
[----:B------:R-:W-:-:S05]  /*28970*/  SEL R3, R14, RZ, P3 ;  /* 0x000000ff0e037207 */ /* 0x000fca0001800000 */
[----:B------:R-:W-:-:S04]  /*28980*/  IMAD.IADD R3, R2, 0x1, R3 ;  /* 0x0000000102037824 */ /* 0x000fc800078e0203 */
[----:B------:R-:W-:-:S07]  /*28990*/  IMAD.MOV.U32 R13, RZ, RZ, R3 ;  /* 0x000000ffff0d7224 */ /* 0x000fce00078e0003 */
[----:B------:R-:W-:Y:S05]  /*289a0*/  WARPSYNC.COLLECTIVE R15, `(.L_x_1866) ;  /* 0x000000000f087348 */ /* 0x000fea0003c00000 */
[----:B------:R0:W1:Y:S02]  /*289b0*/  SHFL.UP P6, R14, R13, R12, R11 ;  /* 0x0400000c0d0e7389 */ /* 0x00006400000c000b */
[----:B01----:R-:W-:Y:S01]  /*289c0*/  ENDCOLLECTIVE ;  /* 0x000000000000791b */ /* 0x003fe20003800000 */
.L_x_1866:
[----:B------:R-:W-:Y:S01]  /*289d0*/  IMAD.MOV.U32 R12, RZ, RZ, 0x10 ;  /* 0x00000010ff0c7424 */ /* 0x000fe200078e00ff */
[----:B------:R-:W-:-:S05]  /*289e0*/  SEL R4, R14, RZ, P4 ;  /* 0x000000ff0e047207 */ /* 0x000fca0002000000 */
[----:B------:R-:W-:-:S04]  /*289f0*/  IMAD.IADD R4, R3, 0x1, R4 ;  /* 0x0000000103047824 */ /* 0x000fc800078e0204 */
[----:B------:R-:W-:-:S07]  /*28a00*/  IMAD.MOV.U32 R13, RZ, RZ, R4 ;  /* 0x000000ffff0d7224 */ /* 0x000fce00078e0004 */
[----:B------:R-:W-:Y:S05]  /*28a10*/  WARPSYNC.COLLECTIVE R15, `(.L_x_1867) ;  /* 0x000000000f087348 */ /* 0x000fea0003c00000 */
[----:B------:R0:W1:Y:S02]  /*28a20*/  SHFL.UP P6, R14, R13, R12, R11 ;  /* 0x0400000c0d0e7389 */ /* 0x00006400000c000b */
[----:B01----:R-:W-:Y:S01]  /*28a30*/  ENDCOLLECTIVE ;  /* 0x000000000000791b */ /* 0x003fe20003800000 */
.L_x_1867:
        /* <DEDUP_REMOVED lines=8> */
.L_x_1868:
[----:B------:R-:W-:Y:S05]  /*28ac0*/  BRA `(.L_x_1869) ;  /* 0xffffffcc004c7947 */ /* 0x000fea000383ffff */
.L_x_1761:
[----:B------:R-:W-:Y:S01]  /*28ad0*/  BSSY B0, `(.L_x_1870) ;  /* 0x0000007000007945 */ /* 0x000fe20003800000 */
[----:B------:R-:W-:Y:S02]  /*28ae0*/  IMAD.MOV.U32 R12, RZ, RZ, 0x1 ;  /* 0x00000001ff0c7424 */ /* 0x000fe400078e00ff */
[----:B------:R-:W-:Y:S02]  /*28af0*/  IMAD.MOV.U32 R11, RZ, RZ, RZ ;  /* 0x000000ffff0b7224 */ /* 0x000fe400078e00ff */
[----:B------:R-:W-:-:S07]  /*28b00*/  IMAD.MOV.U32 R15, RZ, RZ, -0x1 ;  /* 0xffffffffff0f7424 */ /* 0x000fce00078e00ff */
[----:B------:R-:W-:Y:S05]  /*28b10*/  WARPSYNC.COLLECTIVE R15, `(.L_x_1871) ;  /* 0x000000000f087348 */ /* 0x000fea0003c00000 */
[----:B------:R0:W1:Y:S02]  /*28b20*/  SHFL.UP P6, R14, R13, R12, R11 ;  /* 0x0400000c0d0e7389 */ /* 0x00006400000c000b */
[----:B01----:R-:W-:Y:S01]  /*28b30*/  ENDCOLLECTIVE ;  /* 0x000000000000791b */ /* 0x003fe20003800000 */
.L_x_1871:
[----:B------:R-:W-:Y:S05]  /*28b40*/  BSYNC B0 ;  /* 0x0000000000007941 */ /* 0x000fea0003800000 */
.L_x_1870:
        /* <DEDUP_REMOVED lines=8> */
.L_x_1872:
[----:B------:R-:W-:Y:S01]  /*28bd0*/  IMAD.MOV.U32 R12, RZ, RZ, 0x4 ;  /* 0x00000004ff0c7424 */ /* 0x000fe200078e00ff */
[----:B------:R-:W-:-:S05]  /*28be0*/  SEL R2, R14, RZ, P2 ;  /* 0x000000ff0e027207 */ /* 0x000fca0001000000 */
[----:B------:R-:W-:-:S04]  /*28bf0*/  IMAD.IADD R2, R13, 0x1, R2 ;  /* 0x000000010d027824 */ /* 0x000fc800078e0202 */
[----:B------:R-:W-:-:S07]  /*28c00*/  IMAD.MOV.U32 R13, RZ, RZ, R2 ;  /* 0x000000ffff0d7224 */ /* 0x000fce00078e0002 */
[----:B------:R-:W-:Y:S05]  /*28c10*/  WARPSYNC.COLLECTIVE R15, `(.L_x_1873) ;  /* 0x000000000f087348 */ /* 0x000fea0003c00000 */
[----:B------:R0:W1:Y:S02]  /*28c20*/  SHFL.UP P6, R14, R13, R12, R11 ;  /* 0x0400000c0d0e7389 */ /* 0x00006400000c000b */
[----:B01----:R-:W-:Y:S01]  /*28c30*/  ENDCOLLECTIVE ;  /* 0x000000000000791b */ /* 0x003fe20003800000 */
.L_x_1873:
[----:B------:R-:W-:Y:S01]  /*28c40*/  IMAD.MOV.U32 R12, RZ, RZ, 0x8 ;  /* 0x00000008ff0c7424 */ /* 0x000fe200078e00ff */
[----:B------:R-:W-:-:S05]  /*28c50*/  SEL R3, R14, RZ, P3 ;  /* 0x000000ff0e037207 */ /* 0x000fca0001800000 */
[----:B------:R-:W-:-:S04]  /*28c60*/  IMAD.IADD R3, R2, 0x1, R3 ;  /* 0x0000000102037824 */ /* 0x000fc800078e0203 */
[----:B------:R-:W-:-:S07]  /*28c70*/  IMAD.MOV.U32 R13, RZ, RZ, R3 ;  /* 0x000000ffff0d7224 */ /* 0x000fce00078e0003 */
[----:B------:R-:W-:Y:S05]  /*28c80*/  WARPSYNC.COLLECTIVE R15, `(.L_x_1874) ;  /* 0x000000000f087348 */ /* 0x000fea0003c00000 */
[----:B------:R0:W1:Y:S02]  /*28c90*/  SHFL.UP P6, R14, R13, R12, R11 ;  /* 0x0400000c0d0e7389 */ /* 0x00006400000c000b */
[----:B01----:R-:W-:Y:S01]  /*28ca0*/  ENDCOLLECTIVE ;  /* 0x000000000000791b */ /* 0x003fe20003800000 */
.L_x_1874:
[----:B------:R-:W-:Y:S01]  /*28cb0*/  IMAD.MOV.U32 R12, RZ, RZ, 0x10 ;  /* 0x00000010ff0c7424 */ /* 0x000fe200078e00ff */
[----:B------:R-:W-:-:S05]  /*28cc0*/  SEL R4, R14, RZ, P4 ;  /* 0x000000ff0e047207 */ /* 0x000fca0002000000 */
[----:B------:R-:W-:-:S04]  /*28cd0*/  IMAD.IADD R4, R3, 0x1, R4 ;  /* 0x0000000103047824 */ /* 0x000fc800078e0204 */
[----:B------:R-:W-:-:S07]  /*28ce0*/  IMAD.MOV.U32 R13, RZ, RZ, R4 ;  /* 0x000000ffff0d7224 */ /* 0x000fce00078e0004 */
[----:B------:R-:W-:Y:S05]  /*28cf0*/  WARPSYNC.COLLECTIVE R15, `(.L_x_1875) ;  /* 0x000000000f087348 */ /* 0x000fea0003c00000 */
[----:B------:R0:W1:Y:S02]  /*28d00*/  SHFL.UP P6, R14, R13, R12, R11 ;  /* 0x0400000c0d0e7389 */ /* 0x00006400000c000b */
[----:B01----:R-:W-:Y:S01]  /*28d10*/  ENDCOLLECTIVE ;  /* 0x000000000000791b */ /* 0x003fe20003800000 */
.L_x_1875:
        /* <DEDUP_REMOVED lines=8> */
.L_x_1876:
[----:B------:R-:W-:Y:S05]  /*28da0*/  BRA `(.L_x_1877) ;  /* 0xffffffcc00387947 */ /* 0x000fea000383ffff */
.L_x_1763:
[----:B------:R-:W-:Y:S01]  /*28db0*/  BSSY B0, `(.L_x_1878) ;  /* 0x0000006000007945 */ /* 0x000fe20003800000 */
[----:B------:R-:W-:Y:S01]  /*28dc0*/  PLOP3.LUT P6, PT, P6, PT, PT, 0x8, 0x0 ;  /* 0x000000000000781c */ /* 0x000fe200037ce170 */
[----:B------:R-:W-:-:S12]  /*28dd0*/  IMAD.MOV.U32 R15, RZ, RZ, -0x1 ;  /* 0xffffffffff0f7424 */ /* 0x000fd800078e00ff */
[----:B0-----:R-:W-:Y:S05]  /*28de0*/  WARPSYNC.COLLECTIVE R15, `(.L_x_1879) ;  /* 0x000000000f087348 */ /* 0x001fea0003c00000 */
[----:B------:R-:W-:Y:S01]  /*28df0*/  VOTE.ANY R14, PT, P6 ;  /* 0x00000000000e7806 */ /* 0x000fe200030e0100 */
[----:B0-----:R-:W-:Y:S06]  /*28e00*/  ENDCOLLECTIVE ;  /* 0x000000000000791b */ /* 0x001fec0003800000 */
.L_x_1879:
[----:B------:R-:W-:Y:S05]  /*28e10*/  BSYNC B0 ;  /* 0x0000000000007941 */ /* 0x000fea0003800000 */
.L_x_1878:
        /* <DEDUP_REMOVED lines=10> */
.L_x_1880:
[----:B------:R-:W-:Y:S02]  /*28ec0*/  IMAD.MOV.U32 R13, RZ, RZ, R5 ;  /* 0x000000ffff0d7224 */ /* 0x000fe400078e0005 */
[----:B------:R-:W-:-:S07]  /*28ed0*/  IMAD.MOV.U32 R25, RZ, RZ, R14 ;  /* 0x000000ffff197224 */ /* 0x000fce00078e000e */
[----:B------:R-:W-:Y:S05]  /*28ee0*/  WARPSYNC.COLLECTIVE R15, `(.L_x_1881) ;  /* 0x000000000f087348 */ /* 0x000fea0003c00000 */
[----:B------:R0:W1:Y:S02]  /*28ef0*/  SHFL.IDX P6, R14, R13, R12, R11 ;  /* 0x0000000c0d0e7389 */ /* 0x00006400000c000b */
[----:B01----:R-:W-:Y:S01]  /*28f00*/  ENDCOLLECTIVE ;  /* 0x000000000000791b */ /* 0x003fe20003800000 */
.L_x_1881:
[----:B------:R-:W-:Y:S01]  /*28f10*/  IMAD.MOV.U32 R5, RZ, RZ, R14 ;  /* 0x000000ffff057224 */ /* 0x000fe200078e000e */
[----:B------:R-:W-:Y:S06]  /*28f20*/  BRA `(.L_x_1882) ;  /* 0xffffffcc00187947 */ /* 0x000fec000383ffff */
.L_x_1765:
[----:B------:R-:W-:Y:S01]  /*28f30*/  BSSY B0, `(.L_x_1883) ;  /* 0x0000007000007945 */ /* 0x000fe20003800000 */
[----:B------:R-:W-:Y:S02]  /*28f40*/  IMAD.MOV.U32 R13, RZ, RZ, R2 ;  /* 0x000000ffff0d7224 */ /* 0x000fe400078e0002 */
[----:B------:R-:W-:Y:S02]  /*28f50*/  IMAD.MOV.U32 R11, RZ, RZ, 0x1f ;  /* 0x0000001fff0b7424 */ /* 0x000fe400078e00ff */
[----:B------:R-:W-:-:S07]  /*28f60*/  IMAD.MOV.U32 R15, RZ, RZ, -0x1 ;  /* 0xffffffffff0f7424 */ /* 0x000fce00078e00ff */
[----:B0123--:R-:W-:Y:S05]  /*28f70*/  WARPSYNC.COLLECTIVE R15, `(.L_x_1884) ;  /* 0x000000000f087348 */ /* 0x00ffea0003c00000 */
[----:B------:R4:W0:Y:S02]  /*28f80*/  SHFL.IDX P6, R14, R13, R12, R11 ;  /* 0x0000000c0d0e7389 */ /* 0x00082400000c000b */
[----:B01234-:R-:W-:Y:S01]  /*28f90*/  ENDCOLLECTIVE ;  /* 0x000000000000791b */ /* 0x01ffe20003800000 */
.L_x_1884:
[----:B------:R-:W-:Y:S05]  /*28fa0*/  BSYNC B0 ;  /* 0x0000000000007941 */ /* 0x000fea0003800000 */
.L_x_1883:
[----:B------:R-:W-:Y:S01]  /*28fb0*/  IMAD.MOV.U32 R24, RZ, RZ, R14 ;  /* 0x000000ffff187224 */ /* 0x000fe200078e000e */
[----:B------:R-:W-:Y:S06]  /*28fc0*/  BRA `(.L_x_1764) ;  /* 0xffffffcc00087947 */ /* 0x000fec000383ffff */
.L_x_1771:
[----:B-1----:R1:W3:Y:S02]  /*28fd0*/  SYNCS.PHASECHK.TRANS64.TRYWAIT P0, [R9+URZ+0x2d820], R0 ;  /* 0x02d82000090075a7 */ /* 0x0022e4000800017f */
[----:B---3--:R-:W-:Y:S05]  /*28fe0*/  @!P0 NANOSLEEP.SYNCS 0x989680 ;  /* 0x009896800000895d */ /* 0x008fea0003900000 */
[----:B------:R-:W3:Y:S02]  /*28ff0*/  @!P0 SYNCS.PHASECHK.TRANS64 P0, [R9+URZ+0x2d820], R0 ;  /* 0x02d82000090085a7 */ /* 0x000ee4000800007f */
[----:B---3--:R-:W-:Y:S05]  /*29000*/  @!P0 BRA `(.L_x_1771) ;  /* 0xfffffffc00f08947 */ /* 0x008fea000383ffff */
[----:B------:R-:W-:Y:S05]  /*29010*/  BRA `(.L_x_1885) ;  /* 0xffffffd400647947 */ /* 0x000fea000383ffff */
.L_x_1772:
[----:B------:R-:W3:Y:S01]  /*29020*/  S2R R2, SR_TID.X ;  /* 0x0000000000027919 */ /* 0x000ee20000002100 */
[----:B------:R-:W-:Y:S01]  /*29030*/  BSSY B0, `(.L_x_1886) ;  /* 0x000000a000007945 */ /* 0x000fe20003800000 */
[----:B------:R-:W-:Y:S02]  /*29040*/  IMAD.MOV.U32 R12, RZ, RZ, RZ ;  /* 0x000000ffff0c7224 */ /* 0x000fe400078e00ff */
[----:B------:R-:W-:Y:S02]  /*29050*/  IMAD.MOV.U32 R11, RZ, RZ, 0x1f ;  /* 0x0000001fff0b7424 */ /* 0x000fe400078e00ff */
[----:B------:R-:W-:Y:S01]  /*29060*/  IMAD.MOV.U32 R15, RZ, RZ, -0x1 ;  /* 0xffffffffff0f7424 */ /* 0x000fe200078e00ff */
[----:B---3--:R-:W-:-:S04]  /*29070*/  SHF.R.U32.HI R2, RZ, 0x5, R2 ;  /* 0x00000005ff027819 */ /* 0x008fc80000011602 */
[----:B------:R-:W-:-:S05]  /*29080*/  LOP3.LUT R2, R2, 0x3, RZ, 0xc0, !PT ;  /* 0x0000000302027812 */ /* 0x000fca00078ec0ff */
[----:B------:R-:W-:-:S07]  /*29090*/  IMAD.MOV.U32 R13, RZ, RZ, R2 ;  /* 0x000000ffff0d7224 */ /* 0x000fce00078e0002 */
[----:B012---:R-:W-:Y:S05]  /*290a0*/  WARPSYNC.COLLECTIVE R15, `(.L_x_1887) ;  /* 0x000000000f087348 */ /* 0x007fea0003c00000 */
[----:B------:R3:W4:Y:S02]  /*290b0*/  SHFL.IDX P6, R14, R13, R12, R11 ;  /* 0x0000000c0d0e7389 */ /* 0x00072400000c000b */
[----:B01234-:R-:W-:Y:S01]  /*290c0*/  ENDCOLLECTIVE ;  /* 0x000000000000791b */ /* 0x01ffe20003800000 */
.L_x_1887:
[----:B------:R-:W-:Y:S05]  /*290d0*/  BSYNC B0 ;  /* 0x0000000000007941 */ /* 0x000fea0003800000 */
.L_x_1886:
[----:B------:R-:W-:Y:S05]  /*290e0*/  BRA `(.L_x_1888) ;  /* 0xffffffd4004c7947 */ /* 0x000fea000383ffff */
.L_x_1773:
[----:B------:R-:W-:Y:S01]  /*290f0*/  BSSY B0, `(.L_x_1889) ;  /* 0x0000006000007945 */ /* 0x000fe20003800000 */
[----:B------:R-:W-:-:S07]  /*29100*/  IMAD.MOV.U32 R15, RZ, RZ, -0x1 ;  /* 0xffffffffff0f7424 */ /* 0x000fce00078e00ff */
[----:B012---:R-:W-:Y:S05]  /*29110*/  WARPSYNC.COLLECTIVE R15, `(.L_x_1890) ;  /* 0x000000000f0c7348 */ /* 0x007fea0003c00000 */
[----:B------:R-:W-:Y:S02]  /*29120*/  ELECT P6, UR62, PT ;  /* 0x00000000003e782f */ /* 0x000fe400038c0000 */
[----:B------:R-:W-:Y:S01]  /*29130*/  MOV R14, UR62 ;  /* 0x0000003e000e7c02 */ /* 0x000fe20008000f00 */
[----:B012---:R-:W-:Y:S10]  /*29140*/  ENDCOLLECTIVE ;  /* 0x000000000000791b */ /* 0x007ff40003800000 */
.L_x_1890:
[----:B------:R-:W-:Y:S05]  /*29150*/  BSYNC B0 ;  /* 0x0000000000007941 */ /* 0x000fea0003800000 */
.L_x_1889:
[----:B------:R-:W-:Y:S05]  /*29160*/  BRA `(.L_x_1891) ;  /* 0xffffffd400407947 */ /* 0x000fea000383ffff */
.L_x_1775:
[----:B-1----:R1:W3:Y:S02]  /*29170*/  SYNCS.PHASECHK.TRANS64.TRYWAIT P0, [R7+URZ], R2 ;  /* 0x00000002070075a7 */ /* 0x0022e4000800017f */
[----:B---3--:R-:W-:Y:S05]  /*29180*/  @!P0 NANOSLEEP.SYNCS 0x989680 ;  /* 0x009896800000895d */ /* 0x008fea0003900000 */
[----:B------:R-:W3:Y:S02]  /*29190*/  @!P0 SYNCS.PHASECHK.TRANS64 P0, [R7+URZ], R2 ;  /* 0x00000002070085a7 */ /* 0x000ee4000800007f */
[----:B---3--:R-:W-:Y:S05]  /*291a0*/  @!P0 BRA `(.L_x_1775) ;  /* 0xfffffffc00f08947 */ /* 0x008fea000383ffff */
[----:B------:R-:W-:Y:S05]  /*291b0*/  BRA `(.L_x_1892) ;  /* 0xffffffd400747947 */ /* 0x000fea000383ffff */
.L_x_1776:
[----:B---3--:R3:W4:Y:S02]  /*291c0*/  SYNCS.PHASECHK.TRANS64.TRYWAIT P0, [R3+URZ], R0 ;  /* 0x00000000030075a7 */ /* 0x008724000800017f */
[----:B----4-:R-:W-:Y:S05]  /*291d0*/  @!P0 NANOSLEEP.SYNCS 0x989680 ;  /* 0x009896800000895d */ /* 0x010fea0003900000 */
[----:B------:R-:W4:Y:S02]  /*291e0*/  @!P0 SYNCS.PHASECHK.TRANS64 P0, [R3+URZ], R0 ;  /* 0x00000000030085a7 */ /* 0x000f24000800007f */
[----:B----4-:R-:W-:Y:S05]  /*291f0*/  @!P0 BRA `(.L_x_1776) ;  /* 0xfffffffc00f08947 */ /* 0x010fea000383ffff */
[----:B------:R-:W-:Y:S05]  /*29200*/  BRA `(.L_x_1893) ;  /* 0xffffffd400687947 */ /* 0x000fea000383ffff */
.L_x_1778:
[----:B---3--:R3:W4:Y:S02]  /*29210*/  SYNCS.PHASECHK.TRANS64.TRYWAIT P0, [R5+URZ], R2 ;  /* 0x00000002050075a7 */ /* 0x008724000800017f */
[----:B----4-:R-:W-:Y:S05]  /*29220*/  @!P0 NANOSLEEP.SYNCS 0x989680 ;  /* 0x009896800000895d */ /* 0x010fea0003900000 */
[----:B------:R-:W4:Y:S02]  /*29230*/  @!P0 SYNCS.PHASECHK.TRANS64 P0, [R5+URZ], R2 ;  /* 0x00000002050085a7 */ /* 0x000f24000800007f */
[----:B----4-:R-:W-:Y:S05]  /*29240*/  @!P0 BRA `(.L_x_1778) ;  /* 0xfffffffc00f08947 */ /* 0x010fea000383ffff */
[----:B------:R-:W-:Y:S05]  /*29250*/  BRA `(.L_x_1894) ;  /* 0xffffffd4006c7947 */ /* 0x000fea000383ffff */
.L_x_1895:
        /* <DEDUP_REMOVED lines=10> */
.L_x_2781:


//--------------------- .text._ZN7cutlass13device_kernelIN5flash11enable_sm90INS1_16FlashAttnFwdSm90INS1_25CollectiveMainloopFwdSm90ILi2EN4cute5tupleIJNS5_1CILi1EEES8_S8_EEENS6_IJNS7_ILi192EEENS7_ILi144EEENS7_ILi96EEEEEELi96ENS_6half_tEfNS_4arch4Sm90ELb1ELb0ELb1ELb0ELb0ELb0ELb0ELb0ELb1ELb1ELb1ELb0EEENS1_21CollectiveEpilogueFwdINS6_IJSA_SC_SB_EEES9_SE_SG_Li384ELb0ELb1ELb1ELb0EEENS1_19SingleTileSchedulerILb0ELb1ELb1ELi192EEEEEEEEEvNT_6ParamsE --------------------------
	.section	.text._ZN7cutlass13device_kernelIN5flash11enable_sm90INS1_16FlashAttnFwdSm90INS1_25CollectiveMainloopFwdSm90ILi2EN4cute5tupleIJNS5_1CILi1EEES8_S8_EEENS6_IJNS7_ILi192EEENS7_ILi144EEENS7_ILi96EEEEEELi96ENS_6half_tEfNS_4arch4Sm90ELb1ELb0ELb1ELb0ELb0ELb0ELb0ELb0ELb1ELb1ELb1ELb0EEENS1_21CollectiveEpilogueFwdINS6_IJSA_SC_SB_EEES9_SE_SG_Li384ELb0ELb1ELb1ELb0EEENS1_19SingleTileSchedulerILb0ELb1ELb1ELi192EEEEEEEEEvNT_6ParamsE,"ax",@progbits
	.align	128
.text._ZN7cutlass13device_kernelIN5flash11enable_sm90INS1_16FlashAttnFwdSm90INS1_25CollectiveMainloopFwdSm90ILi2EN4cute5tupleIJNS5_1CILi1EEES8_S8_EEENS6_IJNS7_ILi192EEENS7_ILi144EEENS7_ILi96EEEEEELi96ENS_6half_tEfNS_4arch4Sm90ELb1ELb0ELb1ELb0ELb0ELb0ELb0ELb0ELb1ELb1ELb1ELb0EEENS1_21CollectiveEpilogueFwdINS6_IJSA_SC_SB_EEES9_SE_SG_Li384ELb0ELb1ELb1ELb0EEENS1_19SingleTileSchedulerILb0ELb1ELb1ELi192EEEEEEEEEvNT_6ParamsE:
        .type           _ZN7cutlass13device_kernelIN5flash11enable_sm90INS1_16FlashAttnFwdSm90INS1_25CollectiveMainloopFwdSm90ILi2EN4cute5tupleIJNS5_1CILi1EEES8_S8_EEENS6_IJNS7_ILi192EEENS7_ILi144EEENS7_ILi96EEEEEELi96ENS_6half_tEfNS_4arch4Sm90ELb1ELb0ELb1ELb0ELb0ELb0ELb0ELb0ELb1ELb1ELb1ELb0EEENS1_21CollectiveEpilogueFwdINS6_IJSA_SC_SB_EEES9_SE_SG_Li384ELb0ELb1ELb1ELb0EEENS1_19SingleTileSchedulerILb0ELb1ELb1ELi192EEEEEEEEEvNT_6ParamsE,@function
        .size           _ZN7cutlass13device_kernelIN5flash11enable_sm90INS1_16FlashAttnFwdSm90INS1_25CollectiveMainloopFwdSm90ILi2EN4cute5tupleIJNS5_1CILi1EEES8_S8_EEENS6_IJNS7_ILi192EEENS7_ILi144EEENS7_ILi96EEEEEELi96ENS_6half_tEfNS_4arch4Sm90ELb1ELb0ELb1ELb0ELb0ELb0ELb0ELb0ELb1ELb1ELb1ELb0EEENS1_21CollectiveEpilogueFwdINS6_IJSA_SC_SB_EEES9_SE_SG_Li384ELb0ELb1ELb1ELb0EEENS1_19SingleTileSchedulerILb0ELb1ELb1ELi192EEEEEEEEEvNT_6ParamsE,(.L_x_2782 - _ZN7cutlass13device_kernelIN5flash11enable_sm90INS1_16FlashAttnFwdSm90INS1_25CollectiveMainloopFwdSm90ILi2EN4cute5tupleIJNS5_1CILi1EEES8_S8_EEENS6_IJNS7_ILi192EEENS7_ILi144EEENS7_ILi96EEEEEELi96ENS_6half_tEfNS_4arch4Sm90ELb1ELb0ELb1ELb0ELb0ELb0ELb0ELb0ELb1ELb1ELb1ELb0EEENS1_21CollectiveEpilogueFwdINS6_IJSA_SC_SB_EEES9_SE_SG_Li384ELb0ELb1ELb1ELb0EEENS1_19SingleTileSchedulerILb0ELb1ELb1ELi192EEEEEEEEEvNT_6ParamsE)
        .other          _ZN7cutlass13device_kernelIN5flash11enable_sm90INS1_16FlashAttnFwdSm90INS1_25CollectiveMainloopFwdSm90ILi2EN4cute5tupleIJNS5_1CILi1EEES8_S8_EEENS6_IJNS7_ILi192EEENS7_ILi144EEENS7_ILi96EEEEEELi96ENS_6half_tEfNS_4arch4Sm90ELb1ELb0ELb1ELb0ELb0ELb0ELb0ELb0ELb1ELb1ELb1ELb0EEENS1_21CollectiveEpilogueFwdINS6_IJSA_SC_SB_EEES9_SE_SG_Li384ELb0ELb1ELb1ELb0EEENS1_19SingleTileSchedulerILb0ELb1ELb1ELi192EEEEEEEEEvNT_6ParamsE,@"STO_CUDA_ENTRY STV_DEFAULT"
_ZN7cutlass13device_kernelIN5flash11enable_sm90INS1_16FlashAttnFwdSm90INS1_25CollectiveMainloopFwdSm90ILi2EN4cute5tupleIJNS5_1CILi1EEES8_S8_EEENS6_IJNS7_ILi192EEENS7_ILi144EEENS7_ILi96EEEEEELi96ENS_6half_tEfNS_4arch4Sm90ELb1ELb0ELb1ELb0ELb0ELb0ELb0ELb0ELb1ELb1ELb1ELb0EEENS1_21CollectiveEpilogueFwdINS6_IJSA_SC_SB_EEES9_SE_SG_Li384ELb0ELb1ELb1ELb0EEENS1_19SingleTileSchedulerILb0ELb1ELb1ELi192EEEEEEEEEvNT_6ParamsE:
        /* <DEDUP_REMOVED lines=17> */
.L_x_1897:
[----:B------:R-:W-:Y:S05]  /*0110*/  BSYNC B0 ;  /* 0x0000000000007941 */ /* 0x000fea0003800000 */
.L_x_1896:
        /* <DEDUP_REMOVED lines=40> */
.L_x_1898:
        /* <DEDUP_REMOVED lines=22> */
.L_x_1899:
        /* <DEDUP_REMOVED lines=18> */
.L_x_1900:
        /* <DEDUP_REMOVED lines=22> */
.L_x_1901:
        /* <DEDUP_REMOVED lines=22> */
.L_x_1902:
[----:B--2---:R-:W-:Y:S01]  /*08e0*/  ISETP.NE.AND P0, PT, R2, RZ, PT ;  /* 0x000000ff0200720c */ /* 0x004fe20003f05270 */
[----:B------:R-:W-:Y:S01]  /*08f0*/  IMAD.MOV.U32 R27, RZ, RZ, 0x1 ;  /* 0x00000001ff1b7424 */ /* 0x000fe200078e00ff */
[----:B------:R-:W-:Y:S01]  /*0900*/  NOP ;  /* 0x0000000000007918 */ /* 0x000fe20000000000 */
[----:B------:R-:W-:Y:S01]  /*0910*/  BSSY B6, `(.L_x_1903) ;  /* 0x00013db000067945 */ /* 0x000fe20003800000 */
[----:B------:R-:W-:Y:S02]  /*0920*/  LOP3.LUT R28, R4, 0x7f, RZ, 0xc0, !PT ;  /* 0x0000007f041c7812 */ /* 0x000fe400078ec0ff */
[----:B------:R-:W-:Y:S01]  /*0930*/  SEL R27, R27, 0x2, !P0 ;  /* 0x000000021b1b7807 */ /* 0x000fe20004000000 */
[----:B01-34-:R-:W-:Y:S06]  /*0940*/  BAR.SYNC.DEFER_BLOCKING 0x0 ;  /* 0x0000000000007b1d */ /* 0x01bfec0000010000 */
[----:B------:R-:W-:Y:S05]  /*0950*/  @!P0 BRA `(.L_x_1904) ;  /* 0x000000fc001c8947 */ /* 0x000fea0003800000 */
.L_x_1905:
        /* <DEDUP_REMOVED lines=19> */
[----:B------:R2:W-:Y:S01]  /*0a90*/  STL [R1], R5 ;  /* 0x0000000501007387 */ /* 0x0005e20000100800 */
[----:B------:R-:W-:-:S04]  /*0aa0*/  IMAD.MOV R3, RZ, RZ, -R5 ;  /* 0x000000ffff037224 */ /* 0x000fc800078e0a05 */
[----:B------:R-:W-:Y:S01]  /*0ab0*/  IMAD R156, R2, R3, UR4 ;  /* 0x00000004029c7e24 */ /* 0x000fe2000f8e0203 */
[----:B------:R-:W-:Y:S06]  /*0ac0*/  @!P0 BRA `(.L_x_1906) ;  /* 0x0000013800fc8947 */ /* 0x000fec0003800000 */
[----:B------:R-:W0:Y:S01]  /*0ad0*/  LDC R0, c[0x0][0x448] ;  /* 0x00011200ff007b82 */ /* 0x000e220000000800 */
[----:B------:R-:W1:Y:S01]  /*0ae0*/  S2R R18, SR_CTAID.X ;  /* 0x0000000000127919 */ /* 0x000e620000002500 */
[----:B------:R-:W-:Y:S01]  /*0af0*/  SHF.R.U32.HI R4, RZ, 0x10, R156 ;  /* 0x00000010ff047819 */ /* 0x000fe2000001169c */
[----:B------:R-:W-:Y:S01]  /*0b00*/  IMAD.MOV.U32 R17, RZ, RZ, RZ ;  /* 0x000000ffff117224 */ /* 0x000fe200078e00ff */
[----:B------:R-:W-:-:S04]  /*0b10*/  LOP3.LUT R156, R156, 0xffff, RZ, 0xc0, !PT ;  /* 0x0000ffff9c9c7812 */ /* 0x000fc800078ec0ff */
[----:B------:R-:W3:Y:S08]  /*0b20*/  LDC.64 R8, c[0x0][0x418] ;  /* 0x00010600ff087b82 */ /* 0x000ef00000000a00 */
[----:B------:R-:W4:Y:S01]  /*0b30*/  LDC R3, c[0x0][0x288] ;  /* 0x0000a200ff037b82 */ /* 0x000f220000000800 */
[----:B0-----:R-:W-:-:S07]  /*0b40*/  ISETP.NE.AND P1, PT, R0, 0x1, PT ;  /* 0x000000010000780c */ /* 0x001fce0003f25270 */
[----:B------:R-:W0:Y:S01]  /*0b50*/  LDC R16, c[0x0][0x424] ;  /* 0x00010900ff107b82 */ /* 0x000e220000000800 */
[----:B---3--:R-:W-:-:S07]  /*0b60*/  ISETP.NE.U32.AND P0, PT, R8, RZ, PT ;  /* 0x000000ff0800720c */ /* 0x008fce0003f05070 */
[----:B------:R-:W3:Y:S01]  /*0b70*/  LDC R19, c[0x0][0x2f0] ;  /* 0x0000bc00ff137b82 */ /* 0x000ee20000000800 */
[----:B-1----:R-:W-:Y:S01]  /*0b80*/  IMAD R18, R18, 0xc0, RZ ;  /* 0x000000c012127824 */ /* 0x002fe200078e02ff */
[----:B------:R-:W-:-:S03]  /*0b90*/  ISETP.NE.AND.EX P0, PT, R9, RZ, PT, P0 ;  /* 0x000000ff0900720c */ /* 0x000fc60003f05300 */
[----:B------:R-:W-:Y:S01]  /*0ba0*/  @P1 VIADD R0, R18, 0xbf ;  /* 0x000000bf12001836 */ /* 0x000fe20000000000 */
[----:B----4-:R-:W-:Y:S02]  /*0bb0*/  IADD3 R3, -R3, 0x90, RZ ;  /* 0x0000009003037810 */ /* 0x010fe40007ffe1ff */
[----:B--2---:R-:W1:Y:S08]  /*0bc0*/  @P1 LDC R5, c[0x0][0x44c] ;  /* 0x00011300ff051b82 */ /* 0x004e700000000800 */
[----:B------:R-:W2:Y:S01]  /*0bd0*/  @P1 LDC R7, c[0x0][0x450] ;  /* 0x00011400ff071b82 */ /* 0x000ea20000000800 */
[----:B0-----:R-:W-:-:S02]  /*0be0*/  SEL R16, R16, 0x1, P0 ;  /* 0x0000000110107807 */ /* 0x001fc40000000000 */
[----:B------:R-:W-:-:S03]  /*0bf0*/  ISETP.NE.AND P0, PT, R4, RZ, PT ;  /* 0x000000ff0400720c */ /* 0x000fc60003f05270 */
[----:B---3--:R-:W-:Y:S02]  /*0c00*/  IMAD R3, R16, R19, R3 ;  /* 0x0000001310037224 */ /* 0x008fe400078e0203 */
[----:B-1----:R-:W-:-:S08]  /*0c10*/  @P1 IMAD.HI.U32 R2, R0, R5, RZ ;  /* 0x0000000500021227 */ /* 0x002fd000078e00ff */
[----:B------:R-:W0:Y:S01]  /*0c20*/  @!P0 LDC R4, c[0x0][0x9f0] ;  /* 0x00027c00ff048b82 */ /* 0x000e220000000800 */
[----:B------:R-:W-:Y:S01]  /*0c30*/  VIADD R0, R18, 0xbf ;  /* 0x000000bf12007836 */ /* 0x000fe20000000000 */
[----:B--2---:R-:W-:Y:S01]  /*0c40*/  @P1 SHF.R.U32.HI R0, RZ, R7, R2 ;  /* 0x00000007ff001219 */ /* 0x004fe20000011602 */
[----:B------:R-:W-:-:S04]  /*0c50*/  IMAD R2, R16, R19, 0x8f ;  /* 0x0000008f10027424 */ /* 0x000fc800078e0213 */
[----:B------:R-:W-:Y:S02]  /*0c60*/  IMAD.IADD R0, R3, 0x1, R0 ;  /* 0x0000000103007824 */ /* 0x000fe400078e0200 */
[----:B------:R-:W-:-:S04]  /*0c70*/  IMAD.HI R2, R2, 0x38e38e39, RZ ;  /* 0x38e38e3902027827 */ /* 0x000fc800078e02ff */
[----:B------:R-:W-:Y:S01]  /*0c80*/  IMAD.HI R0, R0, 0x38e38e39, RZ ;  /* 0x38e38e3900007827 */ /* 0x000fe200078e02ff */
[----:B------:R-:W-:-:S04]  /*0c90*/  SHF.R.U32.HI R3, RZ, 0x1f, R2 ;  /* 0x0000001fff037819 */ /* 0x000fc80000011602 */
[----:B------:R-:W-:Y:S02]  /*0ca0*/  SHF.R.U32.HI R5, RZ, 0x1f, R0 ;  /* 0x0000001fff057819 */ /* 0x000fe40000011600 */
[----:B------:R-:W-:Y:S02]  /*0cb0*/  LEA.HI.SX32 R3, R2, R3, 0x1b ;  /* 0x0000000302037211 */ /* 0x000fe400078fdaff */
[----:B------:R-:W-:-:S04]  /*0cc0*/  LEA.HI.SX32 R0, R0, R5, 0x1b ;  /* 0x0000000500007211 */ /* 0x000fc800078fdaff */
[----:B------:R-:W-:-:S04]  /*0cd0*/  VIMNMX R11, R3, R0, PT ;  /* 0x00000000030b7248 */ /* 0x000fc80003fe0100 */
[----:B------:R-:W-:-:S13]  /*0ce0*/  ISETP.GE.AND P1, PT, R11, 0x1, PT ;  /* 0x000000010b00780c */ /* 0x000fda0003f26270 */
[----:B0-----:R-:W-:Y:S05]  /*0cf0*/  @!P1 BRA `(.L_x_1907) ;  /* 0x00000000006c9947 */ /* 0x001fea0003800000 */
        /* <DEDUP_REMOVED lines=27> */
.L_x_1907:
        /* <DEDUP_REMOVED lines=31> */
[----:B------:R-:W-:Y:S01]  /*10a0*/  IMAD R19, R16, R19, RZ ;  /* 0x0000001310137224 */ /* 0x000fe200078e02ff */
        /* <DEDUP_REMOVED lines=12> */
[----:B------:R-:W-:Y:S02]  /*1170*/  UIMAD.WIDE UR4, UR7, 0x55555556, URZ ;  /* 0x55555556070478a5 */ /* 0x000fe4000f8e023f */
[----:B------:R-:W-:Y:S02]  /*1180*/  IMAD.U32 R145, RZ, RZ, UR7 ;  /* 0x00000007ff917e24 */ /* 0x000fe4000f8e00ff */
        /* <DEDUP_REMOVED lines=8> */
[----:B------:R-:W-:-:S04]  /*1210*/  ULOP3.LUT UR36, UR4, 0x3fff, URZ, 0xc0, !UPT ;  /* 0x00003fff04247892 */ /* 0x000fc8000f8ec03f */
[----:B------:R-:W-:Y:S01]  /*1220*/  IMAD.U32 R157, RZ, RZ, UR5 ;  /* 0x00000005ff9d7e24 */ /* 0x000fe2000f8e00ff */
[----:B------:R-:W-:Y:S07]  /*1230*/  @!P0 BRA `(.L_x_1909) ;  /* 0x0000000000408947 */ /* 0x000fee0003800000 */
[----:B------:R-:W-:Y:S01]  /*1240*/  MOV R0, 0x0 ;  /* 0x0000000000007802 */ /* 0x000fe20000000f00 */
[----:B------:R-:W-:Y:S01]  /*1250*/  ULDC.64 UR4, c[0x4][0xa8] ;  /* 0x01002a0000047ab9 */ /* 0x000fe20000000a00 */
[----:B------:R-:W-:Y:S01]  /*1260*/  ULDC.64 UR6, c[0x4][0x28] ;  /* 0x01000a0000067ab9 */ /* 0x000fe20000000a00 */
[----:B------:R-:W-:Y:S01]  /*1270*/  IMAD.U32 R4, RZ, RZ, UR4 ;  /* 0x00000004ff047e24 */ /* 0x000fe2000f8e00ff */
[----:B------:R0:W1:Y:S01]  /*1280*/  LDC.64 R2, c[0x4][R0] ;  /* 0x0100000000027b82 */ /* 0x0000620000000a00 */
[----:B------:R-:W-:Y:S01]  /*1290*/  IMAD.U32 R5, RZ, RZ, UR5 ;  /* 0x00000005ff057e24 */ /* 0x000fe2000f8e00ff */
[----:B------:R-:W-:Y:S01]  /*12a0*/  ULDC.64 UR4, c[0x4][0xb0] ;  /* 0x01002c0000047ab9 */ /* 0x000fe20000000a00 */
[----:B------:R-:W-:Y:S01]  /*12b0*/  MOV R10, UR6 ;  /* 0x00000006000a7c02 */ /* 0x000fe20008000f00 */
        /* <DEDUP_REMOVED lines=8> */
.L_x_1909:
[----:B------:R-:W-:Y:S02]  /*1340*/  SHF.L.U32 R0, RZ, 0x1f, RZ ;  /* 0x0000001fff007819 */ /* 0x000fe400000006ff */
[----:B------:R-:W-:Y:S02]  /*1350*/  LOP3.LUT R27, R27, 0x1, RZ, 0xfc, !PT ;  /* 0x000000011b1b7812 */ /* 0x000fe400078efcff */
[----:B------:R-:W0:Y:S02]  /*1360*/  SYNCS.PHASECHK.TRANS64.TRYWAIT P1, [UR60+0x31c00], R0 ;  /* 0x031c0000ff0075a7 */ /* 0x000e24000802017c */
[----:B------:R-:W-:Y:S01]  /*1370*/  ISETP.NE.AND P0, PT, R27, 0x3, PT ;  /* 0x000000031b00780c */ /* 0x000fe20003f05270 */
[----:B0-----:R-:W-:-:S12]  /*1380*/  @!P1 BRA `(.L_x_1910) ;  /* 0x0000013000d49947 */ /* 0x001fd80003800000 */
.L_x_2031:
[----:B------:R-:W-:Y:S05]  /*1390*/  @!P0 BRA `(.L_x_1911) ;  /* 0x0000000000048947 */ /* 0x000fea0003800000 */
[----:B------:R-:W-:Y:S01]  /*13a0*/  BPT.TRAP 0x1 ;  /* 0x000000040000795c */ /* 0x000fe20000300000 */
.L_x_1911:
[----:B------:R1:W2:Y:S01]  /*13b0*/  SYNCS.PHASECHK.TRANS64.TRYWAIT P2, [UR60+0x31c30], R0 ;  /* 0x031c3000ff0075a7 */ /* 0x0002a2000804017c */
[----:B------:R-:W-:Y:S05]  /*13c0*/  @!P0 BRA `(.L_x_1912) ;  /* 0x0000000000048947 */ /* 0x000fea0003800000 */
[----:B------:R-:W-:Y:S01]  /*13d0*/  BPT.TRAP 0x1 ;  /* 0x000000040000795c */ /* 0x000fe20000300000 */
.L_x_1912:
[----:B------:R-:W-:Y:S01]  /*13e0*/  IMAD.U32 R2, RZ, RZ, UR36 ;  /* 0x00000024ff027e24 */ /* 0x000fe2000f8e00ff */
[----:B------:R-:W-:-:S04]  /*13f0*/  ISETP.NE.AND P1, PT, R28, RZ, PT ;  /* 0x000000ff1c00720c */ /* 0x000fc80003f25270 */
[----:B------:R-:W-:Y:S01]  /*1400*/  LOP3.LUT R2, R2, 0x10000, RZ, 0xfc, !PT ;  /* 0x0001000002027812 */ /* 0x000fe200078efcff */
[----:B--2---:R-:W-:Y:S08]  /*1410*/  @P2 BRA `(.L_x_1913) ;  /* 0x0000000000082947 */ /* 0x004ff00003800000 */
[----:B------:R-:W2:Y:S02]  /*1420*/  SYNCS.PHASECHK.TRANS64.TRYWAIT P2, [UR60+0x31c30], R0 ;  /* 0x031c3000ff0075a7 */ /* 0x000ea4000804017c */
[----:B--2---:R-:W-:Y:S05]  /*1430*/  @!P2 BRA `(.L_x_1914) ;  /* 0x0000013000c0a947 */ /* 0x004fea0003800000 */
.L_x_1913:
[----:B------:R-:W-:Y:S05]  /*1440*/  WARPSYNC.ALL ;  /* 0x0000000000007948 */ /* 0x000fea0003800000 */
[----:B0-----:R-:W-:Y:S01]  /*1450*/  IMAD.MOV.U32 R3, RZ, RZ, -0x7fffffe0 ;  /* 0x80000020ff037424 */ /* 0x001fe200078e00ff */
[----:B------:R-:W-:Y:S01]  /*1460*/  UIADD3 UR4, UR60, 0x16a00, URZ ;  /* 0x00016a003c047890 */ /* 0x000fe2000fffe03f */
[C---:B------:R-:W-:Y:S01]  /*1470*/  R2UR UR8, R2.reuse ;  /* 0x00000000020872ca */ /* 0x040fe200000e0000 */
[----:B------:R-:W-:Y:S02]  /*1480*/  WARPGROUP.ARRIVE ;  /* 0x00000000000079c5 */ /* 0x000fe40000000000 */
        /* <DEDUP_REMOVED lines=23> */
[----:B------:R-:W0:Y:S01]  /*1600*/  LDC R4, c[0x0][0x448] ;  /* 0x00011200ff047b82 */ /* 0x000e220000000800 */
[----:B------:R-:W-:Y:S01]  /*1610*/  UIADD3 UR6, UR61, 0x100, URZ ;  /* 0x000001003d067890 */ /* 0x000fe2000fffe03f */
[----:B------:R-:W-:Y:S01]  /*1620*/  LOP3.LUT R97, R97, 0xffffff80, RZ, 0xc0, !PT ;  /* 0xffffff8061617812 */ /* 0x000fe200078ec0ff */
[----:B------:R-:W-:Y:S01]  /*1630*/  UMOV UR26, UR8 ;  /* 0x00000008001a7c82 */ /* 0x000fe20008000000 */
[----:B------:R-:W-:Y:S01]  /*1640*/  UMOV UR15, 0x80000020 ;  /* 0x80000020000f7882 */ /* 0x000fe20000000000 */
[----:B------:R-:W-:Y:S01]  /*1650*/  UIADD3 UR8, UR61, 0x140, URZ ;  /* 0x000001403d087890 */ /* 0x000fe2000fffe03f */
[----:B------:R-:W-:Y:S01]  /*1660*/  LEA.HI R7, R23, R22, RZ, 0x2 ;  /* 0x0000001617077211 */ /* 0x000fe200078f10ff */
[----:B------:R-:W-:Y:S01]  /*1670*/  UMOV UR22, UR10 ;  /* 0x0000000a00167c82 */ /* 0x000fe20008000000 */
[----:B------:R-:W-:Y:S01]  /*1680*/  UMOV UR14, UR6 ;  /* 0x00000006000e7c82 */ /* 0x000fe20008000000 */
[----:B------:R-:W-:Y:S01]  /*1690*/  UIADD3 UR10, UR61, 0x180, URZ ;  /* 0x000001803d0a7890 */ /* 0x000fe2000fffe03f */
[----:B------:R-:W-:Y:S01]  /*16a0*/  IMAD.IADD R97, R22, 0x1, -R97 ;  /* 0x0000000116617824 */ /* 0x000fe200078e0a61 */
[----:B------:R-:W-:Y:S01]  /*16b0*/  UIADD3 UR6, UR61, 0x1c0, URZ ;  /* 0x000001c03d067890 */ /* 0x000fe2000fffe03f */
[----:B------:R-:W-:Y:S01]  /*16c0*/  LOP3.LUT R7, R7, 0xfffffffc, RZ, 0xc0, !PT ;  /* 0xfffffffc07077812 */ /* 0x000fe200078ec0ff */
[----:B------:R-:W-:Y:S01]  /*16d0*/  UIADD3 UR5, UR61, 0x82, URZ ;  /* 0x000000823d057890 */ /* 0x000fe2000fffe03f */
[----:B------:R-:W-:Y:S01]  /*16e0*/  UMOV UR9, 0x80000020 ;  /* 0x8000002000097882 */ /* 0x000fe20000000000 */
[----:B------:R-:W-:Y:S01]  /*16f0*/  UMOV UR11, 0x80000020 ;  /* 0x80000020000b7882 */ /* 0x000fe20000000000 */
[----:B------:R-:W-:Y:S01]  /*1700*/  UMOV UR7, 0x80000020 ;  /* 0x8000002000077882 */ /* 0x000fe20000000000 */
[----:B0-----:R-:W-:Y:S01]  /*1710*/  ISETP.NE.AND P2, PT, R4, 0x1, PT ;  /* 0x000000010400780c */ /* 0x001fe20003f45270 */
[----:B------:R-:W-:Y:S01]  /*1720*/  IMAD.HI R4, R96, 0x55555556, RZ ;  /* 0x5555555660047827 */ /* 0x000fe200078e02ff */
        /* <DEDUP_REMOVED lines=161> */
[----:B------:R-:W-:Y:S02]  /*2140*/  ULDC UR10, c[0x0][0x9d8] ;  /* 0x00027600000a7ab9 */ /* 0x000fe40000000800 */
        /* <DEDUP_REMOVED lines=107> */
[----:B--2---:R-:W-:Y:S01]  /*2800*/  FMUL.FTZ R5, R88, UR10 ;  /* 0x0000000a58057c20 */ /* 0x004fe20008410000 */
[----:B-1----:R-:W-:Y:S01]  /*2810*/  FMUL.FTZ R0, R89, UR10 ;  /* 0x0000000a59007c20 */ /* 0x002fe20008410000 */
[----:B------:R-:W-:Y:S01]  /*2820*/  FMUL.FTZ R88, R90, UR10 ;  /* 0x0000000a5a587c20 */ /* 0x000fe20008410000 */
[----:B------:R-:W-:Y:S01]  /*2830*/  FMUL.FTZ R89, R91, UR10 ;  /* 0x0000000a5b597c20 */ /* 0x000fe20008410000 */
[----:B------:R-:W-:Y:S01]  /*2840*/  FMUL.FTZ R90, R94, UR10 ;  /* 0x0000000a5e5a7c20 */ /* 0x000fe20008410000 */
[----:B------:R-:W-:Y:S01]  /*2850*/  HGMMA.64x16x16.F32 R80, gdesc[UR20], R80, gsb0 ;  /* 0x00200000145079f0 */ /* 0x000fe20008000850 */
[----:B------:R-:W-:Y:S01]  /*2860*/  UIADD3 UR22, UR61, 0x502, URZ ;  /* 0x000005023d167890 */ /* 0x000fe2000fffe03f */
[----:B------:R-:W-:Y:S01]  /*2870*/  FMUL.FTZ R91, R95, UR10 ;  /* 0x0000000a5f5b7c20 */ /* 0x000fe20008410000 */
[----:B------:R-:W-:Y:S01]  /*2880*/  UMOV UR23, 0x80000020 ;  /* 0x8000002000177882 */ /* 0x000fe20000000000 */
[----:B------:R-:W0:Y:S01]  /*2890*/  MUFU.TANH R88, R88 ;  /* 0x0000005800587308 */ /* 0x000e220000002400 */
[----:B------:R-:W-:Y:S01]  /*28a0*/  FMUL.FTZ R9, R93, UR10 ;  /* 0x0000000a5d097c20 */ /* 0x000fe20008410000 */
[----:B------:R-:W-:-:S06]  /*28b0*/  FMUL.FTZ R6, R92, UR10 ;  /* 0x0000000a5c067c20 */ /* 0x000fcc0008410000 */
[----:B------:R-:W1:Y:S08]  /*28c0*/  MUFU.TANH R89, R89 ;  /* 0x0000005900597308 */ /* 0x000e700000002400 */
[----:B------:R-:W2:Y:S08]  /*28d0*/  MUFU.TANH R90, R90 ;  /* 0x0000005a005a7308 */ /* 0x000eb00000002400 */
[----:B------:R-:W3:Y:S08]  /*28e0*/  MUFU.TANH R91, R91 ;  /* 0x0000005b005b7308 */ /* 0x000ef00000002400 */
        /* <DEDUP_REMOVED lines=13> */
[----:B------:R-:W-:Y:S01]  /*29c0*/  FMUL.FTZ R82, R86, UR10 ;  /* 0x0000000a56527c20 */ /* 0x000fe20008410000 */
[----:B------:R-:W-:Y:S01]  /*29d0*/  MUFU.TANH R81, R81 ;  /* 0x0000005100517308 */ /* 0x000fe20000002400 */
[----:B------:R-:W-:-:S07]  /*29e0*/  FMUL.FTZ R13, R84, UR10 ;  /* 0x0000000a540d7c20 */ /* 0x000fce0008410000 */
[----:B------:R-:W4:Y:S08]  /*29f0*/  MUFU.TANH R80, R80 ;  /* 0x0000005000507308 */ /* 0x000f300000002400 */
        /* <DEDUP_REMOVED lines=8> */
[----:B------:R-:W0:Y:S01]  /*2a80*/  @P2 LDC R74, c[0x0][0x44c] ;  /* 0x00011300ff4a2b82 */ /* 0x000e220000000800 */
[----:B------:R-:W-:Y:S01]  /*2a90*/  FMUL.FTZ R14, R72, UR10 ;  /* 0x0000000a480e7c20 */ /* 0x000fe20008410000 */
[----:B------:R-:W-:Y:S01]  /*2aa0*/  FMUL.FTZ R21, R77, UR10 ;  /* 0x0000000a4d157c20 */ /* 0x000fe20008410000 */
[----:B------:R-:W-:Y:S01]  /*2ab0*/  HGMMA.64x16x16.F32 R64, gdesc[UR20], R64, gsb0 ;  /* 0x00200000144079f0 */ /* 0x000fe20008000840 */
[----:B------:R-:W-:Y:S01]  /*2ac0*/  UIADD3 UR22, UR61, 0x582, URZ ;  /* 0x000005823d167890 */ /* 0x000fe2000fffe03f */
[----:B------:R-:W-:Y:S01]  /*2ad0*/  FMUL.FTZ R109, R75, UR10 ;  /* 0x0000000a4b6d7c20 */ /* 0x000fe20008410000 */
[----:B------:R-:W-:Y:S01]  /*2ae0*/  UMOV UR23, 0x80000020 ;  /* 0x8000002000177882 */ /* 0x000fe20000000000 */
[----:B------:R-:W5:Y:S01]  /*2af0*/  MUFU.TANH R111, R111 ;  /* 0x0000006f006f7308 */ /* 0x000f620000002400 */
[----:B------:R-:W1:Y:S01]  /*2b00*/  @P2 LDC R73, c[0x0][0x450] ;  /* 0x00011400ff492b82 */ /* 0x000e620000000800 */
[----:B------:R-:W-:Y:S01]  /*2b10*/  FMUL.FTZ R107, R78, UR10 ;  /* 0x0000000a4e6b7c20 */ /* 0x000fe20008410000 */
[----:B------:R-:W-:Y:S01]  /*2b20*/  FMUL.FTZ R105, R79, UR10 ;  /* 0x0000000a4f697c20 */ /* 0x000fe20008410000 */
[----:B------:R-:W-:-:S04]  /*2b30*/  FMUL.FTZ R20, R76, UR10 ;  /* 0x0000000a4c147c20 */ /* 0x000fc80008410000 */
        /* <DEDUP_REMOVED lines=8> */
[----:B------:R-:W-:Y:S01]  /*2bc0*/  LEA.HI R71, R4, R4, RZ, 0x1 ;  /* 0x0000000404477211 */ /* 0x000fe200078f08ff */
[----:B------:R-:W-:Y:S01]  /*2bd0*/  FMUL.FTZ R103, R66, UR10 ;  /* 0x0000000a42677c20 */ /* 0x000fe20008410000 */
[----:B------:R-:W-:Y:S01]  /*2be0*/  SHF.R.S32.HI R4, RZ, 0x1f, R97 ;  /* 0x0000001fff047819 */ /* 0x000fe20000011461 */
[----:B------:R-:W-:Y:S01]  /*2bf0*/  FMUL.FTZ R66, R68, UR10 ;  /* 0x0000000a44427c20 */ /* 0x000fe20008410000 */
[----:B------:R-:W-:Y:S01]  /*2c00*/  HGMMA.64x16x16.F32 R56, gdesc[UR20], R56, gsb0 ;  /* 0x00200000143879f0 */ /* 0x000fe20008000838 */
[----:B------:R-:W-:Y:S01]  /*2c10*/  UIADD3 UR22, UR61, 0x5c2, URZ ;  /* 0x000005c23d167890 */ /* 0x000fe2000fffe03f */
[----:B------:R-:W-:Y:S01]  /*2c20*/  LEA.HI R8, R4, R97, RZ, 0x2 ;  /* 0x0000006104087211 */ /* 0x000fe200078f10ff */
[----:B------:R-:W-:Y:S01]  /*2c30*/  UMOV UR23, 0x80000020 ;  /* 0x8000002000177882 */ /* 0x000fe20000000000 */
[----:B------:R-:W-:-:S02]  /*2c40*/  IMAD.IADD R68, R22, 0x1, -R7 ;  /* 0x0000000116447824 */ /* 0x000fc400078e0a07 */
[----:B------:R-:W-:Y:S01]  /*2c50*/  FMUL.FTZ R101, R67, UR10 ;  /* 0x0000000a43657c20 */ /* 0x000fe20008410000 */
[----:B------:R-:W-:Y:S01]  /*2c60*/  LEA.HI R7, R4, R97, RZ, 0x5 ;  /* 0x0000006104077211 */ /* 0x000fe200078f28ff */
[----:B------:R-:W-:Y:S01]  /*2c70*/  FMUL.FTZ R67, R69, UR10 ;  /* 0x0000000a45437c20 */ /* 0x000fe20008410000 */
[--C-:B------:R-:W-:Y:S01]  /*2c80*/  SHF.R.S32.HI R4, RZ, 0x2, R8.reuse ;  /* 0x00000002ff047819 */ /* 0x100fe20000011408 */
[----:B------:R-:W-:Y:S01]  /*2c90*/  FMUL.FTZ R99, R70, UR10 ;  /* 0x0000000a46637c20 */ /* 0x000fe20008410000 */
[----:B------:R-:W-:Y:S01]  /*2ca0*/  SHF.R.S32.HI R69, RZ, 0x1f, R8 ;  /* 0x0000001fff457819 */ /* 0x000fe20000011408 */
[----:B------:R-:W-:Y:S01]  /*2cb0*/  IMAD R71, R71, -0x3, R96 ;  /* 0xfffffffd47477824 */ /* 0x000fe200078e0260 */
[----:B------:R-:W-:Y:S01]  /*2cc0*/  SHF.R.S32.HI R7, RZ, 0x5, R7 ;  /* 0x00000005ff077819 */ /* 0x000fe20000011407 */
[----:B------:R-:W5:Y:S01]  /*2cd0*/  MUFU.TANH R103, R103 ;  /* 0x0000006700677308 */ /* 0x000f620000002400 */
[----:B------:R-:W-:Y:S01]  /*2ce0*/  LEA.HI R69, R69, R4, RZ, 0x3 ;  /* 0x0000000445457211 */ /* 0x000fe200078f18ff */
[----:B------:R-:W-:Y:S01]  /*2cf0*/  FMUL.FTZ R64, R64, UR10 ;  /* 0x0000000a40407c20 */ /* 0x000fe20008410000 */
[----:B------:R-:W-:Y:S01]  /*2d00*/  LEA.HI R70, R68, R68, RZ, 0x1 ;  /* 0x0000004444467211 */ /* 0x000fe200078f08ff */
[----:B------:R-:W-:Y:S01]  /*2d10*/  IMAD R72, R7, 0x10, R18 ;  /* 0x0000001007487824 */ /* 0x000fe200078e0212 */
[----:B------:R-:W-:Y:S01]  /*2d20*/  LOP3.LUT R69, R69, 0xfffffff8, RZ, 0xc0, !PT ;  /* 0xfffffff845457812 */ /* 0x000fe200078ec0ff */
[----:B------:R-:W-:Y:S01]  /*2d30*/  FMUL.FTZ R65, R65, UR10 ;  /* 0x0000000a41417c20 */ /* 0x000fe20008410000 */
[----:B------:R-:W-:Y:S01]  /*2d40*/  LOP3.LUT R7, R70, 0x1ffffffe, RZ, 0xc0, !PT ;  /* 0x1ffffffe46077812 */ /* 0x000fe200078ec0ff */
[----:B------:R-:W5:Y:S01]  /*2d50*/  MUFU.TANH R101, R101 ;  /* 0x0000006500657308 */ /* 0x000f620000002400 */
[----:B------:R-:W-:-:S02]  /*2d60*/  IADD3 R72, R72, R4, -R69 ;  /* 0x0000000448487210 */ /* 0x000fc40007ffe845 */
[----:B------:R-:W-:Y:S01]  /*2d70*/  LOP3.LUT R8, R8, 0x7ffffffc, RZ, 0xc0, !PT ;  /* 0x7ffffffc08087812 */ /* 0x000fe200078ec0ff */
[----:B------:R-:W-:Y:S02]  /*2d80*/  IMAD.IADD R7, R68, 0x1, -R7 ;  /* 0x0000000144077824 */ /* 0x000fe400078e0a07 */
[----:B------:R-:W-:Y:S02]  /*2d90*/  IMAD R72, R71, 0x40, R72 ;  /* 0x0000004047487824 */ /* 0x000fe400078e0248 */
[----:B------:R-:W-:Y:S01]  /*2da0*/  IMAD.IADD R8, R97, 0x1, -R8 ;  /* 0x0000000161087824 */ /* 0x000fe200078e0a08 */
[----:B------:R-:W5:Y:S01]  /*2db0*/  MUFU.TANH R99, R99 ;  /* 0x0000006300637308 */ /* 0x000f620000002400 */
[----:B------:R-:W-:-:S04]  /*2dc0*/  IMAD R7, R7, 0x8, R72 ;  /* 0x0000000807077824 */ /* 0x000fc800078e0248 */
[----:B0-----:R-:W-:-:S03]  /*2dd0*/  @P2 IMAD.HI.U32 R4, R7, R74, RZ ;  /* 0x0000004a07042227 */ /* 0x001fc600078e00ff */
[----:B------:R-:W0:Y:S01]  /*2de0*/  MUFU.TANH R87, R87 ;  /* 0x0000005700577308 */ /* 0x000e220000002400 */
[----:B------:R-:W-:Y:S01]  /*2df0*/  IMAD.MOV.U32 R68, RZ, RZ, R7 ;  /* 0x000000ffff447224 */ /* 0x000fe200078e0007 */
[----:B-1----:R-:W-:Y:S02]  /*2e00*/  @P2 SHF.R.U32.HI R68, RZ, R73, R4 ;  /* 0x00000049ff442219 */ /* 0x002fe40000011604 */
[----:B------:R-:W1:Y:S03]  /*2e10*/  LDC R4, c[0x0][0x288] ;  /* 0x0000a200ff047b82 */ /* 0x000e660000000800 */
[----:B------:R-:W2:Y:S01]  /*2e20*/  SHFL.IDX PT, R70, R68, 0x1, 0x1c1f ;  /* 0x003c1f0044467f89 */ /* 0x000ea200000e0000 */
[----:B------:R-:W-:Y:S01]  /*2e30*/  MUFU.TANH R13, R13 ;  /* 0x0000000d000d7308 */ /* 0x000fe20000002400 */
[----:B------:R-:W-:Y:S02]  /*2e40*/  WARPGROUP.DEPBAR.LE gsb0, 0x0 ;  /* 0x00008000000079c5 */ /* 0x000fe40000010000 */
[----:B------:R-:W-:Y:S01]  /*2e50*/  WARPGROUP.ARRIVE ;  /* 0x00000000000079c5 */ /* 0x000fe20000000000 */
[----:B------:R-:W-:Y:S01]  /*2e60*/  FMUL.FTZ R69, R59, UR10 ;  /* 0x0000000a3b457c20 */ /* 0x000fe20008410000 */
[----:B------:R-:W-:Y:S01]  /*2e70*/  FMUL.FTZ R59, R61, UR10 ;  /* 0x0000000a3d3b7c20 */ /* 0x000fe20008410000 */
[----:B------:R-:W-:Y:S01]  /*2e80*/  FMUL.FTZ R61, R62, UR10 ;  /* 0x0000000a3e3d7c20 */ /* 0x000fe20008410000 */
[----:B------:R-:W-:-:S02]  /*2e90*/  IMAD.MOV.U32 R62, RZ, RZ, -0x90 ;  /* 0xffffff70ff3e7424 */ /* 0x000fc400078e00ff */
[----:B------:R-:W-:Y:S01]  /*2ea0*/  FMUL.FTZ R85, R58, UR10 ;  /* 0x0000000a3a557c20 */ /* 0x000fe20008410000 */
[----:B------:R-:W-:Y:S01]  /*2eb0*/  HGMMA.64x16x16.F32 R48, gdesc[UR20], R48, gsb0 ;  /* 0x00200000143079f0 */ /* 0x000fe20008000830 */
[----:B------:R-:W-:Y:S01]  /*2ec0*/  UIADD3 UR22, UR61, 0x602, URZ ;  /* 0x000006023d167890 */ /* 0x000fe2000fffe03f */
[----:B------:R-:W-:Y:S01]  /*2ed0*/  FMUL.FTZ R58, R60, UR10 ;  /* 0x0000000a3c3a7c20 */ /* 0x000fe20008410000 */
[----:B------:R-:W-:Y:S01]  /*2ee0*/  UMOV UR23, 0x80000020 ;  /* 0x8000002000177882 */ /* 0x000fe20000000000 */
[----:B------:R-:W-:Y:S02]  /*2ef0*/  IMAD R60, R17, -0x90, R19 ;  /* 0xffffff70113c7824 */ /* 0x000fe400078e0213 */
[----:B------:R-:W-:Y:S01]  /*2f00*/  FMUL.FTZ R77, R63, UR10 ;  /* 0x0000000a3f4d7c20 */ /* 0x000fe20008410000 */
[----:B------:R-:W-:Y:S01]  /*2f10*/  IMAD R71, R17, R62, 0x91 ;  /* 0x0000009111477424 */ /* 0x000fe200078e023e */
[----:B------:R-:W0:Y:S01]  /*2f20*/  MUFU.TANH R85, R85 ;  /* 0x0000005500557308 */ /* 0x000e220000002400 */
[----:B------:R-:W-:-:S02]  /*2f30*/  VIADD R63, R60, 0x90 ;  /* 0x000000903c3f7836 */ /* 0x000fc40000000000 */
[----:B------:R-:W-:Y:S01]  /*2f40*/  FMUL.FTZ R56, R56, UR10 ;  /* 0x0000000a38387c20 */ /* 0x000fe20008410000 */
[C---:B------:R-:W-:Y:S02]  /*2f50*/  IMAD R71, R8.reuse, -0x2, R71 ;  /* 0xfffffffe08477824 */ /* 0x040fe400078e0247 */
[----:B------:R-:W-:Y:S01]  /*2f60*/  FMUL.FTZ R57, R57, UR10 ;  /* 0x0000000a39397c20 */ /* 0x000fe20008410000 */
[----:B------:R-:W-:Y:S02]  /*2f70*/  IMAD R62, R8, -0x2, R63 ;  /* 0xfffffffe083e7824 */ /* 0x000fe400078e023f */
[----:B-1----:R-:W-:Y:S01]  /*2f80*/  IADD3 R93, R71, -R4, R19 ;  /* 0x80000004475d7210 */ /* 0x002fe20007ffe013 */
[----:B------:R-:W1:Y:S03]  /*2f90*/  MUFU.TANH R69, R69 ;  /* 0x0000004500457308 */ /* 0x000e660000002400 */
[----:B--2---:R-:W-:-:S04]  /*2fa0*/  VIADDMNMX R70, R70, R93, R62, PT ;  /* 0x0000005d46467246 */ /* 0x004fc8000380013e */
[C---:B------:R-:W-:Y:S01]  /*2fb0*/  ISETP.GT.AND P3, PT, R70.reuse, RZ, PT ;  /* 0x000000ff4600720c */ /* 0x040fe20003f64270 */
[----:B------:R-:W2:Y:S01]  /*2fc0*/  MUFU.TANH R61, R61 ;  /* 0x0000003d003d7308 */ /* 0x000ea20000002400 */
[C---:B------:R-:W-:Y:S02]  /*2fd0*/  ISETP.GT.AND P4, PT, R70.reuse, 0x1, PT ;  /* 0x000000014600780c */ /* 0x040fe40003f84270 */
[----:B------:R-:W-:Y:S02]  /*2fe0*/  ISETP.GT.AND P5, PT, R70, 0x8, PT ;  /* 0x000000084600780c */ /* 0x000fe40003fa4270 */
[----:B------:R-:W-:Y:S02]  /*2ff0*/  FSEL R97, R88, -INF , P3 ;  /* 0xff80000058617808 */ /* 0x000fe40001800000 */
[----:B------:R-:W-:Y:S01]  /*3000*/  FSEL R89, R89, -INF , P4 ;  /* 0xff80000059597808 */ /* 0x000fe20002000000 */
[----:B------:R-:W2:Y:S01]  /*3010*/  MUFU.TANH R77, R77 ;  /* 0x0000004d004d7308 */ /* 0x000ea20000002400 */
[----:B------:R-:W-:-:S02]  /*3020*/  ISETP.GT.AND P6, PT, R70, 0x9, PT ;  /* 0x000000094600780c */ /* 0x000fc40003fc4270 */
[----:B------:R-:W-:Y:S02]  /*3030*/  FSEL R115, R90, -INF , P5 ;  /* 0xff8000005a737808 */ /* 0x000fe40002800000 */
[----:B------:R-:W-:Y:S02]  /*3040*/  FMNMX.FTZ R72, R97, R89, !PT ;  /* 0x0000005961487209 */ /* 0x000fe40007810000 */
[C---:B------:R-:W-:Y:S01]  /*3050*/  ISETP.GT.AND P3, PT, R70.reuse, 0x10, PT ;  /* 0x000000104600780c */ /* 0x040fe20003f64270 */
[----:B------:R-:W-:Y:S01]  /*3060*/  MUFU.TANH R12, R12 ;  /* 0x0000000c000c7308 */ /* 0x000fe20000002400 */
[----:B---3--:R-:W-:Y:S02]  /*3070*/  FSEL R119, R91, -INF , P6 ;  /* 0xff8000005b777808 */ /* 0x008fe40003000000 */
[----:B------:R-:W-:Y:S02]  /*3080*/  FMNMX.FTZ R72, R115, R72, !PT ;  /* 0x0000004873487209 */ /* 0x000fe40007810000 */
[----:B------:R-:W-:-:S02]  /*3090*/  ISETP.GT.AND P4, PT, R70, 0x11, PT ;  /* 0x000000114600780c */ /* 0x000fc40003f84270 */
[----:B----4-:R-:W-:Y:S01]  /*30a0*/  FSEL R117, R80, -INF , P3 ;  /* 0xff80000050757808 */ /* 0x010fe20001800000 */
[----:B------:R-:W-:Y:S01]  /*30b0*/  MUFU.TANH R14, R14 ;  /* 0x0000000e000e7308 */ /* 0x000fe20000002400 */
[----:B------:R-:W-:Y:S02]  /*30c0*/  FMNMX.FTZ R72, R119, R72, !PT ;  /* 0x0000004877487209 */ /* 0x000fe40007810000 */
[----:B------:R-:W-:Y:S01]  /*30d0*/  ISETP.GT.AND P5, PT, R70, 0x18, PT ;  /* 0x000000184600780c */ /* 0x000fe20003fa4270 */
[----:B------:R-:W-:Y:S02]  /*30e0*/  WARPGROUP.DEPBAR.LE gsb0, 0x0 ;  /* 0x00008000000079c5 */ /* 0x000fe40000010000 */
[----:B------:R-:W-:Y:S01]  /*30f0*/  WARPGROUP.ARRIVE ;  /* 0x00000000000079c5 */ /* 0x000fe20000000000 */
[----:B------:R-:W-:Y:S01]  /*3100*/  FSEL R91, R81, -INF , P4 ;  /* 0xff800000515b7808 */ /* 0x000fe20002000000 */
[----:B------:R-:W-:Y:S01]  /*3110*/  FMUL.FTZ R50, R50, UR10 ;  /* 0x0000000a32327c20 */ /* 0x000fe20008410000 */
[----:B------:R-:W-:Y:S01]  /*3120*/  FMNMX.FTZ R72, R117, R72, !PT ;  /* 0x0000004875487209 */ /* 0x000fe20007810000 */
[----:B------:R-:W-:Y:S01]  /*3130*/  FMUL.FTZ R51, R51, UR10 ;  /* 0x0000000a33337c20 */ /* 0x000fe20008410000 */
[----:B------:R-:W-:Y:S01]  /*3140*/  ISETP.GT.AND P3, PT, R70, 0x19, PT ;  /* 0x000000194600780c */ /* 0x000fe20003f64270 */
[----:B------:R-:W-:Y:S01]  /*3150*/  HGMMA.64x16x16.F32 R40, gdesc[UR20], R40, gsb0 ;  /* 0x00200000142879f0 */ /* 0x000fe20008000828 */
[----:B------:R-:W-:Y:S01]  /*3160*/  UIADD3 UR22, UR61, 0x642, URZ ;  /* 0x000006423d167890 */ /* 0x000fe2000fffe03f */
[----:B-----5:R-:W-:Y:S01]  /*3170*/  FSEL R113, R82, -INF , P5 ;  /* 0xff80000052717808 */ /* 0x020fe20002800000 */
[----:B------:R-:W-:Y:S01]  /*3180*/  UMOV UR23, 0x80000020 ;  /* 0x8000002000177882 */ /* 0x000fe20000000000 */
[----:B------:R-:W-:Y:S01]  /*3190*/  FMNMX.FTZ R72, R91, R72, !PT ;  /* 0x000000485b487209 */ /* 0x000fe20007810000 */
[----:B------:R-:W3:Y:S01]  /*31a0*/  MUFU.TANH R50, R50 ;  /* 0x0000003200327308 */ /* 0x000ee20000002400 */
[----:B------:R-:W-:Y:S01]  /*31b0*/  ISETP.GT.AND P4, PT, R70, 0x20, PT ;  /* 0x000000204600780c */ /* 0x000fe20003f84270 */
[----:B------:R-:W-:Y:S01]  /*31c0*/  FMUL.FTZ R54, R54, UR10 ;  /* 0x0000000a36367c20 */ /* 0x000fe20008410000 */
[----:B------:R-:W-:Y:S01]  /*31d0*/  FSEL R95, R83, -INF , P3 ;  /* 0xff800000535f7808 */ /* 0x000fe20001800000 */
[----:B------:R-:W-:Y:S01]  /*31e0*/  FMUL.FTZ R55, R55, UR10 ;  /* 0x0000000a37377c20 */ /* 0x000fe20008410000 */
[----:B------:R-:W-:Y:S01]  /*31f0*/  FMNMX.FTZ R72, R113, R72, !PT ;  /* 0x0000004871487209 */ /* 0x000fe20007810000 */
[----:B------:R-:W-:Y:S01]  /*3200*/  FMUL.FTZ R60, R48, UR10 ;  /* 0x0000000a303c7c20 */ /* 0x000fe20008410000 */
[----:B------:R-:W-:Y:S01]  /*3210*/  ISETP.GT.AND P5, PT, R70, 0x21, PT ;  /* 0x000000214600780c */ /* 0x000fe20003fa4270 */
[----:B------:R-:W4:Y:S01]  /*3220*/  MUFU.TANH R51, R51 ;  /* 0x0000003300337308 */ /* 0x000f220000002400 */
[----:B------:R-:W-:Y:S01]  /*3230*/  FSEL R111, R111, -INF , P4 ;  /* 0xff8000006f6f7808 */ /* 0x000fe20002000000 */
[----:B------:R-:W-:Y:S01]  /*3240*/  FMUL.FTZ R48, R49, UR10 ;  /* 0x0000000a31307c20 */ /* 0x000fe20008410000 */
[----:B------:R-:W-:-:S02]  /*3250*/  FMNMX.FTZ R72, R95, R72, !PT ;  /* 0x000000485f487209 */ /* 0x000fc40007810000 */
[C---:B------:R-:W-:Y:S02]  /*3260*/  ISETP.GT.AND P3, PT, R70.reuse, 0x28, PT ;  /* 0x000000284600780c */ /* 0x040fe40003f64270 */
[----:B------:R-:W-:Y:S01]  /*3270*/  FSEL R109, R109, -INF , P5 ;  /* 0xff8000006d6d7808 */ /* 0x000fe20002800000 */
[----:B------:R-:W5:Y:S01]  /*3280*/  MUFU.TANH R54, R54 ;  /* 0x0000003600367308 */ /* 0x000f620000002400 */
[----:B------:R-:W-:Y:S02]  /*3290*/  FMNMX.FTZ R72, R111, R72, !PT ;  /* 0x000000486f487209 */ /* 0x000fe40007810000 */
[C---:B------:R-:W-:Y:S02]  /*32a0*/  ISETP.GT.AND P4, PT, R70.reuse, 0x29, PT ;  /* 0x000000294600780c */ /* 0x040fe40003f84270 */
[----:B------:R-:W-:Y:S02]  /*32b0*/  FSEL R107, R107, -INF , P3 ;  /* 0xff8000006b6b7808 */ /* 0x000fe40001800000 */
[----:B------:R-:W-:Y:S01]  /*32c0*/  FMNMX.FTZ R72, R109, R72, !PT ;  /* 0x000000486d487209 */ /* 0x000fe20007810000 */
[----:B------:R-:W5:Y:S01]  /*32d0*/  MUFU.TANH R55, R55 ;  /* 0x0000003700377308 */ /* 0x000f620000002400 */
[----:B------:R-:W-:-:S02]  /*32e0*/  ISETP.GT.AND P5, PT, R70, 0x30, PT ;  /* 0x000000304600780c */ /* 0x000fc40003fa4270 */
[----:B------:R-:W-:Y:S02]  /*32f0*/  FSEL R105, R105, -INF , P4 ;  /* 0xff80000069697808 */ /* 0x000fe40002000000 */
[----:B------:R-:W-:Y:S02]  /*3300*/  FMNMX.FTZ R72, R107, R72, !PT ;  /* 0x000000486b487209 */ /* 0x000fe40007810000 */
[C---:B------:R-:W-:Y:S01]  /*3310*/  ISETP.GT.AND P3, PT, R70.reuse, 0x31, PT ;  /* 0x000000314600780c */ /* 0x040fe20003f64270 */
[----:B------:R-:W-:Y:S01]  /*3320*/  MUFU.TANH R15, R15 ;  /* 0x0000000f000f7308 */ /* 0x000fe20000002400 */
[----:B------:R-:W-:Y:S02]  /*3330*/  FSEL R103, R103, -INF , P5 ;  /* 0xff80000067677808 */ /* 0x000fe40002800000 */
[----:B------:R-:W-:Y:S02]  /*3340*/  FMNMX.FTZ R72, R105, R72, !PT ;  /* 0x0000004869487209 */ /* 0x000fe40007810000 */
[----:B------:R-:W-:-:S02]  /*3350*/  ISETP.GT.AND P4, PT, R70, 0x38, PT ;  /* 0x000000384600780c */ /* 0x000fc40003f84270 */
[----:B------:R-:W-:Y:S01]  /*3360*/  FSEL R101, R101, -INF , P3 ;  /* 0xff80000065657808 */ /* 0x000fe20001800000 */
[----:B------:R-:W-:Y:S01]  /*3370*/  MUFU.TANH R20, R20 ;  /* 0x0000001400147308 */ /* 0x000fe20000002400 */
[----:B------:R-:W-:Y:S02]  /*3380*/  FMNMX.FTZ R72, R103, R72, !PT ;  /* 0x0000004867487209 */ /* 0x000fe40007810000 */
[----:B------:R-:W-:Y:S02]  /*3390*/  ISETP.GT.AND P3, PT, R70, 0x39, PT ;  /* 0x000000394600780c */ /* 0x000fe40003f64270 */
[----:B------:R-:W-:Y:S01]  /*33a0*/  FSEL R99, R99, -INF , P4 ;  /* 0xff80000063637808 */ /* 0x000fe20002000000 */
[----:B------:R-:W-:Y:S02]  /*33b0*/  WARPGROUP.DEPBAR.LE gsb0, 0x0 ;  /* 0x00008000000079c5 */ /* 0x000fe40000010000 */
[----:B------:R-:W-:Y:S01]  /*33c0*/  WARPGROUP.ARRIVE ;  /* 0x00000000000079c5 */ /* 0x000fe20000000000 */
[----:B------:R-:W-:Y:S01]  /*33d0*/  FMNMX.FTZ R72, R101, R72, !PT ;  /* 0x0000004865487209 */ /* 0x000fe20007810000 */
[----:B------:R-:W-:Y:S01]  /*33e0*/  FMUL.FTZ R42, R42, UR10 ;  /* 0x0000000a2a2a7c20 */ /* 0x000fe20008410000 */
[C---:B------:R-:W-:Y:S01]  /*33f0*/  ISETP.GT.AND P4, PT, R70.reuse, 0x40, PT ;  /* 0x000000404600780c */ /* 0x040fe20003f84270 */
[----:B------:R-:W-:Y:S01]  /*3400*/  FMUL.FTZ R43, R43, UR10 ;  /* 0x0000000a2b2b7c20 */ /* 0x000fe20008410000 */
[----:B0-----:R-:W-:Y:S01]  /*3410*/  FSEL R87, R87, -INF , P3 ;  /* 0xff80000057577808 */ /* 0x001fe20001800000 */
[----:B------:R-:W-:Y:S01]  /*3420*/  HGMMA.64x16x16.F32 R32, gdesc[UR20], R32, gsb0 ;  /* 0x00200000142079f0 */ /* 0x000fe20008000820 */
[----:B------:R-:W-:Y:S01]  /*3430*/  FMNMX.FTZ R72, R99, R72, !PT ;  /* 0x0000004863487209 */ /* 0x000fe20007810000 */
[----:B------:R-:W0:Y:S01]  /*3440*/  MUFU.TANH R42, R42 ;  /* 0x0000002a002a7308 */ /* 0x000e220000002400 */
[----:B------:R-:W-:Y:S01]  /*3450*/  ISETP.GT.AND P3, PT, R70, 0x41, PT ;  /* 0x000000414600780c */ /* 0x000fe20003f64270 */
[----:B------:R-:W-:Y:S01]  /*3460*/  FMUL.FTZ R46, R46, UR10 ;  /* 0x0000000a2e2e7c20 */ /* 0x000fe20008410000 */
[----:B------:R-:W-:Y:S01]  /*3470*/  FSEL R85, R85, -INF , P4 ;  /* 0xff80000055557808 */ /* 0x000fe20002000000 */
[----:B------:R-:W-:Y:S01]  /*3480*/  FMUL.FTZ R47, R47, UR10 ;  /* 0x0000000a2f2f7c20 */ /* 0x000fe20008410000 */
[----:B------:R-:W-:Y:S01]  /*3490*/  FMNMX.FTZ R72, R87, R72, !PT ;  /* 0x0000004857487209 */ /* 0x000fe20007810000 */
[----:B------:R-:W-:Y:S01]  /*34a0*/  FMUL.FTZ R40, R40, UR10 ;  /* 0x0000000a28287c20 */ /* 0x000fe20008410000 */
[----:B------:R-:W-:Y:S01]  /*34b0*/  ISETP.GT.AND P4, PT, R70, 0x48, PT ;  /* 0x000000484600780c */ /* 0x000fe20003f84270 */
[----:B------:R-:W0:Y:S01]  /*34c0*/  MUFU.TANH R43, R43 ;  /* 0x0000002b002b7308 */ /* 0x000e220000002400 */
[----:B-1----:R-:W-:Y:S01]  /*34d0*/  FSEL R83, R69, -INF , P3 ;  /* 0xff80000045537808 */ /* 0x002fe20001800000 */
[----:B------:R-:W-:Y:S01]  /*34e0*/  FMUL.FTZ R44, R44, UR10 ;  /* 0x0000000a2c2c7c20 */ /* 0x000fe20008410000 */
[----:B------:R-:W-:-:S02]  /*34f0*/  FMNMX.FTZ R72, R85, R72, !PT ;  /* 0x0000004855487209 */ /* 0x000fc40007810000 */
[C---:B------:R-:W-:Y:S02]  /*3500*/  ISETP.GT.AND P3, PT, R70.reuse, 0x49, PT ;  /* 0x000000494600780c */ /* 0x040fe40003f64270 */
[----:B--2---:R-:W-:Y:S01]  /*3510*/  FSEL R81, R61, -INF , P4 ;  /* 0xff8000003d517808 */ /* 0x004fe20002000000 */
[----:B------:R-:W1:Y:S01]  /*3520*/  MUFU.TANH R46, R46 ;  /* 0x0000002e002e7308 */ /* 0x000e620000002400 */
[----:B------:R-:W-:Y:S02]  /*3530*/  FMNMX.FTZ R72, R83, R72, !PT ;  /* 0x0000004853487209 */ /* 0x000fe40007810000 */
[C---:B------:R-:W-:Y:S02]  /*3540*/  ISETP.GT.AND P4, PT, R70.reuse, 0x50, PT ;  /* 0x000000504600780c */ /* 0x040fe40003f84270 */
[----:B------:R-:W-:Y:S02]  /*3550*/  FSEL R77, R77, -INF , P3 ;  /* 0xff8000004d4d7808 */ /* 0x000fe40001800000 */
[----:B------:R-:W-:Y:S01]  /*3560*/  FMNMX.FTZ R72, R81, R72, !PT ;  /* 0x0000004851487209 */ /* 0x000fe20007810000 */
[----:B------:R-:W2:Y:S01]  /*3570*/  MUFU.TANH R47, R47 ;  /* 0x0000002f002f7308 */ /* 0x000ea20000002400 */
[----:B------:R-:W-:-:S02]  /*3580*/  ISETP.GT.AND P3, PT, R70, 0x51, PT ;  /* 0x000000514600780c */ /* 0x000fc40003f64270 */
[----:B---3--:R-:W-:Y:S01]  /*3590*/  FSEL R79, R50, -INF , P4 ;  /* 0xff800000324f7808 */ /* 0x008fe20002000000 */
[----:B------:R-:W-:Y:S01]  /*35a0*/  FMUL.FTZ R50, R45, UR10 ;  /* 0x0000000a2d327c20 */ /* 0x000fe20008410000 */
[----:B------:R-:W-:Y:S02]  /*35b0*/  FMNMX.FTZ R72, R77, R72, !PT ;  /* 0x000000484d487209 */ /* 0x000fe40007810000 */
[C---:B------:R-:W-:Y:S01]  /*35c0*/  ISETP.GT.AND P4, PT, R70.reuse, 0x58, PT ;  /* 0x000000584600780c */ /* 0x040fe20003f84270 */
[----:B------:R-:W-:Y:S01]  /*35d0*/  MUFU.TANH R21, R21 ;  /* 0x0000001500157308 */ /* 0x000fe20000002400 */
[----:B----4-:R-:W-:Y:S02]  /*35e0*/  FSEL R73, R51, -INF , P3 ;  /* 0xff80000033497808 */ /* 0x010fe40001800000 */
[----:B------:R-:W-:Y:S02]  /*35f0*/  FMNMX.FTZ R72, R79, R72, !PT ;  /* 0x000000484f487209 */ /* 0x000fe40007810000 */
[----:B------:R-:W-:-:S02]  /*3600*/  ISETP.GT.AND P3, PT, R70, 0x59, PT ;  /* 0x000000594600780c */ /* 0x000fc40003f64270 */
[----:B-----5:R-:W-:Y:S01]  /*3610*/  FSEL R75, R54, -INF , P4 ;  /* 0xff800000364b7808 */ /* 0x020fe20002000000 */
[----:B------:R-:W-:Y:S01]  /*3620*/  MUFU.TANH R64, R64 ;  /* 0x0000004000407308 */ /* 0x000fe20000002400 */
[----:B------:R-:W-:Y:S02]  /*3630*/  FMNMX.FTZ R72, R73, R72, !PT ;  /* 0x0000004849487209 */ /* 0x000fe40007810000 */
[C---:B------:R-:W-:Y:S02]  /*3640*/  ISETP.GT.AND P4, PT, R70.reuse, 0x60, PT ;  /* 0x000000604600780c */ /* 0x040fe40003f84270 */
[----:B------:R-:W-:Y:S02]  /*3650*/  FSEL R71, R55, -INF , P3 ;  /* 0xff80000037477808 */ /* 0x000fe40001800000 */
[----:B------:R-:W-:Y:S01]  /*3660*/  FMNMX.FTZ R72, R75, R72, !PT ;  /* 0x000000484b487209 */ /* 0x000fe20007810000 */
[----:B------:R-:W-:Y:S01]  /*3670*/  MUFU.TANH R65, R65 ;  /* 0x0000004100417308 */ /* 0x000fe20000002400 */
[----:B------:R-:W-:Y:S01]  /*3680*/  ISETP.GT.AND P3, PT, R70, 0x61, PT ;  /* 0x000000614600780c */ /* 0x000fe20003f64270 */
[----:B------:R-:W-:-:S02]  /*3690*/  WARPGROUP.DEPBAR.LE gsb0, 0x0 ;  /* 0x00008000000079c5 */ /* 0x000fc40000010000 */
[----:B------:R-:W-:Y:S01]  /*36a0*/  WARPGROUP.ARRIVE ;  /* 0x00000000000079c5 */ /* 0x000fe20000000000 */
[----:B------:R-:W-:Y:S01]  /*36b0*/  FMUL.FTZ R34, R34, UR10 ;  /* 0x0000000a22227c20 */ /* 0x000fe20008410000 */
[----:B------:R-:W-:Y:S01]  /*36c0*/  FMUL.FTZ R35, R35, UR10 ;  /* 0x0000000a23237c20 */ /* 0x000fe20008410000 */
[----:B0-----:R-:W-:Y:S01]  /*36d0*/  FSEL R69, R42, -INF , P4 ;  /* 0xff8000002a457808 */ /* 0x001fe20002000000 */
[----:B------:R-:W-:Y:S01]  /*36e0*/  FMUL.FTZ R38, R38, UR10 ;  /* 0x0000000a26267c20 */ /* 0x000fe20008410000 */
[----:B------:R-:W-:Y:S01]  /*36f0*/  FMNMX.FTZ R72, R71, R72, !PT ;  /* 0x0000004847487209 */ /* 0x000fe20007810000 */
[----:B------:R-:W-:Y:S01]  /*3700*/  HGMMA.64x16x16.F32 R24, gdesc[UR4], R24, gsb0 ;  /* 0x00200000041879f0 */ /* 0x000fe20008000818 */
[----:B------:R-:W0:Y:S01]  /*3710*/  MUFU.TANH R34, R34 ;  /* 0x0000002200227308 */ /* 0x000e220000002400 */
[C---:B------:R-:W-:Y:S01]  /*3720*/  ISETP.GT.AND P4, PT, R70.reuse, 0x68, PT ;  /* 0x000000684600780c */ /* 0x040fe20003f84270 */
[----:B------:R-:W-:Y:S01]  /*3730*/  FMUL.FTZ R39, R39, UR10 ;  /* 0x0000000a27277c20 */ /* 0x000fe20008410000 */
[----:B------:R-:W-:Y:S01]  /*3740*/  FSEL R63, R43, -INF , P3 ;  /* 0xff8000002b3f7808 */ /* 0x000fe20001800000 */
[----:B------:R-:W-:Y:S01]  /*3750*/  FMUL.FTZ R42, R53, UR10 ;  /* 0x0000000a352a7c20 */ /* 0x000fe20008410000 */
[----:B------:R-:W-:Y:S01]  /*3760*/  FMNMX.FTZ R72, R69, R72, !PT ;  /* 0x0000004845487209 */ /* 0x000fe20007810000 */
[----:B------:R-:W-:Y:S01]  /*3770*/  ULDC UR4, c[0x0][0x988] ;  /* 0x0002620000047ab9 */ /* 0x000fe20000000800 */
[----:B------:R-:W-:Y:S01]  /*3780*/  ISETP.GT.AND P3, PT, R70, 0x69, PT ;  /* 0x000000694600780c */ /* 0x000fe20003f64270 */
[----:B------:R-:W3:Y:S01]  /*3790*/  MUFU.TANH R35, R35 ;  /* 0x0000002300237308 */ /* 0x000ee20000002400 */
[----:B-1----:R-:W-:Y:S01]  /*37a0*/  FSEL R61, R46, -INF , P4 ;  /* 0xff8000002e3d7808 */ /* 0x002fe20002000000 */
[----:B------:R-:W-:Y:S01]  /*37b0*/  IMAD.U32 R74, RZ, RZ, UR4 ;  /* 0x00000004ff4a7e24 */ /* 0x000fe2000f8e00ff */
[----:B------:R-:W-:Y:S01]  /*37c0*/  FMNMX.FTZ R72, R63, R72, !PT ;  /* 0x000000483f487209 */ /* 0x000fe20007810000 */
[----:B------:R-:W-:Y:S01]  /*37d0*/  FMUL.FTZ R78, R37, UR10 ;  /* 0x0000000a254e7c20 */ /* 0x000fe20008410000 */
[----:B------:R-:W-:Y:S01]  /*37e0*/  ISETP.GT.AND P4, PT, R70, 0x70, PT ;  /* 0x000000704600780c */ /* 0x000fe20003f84270 */
[----:B------:R-:W-:Y:S01]  /*37f0*/  FMUL.FTZ R46, R41, UR10 ;  /* 0x0000000a292e7c20 */ /* 0x000fe20008410000 */
[----:B--2---:R-:W-:Y:S01]  /*3800*/  FSEL R55, R47, -INF , P3 ;  /* 0xff8000002f377808 */ /* 0x004fe20001800000 */
[----:B------:R-:W1:Y:S01]  /*3810*/  MUFU.TANH R38, R38 ;  /* 0x0000002600267308 */ /* 0x000e620000002400 */
[----:B------:R-:W-:Y:S01]  /*3820*/  FMNMX.FTZ R72, R61, R72, !PT ;  /* 0x000000483d487209 */ /* 0x000fe20007810000 */
[----:B------:R-:W-:Y:S01]  /*3830*/  FMUL.FTZ R54, R36, UR10 ;  /* 0x0000000a24367c20 */ /* 0x000fe20008410000 */
[----:B------:R-:W-:Y:S01]  /*3840*/  ISETP.GT.AND P3, PT, R70, 0x71, PT ;  /* 0x000000714600780c */ /* 0x000fe20003f64270 */
[----:B------:R-:W-:Y:S01]  /*3850*/  UMOV UR4, URZ ;  /* 0x0000003f00047c82 */ /* 0x000fe20008000000 */
[----:B0-----:R-:W-:-:S02]  /*3860*/  FSEL R51, R34, -INF , P4 ;  /* 0xff80000022337808 */ /* 0x001fc40002000000 */
[----:B------:R-:W-:Y:S01]  /*3870*/  FMNMX.FTZ R72, R55, R72, !PT ;  /* 0x0000004837487209 */ /* 0x000fe20007810000 */
[----:B------:R-:W0:Y:S01]  /*3880*/  MUFU.TANH R39, R39 ;  /* 0x0000002700277308 */ /* 0x000e220000002400 */
[C---:B------:R-:W-:Y:S02]  /*3890*/  ISETP.GT.AND P4, PT, R70.reuse, 0x78, PT ;  /* 0x000000784600780c */ /* 0x040fe40003f84270 */
[----:B---3--:R-:W-:Y:S02]  /*38a0*/  FSEL R47, R35, -INF , P3 ;  /* 0xff800000232f7808 */ /* 0x008fe40001800000 */
[----:B------:R-:W-:Y:S02]  /*38b0*/  FMNMX.FTZ R72, R51, R72, !PT ;  /* 0x0000004833487209 */ /* 0x000fe40007810000 */
[----:B------:R-:W-:Y:S01]  /*38c0*/  ISETP.GT.AND P3, PT, R70, 0x79, PT ;  /* 0x000000794600780c */ /* 0x000fe20003f64270 */
[----:B------:R-:W-:Y:S01]  /*38d0*/  MUFU.TANH R66, R66 ;  /* 0x0000004200427308 */ /* 0x000fe20000002400 */
[----:B-1----:R-:W-:Y:S01]  /*38e0*/  FSEL R49, R38, -INF , P4 ;  /* 0xff80000026317808 */ /* 0x002fe20002000000 */
[----:B------:R-:W-:Y:S01]  /*38f0*/  FMUL.FTZ R38, R52, UR10 ;  /* 0x0000000a34267c20 */ /* 0x000fe20008410000 */
[----:B------:R-:W-:Y:S01]  /*3900*/  FMNMX.FTZ R72, R47, R72, !PT ;  /* 0x000000482f487209 */ /* 0x000fe20007810000 */
[----:B------:R-:W-:Y:S01]  /*3910*/  FMUL.FTZ R52, R32, UR10 ;  /* 0x0000000a20347c20 */ /* 0x000fe20008410000 */
[----:B------:R-:W-:-:S02]  /*3920*/  ISETP.GT.AND P4, PT, R70, 0x80, PT ;  /* 0x000000804600780c */ /* 0x000fc40003f84270 */
[----:B------:R-:W-:Y:S01]  /*3930*/  FMNMX.FTZ R72, R49, R72, !PT ;  /* 0x0000004831487209 */ /* 0x000fe20007810000 */
[----:B------:R-:W-:Y:S01]  /*3940*/  MUFU.TANH R67, R67 ;  /* 0x0000004300437308 */ /* 0x000fe20000002400 */
[----:B0-----:R-:W-:Y:S02]  /*3950*/  FSEL R43, R39, -INF , P3 ;  /* 0xff800000272b7808 */ /* 0x001fe40001800000 */
[----:B------:R-:W-:Y:S02]  /*3960*/  ISETP.GT.AND P3, PT, R70, 0x81, PT ;  /* 0x000000814600780c */ /* 0x000fe40003f64270 */
[----:B------:R-:W-:-:S03]  /*3970*/  FMNMX.FTZ R72, R43, R72, !PT ;  /* 0x000000482b487209 */ /* 0x000fc60007810000 */
[----:B------:R-:W-:Y:S01]  /*3980*/  MUFU.TANH R56, R56 ;  /* 0x0000003800387308 */ /* 0x000fe20000002400 */
[----:B------:R-:W-:Y:S02]  /*3990*/  WARPGROUP.DEPBAR.LE gsb0, 0x0 ;  /* 0x00008000000079c5 */ /* 0x000fe40000010000 */
        /* <DEDUP_REMOVED lines=8> */
[----:B------:R-:W-:-:S06]  /*3a20*/  FMUL.FTZ R84, R29, UR10 ;  /* 0x0000000a1d547c20 */ /* 0x000fcc0008410000 */
[----:B------:R-:W1:Y:S08]  /*3a30*/  MUFU.TANH R27, R27 ;  /* 0x0000001b001b7308 */ /* 0x000e700000002400 */
[----:B------:R-:W2:Y:S01]  /*3a40*/  MUFU.TANH R30, R30 ;  /* 0x0000001e001e7308 */ /* 0x000ea20000002400 */
[----:B0-----:R-:W-:Y:S02]  /*3a50*/  FSEL R39, R26, -INF , P4 ;  /* 0xff8000001a277808 */ /* 0x001fe40002000000 */
[----:B------:R-:W-:-:S02]  /*3a60*/  ISETP.GT.AND P4, PT, R70, 0x88, PT ;  /* 0x000000884600780c */ /* 0x000fc40003f84270 */
[----:B------:R-:W-:-:S03]  /*3a70*/  FMNMX.FTZ R72, R39, R72, !PT ;  /* 0x0000004827487209 */ /* 0x000fc60007810000 */
[----:B------:R2:W0:Y:S01]  /*3a80*/  MUFU.TANH R34, R31 ;  /* 0x0000001f00227308 */ /* 0x0004220000002400 */
[----:B-1----:R-:W-:Y:S02]  /*3a90*/  FSEL R35, R27, -INF , P3 ;  /* 0xff8000001b237808 */ /* 0x002fe40001800000 */
[----:B------:R-:W-:Y:S01]  /*3aa0*/  ISETP.GT.AND P3, PT, R70, 0x89, PT ;  /* 0x000000894600780c */ /* 0x000fe20003f64270 */
[----:B------:R-:W-:Y:S01]  /*3ab0*/  FMUL.FTZ R70, R33, UR10 ;  /* 0x0000000a21467c20 */ /* 0x000fe20008410000 */
[----:B------:R-:W-:-:S03]  /*3ac0*/  FMNMX.FTZ R72, R35, R72, !PT ;  /* 0x0000004823487209 */ /* 0x000fc60007810000 */
[----:B------:R-:W1:Y:S01]  /*3ad0*/  MUFU.TANH R57, R57 ;  /* 0x0000003900397308 */ /* 0x000e620000002400 */
[----:B--2---:R-:W-:Y:S02]  /*3ae0*/  FSEL R31, R30, -INF , P4 ;  /* 0xff8000001e1f7808 */ /* 0x004fe40002000000 */
[----:B------:R-:W2:Y:S02]  /*3af0*/  SHFL.IDX PT, R30, R68, RZ, 0x1c1f ;  /* 0x001c1fff441e7589 */ /* 0x000ea400000e0000 */
[----:B------:R-:W-:-:S03]  /*3b00*/  FMNMX.FTZ R72, R31, R72, !PT ;  /* 0x000000481f487209 */ /* 0x000fc60007810000 */
[----:B------:R-:W3:Y:S01]  /*3b10*/  MUFU.TANH R58, R58 ;  /* 0x0000003a003a7308 */ /* 0x000ee20000002400 */
[----:B0-----:R-:W-:-:S04]  /*3b20*/  FSEL R27, R34, -INF , P3 ;  /* 0xff800000221b7808 */ /* 0x001fc80001800000 */
[----:B------:R-:W-:-:S03]  /*3b30*/  FMNMX.FTZ R72, R27, R72, !PT ;  /* 0x000000481b487209 */ /* 0x000fc60007810000 */
[----:B------:R-:W0:Y:S02]  /*3b40*/  MUFU.TANH R59, R59 ;  /* 0x0000003b003b7308 */ /* 0x000e240000002400 */
[----:B------:R-:W4:Y:S06]  /*3b50*/  SHFL.BFLY PT, R53, R72, 0x2, 0x1f ;  /* 0x0c401f0048357f89 */ /* 0x000f2c00000e0000 */
[----:B------:R-:W5:Y:S01]  /*3b60*/  MUFU.TANH R60, R60 ;  /* 0x0000003c003c7308 */ /* 0x000f620000002400 */
[----:B--2---:R-:W-:-:S04]  /*3b70*/  VIADDMNMX R62, R30, R93, R62, PT ;  /* 0x0000005d1e3e7246 */ /* 0x004fc8000380013e */
[----:B------:R-:W-:-:S03]  /*3b80*/  ISETP.GT.AND P4, PT, R62, 0x1, PT ;  /* 0x000000013e00780c */ /* 0x000fc60003f84270 */
[----:B------:R-:W2:Y:S01]  /*3b90*/  MUFU.TANH R48, R48 ;  /* 0x0000003000307308 */ /* 0x000ea20000002400 */
[----:B------:R-:W-:Y:S02]  /*3ba0*/  ISETP.GT.AND P5, PT, R62, 0x8, PT ;  /* 0x000000083e00780c */ /* 0x000fe40003fa4270 */
[----:B------:R-:W-:Y:S02]  /*3bb0*/  FSEL R0, R0, -INF , P4 ;  /* 0xff80000000007808 */ /* 0x000fe40002000000 */
[----:B------:R-:W-:Y:S02]  /*3bc0*/  FSEL R37, R6, -INF , P5 ;  /* 0xff80000006257808 */ /* 0x000fe40002800000 */
[----:B------:R-:W-:Y:S01]  /*3bd0*/  ISETP.GT.AND P4, PT, R62, 0x10, PT ;  /* 0x000000103e00780c */ /* 0x000fe20003f84270 */
[----:B------:R-:W2:Y:S01]  /*3be0*/  MUFU.TANH R38, R38 ;  /* 0x0000002600267308 */ /* 0x000ea20000002400 */
[----:B----4-:R-:W-:-:S05]  /*3bf0*/  FMNMX.FTZ R53, R72, R53, !PT ;  /* 0x0000003548357209 */ /* 0x010fca0007810000 */
[----:B------:R-:W4:Y:S02]  /*3c00*/  SHFL.BFLY PT, R72, R53, 0x1, 0x1f ;  /* 0x0c201f0035487f89 */ /* 0x000f2400000e0000 */
[----:B------:R-:W2:Y:S08]  /*3c10*/  MUFU.TANH R42, R42 ;  /* 0x0000002a002a7308 */ /* 0x000eb00000002400 */
[----:B------:R-:W2:Y:S08]  /*3c20*/  MUFU.TANH R40, R40 ;  /* 0x0000002800287308 */ /* 0x000eb00000002400 */
[----:B------:R-:W2:Y:S01]  /*3c30*/  MUFU.TANH R46, R46 ;  /* 0x0000002e002e7308 */ /* 0x000ea20000002400 */
[----:B----4-:R-:W-:-:S07]  /*3c40*/  FMNMX.FTZ R72, R53, R72, !PT ;  /* 0x0000004835487209 */ /* 0x010fce0007810000 */
[----:B------:R-:W4:Y:S01]  /*3c50*/  MUFU.TANH R44, R44 ;  /* 0x0000002c002c7308 */ /* 0x000f220000002400 */
[C---:B------:R-:W-:Y:S01]  /*3c60*/  FSETP.NEU.FTZ.AND P3, PT, R72.reuse, -INF , PT ;  /* 0xff8000004800780b */ /* 0x040fe20003f7d000 */
[----:B------:R-:W-:-:S06]  /*3c70*/  FMUL.FTZ R24, R72, R74 ;  /* 0x0000004a48187220 */ /* 0x000fcc0000410000 */
[----:B------:R-:W4:Y:S01]  /*3c80*/  MUFU.TANH R50, R50 ;  /* 0x0000003200327308 */ /* 0x000f220000002400 */
[----:B------:R-:W-:Y:S02]  /*3c90*/  FSEL R24, R24, RZ, P3 ;  /* 0x000000ff18187208 */ /* 0x000fe40001800000 */
[----:B------:R-:W-:-:S03]  /*3ca0*/  ISETP.GT.AND P3, PT, R62, RZ, PT ;  /* 0x000000ff3e00720c */ /* 0x000fc60003f64270 */
[-CC-:B------:R-:W-:Y:S01]  /*3cb0*/  FFMA.FTZ R26, R89, R74.reuse, -R24.reuse ;  /* 0x0000004a591a7223 */ /* 0x180fe20000010818 */
[----:B------:R-:W-:Y:S01]  /*3cc0*/  FSEL R33, R5, -INF , P3 ;  /* 0xff80000005217808 */ /* 0x000fe20001800000 */
[-CC-:B------:R-:W-:Y:S01]  /*3cd0*/  FFMA.FTZ R6, R91, R74.reuse, -R24.reuse ;  /* 0x0000004a5b067223 */ /* 0x180fe20000010818 */
[C---:B------:R-:W-:Y:S01]  /*3ce0*/  ISETP.GT.AND P3, PT, R62.reuse, 0x9, PT ;  /* 0x000000093e00780c */ /* 0x040fe20003f64270 */
[--C-:B------:R-:W-:Y:S01]  /*3cf0*/  FFMA.FTZ R25, R97, R74, -R24.reuse ;  /* 0x0000004a61197223 */ /* 0x100fe20000010818 */
[----:B------:R-:W-:Y:S01]  /*3d00*/  FMNMX.FTZ R30, R33, R0, !PT ;  /* 0x00000000211e7209 */ /* 0x000fe20007810000 */
[-CC-:B------:R-:W-:Y:S01]  /*3d10*/  FFMA.FTZ R28, R115, R74.reuse, -R24.reuse ;  /* 0x0000004a731c7223 */ /* 0x180fe20000010818 */
[----:B------:R-:W-:Y:S01]  /*3d20*/  FSEL R89, R9, -INF , P3 ;  /* 0xff80000009597808 */ /* 0x000fe20001800000 */
[--C-:B------:R-:W-:Y:S01]  /*3d30*/  FFMA.FTZ R117, R117, R74, -R24.reuse ;  /* 0x0000004a75757223 */ /* 0x100fe20000010818 */
[----:B------:R-:W-:Y:S01]  /*3d40*/  FMNMX.FTZ R30, R37, R30, !PT ;  /* 0x0000001e251e7209 */ /* 0x000fe20007810000 */
[-CC-:B------:R-:W-:Y:S01]  /*3d50*/  FFMA.FTZ R29, R119, R74.reuse, -R24.reuse ;  /* 0x0000004a771d7223 */ /* 0x180fe20000010818 */
[----:B------:R-:W-:Y:S01]  /*3d60*/  ISETP.GT.AND P3, PT, R62, 0x11, PT ;  /* 0x000000113e00780c */ /* 0x000fe20003f64270 */
[----:B------:R1:W-:Y:S01]  /*3d70*/  MUFU.EX2 R5, R117 ;  /* 0x0000007500057308 */ /* 0x0003e20000000800 */
[----:B------:R-:W-:Y:S01]  /*3d80*/  FSEL R91, R10, -INF , P4 ;  /* 0xff8000000a5b7808 */ /* 0x000fe20002000000 */
[--C-:B------:R-:W-:Y:S01]  /*3d90*/  FFMA.FTZ R10, R95, R74, -R24.reuse ;  /* 0x0000004a5f0a7223 */ /* 0x100fe20000010818 */
[----:B------:R-:W-:Y:S01]  /*3da0*/  FMNMX.FTZ R30, R89, R30, !PT ;  /* 0x0000001e591e7209 */ /* 0x000fe20007810000 */
[-CC-:B------:R-:W-:Y:S01]  /*3db0*/  FFMA.FTZ R41, R105, R74.reuse, -R24.reuse ;  /* 0x0000004a69297223 */ /* 0x180fe20000010818 */
[C---:B------:R-:W-:Y:S01]  /*3dc0*/  ISETP.GT.AND P4, PT, R62.reuse, 0x18, PT ;  /* 0x000000183e00780c */ /* 0x040fe20003f84270 */
[-CC-:B------:R-:W-:Y:S01]  /*3dd0*/  FFMA.FTZ R32, R103, R74.reuse, -R24.reuse ;  /* 0x0000004a67207223 */ /* 0x180fe20000010818 */
[----:B------:R-:W-:Y:S01]  /*3de0*/  FSEL R93, R11, -INF , P3 ;  /* 0xff8000000b5d7808 */ /* 0x000fe20001800000 */
[--C-:B------:R-:W-:Y:S01]  /*3df0*/  FFMA.FTZ R11, R111, R74, -R24.reuse ;  /* 0x0000004a6f0b7223 */ /* 0x100fe20000010818 */
[----:B------:R-:W-:Y:S01]  /*3e00*/  FMNMX.FTZ R30, R91, R30, !PT ;  /* 0x0000001e5b1e7209 */ /* 0x000fe20007810000 */
[-CC-:B------:R-:W-:Y:S01]  /*3e10*/  FFMA.FTZ R45, R101, R74.reuse, -R24.reuse ;  /* 0x0000004a652d7223 */ /* 0x180fe20000010818 */
[C---:B------:R-:W-:Y:S01]  /*3e20*/  ISETP.GT.AND P3, PT, R62.reuse, 0x19, PT ;  /* 0x000000193e00780c */ /* 0x040fe20003f64270 */
[----:B------:R-:W4:Y:S01]  /*3e30*/  MUFU.TANH R52, R52 ;  /* 0x0000003400347308 */ /* 0x000f220000002400 */
[----:B------:R-:W-:Y:S01]  /*3e40*/  FSEL R13, R13, -INF , P4 ;  /* 0xff8000000d0d7808 */ /* 0x000fe20002000000 */
[--C-:B------:R-:W-:Y:S01]  /*3e50*/  FFMA.FTZ R53, R87, R74, -R24.reuse ;  /* 0x0000004a57357223 */ /* 0x100fe20000010818 */
[----:B------:R-:W-:Y:S01]  /*3e60*/  FMNMX.FTZ R30, R93, R30, !PT ;  /* 0x0000001e5d1e7209 */ /* 0x000fe20007810000 */
[-CC-:B------:R-:W-:Y:S01]  /*3e70*/  FFMA.FTZ R36, R85, R74.reuse, -R24.reuse ;  /* 0x0000004a55247223 */ /* 0x180fe20000010818 */
[----:B------:R-:W-:Y:S01]  /*3e80*/  ISETP.GT.AND P4, PT, R62, 0x20, PT ;  /* 0x000000203e00780c */ /* 0x000fe20003f84270 */
[--C-:B------:R-:W-:Y:S01]  /*3e90*/  FFMA.FTZ R34, R99, R74, -R24.reuse ;  /* 0x0000004a63227223 */ /* 0x100fe20000010818 */
[----:B------:R-:W-:Y:S01]  /*3ea0*/  FSEL R97, R12, -INF , P3 ;  /* 0xff8000000c617808 */ /* 0x000fe20001800000 */
[----:B------:R-:W4:Y:S01]  /*3eb0*/  MUFU.TANH R70, R70 ;  /* 0x0000004600467308 */ /* 0x000f220000002400 */
[----:B------:R-:W-:Y:S01]  /*3ec0*/  FMNMX.FTZ R30, R13, R30, !PT ;  /* 0x0000001e0d1e7209 */ /* 0x000fe20007810000 */
[-CC-:B------:R-:W-:Y:S01]  /*3ed0*/  FFMA.FTZ R9, R113, R74.reuse, -R24.reuse ;  /* 0x0000004a71097223 */ /* 0x180fe20000010818 */
[----:B------:R-:W-:Y:S01]  /*3ee0*/  ISETP.GT.AND P3, PT, R62, 0x21, PT ;  /* 0x000000213e00780c */ /* 0x000fe20003f64270 */
[-CC-:B------:R-:W-:Y:S01]  /*3ef0*/  FFMA.FTZ R73, R73, R74.reuse, -R24.reuse ;  /* 0x0000004a49497223 */ /* 0x180fe20000010818 */
[----:B------:R-:W-:Y:S01]  /*3f00*/  FSEL R95, R14, -INF , P4 ;  /* 0xff8000000e5f7808 */ /* 0x000fe20002000000 */
[--C-:B------:R-:W-:Y:S01]  /*3f10*/  FFMA.FTZ R14, R107, R74, -R24.reuse ;  /* 0x0000004a6b0e7223 */ /* 0x100fe20000010818 */
[----:B------:R-:W-:Y:S01]  /*3f20*/  FMNMX.FTZ R30, R97, R30, !PT ;  /* 0x0000001e611e7209 */ /* 0x000fe20007810000 */
[----:B------:R-:W4:Y:S01]  /*3f30*/  MUFU.TANH R54, R54 ;  /* 0x0000003600367308 */ /* 0x000f220000002400 */
[C---:B------:R-:W-:Y:S01]  /*3f40*/  ISETP.GT.AND P4, PT, R62.reuse, 0x28, PT ;  /* 0x000000283e00780c */ /* 0x040fe20003f84270 */
[-CC-:B------:R-:W-:Y:S01]  /*3f50*/  FFMA.FTZ R71, R71, R74.reuse, -R24.reuse ;  /* 0x0000004a47477223 */ /* 0x180fe20000010818 */
[----:B------:R-:W-:Y:S01]  /*3f60*/  FSEL R115, R15, -INF , P3 ;  /* 0xff8000000f737808 */ /* 0x000fe20001800000 */
[--C-:B------:R-:W-:Y:S01]  /*3f70*/  FFMA.FTZ R63, R63, R74, -R24.reuse ;  /* 0x0000004a3f3f7223 */ /* 0x100fe20000010818 */
[----:B------:R-:W-:Y:S01]  /*3f80*/  FMNMX.FTZ R30, R95, R30, !PT ;  /* 0x0000001e5f1e7209 */ /* 0x000fe20007810000 */
[-CC-:B------:R-:W-:Y:S01]  /*3f90*/  FFMA.FTZ R55, R55, R74.reuse, -R24.reuse ;  /* 0x0000004a37377223 */ /* 0x180fe20000010818 */
[----:B------:R-:W-:Y:S01]  /*3fa0*/  ISETP.GT.AND P3, PT, R62, 0x29, PT ;  /* 0x000000293e00780c */ /* 0x000fe20003f64270 */
[----:B------:R-:W4:Y:S01]  /*3fb0*/  MUFU.TANH R78, R78 ;  /* 0x0000004e004e7308 */ /* 0x000f220000002400 */
[----:B-1----:R-:W-:Y:S01]  /*3fc0*/  FSEL R117, R20, -INF , P4 ;  /* 0xff80000014757808 */ /* 0x002fe20002000000 */
[--C-:B------:R-:W-:Y:S01]  /*3fd0*/  FFMA.FTZ R20, R109, R74, -R24.reuse ;  /* 0x0000004a6d147223 */ /* 0x100fe20000010818 */
[----:B------:R-:W-:Y:S01]  /*3fe0*/  FMNMX.FTZ R30, R115, R30, !PT ;  /* 0x0000001e731e7209 */ /* 0x000fe20007810000 */
[-CC-:B------:R-:W-:Y:S01]  /*3ff0*/  FFMA.FTZ R47, R47, R74.reuse, -R24.reuse ;  /* 0x0000004a2f2f7223 */ /* 0x180fe20000010818 */
[C---:B------:R-:W-:Y:S01]  /*4000*/  ISETP.GT.AND P4, PT, R62.reuse, 0x30, PT ;  /* 0x000000303e00780c */ /* 0x040fe20003f84270 */
[--C-:B------:R-:W-:Y:S01]  /*4010*/  FFMA.FTZ R43, R43, R74, -R24.reuse ;  /* 0x0000004a2b2b7223 */ /* 0x100fe20000010818 */
[----:B------:R-:W-:Y:S01]  /*4020*/  FSEL R119, R21, -INF , P3 ;  /* 0xff80000015777808 */ /* 0x000fe20001800000 */
[----:B------:R-:W1:Y:S01]  /*4030*/  MUFU.TANH R76, R76 ;  /* 0x0000004c004c7308 */ /* 0x000e620000002400 */
[----:B------:R-:W-:Y:S01]  /*4040*/  FMNMX.FTZ R30, R117, R30, !PT ;  /* 0x0000001e751e7209 */ /* 0x000fe20007810000 */
[-CC-:B------:R-:W-:Y:S01]  /*4050*/  FFMA.FTZ R39, R39, R74.reuse, -R24.reuse ;  /* 0x0000004a27277223 */ /* 0x180fe20000010818 */
[----:B------:R-:W-:Y:S01]  /*4060*/  ISETP.GT.AND P3, PT, R62, 0x31, PT ;  /* 0x000000313e00780c */ /* 0x000fe20003f64270 */
[----:B------:R-:W-:Y:S01]  /*4070*/  FFMA.FTZ R31, R31, R74, -R24 ;  /* 0x0000004a1f1f7223 */ /* 0x000fe20000010818 */
[----:B------:R-:W-:-:S02]  /*4080*/  FSEL R121, R64, -INF , P4 ;  /* 0xff80000040797808 */ /* 0x000fc40002000000 */
[----:B------:R-:W-:Y:S01]  /*4090*/  FMNMX.FTZ R12, R119, R30, !PT ;  /* 0x0000001e770c7209 */ /* 0x000fe20007810000 */
[----:B------:R-:W1:Y:S01]  /*40a0*/  MUFU.TANH R80, R80 ;  /* 0x0000005000507308 */ /* 0x000e620000002400 */
[C---:B------:R-:W-:Y:S02]  /*40b0*/  ISETP.GT.AND P4, PT, R62.reuse, 0x38, PT ;  /* 0x000000383e00780c */ /* 0x040fe40003f84270 */
[----:B------:R-:W-:Y:S02]  /*40c0*/  FSEL R123, R65, -INF , P3 ;  /* 0xff800000417b7808 */ /* 0x000fe40001800000 */
[----:B------:R-:W-:Y:S02]  /*40d0*/  FMNMX.FTZ R12, R121, R12, !PT ;  /* 0x0000000c790c7209 */ /* 0x000fe40007810000 */
[----:B------:R-:W-:Y:S01]  /*40e0*/  ISETP.GT.AND P3, PT, R62, 0x39, PT ;  /* 0x000000393e00780c */ /* 0x000fe20003f64270 */
[----:B------:R-:W1:Y:S01]  /*40f0*/  MUFU.TANH R82, R82 ;  /* 0x0000005200527308 */ /* 0x000e620000002400 */
[----:B------:R-:W-:-:S02]  /*4100*/  FSEL R107, R66, -INF , P4 ;  /* 0xff800000426b7808 */ /* 0x000fc40002000000 */
[----:B------:R-:W-:Y:S02]  /*4110*/  FMNMX.FTZ R12, R123, R12, !PT ;  /* 0x0000000c7b0c7209 */ /* 0x000fe40007810000 */
[C---:B------:R-:W-:Y:S02]  /*4120*/  ISETP.GT.AND P4, PT, R62.reuse, 0x40, PT ;  /* 0x000000403e00780c */ /* 0x040fe40003f84270 */
[----:B------:R-:W-:Y:S01]  /*4130*/  FSEL R105, R67, -INF , P3 ;  /* 0xff80000043697808 */ /* 0x000fe20001800000 */
[----:B------:R-:W1:Y:S01]  /*4140*/  MUFU.TANH R84, R84 ;  /* 0x0000005400547308 */ /* 0x000e620000002400 */
[----:B------:R-:W-:Y:S02]  /*4150*/  FMNMX.FTZ R12, R107, R12, !PT ;  /* 0x0000000c6b0c7209 */ /* 0x000fe40007810000 */
[----:B------:R-:W-:Y:S02]  /*4160*/  ISETP.GT.AND P3, PT, R62, 0x41, PT ;  /* 0x000000413e00780c */ /* 0x000fe40003f64270 */
[----:B------:R-:W-:-:S02]  /*4170*/  FSEL R109, R56, -INF , P4 ;  /* 0xff800000386d7808 */ /* 0x000fc40002000000 */
[----:B------:R-:W-:Y:S01]  /*4180*/  FMNMX.FTZ R12, R105, R12, !PT ;  /* 0x0000000c690c7209 */ /* 0x000fe20007810000 */
[----:B------:R1:W-:Y:S01]  /*4190*/  MUFU.EX2 R30, R14 ;  /* 0x0000000e001e7308 */ /* 0x0003e20000000800 */
[C---:B------:R-:W-:Y:S02]  /*41a0*/  ISETP.GT.AND P4, PT, R62.reuse, 0x48, PT ;  /* 0x000000483e00780c */ /* 0x040fe40003f84270 */
[----:B------:R-:W-:Y:S01]  /*41b0*/  FSEL R103, R57, -INF , P3 ;  /* 0xff80000039677808 */ /* 0x000fe20001800000 */
[----:B------:R-:W-:Y:S01]  /*41c0*/  FFMA.FTZ R57, R83, R74, -R24 ;  /* 0x0000004a53397223 */ /* 0x000fe20000010818 */
[----:B------:R-:W-:Y:S02]  /*41d0*/  FMNMX.FTZ R12, R109, R12, !PT ;  /* 0x0000000c6d0c7209 */ /* 0x000fe40007810000 */
[----:B------:R-:W-:Y:S01]  /*41e0*/  ISETP.GT.AND P3, PT, R62, 0x49, PT ;  /* 0x000000493e00780c */ /* 0x000fe20003f64270 */
[----:B------:R-:W-:Y:S01]  /*41f0*/  MUFU.EX2 R25, R25 ;  /* 0x0000001900197308 */ /* 0x000fe20000000800 */
[----:B---3--:R-:W-:-:S02]  /*4200*/  FSEL R111, R58, -INF , P4 ;  /* 0xff8000003a6f7808 */ /* 0x008fc40002000000 */
[----:B------:R-:W-:Y:S02]  /*4210*/  FMNMX.FTZ R12, R103, R12, !PT ;  /* 0x0000000c670c7209 */ /* 0x000fe40007810000 */
[C---:B------:R-:W-:Y:S02]  /*4220*/  ISETP.GT.AND P4, PT, R62.reuse, 0x50, PT ;  /* 0x000000503e00780c */ /* 0x040fe40003f84270 */
[----:B0-----:R-:W-:Y:S01]  /*4230*/  FSEL R101, R59, -INF , P3 ;  /* 0xff8000003b657808 */ /* 0x001fe20001800000 */
[----:B------:R-:W-:Y:S01]  /*4240*/  FFMA.FTZ R59, R77, R74, -R24 ;  /* 0x0000004a4d3b7223 */ /* 0x000fe20000010818 */
[----:B------:R-:W-:Y:S01]  /*4250*/  FMNMX.FTZ R12, R111, R12, !PT ;  /* 0x0000000c6f0c7209 */ /* 0x000fe20007810000 */
[----:B------:R-:W-:Y:S01]  /*4260*/  MUFU.EX2 R26, R26 ;  /* 0x0000001a001a7308 */ /* 0x000fe20000000800 */
[----:B------:R-:W-:Y:S02]  /*4270*/  ISETP.GT.AND P3, PT, R62, 0x51, PT ;  /* 0x000000513e00780c */ /* 0x000fe40003f64270 */
[----:B-----5:R-:W-:-:S02]  /*4280*/  FSEL R15, R60, -INF , P4 ;  /* 0xff8000003c0f7808 */ /* 0x020fc40002000000 */
[----:B------:R-:W-:Y:S02]  /*4290*/  FMNMX.FTZ R12, R101, R12, !PT ;  /* 0x0000000c650c7209 */ /* 0x000fe40007810000 */
[----:B------:R-:W-:Y:S01]  /*42a0*/  ISETP.GT.AND P4, PT, R62, 0x58, PT ;  /* 0x000000583e00780c */ /* 0x000fe20003f84270 */
[----:B------:R-:W-:Y:S01]  /*42b0*/  MUFU.EX2 R28, R28 ;  /* 0x0000001c001c7308 */ /* 0x000fe20000000800 */
[----:B--2---:R-:W-:Y:S01]  /*42c0*/  FSEL R65, R48, -INF , P3 ;  /* 0xff80000030417808 */ /* 0x004fe20001800000 */
[--C-:B------:R-:W-:Y:S01]  /*42d0*/  FFMA.FTZ R48, R49, R74, -R24.reuse ;  /* 0x0000004a31307223 */ /* 0x100fe20000010818 */
[----:B------:R-:W-:Y:S02]  /*42e0*/  FMNMX.FTZ R12, R15, R12, !PT ;  /* 0x0000000c0f0c7209 */ /* 0x000fe40007810000 */
[----:B------:R-:W-:Y:S02]  /*42f0*/  ISETP.GT.AND P3, PT, R62, 0x59, PT ;  /* 0x000000593e00780c */ /* 0x000fe40003f64270 */
[----:B------:R-:W-:Y:S01]  /*4300*/  FSEL R21, R38, -INF , P4 ;  /* 0xff80000026157808 */ /* 0x000fe20002000000 */
[----:B------:R-:W-:Y:S01]  /*4310*/  FFMA.FTZ R38, R81, R74, -R24 ;  /* 0x0000004a51267223 */ /* 0x000fe20000010818 */
[----:B------:R-:W-:Y:S01]  /*4320*/  FMNMX.FTZ R12, R65, R12, !PT ;  /* 0x0000000c410c7209 */ /* 0x000fe20007810000 */
[----:B------:R-:W-:Y:S01]  /*4330*/  MUFU.EX2 R29, R29 ;  /* 0x0000001d001d7308 */ /* 0x000fe20000000800 */
[----:B------:R-:W-:-:S02]  /*4340*/  ISETP.GT.AND P4, PT, R62, 0x60, PT ;  /* 0x000000603e00780c */ /* 0x000fc40003f84270 */
[----:B------:R-:W-:Y:S01]  /*4350*/  FSEL R67, R42, -INF , P3 ;  /* 0xff8000002a437808 */ /* 0x000fe20001800000 */
[--C-:B------:R-:W-:Y:S01]  /*4360*/  FFMA.FTZ R42, R69, R74, -R24.reuse ;  /* 0x0000004a452a7223 */ /* 0x100fe20000010818 */
[----:B------:R-:W-:Y:S02]  /*4370*/  FMNMX.FTZ R12, R21, R12, !PT ;  /* 0x0000000c150c7209 */ /* 0x000fe40007810000 */
[----:B------:R-:W-:Y:S01]  /*4380*/  ISETP.GT.AND P3, PT, R62, 0x61, PT ;  /* 0x000000613e00780c */ /* 0x000fe20003f64270 */
[----:B------:R-:W-:Y:S01]  /*4390*/  MUFU.EX2 R6, R6 ;  /* 0x0000000600067308 */ /* 0x000fe20000000800 */
[----:B------:R-:W-:Y:S01]  /*43a0*/  FSEL R87, R40, -INF , P4 ;  /* 0xff80000028577808 */ /* 0x000fe20002000000 */
[----:B------:R-:W-:Y:S01]  /*43b0*/  FFMA.FTZ R40, R51, R74, -R24 ;  /* 0x0000004a33287223 */ /* 0x000fe20000010818 */
[----:B------:R-:W-:Y:S02]  /*43c0*/  FMNMX.FTZ R12, R67, R12, !PT ;  /* 0x0000000c430c7209 */ /* 0x000fe40007810000 */
[----:B------:R-:W-:-:S02]  /*43d0*/  ISETP.GT.AND P4, PT, R62, 0x68, PT ;  /* 0x000000683e00780c */ /* 0x000fc40003f84270 */
[----:B------:R-:W-:Y:S01]  /*43e0*/  FSEL R85, R46, -INF , P3 ;  /* 0xff8000002e557808 */ /* 0x000fe20001800000 */
[--C-:B------:R-:W-:Y:S01]  /*43f0*/  FFMA.FTZ R46, R79, R74, -R24.reuse ;  /* 0x0000004a4f2e7223 */ /* 0x100fe20000010818 */
[----:B------:R-:W-:Y:S01]  /*4400*/  FMNMX.FTZ R12, R87, R12, !PT ;  /* 0x0000000c570c7209 */ /* 0x000fe20007810000 */
[----:B------:R-:W-:Y:S01]  /*4410*/  MUFU.EX2 R9, R9 ;  /* 0x0000000900097308 */ /* 0x000fe20000000800 */
[----:B------:R-:W-:Y:S02]  /*4420*/  ISETP.GT.AND P3, PT, R62, 0x69, PT ;  /* 0x000000693e00780c */ /* 0x000fe40003f64270 */
[----:B----4-:R-:W-:Y:S01]  /*4430*/  FSEL R99, R44, -INF , P4 ;  /* 0xff8000002c637808 */ /* 0x010fe20002000000 */
[--C-:B------:R-:W-:Y:S01]  /*4440*/  FFMA.FTZ R44, R61, R74, -R24.reuse ;  /* 0x0000004a3d2c7223 */ /* 0x100fe20000010818 */
[----:B------:R-:W-:Y:S02]  /*4450*/  FMNMX.FTZ R12, R85, R12, !PT ;  /* 0x0000000c550c7209 */ /* 0x000fe40007810000 */
[----:B------:R-:W-:Y:S01]  /*4460*/  ISETP.GT.AND P4, PT, R62, 0x70, PT ;  /* 0x000000703e00780c */ /* 0x000fe20003f84270 */
[----:B------:R-:W-:Y:S01]  /*4470*/  MUFU.EX2 R10, R10 ;  /* 0x0000000a000a7308 */ /* 0x000fe20000000800 */
[----:B------:R-:W-:Y:S01]  /*4480*/  FSEL R83, R50, -INF , P3 ;  /* 0xff80000032537808 */ /* 0x000fe20001800000 */
[----:B------:R-:W-:Y:S01]  /*4490*/  FFMA.FTZ R50, R35, R74, -R24 ;  /* 0x0000004a23327223 */ /* 0x000fe20000010818 */
[----:B------:R-:W-:-:S02]  /*44a0*/  FMNMX.FTZ R12, R99, R12, !PT ;  /* 0x0000000c630c7209 */ /* 0x000fc40007810000 */
[----:B------:R-:W-:Y:S02]  /*44b0*/  ISETP.GT.AND P3, PT, R62, 0x71, PT ;  /* 0x000000713e00780c */ /* 0x000fe40003f64270 */
[----:B------:R-:W-:Y:S01]  /*44c0*/  FSEL R113, R52, -INF , P4 ;  /* 0xff80000034717808 */ /* 0x000fe20002000000 */
[----:B------:R-:W-:Y:S01]  /*44d0*/  FFMA.FTZ R52, R75, R74, -R24 ;  /* 0x0000004a4b347223 */ /* 0x000fe20000010818 */
[----:B------:R-:W-:Y:S01]  /*44e0*/  FMNMX.FTZ R12, R83, R12, !PT ;  /* 0x0000000c530c7209 */ /* 0x000fe20007810000 */
[----:B------:R-:W-:Y:S01]  /*44f0*/  MUFU.EX2 R11, R11 ;  /* 0x0000000b000b7308 */ /* 0x000fe20000000800 */
[----:B------:R-:W-:Y:S02]  /*4500*/  ISETP.GT.AND P4, PT, R62, 0x78, PT ;  /* 0x000000783e00780c */ /* 0x000fe40003f84270 */
[----:B------:R-:W-:Y:S02]  /*4510*/  FSEL R81, R70, -INF , P3 ;  /* 0xff80000046517808 */ /* 0x000fe40001800000 */
[----:B------:R-:W-:-:S02]  /*4520*/  FMNMX.FTZ R12, R113, R12, !PT ;  /* 0x0000000c710c7209 */ /* 0x000fc40007810000 */
[----:B------:R-:W-:Y:S01]  /*4530*/  ISETP.GT.AND P3, PT, R62, 0x79, PT ;  /* 0x000000793e00780c */ /* 0x000fe20003f64270 */
[----:B------:R-:W-:Y:S01]  /*4540*/  MUFU.EX2 R20, R20 ;  /* 0x0000001400147308 */ /* 0x000fe20000000800 */
[----:B------:R-:W-:Y:S01]  /*4550*/  FSEL R125, R54, -INF , P4 ;  /* 0xff800000367d7808 */ /* 0x000fe20002000000 */
[----:B------:R-:W-:Y:S01]  /*4560*/  FFMA.FTZ R54, R27, R74, -R24 ;  /* 0x0000004a1b367223 */ /* 0x000fe20000010818 */
[----:B------:R-:W-:Y:S02]  /*4570*/  FMNMX.FTZ R12, R81, R12, !PT ;  /* 0x0000000c510c7209 */ /* 0x000fe40007810000 */
[----:B------:R-:W-:Y:S02]  /*4580*/  ISETP.GT.AND P4, PT, R62, 0x80, PT ;  /* 0x000000803e00780c */ /* 0x000fe40003f84270 */
[----:B------:R-:W-:Y:S01]  /*4590*/  FSEL R77, R78, -INF , P3 ;  /* 0xff8000004e4d7808 */ /* 0x000fe20001800000 */
[----:B------:R-:W-:Y:S01]  /*45a0*/  IMAD.U32 R78, RZ, RZ, UR60 ;  /* 0x0000003cff4e7e24 */ /* 0x000fe2000f8e00ff */
[----:B------:R-:W-:Y:S01]  /*45b0*/  FMNMX.FTZ R12, R125, R12, !PT ;  /* 0x0000000c7d0c7209 */ /* 0x000fe20007810000 */
[----:B------:R-:W-:Y:S01]  /*45c0*/  MUFU.EX2 R41, R41 ;  /* 0x0000002900297308 */ /* 0x000fe20000000800 */
[----:B------:R-:W-:-:S02]  /*45d0*/  ISETP.GT.AND P3, PT, R62, 0x81, PT ;  /* 0x000000813e00780c */ /* 0x000fc40003f64270 */
[----:B-1----:R-:W-:Y:S02]  /*45e0*/  FSEL R127, R76, -INF , P4 ;  /* 0xff8000004c7f7808 */ /* 0x002fe40002000000 */
[----:B------:R-:W-:Y:S02]  /*45f0*/  FMNMX.FTZ R12, R77, R12, !PT ;  /* 0x0000000c4d0c7209 */ /* 0x000fe40007810000 */
[----:B------:R-:W-:Y:S01]  /*4600*/  ISETP.GT.AND P4, PT, R62, 0x88, PT ;  /* 0x000000883e00780c */ /* 0x000fe20003f84270 */
[----:B------:R-:W-:Y:S01]  /*4610*/  MUFU.EX2 R32, R32 ;  /* 0x0000002000207308 */ /* 0x000fe20000000800 */
[----:B------:R-:W-:Y:S02]  /*4620*/  FSEL R79, R80, -INF , P3 ;  /* 0xff800000504f7808 */ /* 0x000fe40001800000 */
[----:B------:R-:W-:Y:S02]  /*4630*/  FMNMX.FTZ R12, R127, R12, !PT ;  /* 0x0000000c7f0c7209 */ /* 0x000fe40007810000 */
[----:B------:R-:W-:-:S02]  /*4640*/  ISETP.GT.AND P3, PT, R62, 0x89, PT ;  /* 0x000000893e00780c */ /* 0x000fc40003f64270 */
[----:B------:R-:W-:Y:S01]  /*4650*/  FSEL R129, R82, -INF , P4 ;  /* 0xff80000052817808 */ /* 0x000fe20002000000 */
[----:B------:R-:W-:Y:S01]  /*4660*/  MUFU.EX2 R45, R45 ;  /* 0x0000002d002d7308 */ /* 0x000fe20000000800 */
[----:B------:R-:W-:Y:S02]  /*4670*/  FMNMX.FTZ R12, R79, R12, !PT ;  /* 0x0000000c4f0c7209 */ /* 0x000fe40007810000 */
[----:B------:R-:W-:Y:S02]  /*4680*/  FSEL R131, R84, -INF , P3 ;  /* 0xff80000054837808 */ /* 0x000fe40001800000 */
        /* <DEDUP_REMOVED lines=13> */
[----:B0-----:R-:W-:-:S04]  /*4760*/  FMNMX.FTZ R75, R14, R75, !PT ;  /* 0x0000004b0e4b7209 */ /* 0x001fc80007810000 */
[C---:B------:R-:W-:Y:S01]  /*4770*/  FSETP.NEU.FTZ.AND P3, PT, R75.reuse, -INF , PT ;  /* 0xff8000004b00780b */ /* 0x040fe20003f7d000 */
[----:B------:R-:W-:Y:S02]  /*4780*/  FMUL.FTZ R12, R75, R74 ;  /* 0x0000004a4b0c7220 */ /* 0x000fe40000410000 */
[----:B------:R-:W-:Y:S03]  /*4790*/  MUFU.EX2 R52, R52 ;  /* 0x0000003400347308 */ /* 0x000fe60000000800 */
[----:B------:R-:W-:-:S05]  /*47a0*/  FSEL R24, R12, RZ, P3 ;  /* 0x000000ff0c187208 */ /* 0x000fca0001800000 */
[----:B------:R-:W-:Y:S01]  /*47b0*/  MUFU.EX2 R71, R71 ;  /* 0x0000004700477308 */ /* 0x000fe20000000800 */
[--C-:B------:R-:W-:Y:S01]  /*47c0*/  FFMA.FTZ R27, R0, R74, -R24.reuse ;  /* 0x0000004a001b7223 */ /* 0x100fe20000010818 */
[----:B------:R-:W-:Y:S01]  /*47d0*/  LEA.HI R0, R23, R22, RZ, 0x4 ;  /* 0x0000001617007211 */ /* 0x000fe200078f20ff */
[-CC-:B------:R-:W-:Y:S01]  /*47e0*/  FFMA.FTZ R35, R13, R74.reuse, -R24.reuse ;  /* 0x0000004a0d237223 */ /* 0x180fe20000010818 */
[-CC-:B------:R-:W-:Y:S01]  /*47f0*/  FFMA.FTZ R12, R33, R74.reuse, -R24.reuse ;  /* 0x0000004a210c7223 */ /* 0x180fe20000010818 */
[-CC-:B------:R-:W-:Y:S01]  /*4800*/  FFMA.FTZ R133, R89, R74.reuse, -R24.reuse ;  /* 0x0000004a59857223 */ /* 0x180fe20000010818 */
[----:B------:R-:W-:Y:S01]  /*4810*/  LOP3.LUT R13, R0, 0xfffffff0, RZ, 0xc0, !PT ;  /* 0xfffffff0000d7812 */ /* 0x000fe200078ec0ff */
[-C--:B------:R-:W-:Y:S01]  /*4820*/  FFMA.FTZ R14, R37, R74.reuse, -R24 ;  /* 0x0000004a250e7223 */ /* 0x080fe20000010818 */
[----:B------:R-:W-:Y:S01]  /*4830*/  SHF.R.S32.HI R0, RZ, 0x4, R0 ;  /* 0x00000004ff007819 */ /* 0x000fe20000011400 */
[----:B------:R-:W-:Y:S01]  /*4840*/  MUFU.EX2 R27, R27 ;  /* 0x0000001b001b7308 */ /* 0x000fe20000000800 */
[----:B------:R-:W-:Y:S01]  /*4850*/  FFMA.FTZ R33, R91, R74, -R24 ;  /* 0x0000004a5b217223 */ /* 0x000fe20000010818 */
[----:B------:R-:W-:Y:S01]  /*4860*/  IMAD.IADD R13, R22, 0x1, -R13 ;  /* 0x00000001160d7824 */ /* 0x000fe200078e0a0d */
[----:B------:R-:W-:Y:S01]  /*4870*/  LEA.HI R22, R23, R22, RZ, 0x5 ;  /* 0x0000001617167211 */ /* 0x000fe200078f28ff */
[----:B------:R-:W-:-:S02]  /*4880*/  IMAD.SHL.U32 R89, R0, 0x8, RZ ;  /* 0x0000000800597824 */ /* 0x000fc400078e00ff */
[-CC-:B------:R-:W-:Y:S01]  /*4890*/  FFMA.FTZ R56, R93, R74.reuse, -R24.reuse ;  /* 0x0000004a5d387223 */ /* 0x180fe20000010818 */
[-CC-:B------:R-:W-:Y:S01]  /*48a0*/  FFMA.FTZ R60, R97, R74.reuse, -R24.reuse ;  /* 0x0000004a613c7223 */ /* 0x180fe20000010818 */
[----:B------:R-:W-:Y:S01]  /*48b0*/  SHF.R.S32.HI R68, RZ, 0x1f, R13 ;  /* 0x0000001fff447819 */ /* 0x000fe2000001140d */
[----:B------:R-:W-:Y:S01]  /*48c0*/  IMAD.SHL.U32 R22, R22, 0x8, RZ ;  /* 0x0000000816167824 */ /* 0x000fe200078e00ff */
[----:B------:R-:W0:Y:S01]  /*48d0*/  MUFU.EX2 R12, R12 ;  /* 0x0000000c000c7308 */ /* 0x000e220000000800 */
[-CC-:B------:R-:W-:Y:S01]  /*48e0*/  FFMA.FTZ R49, R95, R74.reuse, -R24.reuse ;  /* 0x0000004a5f317223 */ /* 0x180fe20000010818 */
[CC--:B------:R-:W-:Y:S01]  /*48f0*/  LEA.HI R69, R68.reuse, R13.reuse, RZ, 0x2 ;  /* 0x0000000d44457211 */ /* 0x0c0fe200078f10ff */
[-CC-:B------:R-:W-:Y:S01]  /*4900*/  FFMA.FTZ R62, R115, R74.reuse, -R24.reuse ;  /* 0x0000004a733e7223 */ /* 0x180fe20000010818 */
[----:B------:R-:W-:Y:S01]  /*4910*/  LEA.HI R23, R68, R13, RZ, 0x3 ;  /* 0x0000000d44177211 */ /* 0x000fe200078f18ff */
[-CC-:B------:R-:W-:Y:S01]  /*4920*/  FFMA.FTZ R61, R117, R74.reuse, -R24.reuse ;  /* 0x0000004a753d7223 */ /* 0x180fe20000010818 */
[----:B------:R-:W-:Y:S01]  /*4930*/  LOP3.LUT R70, R69, 0x7fffffc, RZ, 0xc0, !PT ;  /* 0x07fffffc45467812 */ /* 0x000fe200078ec0ff */
[-C--:B------:R-:W-:Y:S01]  /*4940*/  FFMA.FTZ R66, R119, R74.reuse, -R24 ;  /* 0x0000004a77427223 */ /* 0x080fe20000010818 */
[----:B------:R-:W-:Y:S01]  /*4950*/  SHF.R.S32.HI R69, RZ, 0x2, R69 ;  /* 0x00000002ff457819 */ /* 0x000fe20000011445 */
[----:B------:R-:W-:Y:S01]  /*4960*/  IMAD.SHL.U32 R23, R23, 0x10, RZ ;  /* 0x0000001017177824 */ /* 0x000fe200078e00ff */
[----:B------:R-:W-:Y:S01]  /*4970*/  LOP3.LUT R22, R22, 0x7fffff00, RZ, 0xc0, !PT ;  /* 0x7fffff0016167812 */ /* 0x000fe200078ec0ff */
[----:B------:R-:W-:Y:S01]  /*4980*/  IMAD.IADD R13, R13, 0x1, -R70 ;  /* 0x000000010d0d7824 */ /* 0x000fe200078e0a46 */
[----:B------:R-:W1:Y:S01]  /*4990*/  MUFU.EX2 R14, R14 ;  /* 0x0000000e000e7308 */ /* 0x000e620000000800 */
[----:B------:R-:W-:Y:S01]  /*49a0*/  IMAD.SHL.U32 R69, R69, 0x40, RZ ;  /* 0x0000004045457824 */ /* 0x000fe200078e00ff */
[----:B------:R-:W-:Y:S01]  /*49b0*/  LOP3.LUT R23, R23, 0x7fffff80, RZ, 0xc0, !PT ;  /* 0x7fffff8017177812 */ /* 0x000fe200078ec0ff */
[-CC-:B------:R-:W-:Y:S01]  /*49c0*/  FFMA.FTZ R37, R121, R74.reuse, -R24.reuse ;  /* 0x0000004a79257223 */ /* 0x180fe20000010818 */
[-CC-:B------:R-:W-:Y:S01]  /*49d0*/  FFMA.FTZ R58, R123, R74.reuse, -R24.reuse ;  /* 0x0000004a7b3a7223 */ /* 0x180fe20000010818 */
[-CC-:B------:R-:W-:Y:S01]  /*49e0*/  FFMA.FTZ R51, R107, R74.reuse, -R24.reuse ;  /* 0x0000004a6b337223 */ /* 0x180fe20000010818 */
[----:B------:R-:W-:Y:S01]  /*49f0*/  LOP3.LUT R0, R69, 0x40, RZ, 0xc0, !PT ;  /* 0x0000004045007812 */ /* 0x000fe200078ec0ff */
[----:B------:R-:W-:Y:S01]  /*4a00*/  IMAD.IADD R22, R22, 0x1, R23 ;  /* 0x0000000116167824 */ /* 0x000fe200078e0217 */
[----:B------:R-:W2:Y:S01]  /*4a10*/  MUFU.EX2 R133, R133 ;  /* 0x0000008500857308 */ /* 0x000ea20000000800 */
[-CC-:B------:R-:W-:Y:S01]  /*4a20*/  FFMA.FTZ R64, R105, R74.reuse, -R24.reuse ;  /* 0x0000004a69407223 */ /* 0x180fe20000010818 */
[----:B------:R-:W-:Y:S01]  /*4a30*/  LOP3.LUT R76, R0, 0x8, R89, 0xf8, !PT ;  /* 0x00000008004c7812 */ /* 0x000fe200078ef859 */
[----:B------:R-:W-:Y:S01]  /*4a40*/  FFMA.FTZ R68, R109, R74, -R24 ;  /* 0x0000004a6d447223 */ /* 0x000fe20000010818 */
[----:B------:R-:W-:Y:S01]  /*4a50*/  SHF.R.U32.HI R23, RZ, 0x3, R0 ;  /* 0x00000003ff177819 */ /* 0x000fe20000011600 */
[----:B------:R-:W-:Y:S01]  /*4a60*/  @!P1 VIADD R0, R78, 0x31c40 ;  /* 0x00031c404e009836 */ /* 0x000fe20000000000 */
[----:B------:R-:W-:Y:S01]  /*4a70*/  LEA R13, R13, R22, 0x4 ;  /* 0x000000160d0d7211 */ /* 0x000fe200078e20ff */
[----:B------:R-:W-:Y:S01]  /*4a80*/  FFMA.FTZ R22, R15, R74, -R24 ;  /* 0x0000004a0f167223 */ /* 0x000fe20000010818 */
[----:B------:R-:W-:Y:S01]  /*4a90*/  LOP3.LUT R76, R76, R23, RZ, 0x3c, !PT ;  /* 0x000000174c4c7212 */ /* 0x000fe200078e3cff */
[----:B------:R-:W3:Y:S01]  /*4aa0*/  MUFU.EX2 R33, R33 ;  /* 0x0000002100217308 */ /* 0x000ee20000000800 */
[----:B------:R-:W-:Y:S01]  /*4ab0*/  @!P1 PRMT R0, RZ, 0x654, R0 ;  /* 0x00000654ff009816 */ /* 0x000fe20000000000 */
[----:B0-----:R-:W-:Y:S01]  /*4ac0*/  FADD.FTZ R23, R12, R27 ;  /* 0x0000001b0c177221 */ /* 0x001fe20000010000 */
[----:B------:R-:W-:Y:S01]  /*4ad0*/  F2FP.F16.F32.PACK_AB R15, R29, R28 ;  /* 0x0000001c1d0f723e */ /* 0x000fe200000000ff */
[----:B------:R-:W-:-:S02]  /*4ae0*/  IMAD.IADD R78, R13, 0x1, R76 ;  /* 0x000000010d4e7824 */ /* 0x000fc400078e024c */
[----:B------:R-:W-:Y:S01]  /*4af0*/  FADD.FTZ R13, R25, R26 ;  /* 0x0000001a190d7221 */ /* 0x000fe20000010000 */
[----:B------:R1:W-:Y:S01]  /*4b00*/  @!P1 SYNCS.ARRIVE.TRANS64.RED.A1T0 RZ, [R0+URZ], RZ ;  /* 0x000000ff00ff99a7 */ /* 0x0003e2000810043f */
[-CC-:B------:R-:W-:Y:S01]  /*4b10*/  FFMA.FTZ R103, R103, R74.reuse, -R24.reuse ;  /* 0x0000004a67677223 */ /* 0x180fe20000010818 */
[----:B------:R-:W0:Y:S01]  /*4b20*/  MUFU.EX2 R56, R56 ;  /* 0x0000003800387308 */ /* 0x000e220000000800 */
[----:B------:R-:W-:Y:S01]  /*4b30*/  FADD.FTZ R76, R28, R13 ;  /* 0x0000000d1c4c7221 */ /* 0x000fe20000010000 */
[----:B------:R-:W-:Y:S01]  /*4b40*/  F2FP.F16.F32.PACK_AB R13, R26, R25 ;  /* 0x000000191a0d723e */ /* 0x000fe200000000ff */
[-CC-:B------:R-:W-:Y:S01]  /*4b50*/  FFMA.FTZ R70, R111, R74.reuse, -R24.reuse ;  /* 0x0000004a6f467223 */ /* 0x180fe20000010818 */
[-C--:B------:R-:W-:Y:S01]  /*4b60*/  FFMA.FTZ R89, R101, R74.reuse, -R24 ;  /* 0x0000004a65597223 */ /* 0x080fe20000010818 */
[----:B------:R-:W-:Y:S01]  /*4b70*/  FADD.FTZ R76, R29, R76 ;  /* 0x0000004c1d4c7221 */ /* 0x000fe20000010000 */
[----:B-1----:R-:W-:Y:S01]  /*4b80*/  FADD.FTZ R0, R14, R23 ;  /* 0x000000170e007221 */ /* 0x002fe20000010000 */
[-C--:B------:R-:W-:Y:S01]  /*4b90*/  FFMA.FTZ R29, R65, R74.reuse, -R24 ;  /* 0x0000004a411d7223 */ /* 0x080fe20000010818 */
[----:B------:R-:W-:Y:S01]  /*4ba0*/  MUFU.EX2 R35, R35 ;  /* 0x0000002300237308 */ /* 0x000fe20000000800 */
[----:B------:R-:W-:Y:S01]  /*4bb0*/  FADD.FTZ R23, R5, R76 ;  /* 0x0000004c05177221 */ /* 0x000fe20000010000 */
[----:B--2---:R-:W-:Y:S01]  /*4bc0*/  FADD.FTZ R26, R133, R0 ;  /* 0x00000000851a7221 */ /* 0x004fe20000010000 */
[-CC-:B------:R-:W-:Y:S01]  /*4bd0*/  FFMA.FTZ R65, R21, R74.reuse, -R24.reuse ;  /* 0x0000004a15417223 */ /* 0x180fe20000010818 */
[-C--:B------:R-:W-:Y:S01]  /*4be0*/  FFMA.FTZ R21, R67, R74.reuse, -R24 ;  /* 0x0000004a43157223 */ /* 0x080fe20000010818 */
[----:B------:R-:W-:Y:S01]  /*4bf0*/  FADD.FTZ R76, R6, R23 ;  /* 0x00000017064c7221 */ /* 0x000fe20000010000 */
[----:B---3--:R-:W-:Y:S01]  /*4c00*/  FADD.FTZ R23, R33, R26 ;  /* 0x0000001a21177221 */ /* 0x008fe20000010000 */
[-C--:B------:R-:W-:Y:S01]  /*4c10*/  FFMA.FTZ R67, R87, R74.reuse, -R24 ;  /* 0x0000004a57437223 */ /* 0x080fe20000010818 */
[----:B------:R-:W-:Y:S01]  /*4c20*/  MUFU.EX2 R60, R60 ;  /* 0x0000003c003c7308 */ /* 0x000fe20000000800 */
[----:B------:R-:W-:Y:S01]  /*4c30*/  FADD.FTZ R25, R9, R76 ;  /* 0x0000004c09197221 */ /* 0x000fe20000010000 */
[-CC-:B------:R-:W-:Y:S01]  /*4c40*/  FFMA.FTZ R85, R85, R74.reuse, -R24.reuse ;  /* 0x0000004a55557223 */ /* 0x180fe20000010818 */
[-CC-:B------:R-:W-:Y:S01]  /*4c50*/  FFMA.FTZ R99, R99, R74.reuse, -R24.reuse ;  /* 0x0000004a63637223 */ /* 0x180fe20000010818 */
[-CC-:B------:R-:W-:Y:S01]  /*4c60*/  FFMA.FTZ R83, R83, R74.reuse, -R24.reuse ;  /* 0x0000004a53537223 */ /* 0x180fe20000010818 */
[----:B------:R-:W-:Y:S01]  /*4c70*/  FADD.FTZ R26, R10, R25 ;  /* 0x000000190a1a7221 */ /* 0x000fe20000010000 */
[-CC-:B------:R-:W-:Y:S01]  /*4c80*/  FFMA.FTZ R113, R113, R74.reuse, -R24.reuse ;  /* 0x0000004a71717223 */ /* 0x180fe20000010818 */
        /* <DEDUP_REMOVED lines=8> */
[-CC-:B------:R-:W-:Y:S01]  /*4d10*/  FFMA.FTZ R129, R129, R74.reuse, -R24.reuse ;  /* 0x0000004a81817223 */ /* 0x180fe20000010818 */
[----:B------:R-:W1:Y:S01]  /*4d20*/  MUFU.EX2 R62, R62 ;  /* 0x0000003e003e7308 */ /* 0x000e620000000800 */
[----:B------:R-:W-:Y:S01]  /*4d30*/  FADD.FTZ R26, R30, R25 ;  /* 0x000000191e1a7221 */ /* 0x000fe20000010000 */
[----:B------:R-:W-:Y:S01]  /*4d40*/  FFMA.FTZ R131, R131, R74, -R24 ;  /* 0x0000004a83837223 */ /* 0x000fe20000010818 */
[----:B------:R-:W-:-:S02]  /*4d50*/  F2FP.F16.F32.PACK_AB R12, R27, R12 ;  /* 0x0000000c1b0c723e */ /* 0x000fc400000000ff */
[----:B------:R-:W-:Y:S01]  /*4d60*/  FADD.FTZ R25, R41, R26 ;  /* 0x0000001a29197221 */ /* 0x000fe20000010000 */
[----:B------:R-:W-:Y:S02]  /*4d70*/  F2FP.F16.F32.PACK_AB R14, R133, R14 ;  /* 0x0000000e850e723e */ /* 0x000fe400000000ff */
[----:B------:R0:W-:Y:S01]  /*4d80*/  MUFU.EX2 R28, R22 ;  /* 0x00000016001c7308 */ /* 0x0001e20000000800 */
[----:B------:R-:W-:Y:S01]  /*4d90*/  FADD.FTZ R24, R32, R25 ;  /* 0x0000001920187221 */ /* 0x000fe20000010000 */
[----:B------:R-:W-:-:S03]  /*4da0*/  LEA R0, R78, UR60, 0x1 ;  /* 0x0000003c4e007c11 */ /* 0x000fc6000f8e08ff */
[----:B------:R-:W-:Y:S02]  /*4db0*/  FADD.FTZ R27, R45, R24 ;  /* 0x000000182d1b7221 */ /* 0x000fe40000010000 */
[----:B------:R2:W-:Y:S01]  /*4dc0*/  STSM.16.M88.4 [R0+0x24300], R12 ;  /* 0x0243000c00007844 */ /* 0x0005e20000000200 */
[----:B------:R-:W3:Y:S01]  /*4dd0*/  MUFU.EX2 R61, R61 ;  /* 0x0000003d003d7308 */ /* 0x000ee20000000800 */
[----:B0-----:R-:W-:Y:S01]  /*4de0*/  FADD.FTZ R22, R56, R23 ;  /* 0x0000001738167221 */ /* 0x001fe20000010000 */
[----:B-1----:R-:W-:-:S03]  /*4df0*/  F2FP.F16.F32.PACK_AB R24, R62, R49 ;  /* 0x000000313e18723e */ /* 0x002fc600000000ff */
[----:B------:R-:W-:-:S03]  /*4e00*/  FADD.FTZ R23, R35, R22 ;  /* 0x0000001623177221 */ /* 0x000fc60000010000 */
[----:B------:R-:W0:Y:S01]  /*4e10*/  MUFU.EX2 R66, R66 ;  /* 0x0000004200427308 */ /* 0x000e220000000800 */
[----:B------:R-:W-:-:S04]  /*4e20*/  FADD.FTZ R22, R60, R23 ;  /* 0x000000173c167221 */ /* 0x000fc80000010000 */
[----:B------:R-:W-:Y:S01]  /*4e30*/  FADD.FTZ R23, R49, R22 ;  /* 0x0000001631177221 */ /* 0x000fe20000010000 */
[----:B--2---:R-:W-:Y:S02]  /*4e40*/  F2FP.F16.F32.PACK_AB R13, R45, R32 ;  /* 0x000000202d0d723e */ /* 0x004fe400000000ff */
[----:B------:R-:W1:Y:S01]  /*4e50*/  MUFU.EX2 R37, R37 ;  /* 0x0000002500257308 */ /* 0x000e620000000800 */
[----:B------:R-:W-:Y:S01]  /*4e60*/  FADD.FTZ R22, R62, R23 ;  /* 0x000000173e167221 */ /* 0x000fe20000010000 */
[----:B------:R-:W-:Y:S01]  /*4e70*/  F2FP.F16.F32.PACK_AB R23, R10, R9 ;  /* 0x000000090a17723e */ /* 0x000fe200000000ff */
[----:B------:R-:W-:Y:S01]  /*4e80*/  FADD.FTZ R10, R34, R27 ;  /* 0x0000001b220a7221 */ /* 0x000fe20000010000 */
[----:B------:R-:W-:Y:S01]  /*4e90*/  F2FP.F16.F32.PACK_AB R27, R41, R30 ;  /* 0x0000001e291b723e */ /* 0x000fe200000000ff */
[----:B---3--:R-:W-:Y:S01]  /*4ea0*/  FADD.FTZ R25, R61, R22 ;  /* 0x000000163d197221 */ /* 0x008fe20000010000 */
[----:B------:R-:W-:Y:S01]  /*4eb0*/  F2FP.F16.F32.PACK_AB R22, R60, R35 ;  /* 0x000000233c16723e */ /* 0x000fe200000000ff */
[----:B------:R-:W-:Y:S01]  /*4ec0*/  FADD.FTZ R9, R53, R10 ;  /* 0x0000000a35097221 */ /* 0x000fe20000010000 */
[----:B------:R-:W2:Y:S01]  /*4ed0*/  MUFU.EX2 R58, R58 ;  /* 0x0000003a003a7308 */ /* 0x000ea20000000800 */
[----:B0-----:R-:W-:-:S02]  /*4ee0*/  F2FP.F16.F32.PACK_AB R26, R66, R61 ;  /* 0x0000003d421a723e */ /* 0x001fc400000000ff */
[----:B------:R-:W-:Y:S01]  /*4ef0*/  CS2R R60, SRZ ;  /* 0x00000000003c7805 */ /* 0x000fe2000001ff00 */
[----:B------:R-:W-:Y:S01]  /*4f00*/  FADD.FTZ R12, R36, R9 ;  /* 0x00000009240c7221 */ /* 0x000fe20000010000 */
[----:B------:R-:W-:-:S03]  /*4f10*/  F2FP.F16.F32.PACK_AB R15, R53, R34 ;  /* 0x00000022350f723e */ /* 0x000fc600000000ff */
[----:B------:R-:W-:Y:S01]  /*4f20*/  FADD.FTZ R9, R57, R12 ;  /* 0x0000000c39097221 */ /* 0x000fe20000010000 */
[----:B------:R-:W0:Y:S03]  /*4f30*/  MUFU.EX2 R51, R51 ;  /* 0x0000003300337308 */ /* 0x000e260000000800 */
[----:B------:R-:W-:-:S04]  /*4f40*/  FADD.FTZ R12, R38, R9 ;  /* 0x00000009260c7221 */ /* 0x000fc80000010000 */
[----:B------:R-:W-:Y:S01]  /*4f50*/  FADD.FTZ R9, R59, R12 ;  /* 0x0000000c3b097221 */ /* 0x000fe20000010000 */
[----:B------:R3:W-:Y:S03]  /*4f60*/  MUFU.EX2 R76, R21 ;  /* 0x00000015004c7308 */ /* 0x0007e60000000800 */
[----:B------:R-:W-:-:S04]  /*4f70*/  FADD.FTZ R14, R46, R9 ;  /* 0x000000092e0e7221 */ /* 0x000fc80000010000 */
[----:B------:R-:W-:Y:S01]  /*4f80*/  FADD.FTZ R9, R73, R14 ;  /* 0x0000000e49097221 */ /* 0x000fe20000010000 */
[----:B------:R-:W4:Y:S01]  /*4f90*/  MUFU.EX2 R64, R64 ;  /* 0x0000004000407308 */ /* 0x000f220000000800 */
[----:B---3--:R-:W-:Y:S01]  /*4fa0*/  F2FP.F16.F32.PACK_AB R21, R6, R5 ;  /* 0x000000050615723e */ /* 0x008fe200000000ff */
[----:B------:R-:W-:Y:S01]  /*4fb0*/  FADD.FTZ R6, R66, R25 ;  /* 0x0000001942067221 */ /* 0x000fe20000010000 */
[----:B------:R-:W-:Y:S02]  /*4fc0*/  F2FP.F16.F32.PACK_AB R25, R20, R11 ;  /* 0x0000000b1419723e */ /* 0x000fe400000000ff */
[----:B------:R-:W-:Y:S01]  /*4fd0*/  F2FP.F16.F32.PACK_AB R20, R56, R33 ;  /* 0x000000213814723e */ /* 0x000fe200000000ff */
[----:B-1----:R-:W-:Y:S01]  /*4fe0*/  FADD.FTZ R5, R37, R6 ;  /* 0x0000000625057221 */ /* 0x002fe20000010000 */
[----:B------:R-:W1:Y:S01]  /*4ff0*/  @P2 LDC R11, c[0x0][0x44c] ;  /* 0x00011300ff0b2b82 */ /* 0x000e620000000800 */
[----:B------:R-:W3:Y:S02]  /*5000*/  MUFU.EX2 R68, R68 ;  /* 0x0000004400447308 */ /* 0x000ee40000000800 */
[----:B--2---:R-:W-:Y:S01]  /*5010*/  FADD.FTZ R10, R58, R5 ;  /* 0x000000053a0a7221 */ /* 0x004fe20000010000 */
[----:B------:R2:W-:Y:S03]  /*5020*/  STSM.16.M88.4 [R0+0x25b00], R20 ;  /* 0x025b001400007844 */ /* 0x0005e60000000200 */
[----:B0-----:R-:W-:Y:S01]  /*5030*/  FADD.FTZ R5, R51, R10 ;  /* 0x0000000a33057221 */ /* 0x001fe20000010000 */
[----:B------:R0:W-:Y:S01]  /*5040*/  STSM.16.M88.4 [R0+0x27300], R24 ;  /* 0x0273001800007844 */ /* 0x0001e20000000200 */
[----:B------:R-:W5:Y:S02]  /*5050*/  MUFU.EX2 R69, R103 ;  /* 0x0000006700457308 */ /* 0x000f640000000800 */
[----:B----4-:R-:W-:-:S06]  /*5060*/  FADD.FTZ R5, R64, R5 ;  /* 0x0000000540057221 */ /* 0x010fcc0000010000 */
[----:B------:R-:W4:Y:S01]  /*5070*/  MUFU.EX2 R70, R70 ;  /* 0x0000004600467308 */ /* 0x000f220000000800 */
[----:B---3--:R-:W-:Y:S01]  /*5080*/  FADD.FTZ R10, R68, R5 ;  /* 0x00000005440a7221 */ /* 0x008fe20000010000 */
[----:B--2---:R-:W-:Y:S02]  /*5090*/  F2FP.F16.F32.PACK_AB R21, R57, R36 ;  /* 0x000000243915723e */ /* 0x004fe400000000ff */
[----:B------:R-:W-:Y:S01]  /*50a0*/  CS2R R56, SRZ ;  /* 0x0000000000387805 */ /* 0x000fe2000001ff00 */
[----:B------:R-:W2:Y:S01]  /*50b0*/  @P2 LDC R36, c[0x0][0x450] ;  /* 0x00011400ff242b82 */ /* 0x000ea20000000800 */
[----:B------:R-:W-:Y:S01]  /*50c0*/  F2FP.F16.F32.PACK_AB R23, R59, R38 ;  /* 0x000000263b17723e */ /* 0x000fe200000000ff */
[----:B-1----:R-:W-:Y:S01]  /*50d0*/  @P2 IMAD.HI.U32 R11, R18, R11, RZ ;  /* 0x0000000b120b2227 */ /* 0x002fe200078e00ff */
[----:B------:R-:W1:Y:S03]  /*50e0*/  MUFU.EX2 R89, R89 ;  /* 0x0000005900597308 */ /* 0x000e660000000800 */
[----:B-----5:R-:W-:Y:S01]  /*50f0*/  FADD.FTZ R5, R69, R10 ;  /* 0x0000000a45057221 */ /* 0x020fe20000010000 */
[----:B0-----:R-:W-:-:S02]  /*5100*/  F2FP.F16.F32.PACK_AB R25, R73, R46 ;  /* 0x0000002e4919723e */ /* 0x001fc400000000ff */
[----:B------:R-:W-:Y:S02]  /*5110*/  F2FP.F16.F32.PACK_AB R27, R71, R52 ;  /* 0x00000034471b723e */ /* 0x000fe400000000ff */
[----:B------:R-:W0:Y:S01]  /*5120*/  MUFU.EX2 R29, R29 ;  /* 0x0000001d001d7308 */ /* 0x000e220000000800 */
[----:B----4-:R-:W-:-:S07]  /*5130*/  FADD.FTZ R12, R70, R5 ;  /* 0x00000005460c7221 */ /* 0x010fce0000010000 */
[----:B------:R-:W3:Y:S01]  /*5140*/  MUFU.EX2 R65, R65 ;  /* 0x0000004100417308 */ /* 0x000ee20000000800 */
[C---:B-1----:R-:W-:Y:S01]  /*5150*/  FADD.FTZ R5, R89.reuse, R12 ;  /* 0x0000000c59057221 */ /* 0x042fe20000010000 */
[----:B------:R-:W-:Y:S01]  /*5160*/  FADD.FTZ R12, R52, R9 ;  /* 0x00000009340c7221 */ /* 0x000fe20000010000 */
[----:B------:R-:W-:Y:S02]  /*5170*/  F2FP.F16.F32.PACK_AB R22, R89, R70 ;  /* 0x000000465916723e */ /* 0x000fe400000000ff */
[----:B------:R-:W-:Y:S01]  /*5180*/  CS2R R52, SRZ ;  /* 0x0000000000347805 */ /* 0x000fe2000001ff00 */
[----:B------:R-:W-:Y:S01]  /*5190*/  FADD.FTZ R14, R28, R5 ;  /* 0x000000051c0e7221 */ /* 0x000fe20000010000 */
[----:B------:R-:W-:Y:S01]  /*51a0*/  FADD.FTZ R9, R71, R12 ;  /* 0x0000000c47097221 */ /* 0x000fe20000010000 */
[----:B------:R-:W-:Y:S01]  /*51b0*/  F2FP.F16.F32.PACK_AB R12, R58, R37 ;  /* 0x000000253a0c723e */ /* 0x000fe200000000ff */
[----:B------:R-:W1:Y:S01]  /*51c0*/  MUFU.EX2 R42, R42 ;  /* 0x0000002a002a7308 */ /* 0x000e620000000800 */
[C---:B0-----:R-:W-:Y:S01]  /*51d0*/  FADD.FTZ R20, R29.reuse, R14 ;  /* 0x0000000e1d147221 */ /* 0x041fe20000010000 */
[----:B------:R-:W-:-:S02]  /*51e0*/  F2FP.F16.F32.PACK_AB R24, R29, R28 ;  /* 0x0000001c1d18723e */ /* 0x000fc400000000ff */
[----:B------:R-:W-:Y:S02]  /*51f0*/  CS2R R70, SRZ ;  /* 0x0000000000467805 */ /* 0x000fe4000001ff00 */
[----:B------:R-:W-:Y:S02]  /*5200*/  F2FP.F16.F32.PACK_AB R14, R64, R51 ;  /* 0x00000033400e723e */ /* 0x000fe400000000ff */
[----:B------:R-:W-:Y:S02]  /*5210*/  CS2R R58, SRZ ;  /* 0x00000000003a7805 */ /* 0x000fe4000001ff00 */
[----:B--2---:R-:W-:Y:S02]  /*5220*/  @P2 SHF.R.U32.HI R18, RZ, R36, R11 ;  /* 0x00000024ff122219 */ /* 0x004fe4000001160b */
[----:B------:R-:W-:Y:S01]  /*5230*/  CS2R R36, SRZ ;  /* 0x0000000000247805 */ /* 0x000fe2000001ff00 */
[----:B------:R-:W0:Y:S01]  /*5240*/  MUFU.EX2 R67, R67 ;  /* 0x0000004300437308 */ /* 0x000e220000000800 */
[----:B---3--:R-:W-:Y:S01]  /*5250*/  FADD.FTZ R5, R65, R20 ;  /* 0x0000001441057221 */ /* 0x008fe20000010000 */
[----:B------:R-:W-:Y:S01]  /*5260*/  STSM.16.M88.4 [R0+0x28b00], R12 ;  /* 0x028b000c00007844 */ /* 0x000fe20000000200 */
[----:B------:R-:W-:-:S02]  /*5270*/  F2FP.F16.F32.PACK_AB R20, R69, R68 ;  /* 0x000000444514723e */ /* 0x000fc400000000ff */
[----:B------:R-:W-:Y:S01]  /*5280*/  CS2R R68, SRZ ;  /* 0x0000000000447805 */ /* 0x000fe2000001ff00 */
[----:B------:R-:W-:Y:S01]  /*5290*/  FADD.FTZ R28, R76, R5 ;  /* 0x000000054c1c7221 */ /* 0x000fe20000010000 */
[----:B------:R-:W-:Y:S01]  /*52a0*/  IADD3 R18, R18, -R4, R19 ;  /* 0x8000000412127210 */ /* 0x000fe20007ffe013 */
[----:B------:R-:W2:Y:S01]  /*52b0*/  MUFU.EX2 R63, R63 ;  /* 0x0000003f003f7308 */ /* 0x000ea20000000800 */
[----:B-1----:R-:W-:Y:S01]  /*52c0*/  FADD.FTZ R32, R42, R9 ;  /* 0x000000092a207221 */ /* 0x002fe20000010000 */
[----:B------:R-:W-:Y:S01]  /*52d0*/  F2FP.F16.F32.PACK_AB R26, R76, R65 ;  /* 0x000000414c1a723e */ /* 0x000fe200000000ff */
[----:B------:R-:W-:Y:S01]  /*52e0*/  STSM.16.M88.4 [R0+0x2a300], R20 ;  /* 0x02a3001400007844 */ /* 0x000fe20000000200 */
[----:B------:R-:W-:Y:S01]  /*52f0*/  IMAD.HI R18, R18, 0x38e38e39, RZ ;  /* 0x38e38e3912127827 */ /* 0x000fe200078e02ff */
[----:B------:R-:W-:Y:S02]  /*5300*/  CS2R R64, SRZ ;  /* 0x0000000000407805 */ /* 0x000fe4000001ff00 */
[----:B------:R1:W-:Y:S01]  /*5310*/  STSM.16.M88.4 [R0+0x2bb00], R24 ;  /* 0x02bb001800007844 */ /* 0x0003e20000000200 */
[----:B------:R-:W3:Y:S01]  /*5320*/  MUFU.EX2 R78, R85 ;  /* 0x00000055004e7308 */ /* 0x000ee20000000800 */
[----:B0-----:R-:W-:-:S07]  /*5330*/  FADD.FTZ R5, R67, R28 ;  /* 0x0000001c43057221 */ /* 0x001fce0000010000 */
[----:B------:R-:W0:Y:S01]  /*5340*/  MUFU.EX2 R44, R44 ;  /* 0x0000002c002c7308 */ /* 0x000e220000000800 */
[C---:B--2---:R-:W-:Y:S01]  /*5350*/  FADD.FTZ R9, R63.reuse, R32 ;  /* 0x000000203f097221 */ /* 0x044fe20000010000 */
[----:B------:R-:W-:Y:S02]  /*5360*/  F2FP.F16.F32.PACK_AB R33, R63, R42 ;  /* 0x0000002a3f21723e */ /* 0x000fe400000000ff */
[----:B------:R-:W-:Y:S02]  /*5370*/  CS2R R62, SRZ ;  /* 0x00000000003e7805 */ /* 0x000fe4000001ff00 */
[----:B-1----:R-:W-:Y:S02]  /*5380*/  CS2R R26, SRZ ;  /* 0x00000000001a7805 */ /* 0x002fe4000001ff00 */
[----:B------:R-:W1:Y:S01]  /*5390*/  MUFU.EX2 R99, R99 ;  /* 0x0000006300637308 */ /* 0x000e620000000800 */
[----:B---3--:R-:W-:Y:S01]  /*53a0*/  FADD.FTZ R32, R78, R5 ;  /* 0x000000054e207221 */ /* 0x008fe20000010000 */
[----:B------:R-:W-:-:S06]  /*53b0*/  CS2R R24, SRZ ;  /* 0x0000000000187805 */ /* 0x000fcc000001ff00 */
[----:B------:R-:W2:Y:S01]  /*53c0*/  MUFU.EX2 R55, R55 ;  /* 0x0000003700377308 */ /* 0x000ea20000000800 */
[----:B0-----:R-:W-:-:S07]  /*53d0*/  FADD.FTZ R34, R44, R9 ;  /* 0x000000092c227221 */ /* 0x001fce0000010000 */
[----:B------:R-:W0:Y:S01]  /*53e0*/  MUFU.EX2 R6, R83 ;  /* 0x0000005300067308 */ /* 0x000e220000000800 */
[----:B-1----:R-:W-:-:S07]  /*53f0*/  FADD.FTZ R5, R99, R32 ;  /* 0x0000002063057221 */ /* 0x002fce0000010000 */
[----:B------:R-:W1:Y:S01]  /*5400*/  MUFU.EX2 R40, R40 ;  /* 0x0000002800287308 */ /* 0x000e620000000800 */
[C---:B--2---:R-:W-:Y:S01]  /*5410*/  FADD.FTZ R9, R55.reuse, R34 ;  /* 0x0000002237097221 */ /* 0x044fe20000010000 */
[----:B------:R-:W-:Y:S02]  /*5420*/  F2FP.F16.F32.PACK_AB R35, R55, R44 ;  /* 0x0000002c3723723e */ /* 0x000fe400000000ff */
[----:B------:R-:W-:-:S04]  /*5430*/  CS2R R44, SRZ ;  /* 0x00000000002c7805 */ /* 0x000fc8000001ff00 */
[----:B------:R-:W2:Y:S01]  /*5440*/  MUFU.EX2 R47, R47 ;  /* 0x0000002f002f7308 */ /* 0x000ea20000000800 */
[C---:B0-----:R-:W-:Y:S01]  /*5450*/  FADD.FTZ R32, R6.reuse, R5 ;  /* 0x0000000506207221 */ /* 0x041fe20000010000 */
[----:B------:R-:W-:-:S06]  /*5460*/  F2FP.F16.F32.PACK_AB R34, R6, R99 ;  /* 0x000000630622723e */ /* 0x000fcc00000000ff */
[----:B------:R-:W0:Y:S01]  /*5470*/  MUFU.EX2 R113, R113 ;  /* 0x0000007100717308 */ /* 0x000e220000000800 */
[----:B-1----:R-:W-:-:S07]  /*5480*/  FADD.FTZ R12, R40, R9 ;  /* 0x00000009280c7221 */ /* 0x002fce0000010000 */
[----:B------:R-:W1:Y:S01]  /*5490*/  MUFU.EX2 R48, R48 ;  /* 0x0000003000307308 */ /* 0x000e620000000800 */
[C---:B--2---:R-:W-:Y:S01]  /*54a0*/  FADD.FTZ R9, R47.reuse, R12 ;  /* 0x0000000c2f097221 */ /* 0x044fe20000010000 */
[----:B------:R-:W-:Y:S02]  /*54b0*/  F2FP.F16.F32.PACK_AB R41, R47, R40 ;  /* 0x000000282f29723e */ /* 0x000fe400000000ff */
[----:B------:R-:W-:-:S04]  /*54c0*/  CS2R R46, SRZ ;  /* 0x00000000002e7805 */ /* 0x000fc8000001ff00 */
[----:B------:R-:W2:Y:S01]  /*54d0*/  MUFU.EX2 R10, R81 ;  /* 0x00000051000a7308 */ /* 0x000ea20000000800 */
[----:B0-----:R-:W-:Y:S01]  /*54e0*/  FADD.FTZ R5, R113, R32 ;  /* 0x0000002071057221 */ /* 0x001fe20000010000 */
[----:B------:R-:W-:Y:S02]  /*54f0*/  F2FP.F16.F32.PACK_AB R32, R78, R67 ;  /* 0x000000434e20723e */ /* 0x000fe400000000ff */
[----:B------:R-:W-:-:S03]  /*5500*/  CS2R R66, SRZ ;  /* 0x0000000000427805 */ /* 0x000fc6000001ff00 */
[----:B------:R0:W-:Y:S01]  /*5510*/  STSM.16.M88.4 [R0+0x2d300], R32 ;  /* 0x02d3002000007844 */ /* 0x0001e20000000200 */
[----:B------:R-:W3:Y:S01]  /*5520*/  MUFU.EX2 R43, R43 ;  /* 0x0000002b002b7308 */ /* 0x000ee20000000800 */
[----:B-1----:R-:W-:-:S07]  /*5530*/  FADD.FTZ R14, R48, R9 ;  /* 0x00000009300e7221 */ /* 0x002fce0000010000 */
[----:B------:R-:W1:Y:S01]  /*5540*/  MUFU.EX2 R125, R125 ;  /* 0x0000007d007d7308 */ /* 0x000e620000000800 */
[C---:B--2---:R-:W-:Y:S01]  /*5550*/  FADD.FTZ R12, R10.reuse, R5 ;  /* 0x000000050a0c7221 */ /* 0x044fe20000010000 */
[----:B------:R-:W-:Y:S02]  /*5560*/  F2FP.F16.F32.PACK_AB R40, R10, R113 ;  /* 0x000000710a28723e */ /* 0x000fe400000000ff */
[----:B0-----:R-:W-:-:S04]  /*5570*/  CS2R R34, SRZ ;  /* 0x0000000000227805 */ /* 0x001fc8000001ff00 */
[----:B------:R-:W0:Y:S01]  /*5580*/  MUFU.EX2 R30, R77 ;  /* 0x0000004d001e7308 */ /* 0x000e220000000800 */
[C---:B---3--:R-:W-:Y:S01]  /*5590*/  FADD.FTZ R14, R43.reuse, R14 ;  /* 0x0000000e2b0e7221 */ /* 0x048fe20000010000 */
[----:B------:R-:W-:Y:S02]  /*55a0*/  F2FP.F16.F32.PACK_AB R43, R43, R48 ;  /* 0x000000302b2b723e */ /* 0x000fe400000000ff */
[----:B------:R-:W-:Y:S02]  /*55b0*/  CS2R R48, SRZ ;  /* 0x0000000000307805 */ /* 0x000fe4000001ff00 */
[----:B------:R-:W-:Y:S02]  /*55c0*/  CS2R R32, SRZ ;  /* 0x0000000000207805 */ /* 0x000fe4000001ff00 */
[----:B------:R-:W2:Y:S01]  /*55d0*/  MUFU.EX2 R39, R39 ;  /* 0x0000002700277308 */ /* 0x000ea20000000800 */
[----:B-1----:R-:W-:-:S07]  /*55e0*/  FADD.FTZ R5, R125, R12 ;  /* 0x0000000c7d057221 */ /* 0x002fce0000010000 */
[----:B------:R-:W1:Y:S01]  /*55f0*/  MUFU.EX2 R50, R50 ;  /* 0x0000003200327308 */ /* 0x000e620000000800 */
[C---:B0-----:R-:W-:Y:S01]  /*5600*/  F2FP.F16.F32.PACK_AB R42, R30.reuse, R125 ;  /* 0x0000007d1e2a723e */ /* 0x041fe200000000ff */
[----:B------:R-:W-:-:S04]  /*5610*/  FADD.FTZ R4, R30, R5 ;  /* 0x000000051e047221 */ /* 0x000fc80000010000 */
[----:B------:R0:W-:Y:S02]  /*5620*/  STSM.16.M88.4 [R0+0x2eb00], R40 ;  /* 0x02eb002800007844 */ /* 0x0001e40000000200 */
[----:B------:R-:W-:Y:S01]  /*5630*/  MUFU.EX2 R31, R31 ;  /* 0x0000001f001f7308 */ /* 0x000fe20000000800 */
[----:B--2---:R-:W-:-:S07]  /*5640*/  FADD.FTZ R9, R39, R14 ;  /* 0x0000000e27097221 */ /* 0x004fce0000010000 */
[----:B------:R-:W2:Y:S01]  /*5650*/  MUFU.EX2 R54, R54 ;  /* 0x0000003600367308 */ /* 0x000ea20000000800 */
[C---:B-1----:R-:W-:Y:S01]  /*5660*/  F2FP.F16.F32.PACK_AB R21, R50.reuse, R39 ;  /* 0x000000273215723e */ /* 0x042fe200000000ff */
[----:B------:R-:W-:Y:S01]  /*5670*/  FADD.FTZ R12, R50, R9 ;  /* 0x00000009320c7221 */ /* 0x000fe20000010000 */
[----:B------:R-:W-:Y:S02]  /*5680*/  SHF.R.U32.HI R9, RZ, 0x1f, R18 ;  /* 0x0000001fff097819 */ /* 0x000fe40000011612 */
[----:B------:R-:W-:Y:S02]  /*5690*/  CS2R R50, SRZ ;  /* 0x0000000000327805 */ /* 0x000fe4000001ff00 */
[----:B------:R-:W-:Y:S02]  /*56a0*/  CS2R R38, SRZ ;  /* 0x0000000000267805 */ /* 0x000fe4000001ff00 */
[----:B0-----:R-:W-:Y:S02]  /*56b0*/  CS2R R42, SRZ ;  /* 0x00000000002a7805 */ /* 0x001fe4000001ff00 */
[----:B------:R-:W-:Y:S01]  /*56c0*/  LEA.HI.SX32 R11, R18, R9, 0x1b ;  /* 0x00000009120b7211 */ /* 0x000fe200078fdaff */
[----:B------:R-:W0:Y:S01]  /*56d0*/  MUFU.EX2 R127, R127 ;  /* 0x0000007f007f7308 */ /* 0x000e220000000800 */
[----:B------:R-:W-:Y:S01]  /*56e0*/  VIADD R9, R17, 0xfffffffe ;  /* 0xfffffffe11097836 */ /* 0x000fe20000000000 */
[----:B------:R-:W-:-:S06]  /*56f0*/  CS2R R40, SRZ ;  /* 0x0000000000287805 */ /* 0x000fcc000001ff00 */
[----:B------:R-:W1:Y:S01]  /*5700*/  MUFU.EX2 R28, R79 ;  /* 0x0000004f001c7308 */ /* 0x000e620000000800 */
[----:B--2---:R-:W-:-:S07]  /*5710*/  F2FP.F16.F32.PACK_AB R23, R54, R31 ;  /* 0x0000001f3617723e */ /* 0x004fce00000000ff */
[----:B------:R-:W-:Y:S01]  /*5720*/  MUFU.EX2 R129, R129 ;  /* 0x0000008100817308 */ /* 0x000fe20000000800 */
[----:B0-----:R-:W-:-:S07]  /*5730*/  FADD.FTZ R5, R127, R4 ;  /* 0x000000047f057221 */ /* 0x001fce0000010000 */
[----:B------:R-:W0:Y:S01]  /*5740*/  MUFU.EX2 R6, R131 ;  /* 0x0000008300067308 */ /* 0x000e220000000800 */
[C---:B-1----:R-:W-:Y:S01]  /*5750*/  F2FP.F16.F32.PACK_AB R20, R28.reuse, R127 ;  /* 0x0000007f1c14723e */ /* 0x042fe200000000ff */
[----:B------:R-:W-:Y:S01]  /*5760*/  FADD.FTZ R4, R28, R5 ;  /* 0x000000051c047221 */ /* 0x000fe20000010000 */
[----:B------:R-:W-:Y:S01]  /*5770*/  FADD.FTZ R5, R31, R12 ;  /* 0x0000000c1f057221 */ /* 0x000fe20000010000 */
[----:B------:R-:W-:Y:S02]  /*5780*/  VIMNMX R12, R156, R11, !PT ;  /* 0x0000000b9c0c7248 */ /* 0x000fe40007fe0100 */
[----:B------:R-:W-:Y:S02]  /*5790*/  CS2R R30, SRZ ;  /* 0x00000000001e7805 */ /* 0x000fe4000001ff00 */
[----:B------:R-:W-:Y:S01]  /*57a0*/  CS2R R28, SRZ ;  /* 0x00000000001c7805 */ /* 0x000fe2000001ff00 */
[----:B------:R-:W-:Y:S01]  /*57b0*/  FADD.FTZ R5, R54, R5 ;  /* 0x0000000536057221 */ /* 0x000fe20000010000 */
[----:B------:R-:W-:-:S02]  /*57c0*/  ISETP.GE.AND P3, PT, R9, R12, PT ;  /* 0x0000000c0900720c */ /* 0x000fc40003f66270 */
[----:B------:R-:W-:Y:S02]  /*57d0*/  CS2R R54, SRZ ;  /* 0x0000000000367805 */ /* 0x000fe4000001ff00 */
[----:B0-----:R-:W-:Y:S01]  /*57e0*/  F2FP.F16.F32.PACK_AB R22, R6, R129 ;  /* 0x000000810616723e */ /* 0x001fe200000000ff */
[----:B------:R-:W-:Y:S01]  /*57f0*/  FADD.FTZ R129, R129, R4 ;  /* 0x0000000481817221 */ /* 0x000fe20000010000 */
[----:B------:R-:W-:-:S03]  /*5800*/  IMAD.MOV.U32 R4, RZ, RZ, RZ ;  /* 0x000000ffff047224 */ /* 0x000fc600078e00ff */
[----:B------:R0:W-:Y:S01]  /*5810*/  STSM.16.M88.4 [R0+0x30300], R20 ;  /* 0x0303001400007844 */ /* 0x0001e20000000200 */
[----:B------:R-:W-:Y:S01]  /*5820*/  FADD.FTZ R6, R6, R129 ;  /* 0x0000008106067221 */ /* 0x000fe20000010000 */
[----:B------:R1:W-:Y:S06]  /*5830*/  MEMBAR.ALL.CTA ;  /* 0x0000000000007992 */ /* 0x0003ec0000008000 */
[----:B-1----:R-:W1:Y:S02]  /*5840*/  FENCE.VIEW.ASYNC.S ;  /* 0x00000000000073c6 */ /* 0x002e640000000000 */
[----:B-1----:R-:W-:Y:S01]  /*5850*/  NOP ;  /* 0x0000000000007918 */ /* 0x002fe20000000000 */
[----:B------:R-:W-:Y:S05]  /*5860*/  @!P3 BRA `(.L_x_1915) ;  /* 0x0000004800acb947 */ /* 0x000fea0003800000 */
[----:B------:R-:W-:Y:S01]  /*5870*/  IMAD.MOV.U32 R11, RZ, RZ, R72 ;  /* 0x000000ffff0b7224 */ /* 0x000fe200078e0048 */
[----:B------:R-:W-:Y:S01]  /*5880*/  UMOV UR5, URZ ;  /* 0x0000003f00057c82 */ /* 0x000fe20008000000 */
[----:B------:R-:W-:Y:S01]  /*5890*/  IMAD.MOV.U32 R10, RZ, RZ, R75 ;  /* 0x000000ffff0a7224 */ /* 0x000fe200078e004b */
[----:B------:R-:W-:Y:S01]  /*58a0*/  ULDC UR48, c[0x0][0x288] ;  /* 0x0000a20000307ab9 */ /* 0x000fe20000000800 */
[----:B------:R-:W-:Y:S01]  /*58b0*/  IMAD.MOV.U32 R13, RZ, RZ, RZ ;  /* 0x000000ffff0d7224 */ /* 0x000fe200078e00ff */
[----:B------:R-:W-:Y:S01]  /*58c0*/  ULDC UR49, c[0x0][0x2f0] ;  /* 0x0000bc0000317ab9 */ /* 0x000fe20000000800 */
[----:B------:R-:W-:Y:S01]  /*58d0*/  IMAD.MOV.U32 R71, RZ, RZ, RZ ;  /* 0x000000ffff477224 */ /* 0x000fe200078e00ff */
[----:B------:R-:W-:-:S06]  /*58e0*/  ULDC UR6, c[0x0][0x9d8] ;  /* 0x0002760000067ab9 */ /* 0x000fcc0000000800 */
.L_x_1924:
[----:B------:R-:W-:Y:S01]  /*58f0*/  R2UR UR10, R145 ;  /* 0x00000000910a72ca */ /* 0x000fe200000e0000 */
[----:B------:R-:W-:-:S04]  /*5900*/  UIADD3 UR4, UR5, 0x1, URZ ;  /* 0x0000000105047890 */ /* 0x000fc8000fffe03f */
[----:B------:R-:W-:-:S04]  /*5910*/  UISETP.NE.AND UP0, UPT, UR4, 0x2, UPT ;  /* 0x000000020400788c */ /* 0x000fc8000bf05270 */
[----:B------:R-:W-:Y:S02]  /*5920*/  USEL UR7, URZ, 0x1, UP0 ;  /* 0x000000013f077887 */ /* 0x000fe40008000000 */
[----:B------:R-:W-:Y:S02]  /*5930*/  USEL UR4, UR4, URZ, UP0 ;  /* 0x0000003f04047287 */ /* 0x000fe40008000000 */
[----:B------:R-:W-:Y:S02]  /*5940*/  ISETP.NE.AND P4, PT, RZ, UR10, PT ;  /* 0x0000000aff007c0c */ /* 0x000fe4000bf85270 */
[----:B------:R-:W-:-:S11]  /*5950*/  LOP3.LUT R4, R13, UR7, RZ, 0x3c, !PT ;  /* 0x000000070d047c12 */ /* 0x000fd6000f8e3cff */
[----:B--2---:R-:W-:Y:S05]  /*5960*/  @P4 BRA `(.L_x_1916) ;  /* 0x0000000000284947 */ /* 0x004fea0003800000 */
[----:B------:R-:W-:Y:S05]  /*5970*/  @!P0 BRA `(.L_x_1917) ;  /* 0x0000000000048947 */ /* 0x000fea0003800000 */
[----:B------:R-:W-:Y:S01]  /*5980*/  BPT.TRAP 0x1 ;  /* 0x000000040000795c */ /* 0x000fe20000300000 */
.L_x_1917:
[----:B------:R-:W-:Y:S01]  /*5990*/  ULEA UR7, UR4, UR60, 0x3 ;  /* 0x0000003c04077291 */ /* 0x000fe2000f8e183f */
[----:B------:R-:W-:-:S08]  /*59a0*/  SHF.L.U32 R14, R4, 0x1f, RZ ;  /* 0x0000001f040e7819 */ /* 0x000fd000000006ff */
[----:B------:R1:W2:Y:S01]  /*59b0*/  SYNCS.PHASECHK.TRANS64.TRYWAIT P3, [UR7+0x31c30], R14 ;  /* 0x031c300eff0075a7 */ /* 0x0002a20008060147 */
[----:B------:R-:W-:Y:S05]  /*59c0*/  @!P0 BRA `(.L_x_1918) ;  /* 0x0000000000048947 */ /* 0x000fea0003800000 */
[----:B------:R-:W-:Y:S01]  /*59d0*/  BPT.TRAP 0x1 ;  /* 0x000000040000795c */ /* 0x000fe20000300000 */
.L_x_1918:
[----:B--2---:R-:W-:Y:S05]  /*59e0*/  @P3 BRA `(.L_x_1916) ;  /* 0x0000000000083947 */ /* 0x004fea0003800000 */
[----:B------:R-:W2:Y:S02]  /*59f0*/  SYNCS.PHASECHK.TRANS64.TRYWAIT P3, [UR7+0x31c30], R14 ;  /* 0x031c300eff0075a7 */ /* 0x000ea40008060147 */
[----:B--2---:R-:W-:Y:S05]  /*5a00*/  @!P3 BRA `(.L_x_1919) ;  /* 0x000000ec0064b947 */ /* 0x004fea0003800000 */
.L_x_1916:
[----:B--2---:R-:W2:Y:S01]  /*5a10*/  S2R R15, SR_TID.X ;  /* 0x00000000000f7919 */ /* 0x004ea20000002100 */
[C---:B------:R-:W-:Y:S01]  /*5a20*/  R2UR UR40, R2.reuse ;  /* 0x00000000022872ca */ /* 0x040fe200000e0000 */
[----:B------:R-:W-:Y:S01]  /*5a30*/  UIMAD UR7, UR4, 0x6c0, UR61 ;  /* 0x000006c0040778a4 */ /* 0x000fe2000f8e023d */
[C---:B------:R-:W-:Y:S01]  /*5a40*/  R2UR UR41, R3.reuse ;  /* 0x00000000032972ca */ /* 0x040fe200000e0000 */
[----:B------:R-:W-:Y:S01]  /*5a50*/  UMOV UR43, 0x80000020 ;  /* 0x80000020002b7882 */ /* 0x000fe20000000000 */
[C---:B------:R-:W-:Y:S01]  /*5a60*/  R2UR UR44, R2.reuse ;  /* 0x00000000022c72ca */ /* 0x040fe200000e0000 */
[----:B------:R-:W-:Y:S01]  /*5a70*/  UIADD3 UR46, UR7, 0x40, URZ ;  /* 0x00000040072e7890 */ /* 0x000fe2000fffe03f */
[C---:B------:R-:W-:Y:S01]  /*5a80*/  R2UR UR45, R3.reuse ;  /* 0x00000000032d72ca */ /* 0x040fe200000e0000 */
[----:B------:R-:W-:Y:S01]  /*5a90*/  UMOV UR47, 0x80000020 ;  /* 0x80000020002f7882 */ /* 0x000fe20000000000 */
[----:B------:R-:W-:Y:S01]  /*5aa0*/  UMOV UR42, UR7 ;  /* 0x00000007002a7c82 */ /* 0x000fe20008000000 */
[C---:B------:R-:W-:Y:S01]  /*5ab0*/  R2UR UR28, R2.reuse ;  /* 0x00000000021c72ca */ /* 0x040fe200000e0000 */
[----:B------:R-:W-:Y:S01]  /*5ac0*/  UIADD3 UR30, UR7, 0x80, URZ ;  /* 0x00000080071e7890 */ /* 0x000fe2000fffe03f */
[C---:B------:R-:W-:Y:S01]  /*5ad0*/  R2UR UR29, R3.reuse ;  /* 0x00000000031d72ca */ /* 0x040fe200000e0000 */
[----:B------:R-:W-:Y:S01]  /*5ae0*/  UMOV UR31, 0x80000020 ;  /* 0x80000020001f7882 */ /* 0x000fe20000000000 */
[C---:B------:R-:W-:Y:S01]  /*5af0*/  R2UR UR32, R2.reuse ;  /* 0x00000000022072ca */ /* 0x040fe200000e0000 */
[----:B------:R-:W-:Y:S01]  /*5b00*/  UIADD3 UR34, UR7, 0xc0, URZ ;  /* 0x000000c007227890 */ /* 0x000fe2000fffe03f */
[C---:B------:R-:W-:Y:S01]  /*5b10*/  R2UR UR33, R3.reuse ;  /* 0x00000000032172ca */ /* 0x040fe200000e0000 */
[----:B------:R-:W-:Y:S01]  /*5b20*/  UMOV UR35, 0x80000020 ;  /* 0x8000002000237882 */ /* 0x000fe20000000000 */
[----:B------:R-:W-:Y:S01]  /*5b30*/  R2UR UR36, R2 ;  /* 0x00000000022472ca */ /* 0x000fe200000e0000 */
[----:B------:R-:W-:Y:S01]  /*5b40*/  UIADD3 UR38, UR7, 0x100, URZ ;  /* 0x0000010007267890 */ /* 0x000fe2000fffe03f */
[----:B------:R-:W-:Y:S01]  /*5b50*/  R2UR UR37, R3 ;  /* 0x00000000032572ca */ /* 0x000fe200000e0000 */
        /* <DEDUP_REMOVED lines=8> */
[----:B--2---:R-:W-:Y:S01]  /*5be0*/  SHF.R.U32.HI R15, RZ, 0x7, R15 ;  /* 0x00000007ff0f7819 */ /* 0x004fe2000001160f */
[----:B------:R-:W-:Y:S01]  /*5bf0*/  UMOV UR19, 0x80000020 ;  /* 0x8000002000137882 */ /* 0x000fe20000000000 */
[----:B------:R-:W-:Y:S01]  /*5c00*/  UIADD3 UR22, UR7, 0x482, URZ ;  /* 0x0000048207167890 */ /* 0x000fe2000fffe03f */
[----:B------:R-:W-:-:S02]  /*5c10*/  UMOV UR23, 0x80000020 ;  /* 0x8000002000177882 */ /* 0x000fc40000000000 */
[----:B-1----:R-:W-:-:S05]  /*5c20*/  VIADD R14, R15, 0x8 ;  /* 0x000000080f0e7836 */ /* 0x002fca0000000000 */
        /* <DEDUP_REMOVED lines=319> */
[----:B-1----:R-:W-:Y:S05]  /*7020*/  @P4 BRA `(.L_x_1920) ;  /* 0x0000000000284947 */ /* 0x002fea0003800000 */
[----:B------:R-:W-:Y:S05]  /*7030*/  @!P0 BRA `(.L_x_1921) ;  /* 0x0000000000048947 */ /* 0x000fea0003800000 */
[----:B------:R-:W-:Y:S01]  /*7040*/  BPT.TRAP 0x1 ;  /* 0x000000040000795c */ /* 0x000fe20000300000 */
.L_x_1921:
[----:B------:R-:W-:Y:S01]  /*7050*/  ULEA UR7, UR5, UR60, 0x3 ;  /* 0x0000003c05077291 */ /* 0x000fe2000f8e183f */
[----:B------:R-:W-:-:S08]  /*7060*/  SHF.L.U32 R13, R13, 0x1f, RZ ;  /* 0x0000001f0d0d7819 */ /* 0x000fd000000006ff */
[----:B------:R1:W2:Y:S01]  /*7070*/  SYNCS.PHASECHK.TRANS64.TRYWAIT P3, [UR7+0x31c50], R13 ;  /* 0x031c500dff0075a7 */ /* 0x0002a20008060147 */
[----:B------:R-:W-:Y:S05]  /*7080*/  @!P0 BRA `(.L_x_1922) ;  /* 0x0000000000048947 */ /* 0x000fea0003800000 */
[----:B------:R-:W-:Y:S01]  /*7090*/  BPT.TRAP 0x1 ;  /* 0x000000040000795c */ /* 0x000fe20000300000 */
.L_x_1922:
[----:B--2---:R-:W-:Y:S05]  /*70a0*/  @P3 BRA `(.L_x_1920) ;  /* 0x0000000000083947 */ /* 0x004fea0003800000 */
[----:B------:R-:W2:Y:S02]  /*70b0*/  SYNCS.PHASECHK.TRANS64.TRYWAIT P3, [UR7+0x31c50], R13 ;  /* 0x031c500dff0075a7 */ /* 0x000ea40008060147 */
[----:B--2---:R-:W-:Y:S05]  /*70c0*/  @!P3 BRA `(.L_x_1923) ;  /* 0x000000d400ccb947 */ /* 0x004fea0003800000 */
.L_x_1920:
[----:B------:R-:W-:Y:S01]  /*70d0*/  UIADD3 UR7, UR60, 0x200, URZ ;  /* 0x000002003c077890 */ /* 0x000fe2000fffe03f */
[----:B------:R-:W-:Y:S01]  /*70e0*/  R2UR UR10, R157 ;  /* 0x000000009d0a72ca */ /* 0x000fe200000e0000 */
[----:B------:R-:W-:Y:S01]  /*70f0*/  WARPGROUP.ARRIVE ;  /* 0x00000000000079c5 */ /* 0x000fe20000000000 */
[----:B------:R-:W-:Y:S01]  /*7100*/  UMOV UR29, 0xc0000010 ;  /* 0xc0000010001d7882 */ /* 0x000fe20000000000 */
[----:B------:R-:W-:Y:S01]  /*7110*/  USHF.R.U32.HI UR7, URZ, 0x4, UR7 ;  /* 0x000000043f077899 */ /* 0x000fe20008011607 */
[----:B0-----:R-:W-:Y:S01]  /*7120*/  FMUL.FTZ R22, R129, UR6 ;  /* 0x0000000681167c20 */ /* 0x001fe20008410000 */
[----:B------:R-:W-:Y:S01]  /*7130*/  UMOV UR31, 0x80000020 ;  /* 0x80000020001f7882 */ /* 0x000fe20000000000 */
[----:B-12---:R-:W-:Y:S01]  /*7140*/  FMUL.FTZ R13, R136, UR6 ;  /* 0x00000006880d7c20 */ /* 0x006fe20008410000 */
[----:B------:R-:W-:Y:S01]  /*7150*/  ULOP3.LUT UR7, UR7, 0x3fff, URZ, 0xc0, !UPT ;  /* 0x00003fff07077892 */ /* 0x000fe2000f8ec03f */
[----:B------:R-:W-:Y:S01]  /*7160*/  FMUL.FTZ R129, R130, UR6 ;  /* 0x0000000682817c20 */ /* 0x000fe20008410000 */
[----:B------:R-:W-:Y:S01]  /*7170*/  FMUL.FTZ R130, R133, UR6 ;  /* 0x0000000685827c20 */ /* 0x000fe20008410000 */
[----:B------:R-:W0:Y:S01]  /*7180*/  @P2 LDC R136, c[0x0][0x44c] ;  /* 0x00011300ff882b82 */ /* 0x000e220000000800 */
        /* <DEDUP_REMOVED lines=8> */
[----:B------:R-:W1:Y:S01]  /*7210*/  @P2 LDC R119, c[0x0][0x450] ;  /* 0x00011400ff772b82 */ /* 0x000e620000000800 */
        /* <DEDUP_REMOVED lines=17> */
[----:B0-----:R-:W-:-:S04]  /*7330*/  @P2 IMAD.HI.U32 R136, R7, R136, RZ ;  /* 0x0000008807882227 */ /* 0x001fc800078e00ff */
[----:B------:R-:W-:Y:S01]  /*7340*/  FMUL.FTZ R118, R107, UR6 ;  /* 0x000000066b767c20 */ /* 0x000fe20008410000 */
[----:B------:R-:W-:Y:S01]  /*7350*/  FMUL.FTZ R107, R108, UR6 ;  /* 0x000000066c6b7c20 */ /* 0x000fe20008410000 */
[----:B------:R-:W-:Y:S01]  /*7360*/  FMUL.FTZ R108, R109, UR6 ;  /* 0x000000066d6c7c20 */ /* 0x000fe20008410000 */
[----:B------:R-:W-:Y:S02]  /*7370*/  IMAD.MOV.U32 R109, RZ, RZ, R7 ;  /* 0x000000ffff6d7224 */ /* 0x000fe400078e0007 */
[----:B------:R-:W-:Y:S01]  /*7380*/  FMUL.FTZ R19, R139, UR6 ;  /* 0x000000068b137c20 */ /* 0x000fe20008410000 */
[----:B-1----:R-:W-:Y:S01]  /*7390*/  @P2 SHF.R.U32.HI R109, RZ, R119, R136 ;  /* 0x00000077ff6d2219 */ /* 0x002fe20000011688 */
[----:B------:R-:W-:Y:S01]  /*73a0*/  FMUL.FTZ R119, R98, UR6 ;  /* 0x0000000662777c20 */ /* 0x000fe20008410000 */
[----:B------:R-:W-:Y:S02]  /*73b0*/  IMAD.MOV.U32 R98, RZ, RZ, -0x90 ;  /* 0xffffff70ff627424 */ /* 0x000fe400078e00ff */
[----:B------:R-:W-:Y:S01]  /*73c0*/  FMUL.FTZ R15, R138, UR6 ;  /* 0x000000068a0f7c20 */ /* 0x000fe20008410000 */
[----:B------:R-:W-:Y:S01]  /*73d0*/  FMUL.FTZ R14, R137, UR6 ;  /* 0x00000006890e7c20 */ /* 0x000fe20008410000 */
[----:B------:R-:W0:Y:S01]  /*73e0*/  SHFL.IDX PT, R139, R109, 0x1, 0x1c1f ;  /* 0x003c1f006d8b7f89 */ /* 0x000e2200000e0000 */
[----:B------:R-:W-:-:S02]  /*73f0*/  IMAD R137, R9, R98, 0x1 ;  /* 0x0000000109897424 */ /* 0x000fc400078e0262 */
[----:B------:R-:W-:Y:S01]  /*7400*/  FMUL.FTZ R21, R142, UR6 ;  /* 0x000000068e157c20 */ /* 0x000fe20008410000 */
[----:B------:R-:W-:Y:S01]  /*7410*/  MUFU.TANH R19, R19 ;  /* 0x0000001300137308 */ /* 0x000fe20000002400 */
[----:B------:R-:W-:Y:S01]  /*7420*/  FMUL.FTZ R23, R143, UR6 ;  /* 0x000000068f177c20 */ /* 0x000fe20008410000 */
[----:B------:R-:W-:Y:S02]  /*7430*/  IMAD R137, R8, -0x2, R137 ;  /* 0xfffffffe08897824 */ /* 0x000fe400078e0289 */
[----:B------:R-:W-:Y:S01]  /*7440*/  FMUL.FTZ R136, R100, UR6 ;  /* 0x0000000664887c20 */ /* 0x000fe20008410000 */
[----:B------:R-:W-:Y:S01]  /*7450*/  FMUL.FTZ R131, R131, UR6 ;  /* 0x0000000683837c20 */ /* 0x000fe20008410000 */
[----:B------:R-:W-:Y:S01]  /*7460*/  FMUL.FTZ R122, R122, UR6 ;  /* 0x000000067a7a7c20 */ /* 0x000fe20008410000 */
[----:B------:R-:W-:Y:S02]  /*7470*/  IMAD R98, R16, UR49, R137 ;  /* 0x0000003110627c24 */ /* 0x000fe4000f8e0289 */
        /* <DEDUP_REMOVED lines=10> */
[----:B------:R-:W-:Y:S01]  /*7520*/  FMUL.FTZ R99, R99, UR6 ;  /* 0x0000000663637c20 */ /* 0x000fe20008410000 */
[----:B------:R-:W-:Y:S01]  /*7530*/  FMUL.FTZ R102, R102, UR6 ;  /* 0x0000000666667c20 */ /* 0x000fe20008410000 */
[----:B------:R-:W-:Y:S01]  /*7540*/  FMUL.FTZ R82, R82, UR6 ;  /* 0x0000000652527c20 */ /* 0x000fe20008410000 */
[----:B------:R-:W-:Y:S01]  /*7550*/  FMUL.FTZ R18, R141, UR6 ;  /* 0x000000068d127c20 */ /* 0x000fe20008410000 */
[--C-:B0-----:R-:W-:Y:S01]  /*7560*/  IADD3 R100, R139, -UR48, R98.reuse ;  /* 0x800000308b647c10 */ /* 0x101fe2000fffe062 */
[----:B------:R-:W-:Y:S01]  /*7570*/  FMUL.FTZ R139, R90, UR6 ;  /* 0x000000065a8b7c20 */ /* 0x000fe20008410000 */
[----:B------:R-:W0:Y:S01]  /*7580*/  SHFL.IDX PT, R109, R109, RZ, 0x1c1f ;  /* 0x001c1fff6d6d7589 */ /* 0x000e2200000e0000 */
[----:B------:R-:W3:Y:S01]  /*7590*/  MUFU.TANH R23, R23 ;  /* 0x0000001700177308 */ /* 0x000ee20000002400 */
[----:B------:R-:W-:Y:S01]  /*75a0*/  ISETP.GT.AND P3, PT, R100, RZ, PT ;  /* 0x000000ff6400720c */ /* 0x000fe20003f64270 */
[----:B------:R-:W-:Y:S01]  /*75b0*/  FMUL.FTZ R120, R120, UR6 ;  /* 0x0000000678787c20 */ /* 0x000fe20008410000 */
[----:B------:R-:W-:Y:S01]  /*75c0*/  ISETP.GT.AND P4, PT, R100, 0x1, PT ;  /* 0x000000016400780c */ /* 0x000fe20003f84270 */
[----:B------:R-:W-:Y:S01]  /*75d0*/  FMUL.FTZ R121, R121, UR6 ;  /* 0x0000000679797c20 */ /* 0x000fe20008410000 */
[----:B-1----:R-:W-:Y:S01]  /*75e0*/  FSEL R15, R15, -INF , P3 ;  /* 0xff8000000f0f7808 */ /* 0x002fe20001800000 */
[----:B------:R-:W-:Y:S01]  /*75f0*/  FMUL.FTZ R112, R112, UR6 ;  /* 0x0000000670707c20 */ /* 0x000fe20008410000 */
[----:B------:R-:W-:Y:S01]  /*7600*/  ISETP.GT.AND P3, PT, R100, 0x8, PT ;  /* 0x000000086400780c */ /* 0x000fe20003f64270 */
[----:B------:R-:W1:Y:S01]  /*7610*/  MUFU.TANH R129, R129 ;  /* 0x0000008100817308 */ /* 0x000e620000002400 */
[----:B------:R-:W-:Y:S01]  /*7620*/  FSEL R19, R19, -INF , P4 ;  /* 0xff80000013137808 */ /* 0x000fe20002000000 */
[----:B------:R-:W-:Y:S01]  /*7630*/  FMUL.FTZ R113, R113, UR6 ;  /* 0x0000000671717c20 */ /* 0x000fe20008410000 */
[----:B------:R-:W-:Y:S01]  /*7640*/  FMNMX.FTZ R94, R15, R11, !PT ;  /* 0x0000000b0f5e7209 */ /* 0x000fe20007810000 */
[----:B------:R-:W-:Y:S01]  /*7650*/  FMUL.FTZ R104, R104, UR6 ;  /* 0x0000000668687c20 */ /* 0x000fe20008410000 */
[----:B------:R-:W-:Y:S01]  /*7660*/  ISETP.GT.AND P4, PT, R100, 0x9, PT ;  /* 0x000000096400780c */ /* 0x000fe20003f84270 */
[----:B------:R-:W-:Y:S01]  /*7670*/  FMUL.FTZ R105, R105, UR6 ;  /* 0x0000000669697c20 */ /* 0x000fe20008410000 */
[----:B--2---:R-:W-:Y:S01]  /*7680*/  FSEL R21, R21, -INF , P3 ;  /* 0xff80000015157808 */ /* 0x004fe20001800000 */
[----:B------:R-:W2:Y:S01]  /*7690*/  MUFU.TANH R131, R131 ;  /* 0x0000008300837308 */ /* 0x000ea20000002400 */
[----:B------:R-:W-:Y:S01]  /*76a0*/  FMNMX.FTZ R94, R19, R94, !PT ;  /* 0x0000005e135e7209 */ /* 0x000fe20007810000 */
[----:B------:R-:W-:Y:S01]  /*76b0*/  FMUL.FTZ R96, R96, UR6 ;  /* 0x0000000660607c20 */ /* 0x000fe20008410000 */
[----:B------:R-:W-:Y:S01]  /*76c0*/  ISETP.GT.AND P3, PT, R100, 0x10, PT ;  /* 0x000000106400780c */ /* 0x000fe20003f64270 */
[----:B------:R-:W-:Y:S01]  /*76d0*/  FMUL.FTZ R97, R97, UR6 ;  /* 0x0000000661617c20 */ /* 0x000fe20008410000 */
[----:B---3--:R-:W-:Y:S01]  /*76e0*/  FSEL R23, R23, -INF , P4 ;  /* 0xff80000017177808 */ /* 0x008fe20002000000 */
[----:B------:R-:W-:Y:S01]  /*76f0*/  FMUL.FTZ R88, R88, UR6 ;  /* 0x0000000658587c20 */ /* 0x000fe20008410000 */
[----:B------:R-:W-:Y:S01]  /*7700*/  FMNMX.FTZ R94, R21, R94, !PT ;  /* 0x0000005e155e7209 */ /* 0x000fe20007810000 */
[----:B------:R-:W3:Y:S01]  /*7710*/  MUFU.TANH R132, R132 ;  /* 0x0000008400847308 */ /* 0x000ee20000002400 */
[----:B------:R-:W-:Y:S01]  /*7720*/  ISETP.GT.AND P4, PT, R100, 0x11, PT ;  /* 0x000000116400780c */ /* 0x000fe20003f84270 */
[----:B------:R-:W-:Y:S01]  /*7730*/  FMUL.FTZ R89, R89, UR6 ;  /* 0x0000000659597c20 */ /* 0x000fe20008410000 */
[----:B-1----:R-:W-:Y:S01]  /*7740*/  FSEL R129, R129, -INF , P3 ;  /* 0xff80000081817808 */ /* 0x002fe20001800000 */
[----:B------:R-:W-:Y:S01]  /*7750*/  FMUL.FTZ R92, R92, UR6 ;  /* 0x000000065c5c7c20 */ /* 0x000fe20008410000 */
[C---:B------:R-:W-:Y:S01]  /*7760*/  ISETP.GT.AND P3, PT, R100.reuse, 0x18, PT ;  /* 0x000000186400780c */ /* 0x040fe20003f64270 */
[----:B------:R-:W-:Y:S01]  /*7770*/  FMUL.FTZ R93, R93, UR6 ;  /* 0x000000065d5d7c20 */ /* 0x000fe20008410000 */
[----:B------:R-:W-:Y:S01]  /*7780*/  ISETP.GT.AND P5, PT, R100, 0x28, PT ;  /* 0x000000286400780c */ /* 0x000fe20003fa4270 */
[----:B------:R-:W1:Y:S01]  /*7790*/  MUFU.TANH R133, R133 ;  /* 0x0000008500857308 */ /* 0x000e620000002400 */
[----:B--2---:R-:W-:Y:S01]  /*77a0*/  FSEL R131, R131, -INF , P4 ;  /* 0xff80000083837808 */ /* 0x004fe20002000000 */
[----:B------:R-:W-:Y:S01]  /*77b0*/  FMUL.FTZ R80, R80, UR6 ;  /* 0x0000000650507c20 */ /* 0x000fe20008410000 */
[----:B------:R-:W-:Y:S01]  /*77c0*/  ISETP.GT.AND P4, PT, R100, 0x19, PT ;  /* 0x000000196400780c */ /* 0x000fe20003f84270 */
[----:B------:R-:W-:Y:S01]  /*77d0*/  FMUL.FTZ R81, R81, UR6 ;  /* 0x0000000651517c20 */ /* 0x000fe20008410000 */
[----:B0-----:R-:W-:Y:S01]  /*77e0*/  IADD3 R109, R109, -UR48, R98 ;  /* 0x800000306d6d7c10 */ /* 0x001fe2000fffe062 */
[----:B------:R-:W-:Y:S01]  /*77f0*/  FMUL.FTZ R84, R84, UR6 ;  /* 0x0000000654547c20 */ /* 0x000fe20008410000 */
[----:B------:R-:W-:Y:S01]  /*7800*/  FMUL.FTZ R85, R85, UR6 ;  /* 0x0000000655557c20 */ /* 0x000fe20008410000 */
[----:B------:R-:W0:Y:S01]  /*7810*/  MUFU.TANH R122, R122 ;  /* 0x0000007a007a7308 */ /* 0x000e220000002400 */
[----:B---3--:R-:W-:Y:S01]  /*7820*/  FSEL R132, R132, -INF , P3 ;  /* 0xff80000084847808 */ /* 0x008fe20001800000 */
[----:B------:R-:W-:Y:S01]  /*7830*/  FMUL.FTZ R73, R73, UR6 ;  /* 0x0000000649497c20 */ /* 0x000fe20008410000 */
[----:B------:R-:W-:Y:S01]  /*7840*/  ISETP.GT.AND P3, PT, R100, 0x20, PT ;  /* 0x000000206400780c */ /* 0x000fe20003f64270 */
[----:B------:R-:W-:Y:S01]  /*7850*/  FMUL.FTZ R76, R76, UR6 ;  /* 0x000000064c4c7c20 */ /* 0x000fe20008410000 */
[----:B------:R-:W-:Y:S01]  /*7860*/  ISETP.GT.AND P6, PT, R109, 0x1, PT ;  /* 0x000000016d00780c */ /* 0x000fe20003fc4270 */
[----:B------:R-:W2:Y:S02]  /*7870*/  S2R R146, SR_TID.X ;  /* 0x0000000000927919 */ /* 0x000ea40000002100 */
[----:B------:R3:W-:Y:S01]  /*7880*/  MUFU.TANH R90, R138 ;  /* 0x0000008a005a7308 */ /* 0x0007e20000002400 */
[----:B-1----:R-:W-:Y:S01]  /*7890*/  FSEL R133, R133, -INF , P4 ;  /* 0xff80000085857808 */ /* 0x002fe20002000000 */
[----:B------:R-:W-:-:S02]  /*78a0*/  WARPGROUP.DEPBAR.LE gsb0, 0x0 ;  /* 0x00008000000079c5 */ /* 0x000fc40000010000 */
[----:B------:R-:W-:Y:S01]  /*78b0*/  WARPGROUP.ARRIVE ;  /* 0x00000000000079c5 */ /* 0x000fe20000000000 */
[----:B------:R-:W-:-:S03]  /*78c0*/  ISETP.GT.AND P4, PT, R100, 0x21, PT ;  /* 0x000000216400780c */ /* 0x000fc60003f84270 */
[----:B------:R-:W1:Y:S01]  /*78d0*/  MUFU.TANH R134, R134 ;  /* 0x0000008600867308 */ /* 0x000e620000002400 */
[----:B---3--:R-:W-:Y:S01]  /*78e0*/  FMNMX.FTZ R138, R23, R94, !PT ;  /* 0x0000005e178a7209 */ /* 0x008fe20007810000 */
[----:B------:R-:W-:Y:S01]  /*78f0*/  HGMMA.64x96x16.F32 R24, gdesc[UR28].tnspB, R24, gsb0 ;  /* 0x416000001c1879f0 */ /* 0x000fe20008000818 */
[----:B------:R-:W-:Y:S02]  /*7900*/  UIADD3 UR28, UR10, 0x300, URZ ;  /* 0x000003000a1c7890 */ /* 0x000fe4000fffe03f */
[----:B------:R-:W-:Y:S01]  /*7910*/  FMNMX.FTZ R138, R129, R138, !PT ;  /* 0x0000008a818a7209 */ /* 0x000fe20007810000 */
[----:B------:R-:W-:Y:S01]  /*7920*/  UIADD3 UR30, UR7, 0x80, URZ ;  /* 0x00000080071e7890 */ /* 0x000fe2000fffe03f */
[----:B0-----:R-:W-:Y:S01]  /*7930*/  FSEL R122, R122, -INF , P3 ;  /* 0xff8000007a7a7808 */ /* 0x001fe20001800000 */
[----:B------:R-:W-:Y:S01]  /*7940*/  UMOV UR29, 0xc0000010 ;  /* 0xc0000010001d7882 */ /* 0x000fe20000000000 */
[----:B------:R-:W-:Y:S01]  /*7950*/  UMOV UR31, 0x80000020 ;  /* 0x80000020001f7882 */ /* 0x000fe20000000000 */
[----:B------:R-:W0:Y:S01]  /*7960*/  MUFU.TANH R125, R125 ;  /* 0x0000007d007d7308 */ /* 0x000e220000002400 */
[----:B------:R-:W-:-:S02]  /*7970*/  FMNMX.FTZ R95, R131, R138, !PT ;  /* 0x0000008a835f7209 */ /* 0x000fc40007810000 */
[----:B------:R-:W-:Y:S02]  /*7980*/  ISETP.GT.AND P3, PT, R100, 0x29, PT ;  /* 0x000000296400780c */ /* 0x000fe40003f64270 */
[----:B------:R-:W-:Y:S02]  /*7990*/  FMNMX.FTZ R138, R132, R95, !PT ;  /* 0x0000005f848a7209 */ /* 0x000fe40007810000 */
[----:B-1----:R-:W-:Y:S01]  /*79a0*/  FSEL R134, R134, -INF , P4 ;  /* 0xff80000086867808 */ /* 0x002fe20002000000 */
[----:B------:R-:W1:Y:S01]  /*79b0*/  MUFU.TANH R126, R126 ;  /* 0x0000007e007e7308 */ /* 0x000e620000002400 */
[----:B------:R-:W-:Y:S02]  /*79c0*/  FMNMX.FTZ R95, R133, R138, !PT ;  /* 0x0000008a855f7209 */ /* 0x000fe40007810000 */
[----:B------:R-:W-:Y:S02]  /*79d0*/  ISETP.GT.AND P4, PT, R100, 0x30, PT ;  /* 0x000000306400780c */ /* 0x000fe40003f84270 */
[----:B--2---:R-:W-:-:S03]  /*79e0*/  SHF.R.U32.HI R144, RZ, 0x7, R146 ;  /* 0x00000007ff907819 */ /* 0x004fc60000011692 */
[----:B------:R-:W2:Y:S01]  /*79f0*/  MUFU.TANH R127, R127 ;  /* 0x0000007f007f7308 */ /* 0x000ea20000002400 */
[----:B0-----:R-:W-:Y:S02]  /*7a00*/  FSEL R125, R125, -INF , P5 ;  /* 0xff8000007d7d7808 */ /* 0x001fe40002800000 */
[----:B------:R-:W-:-:S05]  /*7a10*/  ISETP.GT.AND P5, PT, R100, 0x81, PT ;  /* 0x000000816400780c */ /* 0x000fca0003fa4270 */
[----:B------:R-:W0:Y:S01]  /*7a20*/  MUFU.TANH R135, R135 ;  /* 0x0000008700877308 */ /* 0x000e220000002400 */
[----:B-1----:R-:W-:Y:S02]  /*7a30*/  FSEL R126, R126, -INF , P3 ;  /* 0xff8000007e7e7808 */ /* 0x002fe40001800000 */
[----:B------:R-:W-:-:S05]  /*7a40*/  ISETP.GT.AND P3, PT, R100, 0x31, PT ;  /* 0x000000316400780c */ /* 0x000fca0003f64270 */
[----:B------:R1:W-:Y:S01]  /*7a50*/  MUFU.TANH R91, R139 ;  /* 0x0000008b005b7308 */ /* 0x0003e20000002400 */
[----:B--2---:R-:W-:Y:S02]  /*7a60*/  FSEL R127, R127, -INF , P4 ;  /* 0xff8000007f7f7808 */ /* 0x004fe40002000000 */
[----:B------:R-:W-:-:S05]  /*7a70*/  ISETP.GT.AND P4, PT, R100, 0x38, PT ;  /* 0x000000386400780c */ /* 0x000fca0003f84270 */
[----:B------:R-:W2:Y:S01]  /*7a80*/  MUFU.TANH R116, R116 ;  /* 0x0000007400747308 */ /* 0x000ea20000002400 */
[----:B-1----:R-:W-:Y:S02]  /*7a90*/  FMNMX.FTZ R139, R122, R95, !PT ;  /* 0x0000005f7a8b7209 */ /* 0x002fe40007810000 */
[----:B0-----:R-:W-:Y:S02]  /*7aa0*/  FSEL R135, R135, -INF , P3 ;  /* 0xff80000087877808 */ /* 0x001fe40001800000 */
[----:B------:R-:W-:Y:S02]  /*7ab0*/  FMNMX.FTZ R138, R134, R139, !PT ;  /* 0x0000008b868a7209 */ /* 0x000fe40007810000 */
[----:B------:R-:W-:Y:S01]  /*7ac0*/  ISETP.GT.AND P3, PT, R100, 0x39, PT ;  /* 0x000000396400780c */ /* 0x000fe20003f64270 */
[----:B------:R-:W0:Y:S01]  /*7ad0*/  MUFU.TANH R117, R117 ;  /* 0x0000007500757308 */ /* 0x000e220000002400 */
[----:B------:R-:W-:-:S04]  /*7ae0*/  FMNMX.FTZ R139, R125, R138, !PT ;  /* 0x0000008a7d8b7209 */ /* 0x000fc80007810000 */
[----:B------:R-:W-:-:S03]  /*7af0*/  FMNMX.FTZ R138, R126, R139, !PT ;  /* 0x0000008b7e8a7209 */ /* 0x000fc60007810000 */
[----:B------:R-:W1:Y:S01]  /*7b00*/  MUFU.TANH R106, R106 ;  /* 0x0000006a006a7308 */ /* 0x000e620000002400 */
[----:B------:R-:W-:Y:S02]  /*7b10*/  FMNMX.FTZ R138, R127, R138, !PT ;  /* 0x0000008a7f8a7209 */ /* 0x000fe40007810000 */
[----:B--2---:R-:W-:Y:S02]  /*7b20*/  FSEL R116, R116, -INF , P4 ;  /* 0xff80000074747808 */ /* 0x004fe40002000000 */
[----:B------:R-:W-:Y:S01]  /*7b30*/  FMNMX.FTZ R139, R135, R138, !PT ;  /* 0x0000008a878b7209 */ /* 0x000fe20007810000 */
[----:B------:R-:W-:Y:S01]  /*7b40*/  FMUL.FTZ R138, R86, UR6 ;  /* 0x00000006568a7c20 */ /* 0x000fe20008410000 */
[C---:B------:R-:W-:Y:S01]  /*7b50*/  ISETP.GT.AND P4, PT, R100.reuse, 0x40, PT ;  /* 0x000000406400780c */ /* 0x040fe20003f84270 */
[----:B------:R-:W2:Y:S01]  /*7b60*/  MUFU.TANH R118, R118 ;  /* 0x0000007600767308 */ /* 0x000ea20000002400 */
[----:B0-----:R-:W-:Y:S02]  /*7b70*/  FSEL R117, R117, -INF , P3 ;  /* 0xff80000075757808 */ /* 0x001fe40001800000 */
[----:B------:R-:W-:-:S05]  /*7b80*/  ISETP.GT.AND P3, PT, R100, 0x41, PT ;  /* 0x000000416400780c */ /* 0x000fca0003f64270 */
[----:B------:R-:W0:Y:S01]  /*7b90*/  MUFU.TANH R110, R110 ;  /* 0x0000006e006e7308 */ /* 0x000e220000002400 */
[----:B-1----:R-:W-:Y:S02]  /*7ba0*/  FSEL R106, R106, -INF , P4 ;  /* 0xff8000006a6a7808 */ /* 0x002fe40002000000 */
[----:B------:R-:W-:-:S05]  /*7bb0*/  ISETP.GT.AND P4, PT, R100, 0x48, PT ;  /* 0x000000486400780c */ /* 0x000fca0003f84270 */
[----:B------:R-:W1:Y:S01]  /*7bc0*/  MUFU.TANH R111, R111 ;  /* 0x0000006f006f7308 */ /* 0x000e620000002400 */
[----:B--2---:R-:W-:Y:S02]  /*7bd0*/  FSEL R118, R118, -INF , P3 ;  /* 0xff80000076767808 */ /* 0x004fe40001800000 */
[----:B------:R-:W-:-:S05]  /*7be0*/  ISETP.GT.AND P3, PT, R100, 0x49, PT ;  /* 0x000000496400780c */ /* 0x000fca0003f64270 */
[----:B------:R2:W-:Y:S01]  /*7bf0*/  MUFU.TANH R94, R140 ;  /* 0x0000008c005e7308 */ /* 0x0005e20000002400 */
[----:B0-----:R-:W-:Y:S02]  /*7c00*/  FSEL R110, R110, -INF , P4 ;  /* 0xff8000006e6e7808 */ /* 0x001fe40002000000 */
[----:B------:R-:W-:Y:S01]  /*7c10*/  ISETP.GT.AND P4, PT, R100, 0x50, PT ;  /* 0x000000506400780c */ /* 0x000fe20003f84270 */
[----:B------:R-:W-:Y:S02]  /*7c20*/  WARPGROUP.DEPBAR.LE gsb0, 0x0 ;  /* 0x00008000000079c5 */ /* 0x000fe40000010000 */
[----:B------:R-:W-:Y:S01]  /*7c30*/  WARPGROUP.ARRIVE ;  /* 0x00000000000079c5 */ /* 0x000fe20000000000 */
[----:B--2---:R-:W-:Y:S01]  /*7c40*/  FMNMX.FTZ R140, R116, R139, !PT ;  /* 0x0000008b748c7209 */ /* 0x004fe20007810000 */
[----:B------:R-:W0:Y:S01]  /*7c50*/  MUFU.TANH R119, R119 ;  /* 0x0000007700777308 */ /* 0x000e220000002400 */
[----:B-1----:R-:W-:Y:S02]  /*7c60*/  FSEL R111, R111, -INF , P3 ;  /* 0xff8000006f6f7808 */ /* 0x002fe40001800000 */
[----:B------:R-:W-:Y:S01]  /*7c70*/  FMNMX.FTZ R139, R117, R140, !PT ;  /* 0x0000008c758b7209 */ /* 0x000fe20007810000 */
[----:B------:R-:W-:Y:S01]  /*7c80*/  HGMMA.64x96x16.F32 R24, gdesc[UR28].tnspB, R24, gsb0 ;  /* 0x416000001c1879f0 */ /* 0x000fe20008000818 */
[----:B------:R-:W-:Y:S01]  /*7c90*/  UIADD3 UR28, UR10, 0x480, URZ ;  /* 0x000004800a1c7890 */ /* 0x000fe2000fffe03f */
[----:B------:R-:W-:Y:S01]  /*7ca0*/  ISETP.GT.AND P3, PT, R100, 0x51, PT ;  /* 0x000000516400780c */ /* 0x000fe20003f64270 */
[----:B------:R-:W-:Y:S01]  /*7cb0*/  UIADD3 UR30, UR7, 0xc0, URZ ;  /* 0x000000c0071e7890 */ /* 0x000fe2000fffe03f */
[----:B------:R-:W1:Y:S01]  /*7cc0*/  MUFU.TANH R99, R99 ;  /* 0x0000006300637308 */ /* 0x000e620000002400 */
[----:B------:R-:W-:Y:S01]  /*7cd0*/  UMOV UR29, 0xc0000010 ;  /* 0xc0000010001d7882 */ /* 0x000fe20000000000 */
[----:B------:R-:W-:Y:S01]  /*7ce0*/  UMOV UR31, 0x80000020 ;  /* 0x80000020001f7882 */ /* 0x000fe20000000000 */
[----:B------:R-:W-:-:S04]  /*7cf0*/  FMNMX.FTZ R139, R106, R139, !PT ;  /* 0x0000008b6a8b7209 */ /* 0x000fc80007810000 */
[----:B------:R-:W-:Y:S01]  /*7d00*/  FMNMX.FTZ R139, R118, R139, !PT ;  /* 0x0000008b768b7209 */ /* 0x000fe20007810000 */
[----:B------:R-:W2:Y:S01]  /*7d10*/  MUFU.TANH R102, R102 ;  /* 0x0000006600667308 */ /* 0x000ea20000002400 */
[----:B0-----:R-:W-:Y:S02]  /*7d20*/  FSEL R119, R119, -INF , P4 ;  /* 0xff80000077777808 */ /* 0x001fe40002000000 */
[----:B------:R-:W-:Y:S01]  /*7d30*/  FMNMX.FTZ R140, R110, R139, !PT ;  /* 0x0000008b6e8c7209 */ /* 0x000fe20007810000 */
[----:B------:R-:W-:Y:S01]  /*7d40*/  FMUL.FTZ R139, R78, UR6 ;  /* 0x000000064e8b7c20 */ /* 0x000fe20008410000 */
[----:B------:R-:W-:Y:S02]  /*7d50*/  ISETP.GT.AND P4, PT, R100, 0x58, PT ;  /* 0x000000586400780c */ /* 0x000fe40003f84270 */
[----:B------:R-:W-:Y:S01]  /*7d60*/  FMNMX.FTZ R140, R111, R140, !PT ;  /* 0x0000008c6f8c7209 */ /* 0x000fe20007810000 */
[----:B------:R0:W3:Y:S01]  /*7d70*/  MUFU.TANH R95, R137 ;  /* 0x00000089005f7308 */ /* 0x0000e20000002400 */
[----:B-1----:R-:W-:-:S02]  /*7d80*/  FSEL R99, R99, -INF , P3 ;  /* 0xff80000063637808 */ /* 0x002fc40001800000 */
[----:B------:R-:W-:Y:S02]  /*7d90*/  FMNMX.FTZ R140, R119, R140, !PT ;  /* 0x0000008c778c7209 */ /* 0x000fe40007810000 */
[----:B------:R-:W-:Y:S02]  /*7da0*/  ISETP.GT.AND P3, PT, R100, 0x59, PT ;  /* 0x000000596400780c */ /* 0x000fe40003f64270 */
[----:B------:R-:W-:Y:S01]  /*7db0*/  FMNMX.FTZ R141, R99, R140, !PT ;  /* 0x0000008c638d7209 */ /* 0x000fe20007810000 */
[----:B------:R-:W1:Y:S01]  /*7dc0*/  MUFU.TANH R103, R103 ;  /* 0x0000006700677308 */ /* 0x000e620000002400 */
[----:B0-----:R-:W-:Y:S01]  /*7dd0*/  FMUL.FTZ R137, R83, UR6 ;  /* 0x0000000653897c20 */ /* 0x001fe20008410000 */
[----:B--2---:R-:W-:Y:S01]  /*7de0*/  FSEL R102, R102, -INF , P4 ;  /* 0xff80000066667808 */ /* 0x004fe20002000000 */
[----:B------:R-:W-:Y:S01]  /*7df0*/  FMUL.FTZ R140, R79, UR6 ;  /* 0x000000064f8c7c20 */ /* 0x000fe20008410000 */
[----:B------:R-:W-:-:S04]  /*7e00*/  ISETP.GT.AND P4, PT, R100, 0x60, PT ;  /* 0x000000606400780c */ /* 0x000fc80003f84270 */
[----:B------:R0:W2:Y:S01]  /*7e10*/  MUFU.TANH R83, R82 ;  /* 0x0000005200537308 */ /* 0x0000a20000002400 */
[----:B------:R-:W-:Y:S02]  /*7e20*/  FSEL R78, R91, -INF , P4 ;  /* 0xff8000005b4e7808 */ /* 0x000fe40002000000 */
[----:B------:R-:W-:-:S05]  /*7e30*/  ISETP.GT.AND P4, PT, R100, 0x68, PT ;  /* 0x000000686400780c */ /* 0x000fca0003f84270 */
[----:B------:R4:W5:Y:S01]  /*7e40*/  MUFU.TANH R86, R137 ;  /* 0x0000008900567308 */ /* 0x0009620000002400 */
[----:B0-----:R-:W-:-:S07]  /*7e50*/  FMUL.FTZ R82, R87, UR6 ;  /* 0x0000000657527c20 */ /* 0x001fce0008410000 */
[----:B------:R0:W5:Y:S01]  /*7e60*/  MUFU.TANH R87, R138 ;  /* 0x0000008a00577308 */ /* 0x0001620000002400 */
[----:B----4-:R-:W-:-:S07]  /*7e70*/  FMUL.FTZ R137, R74, UR6 ;  /* 0x000000064a897c20 */ /* 0x010fce0008410000 */
[----:B------:R4:W5:Y:S01]  /*7e80*/  MUFU.TANH R74, R82 ;  /* 0x00000052004a7308 */ /* 0x0009620000002400 */
[----:B0-----:R-:W-:Y:S01]  /*7e90*/  FMUL.FTZ R138, R75, UR6 ;  /* 0x000000064b8a7c20 */ /* 0x001fe20008410000 */
[----:B------:R-:W-:Y:S02]  /*7ea0*/  FSEL R75, R90, -INF , P3 ;  /* 0xff8000005a4b7808 */ /* 0x000fe40001800000 */
[----:B------:R-:W-:-:S04]  /*7eb0*/  ISETP.GT.AND P3, PT, R100, 0x61, PT ;  /* 0x000000616400780c */ /* 0x000fc80003f64270 */
[----:B------:R-:W-:Y:S01]  /*7ec0*/  FSEL R94, R94, -INF , P3 ;  /* 0xff8000005e5e7808 */ /* 0x000fe20001800000 */
[----:B------:R-:W0:Y:S01]  /*7ed0*/  MUFU.TANH R137, R137 ;  /* 0x0000008900897308 */ /* 0x000e220000002400 */
[----:B----4-:R-:W-:Y:S02]  /*7ee0*/  FMNMX.FTZ R82, R102, R141, !PT ;  /* 0x0000008d66527209 */ /* 0x010fe40007810000 */
[----:B------:R-:W-:Y:S02]  /*7ef0*/  ISETP.GT.AND P3, PT, R100, 0x69, PT ;  /* 0x000000696400780c */ /* 0x000fe40003f64270 */
[----:B------:R-:W-:Y:S02]  /*7f00*/  FMNMX.FTZ R91, R75, R82, !PT ;  /* 0x000000524b5b7209 */ /* 0x000fe40007810000 */
[----:B---3--:R-:W-:Y:S01]  /*7f10*/  FSEL R82, R95, -INF , P4 ;  /* 0xff8000005f527808 */ /* 0x008fe20002000000 */
[----:B------:R-:W3:Y:S01]  /*7f20*/  MUFU.TANH R138, R138 ;  /* 0x0000008a008a7308 */ /* 0x000ee20000002400 */
[----:B------:R-:W-:-:S02]  /*7f30*/  FMNMX.FTZ R91, R78, R91, !PT ;  /* 0x0000005b4e5b7209 */ /* 0x000fc40007810000 */
[----:B------:R-:W-:Y:S02]  /*7f40*/  ISETP.GT.AND P4, PT, R100, 0x70, PT ;  /* 0x000000706400780c */ /* 0x000fe40003f84270 */
[----:B------:R-:W-:Y:S02]  /*7f50*/  FMNMX.FTZ R79, R94, R91, !PT ;  /* 0x0000005b5e4f7209 */ /* 0x000fe40007810000 */
[----:B-1----:R-:W-:Y:S01]  /*7f60*/  FSEL R91, R103, -INF , P3 ;  /* 0xff800000675b7808 */ /* 0x002fe20001800000 */
[----:B------:R-:W1:Y:S01]  /*7f70*/  MUFU.TANH R139, R139 ;  /* 0x0000008b008b7308 */ /* 0x000e620000002400 */
[----:B------:R-:W-:Y:S01]  /*7f80*/  FMNMX.FTZ R142, R82, R79, !PT ;  /* 0x0000004f528e7209 */ /* 0x000fe20007810000 */
[----:B------:R-:W-:Y:S01]  /*7f90*/  FMUL.FTZ R103, R101, UR6 ;  /* 0x0000000665677c20 */ /* 0x000fe20008410000 */
[----:B--2---:R-:W-:Y:S02]  /*7fa0*/  FSEL R90, R83, -INF , P4 ;  /* 0xff800000535a7808 */ /* 0x004fe40002000000 */
[----:B------:R-:W-:-:S02]  /*7fb0*/  ISETP.GT.AND P3, PT, R100, 0x71, PT ;  /* 0x000000716400780c */ /* 0x000fc40003f64270 */
[----:B------:R-:W-:Y:S01]  /*7fc0*/  FMNMX.FTZ R83, R91, R142, !PT ;  /* 0x0000008e5b537209 */ /* 0x000fe20007810000 */
[----:B------:R-:W2:Y:S01]  /*7fd0*/  MUFU.TANH R140, R140 ;  /* 0x0000008c008c7308 */ /* 0x000ea20000002400 */
[----:B------:R-:W-:Y:S02]  /*7fe0*/  ISETP.GT.AND P4, PT, R100, 0x78, PT ;  /* 0x000000786400780c */ /* 0x000fe40003f84270 */
[----:B-----5:R-:W-:Y:S02]  /*7ff0*/  FSEL R79, R86, -INF , P3 ;  /* 0xff800000564f7808 */ /* 0x020fe40001800000 */
[----:B------:R-:W-:Y:S02]  /*8000*/  FMNMX.FTZ R142, R90, R83, !PT ;  /* 0x000000535a8e7209 */ /* 0x000fe40007810000 */
[----:B------:R-:W-:Y:S01]  /*8010*/  ISETP.GT.AND P3, PT, R100, 0x79, PT ;  /* 0x000000796400780c */ /* 0x000fe20003f64270 */
[----:B------:R-:W4:Y:S01]  /*8020*/  MUFU.TANH R13, R13 ;  /* 0x0000000d000d7308 */ /* 0x000f220000002400 */
[----:B------:R-:W-:-:S02]  /*8030*/  WARPGROUP.DEPBAR.LE gsb0, 0x0 ;  /* 0x00008000000079c5 */ /* 0x000fc40000010000 */
[----:B------:R-:W-:Y:S01]  /*8040*/  WARPGROUP.ARRIVE ;  /* 0x00000000000079c5 */ /* 0x000fe20000000000 */
[----:B------:R-:W-:Y:S02]  /*8050*/  FSEL R86, R87, -INF , P4 ;  /* 0xff80000057567808 */ /* 0x000fe40002000000 */
[----:B------:R-:W-:Y:S02]  /*8060*/  FMNMX.FTZ R83, R79, R142, !PT ;  /* 0x0000008e4f537209 */ /* 0x000fe40007810000 */
[----:B------:R-:W-:Y:S01]  /*8070*/  FSEL R87, R74, -INF , P3 ;  /* 0xff8000004a577808 */ /* 0x000fe20001800000 */
[----:B------:R-:W-:Y:S01]  /*8080*/  HGMMA.64x96x16.F32 R24, gdesc[UR28].tnspB, R24, gsb0 ;  /* 0x416000001c1879f0 */ /* 0x000fe20008000818 */
[----:B------:R-:W-:Y:S01]  /*8090*/  UIADD3 UR28, UR10, 0x600, URZ ;  /* 0x000006000a1c7890 */ /* 0x000fe2000fffe03f */
[----:B------:R-:W-:Y:S01]  /*80a0*/  ISETP.GT.AND P4, PT, R100, 0x80, PT ;  /* 0x000000806400780c */ /* 0x000fe20003f84270 */
[----:B------:R-:W-:Y:S01]  /*80b0*/  UIADD3 UR30, UR7, 0x100, URZ ;  /* 0x00000100071e7890 */ /* 0x000fe2000fffe03f */
[----:B------:R-:W-:Y:S01]  /*80c0*/  FMNMX.FTZ R74, R86, R83, !PT ;  /* 0x00000053564a7209 */ /* 0x000fe20007810000 */
[----:B------:R-:W-:Y:S01]  /*80d0*/  UMOV UR29, 0xc0000010 ;  /* 0xc0000010001d7882 */ /* 0x000fe20000000000 */
[----:B------:R-:W-:Y:S01]  /*80e0*/  UMOV UR31, 0x80000020 ;  /* 0x80000020001f7882 */ /* 0x000fe20000000000 */
[----:B0-----:R-:W-:Y:S01]  /*80f0*/  FSEL R83, R137, -INF , P4 ;  /* 0xff80000089537808 */ /* 0x001fe20002000000 */
[----:B------:R-:W-:Y:S01]  /*8100*/  MUFU.TANH R14, R14 ;  /* 0x0000000e000e7308 */ /* 0x000fe20000002400 */
[----:B------:R-:W-:-:S02]  /*8110*/  FMNMX.FTZ R74, R87, R74, !PT ;  /* 0x0000004a574a7209 */ /* 0x000fc40007810000 */
[----:B------:R-:W-:Y:S02]  /*8120*/  ISETP.GT.AND P3, PT, R100, 0x88, PT ;  /* 0x000000886400780c */ /* 0x000fe40003f64270 */
[----:B---3--:R-:W-:Y:S02]  /*8130*/  FSEL R95, R138, -INF , P5 ;  /* 0xff8000008a5f7808 */ /* 0x008fe40002800000 */
[----:B------:R-:W-:Y:S01]  /*8140*/  FMNMX.FTZ R74, R83, R74, !PT ;  /* 0x0000004a534a7209 */ /* 0x000fe20007810000 */
[----:B------:R-:W0:Y:S01]  /*8150*/  MUFU.TANH R17, R17 ;  /* 0x0000001100117308 */ /* 0x000e220000002400 */
[----:B------:R-:W-:Y:S02]  /*8160*/  ISETP.GT.AND P4, PT, R100, 0x89, PT ;  /* 0x000000896400780c */ /* 0x000fe40003f84270 */
[----:B-1----:R-:W-:Y:S02]  /*8170*/  FSEL R101, R139, -INF , P3 ;  /* 0xff8000008b657808 */ /* 0x002fe40001800000 */
[----:B------:R-:W-:-:S02]  /*8180*/  FMNMX.FTZ R74, R95, R74, !PT ;  /* 0x0000004a5f4a7209 */ /* 0x000fc40007810000 */
[----:B--2---:R-:W-:Y:S01]  /*8190*/  FSEL R100, R140, -INF , P4 ;  /* 0xff8000008c647808 */ /* 0x004fe20002000000 */
[----:B------:R-:W-:Y:S01]  /*81a0*/  MUFU.TANH R18, R18 ;  /* 0x0000001200127308 */ /* 0x000fe20000002400 */
[----:B------:R-:W-:Y:S02]  /*81b0*/  FMNMX.FTZ R137, R101, R74, !PT ;  /* 0x0000004a65897209 */ /* 0x000fe40007810000 */
[----:B------:R-:W-:Y:S02]  /*81c0*/  ISETP.GT.AND P5, PT, R109, RZ, PT ;  /* 0x000000ff6d00720c */ /* 0x000fe40003fa4270 */
[----:B------:R-:W-:Y:S02]  /*81d0*/  FMNMX.FTZ R137, R100, R137, !PT ;  /* 0x0000008964897209 */ /* 0x000fe40007810000 */
[----:B----4-:R-:W-:Y:S01]  /*81e0*/  FSEL R13, R13, -INF , P5 ;  /* 0xff8000000d0d7808 */ /* 0x010fe20002800000 */
[----:B------:R-:W-:Y:S01]  /*81f0*/  MUFU.TANH R20, R20 ;  /* 0x0000001400147308 */ /* 0x000fe20000002400 */
[----:B------:R-:W-:Y:S01]  /*8200*/  ISETP.GT.AND P4, PT, R109, 0x8, PT ;  /* 0x000000086d00780c */ /* 0x000fe20003f84270 */
[----:B------:R-:W1:Y:S01]  /*8210*/  SHFL.BFLY PT, R74, R137, 0x2, 0x1f ;  /* 0x0c401f00894a7f89 */ /* 0x000e6200000e0000 */
[----:B------:R-:W-:-:S02]  /*8220*/  FMNMX.FTZ R140, R13, R10, !PT ;  /* 0x0000000a0d8c7209 */ /* 0x000fc40007810000 */
[----:B------:R-:W-:Y:S02]  /*8230*/  ISETP.GT.AND P5, PT, R109, 0x9, PT ;  /* 0x000000096d00780c */ /* 0x000fe40003fa4270 */
[----:B0-----:R-:W-:Y:S01]  /*8240*/  FSEL R17, R17, -INF , P4 ;  /* 0xff80000011117808 */ /* 0x001fe20002000000 */
[----:B------:R-:W0:Y:S01]  /*8250*/  MUFU.TANH R22, R22 ;  /* 0x0000001600167308 */ /* 0x000e220000002400 */
[----:B------:R-:W-:-:S07]  /*8260*/  ISETP.GT.AND P4, PT, R109, 0x11, PT ;  /* 0x000000116d00780c */ /* 0x000fce0003f84270 */
[----:B------:R-:W-:Y:S08]  /*8270*/  MUFU.TANH R128, R128 ;  /* 0x0000008000807308 */ /* 0x000ff00000002400 */
[----:B------:R-:W-:Y:S01]  /*8280*/  MUFU.TANH R130, R130 ;  /* 0x0000008200827308 */ /* 0x000fe20000002400 */
[----:B0-----:R-:W-:Y:S02]  /*8290*/  FSEL R22, R22, -INF , P4 ;  /* 0xff80000016167808 */ /* 0x001fe40002000000 */
[----:B-1----:R-:W-:Y:S01]  /*82a0*/  FMNMX.FTZ R138, R137, R74, !PT ;  /* 0x0000004a898a7209 */ /* 0x002fe20007810000 */
[----:B------:R-:W-:Y:S01]  /*82b0*/  FMUL.FTZ R137, R72, UR6 ;  /* 0x0000000648897c20 */ /* 0x000fe20008410000 */
[----:B------:R-:W0:Y:S01]  /*82c0*/  LDC R74, c[0x0][0x988] ;  /* 0x00026200ff4a7b82 */ /* 0x000e220000000800 */
[----:B------:R-:W-:-:S02]  /*82d0*/  ISETP.GT.AND P4, PT, R109, 0x20, PT ;  /* 0x000000206d00780c */ /* 0x000fc40003f84270 */
[----:B------:R-:W1:Y:S01]  /*82e0*/  SHFL.BFLY PT, R139, R138, 0x1, 0x1f ;  /* 0x0c201f008a8b7f89 */ /* 0x000e6200000e0000 */
[----:B------:R-:W2:Y:S08]  /*82f0*/  MUFU.TANH R120, R120 ;  /* 0x0000007800787308 */ /* 0x000eb00000002400 */
[----:B------:R-:W3:Y:S08]  /*8300*/  MUFU.TANH R121, R121 ;  /* 0x0000007900797308 */ /* 0x000ef00000002400 */
[----:B------:R-:W4:Y:S01]  /*8310*/  MUFU.TANH R123, R123 ;  /* 0x0000007b007b7308 */ /* 0x000f220000002400 */
[----:B--2---:R-:W-:-:S02]  /*8320*/  FSEL R120, R120, -INF , P4 ;  /* 0xff80000078787808 */ /* 0x004fc40002000000 */
[----:B------:R-:W-:Y:S02]  /*8330*/  ISETP.GT.AND P4, PT, R109, 0x29, PT ;  /* 0x000000296d00780c */ /* 0x000fe40003f84270 */
[----:B-1----:R-:W-:Y:S01]  /*8340*/  FMNMX.FTZ R72, R138, R139, !PT ;  /* 0x0000008b8a487209 */ /* 0x002fe20007810000 */
[----:B------:R-:W-:Y:S02]  /*8350*/  FMUL.FTZ R138, R77, UR6 ;  /* 0x000000064d8a7c20 */ /* 0x000fe40008410000 */
[----:B------:R-:W1:Y:S01]  /*8360*/  MUFU.TANH R124, R124 ;  /* 0x0000007c007c7308 */ /* 0x000e620000002400 */
[C---:B------:R-:W-:Y:S01]  /*8370*/  FSETP.NEU.FTZ.AND P3, PT, R72.reuse, -INF , PT ;  /* 0xff8000004800780b */ /* 0x040fe20003f7d000 */
[----:B0-----:R-:W-:-:S05]  /*8380*/  FMUL.FTZ R139, R72, R74 ;  /* 0x0000004a488b7220 */ /* 0x001fca0000410000 */
[----:B------:R-:W-:Y:S01]  /*8390*/  FSEL R77, R139, RZ, P3 ;  /* 0x000000ff8b4d7208 */ /* 0x000fe20001800000 */
[----:B------:R-:W0:Y:S01]  /*83a0*/  MUFU.TANH R112, R112 ;  /* 0x0000007000707308 */ /* 0x000e220000002400 */
[----:B------:R-:W-:Y:S02]  /*83b0*/  WARPGROUP.DEPBAR.LE gsb0, 0x0 ;  /* 0x00008000000079c5 */ /* 0x000fe40000010000 */
[----:B------:R-:W-:Y:S01]  /*83c0*/  WARPGROUP.ARRIVE ;  /* 0x00000000000079c5 */ /* 0x000fe20000000000 */
[-CC-:B------:R-:W-:Y:S01]  /*83d0*/  FFMA.FTZ R139, R129, R74.reuse, -R77.reuse ;  /* 0x0000004a818b7223 */ /* 0x180fe2000001084d */
[----:B------:R-:W-:Y:S01]  /*83e0*/  FSEL R129, R14, -INF , P6 ;  /* 0xff8000000e817808 */ /* 0x000fe20003000000 */
[--C-:B------:R-:W-:Y:S01]  /*83f0*/  FFMA.FTZ R141, R131, R74, -R77.reuse ;  /* 0x0000004a838d7223 */ /* 0x100fe2000001084d */
[----:B------:R-:W-:Y:S01]  /*8400*/  ISETP.GT.AND P6, PT, R109, 0x10, PT ;  /* 0x000000106d00780c */ /* 0x000fe20003fc4270 */
[----:B------:R2:W-:Y:S01]  /*8410*/  MUFU.EX2 R98, R139 ;  /* 0x0000008b00627308 */ /* 0x0005e20000000800 */
[----:B------:R-:W-:Y:S01]  /*8420*/  HGMMA.64x96x16.F32 R24, gdesc[UR28].tnspB, R24, gsb0 ;  /* 0x416000001c1879f0 */ /* 0x000fe20008000818 */
[----:B------:R-:W-:Y:S01]  /*8430*/  UIADD3 UR28, UR10, 0x780, URZ ;  /* 0x000007800a1c7890 */ /* 0x000fe2000fffe03f */
[----:B------:R-:W-:Y:S01]  /*8440*/  FMNMX.FTZ R140, R129, R140, !PT ;  /* 0x0000008c818c7209 */ /* 0x000fe20007810000 */
[----:B------:R-:W-:Y:S01]  /*8450*/  UIADD3 UR30, UR7, 0x140, URZ ;  /* 0x00000140071e7890 */ /* 0x000fe2000fffe03f */
[----:B------:R-:W-:Y:S01]  /*8460*/  FSEL R131, R18, -INF , P5 ;  /* 0xff80000012837808 */ /* 0x000fe20002800000 */
[----:B------:R-:W-:Y:S01]  /*8470*/  UMOV UR29, 0xc0000010 ;  /* 0xc0000010001d7882 */ /* 0x000fe20000000000 */
[----:B------:R-:W-:Y:S01]  /*8480*/  UMOV UR31, 0x80000020 ;  /* 0x80000020001f7882 */ /* 0x000fe20000000000 */
[----:B------:R-:W-:Y:S01]  /*8490*/  FMNMX.FTZ R140, R17, R140, !PT ;  /* 0x0000008c118c7209 */ /* 0x000fe20007810000 */
[-CC-:B--2---:R-:W-:Y:S01]  /*84a0*/  FFMA.FTZ R139, R132, R74.reuse, -R77.reuse ;  /* 0x0000004a848b7223 */ /* 0x184fe2000001084d */
[--C-:B------:R-:W-:Y:S01]  /*84b0*/  FFMA.FTZ R132, R133, R74, -R77.reuse ;  /* 0x0000004a85847223 */ /* 0x100fe2000001084d */
[----:B------:R-:W-:Y:S01]  /*84c0*/  FSEL R20, R20, -INF , P6 ;  /* 0xff80000014147808 */ /* 0x000fe20003000000 */
[----:B------:R-:W-:Y:S01]  /*84d0*/  MUFU.TANH R113, R113 ;  /* 0x0000007100717308 */ /* 0x000fe20000002400 */
[----:B------:R-:W-:Y:S01]  /*84e0*/  FMNMX.FTZ R133, R131, R140, !PT ;  /* 0x0000008c83857209 */ /* 0x000fe20007810000 */
[-CC-:B------:R-:W-:Y:S01]  /*84f0*/  FFMA.FTZ R140, R134, R74.reuse, -R77.reuse ;  /* 0x0000004a868c7223 */ /* 0x180fe2000001084d */
[----:B------:R-:W-:Y:S01]  /*8500*/  ISETP.GT.AND P5, PT, R109, 0x18, PT ;  /* 0x000000186d00780c */ /* 0x000fe20003fa4270 */
[-CC-:B------:R-:W-:Y:S01]  /*8510*/  FFMA.FTZ R142, R117, R74.reuse, -R77.reuse ;  /* 0x0000004a758e7223 */ /* 0x180fe2000001084d */
[----:B------:R-:W-:Y:S01]  /*8520*/  FMNMX.FTZ R133, R20, R133, !PT ;  /* 0x0000008514857209 */ /* 0x000fe20007810000 */
[-CC-:B------:R-:W-:Y:S01]  /*8530*/  FFMA.FTZ R102, R102, R74.reuse, -R77.reuse ;  /* 0x0000004a66667223 */ /* 0x180fe2000001084d */
[----:B------:R-:W-:Y:S01]  /*8540*/  ISETP.GT.AND P6, PT, R109, 0x19, PT ;  /* 0x000000196d00780c */ /* 0x000fe20003fc4270 */
[----:B------:R2:W-:Y:S01]  /*8550*/  MUFU.EX2 R18, R139 ;  /* 0x0000008b00127308 */ /* 0x0005e20000000800 */
[----:B------:R-:W-:Y:S01]  /*8560*/  FSEL R128, R128, -INF , P5 ;  /* 0xff80000080807808 */ /* 0x000fe20002800000 */
[-CC-:B------:R-:W-:Y:S01]  /*8570*/  FFMA.FTZ R15, R15, R74.reuse, -R77.reuse ;  /* 0x0000004a0f0f7223 */ /* 0x180fe2000001084d */
[----:B------:R-:W-:Y:S01]  /*8580*/  FMNMX.FTZ R133, R22, R133, !PT ;  /* 0x0000008516857209 */ /* 0x000fe20007810000 */
[-CC-:B------:R-:W-:Y:S01]  /*8590*/  FFMA.FTZ R19, R19, R74.reuse, -R77.reuse ;  /* 0x0000004a13137223 */ /* 0x180fe2000001084d */
[----:B------:R-:W-:Y:S01]  /*85a0*/  FSEL R130, R130, -INF , P6 ;  /* 0xff80000082827808 */ /* 0x000fe20003000000 */
[-CC-:B------:R-:W-:Y:S01]  /*85b0*/  FFMA.FTZ R21, R21, R74.reuse, -R77.reuse ;  /* 0x0000004a15157223 */ /* 0x180fe2000001084d */
[----:B------:R-:W-:Y:S01]  /*85c0*/  FMNMX.FTZ R133, R128, R133, !PT ;  /* 0x0000008580857209 */ /* 0x000fe20007810000 */
[----:B------:R-:W5:Y:S01]  /*85d0*/  MUFU.TANH R114, R114 ;  /* 0x0000007200727308 */ /* 0x000f620000002400 */
[----:B------:R-:W-:Y:S01]  /*85e0*/  ISETP.GT.AND P5, PT, R109, 0x21, PT ;  /* 0x000000216d00780c */ /* 0x000fe20003fa4270 */
[-CC-:B------:R-:W-:Y:S01]  /*85f0*/  FFMA.FTZ R23, R23, R74.reuse, -R77.reuse ;  /* 0x0000004a17177223 */ /* 0x180fe2000001084d */
[----:B--2---:R-:W-:Y:S01]  /*8600*/  FMNMX.FTZ R139, R130, R133, !PT ;  /* 0x00000085828b7209 */ /* 0x004fe20007810000 */
[-CC-:B------:R-:W-:Y:S01]  /*8610*/  FFMA.FTZ R122, R122, R74.reuse, -R77.reuse ;  /* 0x0000004a7a7a7223 */ /* 0x180fe2000001084d */
[----:B------:R-:W-:Y:S01]  /*8620*/  ISETP.GT.AND P6, PT, R109, 0x28, PT ;  /* 0x000000286d00780c */ /* 0x000fe20003fc4270 */
[-CC-:B------:R-:W-:Y:S01]  /*8630*/  FFMA.FTZ R94, R94, R74.reuse, -R77.reuse ;  /* 0x0000004a5e5e7223 */ /* 0x180fe2000001084d */
[----:B---3--:R-:W-:Y:S01]  /*8640*/  FSEL R133, R121, -INF , P5 ;  /* 0xff80000079857808 */ /* 0x008fe20002800000 */
[----:B------:R2:W-:Y:S01]  /*8650*/  MUFU.EX2 R14, R141 ;  /* 0x0000008d000e7308 */ /* 0x0005e20000000800 */
[----:B------:R-:W-:Y:S01]  /*8660*/  FMNMX.FTZ R134, R120, R139, !PT ;  /* 0x0000008b78867209 */ /* 0x000fe20007810000 */
[-CC-:B------:R-:W-:Y:S01]  /*8670*/  FFMA.FTZ R82, R82, R74.reuse, -R77.reuse ;  /* 0x0000004a52527223 */ /* 0x180fe2000001084d */
[----:B----4-:R-:W-:Y:S01]  /*8680*/  FSEL R123, R123, -INF , P6 ;  /* 0xff8000007b7b7808 */ /* 0x010fe20003000000 */
[--C-:B------:R-:W-:Y:S01]  /*8690*/  FFMA.FTZ R91, R91, R74, -R77.reuse ;  /* 0x0000004a5b5b7223 */ /* 0x100fe2000001084d */
[----:B------:R-:W-:Y:S01]  /*86a0*/  FMNMX.FTZ R134, R133, R134, !PT ;  /* 0x0000008685867209 */ /* 0x000fe20007810000 */
[-CC-:B------:R-:W-:Y:S01]  /*86b0*/  FFMA.FTZ R90, R90, R74.reuse, -R77.reuse ;  /* 0x0000004a5a5a7223 */ /* 0x180fe2000001084d */
[----:B------:R-:W-:Y:S01]  /*86c0*/  ISETP.GT.AND P5, PT, R109, 0x30, PT ;  /* 0x000000306d00780c */ /* 0x000fe20003fa4270 */
[----:B------:R-:W-:Y:S01]  /*86d0*/  MUFU.TANH R115, R115 ;  /* 0x0000007300737308 */ /* 0x000fe20000002400 */
[-CC-:B--2---:R-:W-:Y:S01]  /*86e0*/  FFMA.FTZ R141, R125, R74.reuse, -R77.reuse ;  /* 0x0000004a7d8d7223 */ /* 0x184fe2000001084d */
[----:B-1----:R-:W-:Y:S01]  /*86f0*/  FSEL R125, R124, -INF , P4 ;  /* 0xff8000007c7d7808 */ /* 0x002fe20002000000 */
[--C-:B------:R-:W-:Y:S01]  /*8700*/  FFMA.FTZ R86, R86, R74, -R77.reuse ;  /* 0x0000004a56567223 */ /* 0x100fe2000001084d */
[----:B------:R-:W-:Y:S01]  /*8710*/  FMNMX.FTZ R134, R123, R134, !PT ;  /* 0x000000867b867209 */ /* 0x000fe20007810000 */
[-CC-:B------:R-:W-:Y:S01]  /*8720*/  FFMA.FTZ R87, R87, R74.reuse, -R77.reuse ;  /* 0x0000004a57577223 */ /* 0x180fe2000001084d */
[----:B------:R-:W-:Y:S01]  /*8730*/  ISETP.GT.AND P6, PT, R109, 0x31, PT ;  /* 0x000000316d00780c */ /* 0x000fe20003fc4270 */
[-CC-:B------:R-:W-:Y:S01]  /*8740*/  FFMA.FTZ R83, R83, R74.reuse, -R77.reuse ;  /* 0x0000004a53537223 */ /* 0x180fe2000001084d */
[----:B------:R-:W1:Y:S01]  /*8750*/  MUFU.TANH R104, R104 ;  /* 0x0000006800687308 */ /* 0x000e620000002400 */
[----:B0-----:R-:W-:Y:S01]  /*8760*/  FSEL R112, R112, -INF , P5 ;  /* 0xff80000070707808 */ /* 0x001fe20002800000 */
[--C-:B------:R-:W-:Y:S01]  /*8770*/  FFMA.FTZ R95, R95, R74, -R77.reuse ;  /* 0x0000004a5f5f7223 */ /* 0x100fe2000001084d */
[----:B------:R-:W-:Y:S01]  /*8780*/  FMNMX.FTZ R139, R125, R134, !PT ;  /* 0x000000867d8b7209 */ /* 0x000fe20007810000 */
[-CC-:B------:R-:W-:Y:S01]  /*8790*/  FFMA.FTZ R101, R101, R74.reuse, -R77.reuse ;  /* 0x0000004a65657223 */ /* 0x180fe2000001084d */
[C---:B------:R-:W-:Y:S01]  /*87a0*/  ISETP.GT.AND P4, PT, R109.reuse, 0x38, PT ;  /* 0x000000386d00780c */ /* 0x040fe20003f84270 */
[----:B------:R-:W-:Y:S01]  /*87b0*/  FFMA.FTZ R100, R100, R74, -R77 ;  /* 0x0000004a64647223 */ /* 0x000fe2000001084d */
[----:B------:R-:W-:Y:S01]  /*87c0*/  FMNMX.FTZ R139, R112, R139, !PT ;  /* 0x0000008b708b7209 */ /* 0x000fe20007810000 */
[----:B------:R0:W-:Y:S01]  /*87d0*/  MUFU.EX2 R121, R140 ;  /* 0x0000008c00797308 */ /* 0x0001e20000000800 */
[----:B------:R-:W-:-:S02]  /*87e0*/  ISETP.GT.AND P5, PT, R109, 0x39, PT ;  /* 0x000000396d00780c */ /* 0x000fc40003fa4270 */
[----:B-----5:R-:W-:Y:S02]  /*87f0*/  FSEL R114, R114, -INF , P4 ;  /* 0xff80000072727808 */ /* 0x020fe40002000000 */
[----:B------:R-:W-:-:S03]  /*8800*/  ISETP.GT.AND P4, PT, R109, 0x41, PT ;  /* 0x000000416d00780c */ /* 0x000fc60003f84270 */
[----:B------:R-:W2:Y:S01]  /*8810*/  MUFU.TANH R105, R105 ;  /* 0x0000006900697308 */ /* 0x000ea20000002400 */
[-CC-:B0-----:R-:W-:Y:S01]  /*8820*/  FFMA.FTZ R140, R126, R74.reuse, -R77.reuse ;  /* 0x0000004a7e8c7223 */ /* 0x181fe2000001084d */
[----:B------:R-:W-:Y:S02]  /*8830*/  FSEL R126, R113, -INF , P6 ;  /* 0xff800000717e7808 */ /* 0x000fe40003000000 */
[----:B------:R-:W-:Y:S02]  /*8840*/  ISETP.GT.AND P6, PT, R109, 0x40, PT ;  /* 0x000000406d00780c */ /* 0x000fe40003fc4270 */
[----:B------:R-:W-:Y:S02]  /*8850*/  FMNMX.FTZ R139, R126, R139, !PT ;  /* 0x0000008b7e8b7209 */ /* 0x000fe40007810000 */
[----:B------:R-:W-:Y:S01]  /*8860*/  MUFU.TANH R107, R107 ;  /* 0x0000006b006b7308 */ /* 0x000fe20000002400 */
[----:B-1----:R-:W-:Y:S02]  /*8870*/  FSEL R104, R104, -INF , P6 ;  /* 0xff80000068687808 */ /* 0x002fe40003000000 */
[----:B------:R-:W-:Y:S01]  /*8880*/  FMNMX.FTZ R134, R114, R139, !PT ;  /* 0x0000008b72867209 */ /* 0x000fe20007810000 */
[----:B------:R-:W-:-:S04]  /*8890*/  FFMA.FTZ R139, R135, R74, -R77 ;  /* 0x0000004a878b7223 */ /* 0x000fc8000001084d */
[----:B------:R0:W-:Y:S01]  /*88a0*/  MUFU.EX2 R124, R141 ;  /* 0x0000008d007c7308 */ /* 0x0001e20000000800 */
[----:B--2---:R-:W-:Y:S02]  /*88b0*/  FSEL R105, R105, -INF , P4 ;  /* 0xff80000069697808 */ /* 0x004fe40002000000 */
[----:B------:R-:W-:-:S05]  /*88c0*/  ISETP.GT.AND P4, PT, R109, 0x49, PT ;  /* 0x000000496d00780c */ /* 0x000fca0003f84270 */
[----:B------:R-:W1:Y:S01]  /*88d0*/  MUFU.TANH R108, R108 ;  /* 0x0000006c006c7308 */ /* 0x000e620000002400 */
[----:B0-----:R-:W-:Y:S01]  /*88e0*/  FFMA.FTZ R141, R127, R74, -R77 ;  /* 0x0000004a7f8d7223 */ /* 0x001fe2000001084d */
[----:B------:R-:W-:Y:S02]  /*88f0*/  FSEL R127, R115, -INF , P5 ;  /* 0xff800000737f7808 */ /* 0x000fe40002800000 */
[----:B------:R-:W-:Y:S02]  /*8900*/  ISETP.GT.AND P5, PT, R109, 0x48, PT ;  /* 0x000000486d00780c */ /* 0x000fe40003fa4270 */
[----:B------:R-:W-:Y:S02]  /*8910*/  FMNMX.FTZ R135, R127, R134, !PT ;  /* 0x000000867f877209 */ /* 0x000fe40007810000 */
[----:B------:R-:W0:Y:S01]  /*8920*/  MUFU.TANH R96, R96 ;  /* 0x0000006000607308 */ /* 0x000e220000002400 */
[----:B------:R-:W-:Y:S02]  /*8930*/  WARPGROUP.DEPBAR.LE gsb0, 0x0 ;  /* 0x00008000000079c5 */ /* 0x000fe40000010000 */
[----:B------:R-:W-:-:S05]  /*8940*/  WARPGROUP.ARRIVE ;  /* 0x00000000000079c5 */ /* 0x000fca0000000000 */
[----:B------:R-:W2:Y:S01]  /*8950*/  MUFU.TANH R97, R97 ;  /* 0x0000006100617308 */ /* 0x000ea20000002400 */
[----:B-1----:R-:W-:Y:S01]  /*8960*/  FSEL R108, R108, -INF , P4 ;  /* 0xff8000006c6c7808 */ /* 0x002fe20002000000 */
[----:B------:R-:W-:Y:S01]  /*8970*/  HGMMA.64x96x16.F32 R24, gdesc[UR28].tnspB, R24, gsb0 ;  /* 0x416000001c1879f0 */ /* 0x000fe20008000818 */
[----:B------:R-:W-:Y:S01]  /*8980*/  UIADD3 UR28, UR10, 0x900, URZ ;  /* 0x000009000a1c7890 */ /* 0x000fe2000fffe03f */
[----:B------:R-:W-:Y:S01]  /*8990*/  ISETP.GT.AND P4, PT, R109, 0x51, PT ;  /* 0x000000516d00780c */ /* 0x000fe20003f84270 */
[----:B------:R-:W-:Y:S01]  /*89a0*/  UIADD3 UR30, UR7, 0x180, URZ ;  /* 0x00000180071e7890 */ /* 0x000fe2000fffe03f */
[----:B------:R-:W-:Y:S01]  /*89b0*/  UMOV UR29, 0xc0000010 ;  /* 0xc0000010001d7882 */ /* 0x000fe20000000000 */
[----:B------:R-:W-:Y:S01]  /*89c0*/  UMOV UR31, 0x80000020 ;  /* 0x80000020001f7882 */ /* 0x000fe20000000000 */
[----:B------:R1:W-:Y:S08]  /*89d0*/  MUFU.EX2 R113, R140 ;  /* 0x0000008c00717308 */ /* 0x0003f00000000800 */
[----:B------:R3:W-:Y:S01]  /*89e0*/  MUFU.EX2 R115, R141 ;  /* 0x0000008d00737308 */ /* 0x0007e20000000800 */
[----:B-1----:R-:W-:-:S04]  /*89f0*/  FMNMX.FTZ R140, R104, R135, !PT ;  /* 0x00000087688c7209 */ /* 0x002fc80007810000 */
[----:B------:R-:W-:-:S03]  /*8a00*/  FMNMX.FTZ R135, R105, R140, !PT ;  /* 0x0000008c69877209 */ /* 0x000fc60007810000 */
[----:B------:R-:W1:Y:S01]  /*8a10*/  MUFU.TANH R136, R136 ;  /* 0x0000008800887308 */ /* 0x000e620000002400 */
[----:B---3--:R-:W-:Y:S01]  /*8a20*/  FFMA.FTZ R141, R116, R74, -R77 ;  /* 0x0000004a748d7223 */ /* 0x008fe2000001084d */
[----:B------:R-:W-:Y:S02]  /*8a30*/  FSEL R116, R107, -INF , P5 ;  /* 0xff8000006b747808 */ /* 0x000fe40002800000 */
[----:B------:R-:W-:Y:S02]  /*8a40*/  ISETP.GT.AND P5, PT, R109, 0x50, PT ;  /* 0x000000506d00780c */ /* 0x000fe40003fa4270 */
[----:B------:R-:W-:Y:S02]  /*8a50*/  FMNMX.FTZ R135, R116, R135, !PT ;  /* 0x0000008774877209 */ /* 0x000fe40007810000 */
[----:B------:R-:W3:Y:S01]  /*8a60*/  MUFU.TANH R103, R103 ;  /* 0x0000006700677308 */ /* 0x000ee20000002400 */
[----:B0-----:R-:W-:Y:S02]  /*8a70*/  FSEL R117, R96, -INF , P5 ;  /* 0xff80000060757808 */ /* 0x001fe40002800000 */
[----:B------:R-:W-:-:S02]  /*8a80*/  FMNMX.FTZ R140, R108, R135, !PT ;  /* 0x000000876c8c7209 */ /* 0x000fc40007810000 */
[----:B------:R-:W-:Y:S02]  /*8a90*/  ISETP.GT.AND P5, PT, R109, 0x58, PT ;  /* 0x000000586d00780c */ /* 0x000fe40003fa4270 */
[----:B--2---:R-:W-:Y:S01]  /*8aa0*/  FSEL R135, R97, -INF , P4 ;  /* 0xff80000061877808 */ /* 0x004fe20002000000 */
[----:B------:R-:W0:Y:S01]  /*8ab0*/  MUFU.TANH R88, R88 ;  /* 0x0000005800587308 */ /* 0x000e220000002400 */
[----:B------:R-:W-:Y:S01]  /*8ac0*/  FMNMX.FTZ R140, R117, R140, !PT ;  /* 0x0000008c758c7209 */ /* 0x000fe20007810000 */
[----:B------:R-:W-:Y:S01]  /*8ad0*/  FFMA.FTZ R97, R106, R74, -R77 ;  /* 0x0000004a6a617223 */ /* 0x000fe2000001084d */
[C---:B------:R-:W-:Y:S02]  /*8ae0*/  ISETP.GT.AND P4, PT, R109.reuse, 0x59, PT ;  /* 0x000000596d00780c */ /* 0x040fe40003f84270 */
[----:B-1----:R-:W-:Y:S02]  /*8af0*/  FSEL R136, R136, -INF , P5 ;  /* 0xff80000088887808 */ /* 0x002fe40002800000 */
[----:B------:R-:W-:Y:S01]  /*8b00*/  ISETP.GT.AND P5, PT, R109, 0x60, PT ;  /* 0x000000606d00780c */ /* 0x000fe20003fa4270 */
[----:B------:R-:W-:Y:S01]  /*8b10*/  MUFU.TANH R89, R89 ;  /* 0x0000005900597308 */ /* 0x000fe20000002400 */
[----:B---3--:R-:W-:-:S02]  /*8b20*/  FSEL R103, R103, -INF , P4 ;  /* 0xff80000067677808 */ /* 0x008fc40002000000 */
[----:B------:R-:W-:-:S05]  /*8b30*/  ISETP.GT.AND P4, PT, R109, 0x61, PT ;  /* 0x000000616d00780c */ /* 0x000fca0003f84270 */
[----:B------:R-:W1:Y:S01]  /*8b40*/  MUFU.TANH R92, R92 ;  /* 0x0000005c005c7308 */ /* 0x000e620000002400 */
[----:B0-----:R-:W-:Y:S02]  /*8b50*/  FSEL R106, R88, -INF , P5 ;  /* 0xff800000586a7808 */ /* 0x001fe40002800000 */
[----:B------:R-:W-:-:S05]  /*8b60*/  ISETP.GT.AND P5, PT, R109, 0x68, PT ;  /* 0x000000686d00780c */ /* 0x000fca0003fa4270 */
[----:B------:R0:W-:Y:S08]  /*8b70*/  MUFU.EX2 R134, R139 ;  /* 0x0000008b00867308 */ /* 0x0001f00000000800 */
[----:B------:R-:W2:Y:S01]  /*8b80*/  MUFU.TANH R93, R93 ;  /* 0x0000005d005d7308 */ /* 0x000ea20000002400 */
[----:B0-----:R-:W-:Y:S02]  /*8b90*/  FMNMX.FTZ R139, R135, R140, !PT ;  /* 0x0000008c878b7209 */ /* 0x001fe40007810000 */
[----:B-1----:R-:W-:-:S02]  /*8ba0*/  FSEL R92, R92, -INF , P5 ;  /* 0xff8000005c5c7808 */ /* 0x002fc40002800000 */
[----:B------:R-:W-:Y:S02]  /*8bb0*/  FMNMX.FTZ R140, R136, R139, !PT ;  /* 0x0000008b888c7209 */ /* 0x000fe40007810000 */
[----:B------:R-:W-:Y:S01]  /*8bc0*/  ISETP.GT.AND P5, PT, R109, 0x70, PT ;  /* 0x000000706d00780c */ /* 0x000fe20003fa4270 */
[----:B------:R-:W0:Y:S01]  /*8bd0*/  MUFU.TANH R80, R80 ;  /* 0x0000005000507308 */ /* 0x000e220000002400 */
[----:B------:R-:W-:-:S04]  /*8be0*/  FMNMX.FTZ R139, R103, R140, !PT ;  /* 0x0000008c678b7209 */ /* 0x000fc80007810000 */
[----:B------:R-:W-:-:S03]  /*8bf0*/  FMNMX.FTZ R139, R106, R139, !PT ;  /* 0x0000008b6a8b7209 */ /* 0x000fc60007810000 */
[----:B------:R1:W-:Y:S08]  /*8c00*/  MUFU.EX2 R107, R141 ;  /* 0x0000008d006b7308 */ /* 0x0003f00000000800 */
[----:B------:R-:W3:Y:S01]  /*8c10*/  MUFU.TANH R81, R81 ;  /* 0x0000005100517308 */ /* 0x000ee20000002400 */
[-CC-:B-1----:R-:W-:Y:S01]  /*8c20*/  FFMA.FTZ R141, R118, R74.reuse, -R77.reuse ;  /* 0x0000004a768d7223 */ /* 0x182fe2000001084d */
[----:B------:R-:W-:Y:S01]  /*8c30*/  FSEL R118, R89, -INF , P4 ;  /* 0xff80000059767808 */ /* 0x000fe20002000000 */
[----:B------:R-:W-:Y:S01]  /*8c40*/  FFMA.FTZ R89, R110, R74, -R77 ;  /* 0x0000004a6e597223 */ /* 0x000fe2000001084d */
[----:B------:R-:W-:-:S02]  /*8c50*/  ISETP.GT.AND P4, PT, R109, 0x69, PT ;  /* 0x000000696d00780c */ /* 0x000fc40003f84270 */
[----:B------:R-:W-:Y:S01]  /*8c60*/  FMNMX.FTZ R139, R118, R139, !PT ;  /* 0x0000008b768b7209 */ /* 0x000fe20007810000 */
[----:B------:R-:W-:Y:S02]  /*8c70*/  WARPGROUP.DEPBAR.LE gsb0, 0x0 ;  /* 0x00008000000079c5 */ /* 0x000fe40000010000 */
[----:B------:R-:W-:Y:S01]  /*8c80*/  WARPGROUP.ARRIVE ;  /* 0x00000000000079c5 */ /* 0x000fe20000000000 */
[----:B------:R-:W1:Y:S01]  /*8c90*/  MUFU.TANH R84, R84 ;  /* 0x0000005400547308 */ /* 0x000e620000002400 */
[----:B--2---:R-:W-:Y:S02]  /*8ca0*/  FSEL R93, R93, -INF , P4 ;  /* 0xff8000005d5d7808 */ /* 0x004fe40002000000 */
[----:B------:R-:W-:Y:S02]  /*8cb0*/  FMNMX.FTZ R140, R92, R139, !PT ;  /* 0x0000008b5c8c7209 */ /* 0x000fe40007810000 */
[----:B------:R-:W-:Y:S01]  /*8cc0*/  HGMMA.64x96x16.F32 R24, gdesc[UR28].tnspB, R24, gsb0 ;  /* 0x416000001c1879f0 */ /* 0x000fe20008000818 */
[----:B------:R-:W-:Y:S01]  /*8cd0*/  UIADD3 UR28, UR10, 0xa80, URZ ;  /* 0x00000a800a1c7890 */ /* 0x000fe2000fffe03f */
[----:B------:R-:W-:Y:S01]  /*8ce0*/  ISETP.GT.AND P4, PT, R109, 0x71, PT ;  /* 0x000000716d00780c */ /* 0x000fe20003f84270 */
[----:B------:R-:W-:Y:S01]  /*8cf0*/  UIADD3 UR30, UR7, 0x1c0, URZ ;  /* 0x000001c0071e7890 */ /* 0x000fe2000fffe03f */
[----:B------:R-:W2:Y:S01]  /*8d00*/  MUFU.TANH R85, R85 ;  /* 0x0000005500557308 */ /* 0x000ea20000002400 */
[----:B------:R-:W-:Y:S01]  /*8d10*/  UMOV UR29, 0xc0000010 ;  /* 0xc0000010001d7882 */ /* 0x000fe20000000000 */
[----:B------:R-:W-:Y:S01]  /*8d20*/  UMOV UR31, 0x80000020 ;  /* 0x80000020001f7882 */ /* 0x000fe20000000000 */
[----:B0-----:R-:W-:-:S02]  /*8d30*/  FSEL R110, R80, -INF , P5 ;  /* 0xff800000506e7808 */ /* 0x001fc40002800000 */
[----:B------:R-:W-:Y:S02]  /*8d40*/  FMNMX.FTZ R139, R93, R140, !PT ;  /* 0x0000008c5d8b7209 */ /* 0x000fe40007810000 */
[----:B------:R-:W-:Y:S01]  /*8d50*/  ISETP.GT.AND P5, PT, R109, 0x78, PT ;  /* 0x000000786d00780c */ /* 0x000fe20003fa4270 */
[----:B------:R-:W0:Y:S01]  /*8d60*/  MUFU.TANH R137, R137 ;  /* 0x0000008900897308 */ /* 0x000e220000002400 */
[----:B------:R-:W-:-:S07]  /*8d70*/  FMNMX.FTZ R140, R110, R139, !PT ;  /* 0x0000008b6e8c7209 */ /* 0x000fce0007810000 */
[----:B------:R-:W4:Y:S08]  /*8d80*/  MUFU.TANH R73, R73 ;  /* 0x0000004900497308 */ /* 0x000f300000002400 */
[----:B------:R5:W-:Y:S08]  /*8d90*/  MUFU.EX2 R88, R141 ;  /* 0x0000008d00587308 */ /* 0x000bf00000000800 */
[----:B------:R-:W4:Y:S01]  /*8da0*/  MUFU.TANH R76, R76 ;  /* 0x0000004c004c7308 */ /* 0x000f220000002400 */
[-CC-:B-----5:R-:W-:Y:S01]  /*8db0*/  FFMA.FTZ R141, R111, R74.reuse, -R77.reuse ;  /* 0x0000004a6f8d7223 */ /* 0x1a0fe2000001084d */
[----:B---3--:R-:W-:Y:S01]  /*8dc0*/  FSEL R111, R81, -INF , P4 ;  /* 0xff800000516f7808 */ /* 0x008fe20002000000 */
[----:B------:R-:W-:Y:S01]  /*8dd0*/  FFMA.FTZ R81, R119, R74, -R77 ;  /* 0x0000004a77517223 */ /* 0x000fe2000001084d */
[----:B------:R-:W-:-:S02]  /*8de0*/  ISETP.GT.AND P4, PT, R109, 0x79, PT ;  /* 0x000000796d00780c */ /* 0x000fc40003f84270 */
[----:B-1----:R-:W-:Y:S01]  /*8df0*/  FSEL R119, R84, -INF , P5 ;  /* 0xff80000054777808 */ /* 0x002fe20002800000 */
[--C-:B------:R-:W-:Y:S01]  /*8e00*/  FFMA.FTZ R84, R99, R74, -R77.reuse ;  /* 0x0000004a63547223 */ /* 0x100fe2000001084d */
[----:B------:R-:W-:Y:S01]  /*8e10*/  FMNMX.FTZ R140, R111, R140, !PT ;  /* 0x0000008c6f8c7209 */ /* 0x000fe20007810000 */
[----:B------:R-:W1:Y:S01]  /*8e20*/  MUFU.TANH R138, R138 ;  /* 0x0000008a008a7308 */ /* 0x000e620000002400 */
[----:B------:R-:W-:Y:S01]  /*8e30*/  ISETP.GT.AND P5, PT, R109, 0x80, PT ;  /* 0x000000806d00780c */ /* 0x000fe20003fa4270 */
[----:B------:R-:W-:Y:S01]  /*8e40*/  FFMA.FTZ R99, R78, R74, -R77 ;  /* 0x0000004a4e637223 */ /* 0x000fe2000001084d */
[----:B--2---:R-:W-:Y:S02]  /*8e50*/  FSEL R139, R85, -INF , P4 ;  /* 0xff800000558b7808 */ /* 0x004fe40002000000 */
[----:B------:R-:W-:Y:S02]  /*8e60*/  FMNMX.FTZ R140, R119, R140, !PT ;  /* 0x0000008c778c7209 */ /* 0x000fe40007810000 */
[----:B------:R-:W-:Y:S01]  /*8e70*/  ISETP.GT.AND P4, PT, R109, 0x81, PT ;  /* 0x000000816d00780c */ /* 0x000fe20003f84270 */
[----:B------:R2:W-:Y:S01]  /*8e80*/  MUFU.EX2 R96, R142 ;  /* 0x0000008e00607308 */ /* 0x0005e20000000800 */
[----:B0-----:R-:W-:-:S02]  /*8e90*/  FSEL R137, R137, -INF , P5 ;  /* 0xff80000089897808 */ /* 0x001fc40002800000 */
[----:B------:R-:W-:-:S05]  /*8ea0*/  ISETP.GT.AND P5, PT, R109, 0x88, PT ;  /* 0x000000886d00780c */ /* 0x000fca0003fa4270 */
[----:B------:R0:W-:Y:S01]  /*8eb0*/  MUFU.EX2 R80, R141 ;  /* 0x0000008d00507308 */ /* 0x0001e20000000800 */
[----:B--2---:R-:W-:Y:S02]  /*8ec0*/  FMNMX.FTZ R142, R139, R140, !PT ;  /* 0x0000008c8b8e7209 */ /* 0x004fe40007810000 */
[----:B----4-:R-:W-:Y:S02]  /*8ed0*/  FSEL R140, R73, -INF , P4 ;  /* 0xff800000498c7808 */ /* 0x010fe40002000000 */
[----:B------:R-:W-:Y:S01]  /*8ee0*/  FMNMX.FTZ R73, R137, R142, !PT ;  /* 0x0000008e89497209 */ /* 0x000fe20007810000 */
[----:B------:R-:W-:Y:S01]  /*8ef0*/  IMAD.U32 R142, RZ, RZ, UR5 ;  /* 0x00000005ff8e7e24 */ /* 0x000fe2000f8e00ff */
[----:B------:R-:W-:Y:S01]  /*8f00*/  ISETP.GT.AND P4, PT, R109, 0x89, PT ;  /* 0x000000896d00780c */ /* 0x000fe20003f84270 */
[----:B------:R-:W-:Y:S01]  /*8f10*/  MUFU.EX2 R15, R15 ;  /* 0x0000000f000f7308 */ /* 0x000fe20000000800 */
[----:B------:R-:W-:Y:S01]  /*8f20*/  FSEL R109, R76, -INF , P5 ;  /* 0xff8000004c6d7808 */ /* 0x000fe20002800000 */
[----:B0-----:R-:W-:Y:S01]  /*8f30*/  FFMA.FTZ R141, R75, R74, -R77 ;  /* 0x0000004a4b8d7223 */ /* 0x001fe2000001084d */
[----:B------:R-:W-:Y:S01]  /*8f40*/  FMNMX.FTZ R76, R140, R73, !PT ;  /* 0x000000498c4c7209 */ /* 0x000fe20007810000 */
[----:B------:R-:W-:Y:S01]  /*8f50*/  UMOV UR5, UR4 ;  /* 0x0000000400057c82 */ /* 0x000fe20008000000 */
[----:B-1----:R-:W-:-:S02]  /*8f60*/  FSEL R138, R138, -INF , P4 ;  /* 0xff8000008a8a7808 */ /* 0x002fc40002000000 */
[----:B------:R-:W-:Y:S01]  /*8f70*/  FMNMX.FTZ R85, R109, R76, !PT ;  /* 0x0000004c6d557209 */ /* 0x000fe20007810000 */
[----:B------:R0:W-:Y:S01]  /*8f80*/  MUFU.EX2 R73, R102 ;  /* 0x0000006600497308 */ /* 0x0001e20000000800 */
[----:B------:R-:W-:Y:S02]  /*8f90*/  @!P1 LEA R142, R142, UR60, 0x3 ;  /* 0x0000003c8e8e9c11 */ /* 0x000fe4000f8e18ff */
[----:B------:R-:W-:-:S05]  /*8fa0*/  FMNMX.FTZ R75, R138, R85, !PT ;  /* 0x000000558a4b7209 */ /* 0x000fca0007810000 */
[----:B------:R-:W1:Y:S01]  /*8fb0*/  SHFL.BFLY PT, R76, R75, 0x2, 0x1f ;  /* 0x0c401f004b4c7f89 */ /* 0x000e6200000e0000 */
[----:B------:R2:W-:Y:S01]  /*8fc0*/  MUFU.EX2 R85, R141 ;  /* 0x0000008d00557308 */ /* 0x0005e20000000800 */
[----:B0-----:R-:W-:Y:S01]  /*8fd0*/  FFMA.FTZ R102, R79, R74, -R77 ;  /* 0x0000004a4f667223 */ /* 0x001fe2000001084d */
[----:B------:R-:W-:-:S05]  /*8fe0*/  IMAD.U32 R79, RZ, RZ, UR4 ;  /* 0x00000004ff4f7e24 */ /* 0x000fca000f8e00ff */
[----:B------:R-:W-:Y:S01]  /*8ff0*/  @!P1 LEA R79, R79, UR60, 0x3 ;  /* 0x0000003c4f4f9c11 */ /* 0x000fe2000f8e18ff */
[----:B------:R-:W-:Y:S04]  /*9000*/  MUFU.EX2 R19, R19 ;  /* 0x0000001300137308 */ /* 0x000fe80000000800 */
[----:B------:R-:W-:Y:S01]  /*9010*/  @!P1 VIADD R79, R79, 0x31c40 ;  /* 0x00031c404f4f9836 */ /* 0x000fe20000000000 */
[----:B------:R-:W-:Y:S02]  /*9020*/  WARPGROUP.DEPBAR.LE gsb0, 0x0 ;  /* 0x00008000000079c5 */ /* 0x000fe40000010000 */
[----:B------:R-:W-:Y:S01]  /*9030*/  WARPGROUP.ARRIVE ;  /* 0x00000000000079c5 */ /* 0x000fe20000000000 */
[----:B------:R-:W-:Y:S01]  /*9040*/  MUFU.EX2 R21, R21 ;  /* 0x0000001500157308 */ /* 0x000fe20000000800 */
[----:B------:R-:W-:-:S02]  /*9050*/  @!P1 PRMT R79, RZ, 0x654, R79 ;  /* 0x00000654ff4f9816 */ /* 0x000fc4000000004f */
[----:B-1----:R-:W-:Y:S02]  /*9060*/  FMNMX.FTZ R76, R75, R76, !PT ;  /* 0x0000004c4b4c7209 */ /* 0x002fe40007810000 */
[----:B------:R-:W-:Y:S01]  /*9070*/  HGMMA.64x96x16.F32 R24, gdesc[UR28].tnspB, R24, gsb0 ;  /* 0x416000001c1879f0 */ /* 0x000fe20008000818 */
[----:B------:R-:W-:Y:S02]  /*9080*/  UIADD3 UR28, UR10, 0xc00, URZ ;  /* 0x00000c000a1c7890 */ /* 0x000fe4000fffe03f */
[----:B------:R-:W-:Y:S01]  /*9090*/  UIADD3 UR30, UR7, 0x200, URZ ;  /* 0x00000200071e7890 */ /* 0x000fe2000fffe03f */
[----:B------:R-:W0:Y:S01]  /*90a0*/  SHFL.BFLY PT, R75, R76, 0x1, 0x1f ;  /* 0x0c201f004c4b7f89 */ /* 0x000e2200000e0000 */
[----:B------:R-:W-:Y:S01]  /*90b0*/  UMOV UR29, 0xc0000010 ;  /* 0xc0000010001d7882 */ /* 0x000fe20000000000 */
[----:B------:R-:W-:Y:S01]  /*90c0*/  UMOV UR31, 0x80000020 ;  /* 0x80000020001f7882 */ /* 0x000fe20000000000 */
[----:B------:R-:W-:Y:S08]  /*90d0*/  MUFU.EX2 R23, R23 ;  /* 0x0000001700177308 */ /* 0x000ff00000000800 */
[----:B------:R-:W-:Y:S08]  /*90e0*/  MUFU.EX2 R132, R132 ;  /* 0x0000008400847308 */ /* 0x000ff00000000800 */
[----:B------:R-:W-:Y:S01]  /*90f0*/  MUFU.EX2 R122, R122 ;  /* 0x0000007a007a7308 */ /* 0x000fe20000000800 */
[----:B0-----:R-:W-:-:S07]  /*9100*/  FMNMX.FTZ R75, R76, R75, !PT ;  /* 0x0000004b4c4b7209 */ /* 0x001fce0007810000 */
[----:B------:R-:W-:Y:S01]  /*9110*/  MUFU.EX2 R97, R97 ;  /* 0x0000006100617308 */ /* 0x000fe20000000800 */
[C---:B------:R-:W-:Y:S01]  /*9120*/  FSETP.NEU.FTZ.AND P4, PT, R75.reuse, -INF , PT ;  /* 0xff8000004b00780b */ /* 0x040fe20003f9d000 */
[----:B--2---:R-:W-:-:S05]  /*9130*/  FMUL.FTZ R141, R75, R74 ;  /* 0x0000004a4b8d7220 */ /* 0x004fca0000410000 */
[----:B------:R-:W-:Y:S01]  /*9140*/  FSEL R141, R141, RZ, P4 ;  /* 0x000000ff8d8d7208 */ /* 0x000fe20002000000 */
[----:B------:R-:W-:Y:S04]  /*9150*/  MUFU.EX2 R89, R89 ;  /* 0x0000005900597308 */ /* 0x000fe80000000800 */
[-CC-:B------:R-:W-:Y:S01]  /*9160*/  FFMA.FTZ R78, R17, R74.reuse, -R141.reuse ;  /* 0x0000004a114e7223 */ /* 0x180fe2000001088d */
[-CC-:B------:R-:W-:Y:S01]  /*9170*/  FFMA.FTZ R17, R131, R74.reuse, -R141.reuse ;  /* 0x0000004a83117223 */ /* 0x180fe2000001088d */
[-CC-:B------:R-:W-:Y:S01]  /*9180*/  FFMA.FTZ R131, R125, R74.reuse, -R141.reuse ;  /* 0x0000004a7d837223 */ /* 0x180fe2000001088d */
[-CC-:B------:R-:W-:Y:S01]  /*9190*/  FFMA.FTZ R125, R104, R74.reuse, -R141.reuse ;  /* 0x0000004a687d7223 */ /* 0x180fe2000001088d */
[----:B------:R-:W-:Y:S01]  /*91a0*/  FSEL R104, R72, RZ, P3 ;  /* 0x000000ff48687208 */ /* 0x000fe20001800000 */
[-CC-:B------:R-:W-:Y:S01]  /*91b0*/  FFMA.FTZ R76, R13, R74.reuse, -R141.reuse ;  /* 0x0000004a0d4c7223 */ /* 0x180fe2000001088d */
[-CC-:B------:R-:W-:Y:S01]  /*91c0*/  FFMA.FTZ R13, R129, R74.reuse, -R141.reuse ;  /* 0x0000004a810d7223 */ /* 0x180fe2000001088d */
[-CC-:B------:R-:W-:Y:S01]  /*91d0*/  FFMA.FTZ R129, R130, R74.reuse, -R141.reuse ;  /* 0x0000004a82817223 */ /* 0x180fe2000001088d */
[-C--:B------:R-:W-:Y:S01]  /*91e0*/  FFMA.FTZ R130, R126, R74.reuse, -R141 ;  /* 0x0000004a7e827223 */ /* 0x080fe2000001088d */
[----:B------:R-:W-:Y:S01]  /*91f0*/  FADD.FTZ R77, -R104, R11 ;  /* 0x0000000b684d7221 */ /* 0x000fe20000010100 */
[----:B------:R-:W-:Y:S01]  /*9200*/  FSEL R11, R75, RZ, P4 ;  /* 0x000000ff4b0b7208 */ /* 0x000fe20002000000 */
[-CC-:B------:R-:W-:Y:S01]  /*9210*/  FFMA.FTZ R126, R127, R74.reuse, -R141.reuse ;  /* 0x0000004a7f7e7223 */ /* 0x180fe2000001088d */
[-CC-:B------:R-:W-:Y:S01]  /*9220*/  FFMA.FTZ R127, R105, R74.reuse, -R141.reuse ;  /* 0x0000004a697f7223 */ /* 0x180fe2000001088d */
[-C--:B------:R-:W-:Y:S01]  /*9230*/  FMUL.FTZ R105, R77, R74.reuse ;  /* 0x0000004a4d697220 */ /* 0x080fe20000410000 */
[----:B------:R-:W-:Y:S01]  /*9240*/  ISETP.GE.U32.AND P3, PT, R146, 0x180, PT ;  /* 0x000001809200780c */ /* 0x000fe20003f66070 */
[----:B------:R-:W-:Y:S01]  /*9250*/  FADD.FTZ R77, -R11, R10 ;  /* 0x0000000a0b4d7221 */ /* 0x000fe20000010100 */
[----:B------:R-:W-:Y:S01]  /*9260*/  VIADD R11, R144, 0x9 ;  /* 0x00000009900b7836 */ /* 0x000fe20000000000 */
[----:B------:R-:W-:Y:S01]  /*9270*/  MUFU.EX2 R76, R76 ;  /* 0x0000004c004c7308 */ /* 0x000fe20000000800 */
[-CC-:B------:R-:W-:Y:S01]  /*9280*/  FFMA.FTZ R20, R20, R74.reuse, -R141.reuse ;  /* 0x0000004a14147223 */ /* 0x180fe2000001088d */
[-C--:B------:R-:W-:Y:S01]  /*9290*/  FMUL.FTZ R104, R77, R74.reuse ;  /* 0x0000004a4d687220 */ /* 0x080fe20000410000 */
[-CC-:B------:R-:W-:Y:S01]  /*92a0*/  FFMA.FTZ R22, R22, R74.reuse, -R141.reuse ;  /* 0x0000004a16167223 */ /* 0x180fe2000001088d */
[----:B------:R-:W-:Y:S01]  /*92b0*/  SEL R77, R11, 0x9, !P3 ;  /* 0x000000090b4d7807 */ /* 0x000fe20005800000 */
[-CC-:B------:R-:W-:Y:S01]  /*92c0*/  FFMA.FTZ R128, R128, R74.reuse, -R141.reuse ;  /* 0x0000004a80807223 */ /* 0x180fe2000001088d */
[-CC-:B------:R-:W-:Y:S01]  /*92d0*/  FFMA.FTZ R120, R120, R74.reuse, -R141.reuse ;  /* 0x0000004a78787223 */ /* 0x180fe2000001088d */
[-CC-:B------:R-:W-:Y:S01]  /*92e0*/  FFMA.FTZ R133, R133, R74.reuse, -R141.reuse ;  /* 0x0000004a85857223 */ /* 0x180fe2000001088d */
[----:B------:R-:W0:Y:S01]  /*92f0*/  MUFU.EX2 R11, R104 ;  /* 0x00000068000b7308 */ /* 0x000e220000000800 */
[-CC-:B------:R-:W-:Y:S01]  /*9300*/  FFMA.FTZ R123, R123, R74.reuse, -R141.reuse ;  /* 0x0000004a7b7b7223 */ /* 0x180fe2000001088d */
[-CC-:B------:R-:W-:Y:S01]  /*9310*/  FFMA.FTZ R112, R112, R74.reuse, -R141.reuse ;  /* 0x0000004a70707223 */ /* 0x180fe2000001088d */
[-CC-:B------:R-:W-:Y:S01]  /*9320*/  FFMA.FTZ R114, R114, R74.reuse, -R141.reuse ;  /* 0x0000004a72727223 */ /* 0x180fe2000001088d */
[-CC-:B------:R-:W-:Y:S01]  /*9330*/  FFMA.FTZ R103, R103, R74.reuse, -R141.reuse ;  /* 0x0000004a67677223 */ /* 0x180fe2000001088d */
[-CC-:B------:R-:W-:Y:S01]  /*9340*/  FFMA.FTZ R116, R116, R74.reuse, -R141.reuse ;  /* 0x0000004a74747223 */ /* 0x180fe2000001088d */
[-CC-:B------:R-:W-:Y:S01]  /*9350*/  FFMA.FTZ R108, R108, R74.reuse, -R141.reuse ;  /* 0x0000004a6c6c7223 */ /* 0x180fe2000001088d */
[-CC-:B------:R-:W-:Y:S01]  /*9360*/  FFMA.FTZ R117, R117, R74.reuse, -R141.reuse ;  /* 0x0000004a75757223 */ /* 0x180fe2000001088d */
[----:B------:R1:W2:Y:S01]  /*9370*/  MUFU.EX2 R10, R105 ;  /* 0x00000069000a7308 */ /* 0x0002a20000000800 */
[-CC-:B------:R-:W-:Y:S01]  /*9380*/  FFMA.FTZ R118, R118, R74.reuse, -R141.reuse ;  /* 0x0000004a76767223 */ /* 0x180fe2000001088d */
[-CC-:B------:R-:W-:Y:S01]  /*9390*/  FFMA.FTZ R93, R93, R74.reuse, -R141.reuse ;  /* 0x0000004a5d5d7223 */ /* 0x180fe2000001088d */
[-CC-:B------:R-:W-:Y:S01]  /*93a0*/  FFMA.FTZ R119, R119, R74.reuse, -R141.reuse ;  /* 0x0000004a77777223 */ /* 0x180fe2000001088d */
[-CC-:B------:R-:W-:Y:S01]  /*93b0*/  FFMA.FTZ R139, R139, R74.reuse, -R141.reuse ;  /* 0x0000004a8b8b7223 */ /* 0x180fe2000001088d */
[-CC-:B------:R-:W-:Y:S01]  /*93c0*/  FFMA.FTZ R137, R137, R74.reuse, -R141.reuse ;  /* 0x0000004a89897223 */ /* 0x180fe2000001088d */
[-CC-:B------:R-:W-:Y:S01]  /*93d0*/  FFMA.FTZ R140, R140, R74.reuse, -R141.reuse ;  /* 0x0000004a8c8c7223 */ /* 0x180fe2000001088d */
[----:B------:R-:W-:Y:S01]  /*93e0*/  FFMA.FTZ R109, R109, R74, -R141 ;  /* 0x0000004a6d6d7223 */ /* 0x000fe2000001088d */
[----:B------:R-:W3:Y:S01]  /*93f0*/  MUFU.EX2 R13, R13 ;  /* 0x0000000d000d7308 */ /* 0x000ee20000000800 */
[----:B-1----:R-:W-:-:S02]  /*9400*/  @!P1 VIADD R105, R142, 0x31c60 ;  /* 0x00031c608e699836 */ /* 0x002fc40000000000 */
[----:B0-----:R-:W-:Y:S01]  /*9410*/  FFMA.FTZ R104, R11, R6, R76 ;  /* 0x000000060b687223 */ /* 0x001fe2000001004c */
[-CC-:B------:R-:W-:Y:S01]  /*9420*/  FFMA.FTZ R6, R135, R74.reuse, -R141.reuse ;  /* 0x0000004a87067223 */ /* 0x180fe2000001088d */
[-CC-:B------:R-:W-:Y:S01]  /*9430*/  FFMA.FTZ R138, R138, R74.reuse, -R141.reuse ;  /* 0x0000004a8a8a7223 */ /* 0x180fe2000001088d */
[----:B------:R-:W-:Y:S01]  /*9440*/  FFMA.FTZ R111, R111, R74, -R141 ;  /* 0x0000004a6f6f7223 */ /* 0x000fe2000001088d */
[----:B------:R-:W-:Y:S01]  /*9450*/  @!P1 PRMT R105, RZ, 0x654, R105 ;  /* 0x00000654ff699816 */ /* 0x000fe20000000069 */
[----:B------:R-:W0:Y:S01]  /*9460*/  MUFU.EX2 R78, R78 ;  /* 0x0000004e004e7308 */ /* 0x000e220000000800 */
[----:B--2---:R-:W-:Y:S01]  /*9470*/  FFMA.FTZ R142, R10, R5, R15 ;  /* 0x000000050a8e7223 */ /* 0x004fe2000001000f */
[C---:B------:R-:W-:Y:S01]  /*9480*/  ISETP.GT.AND P3, PT, R9.reuse, R12, PT ;  /* 0x0000000c0900720c */ /* 0x040fe20003f64270 */
[----:B------:R-:W-:Y:S02]  /*9490*/  VIADD R9, R9, 0xffffffff ;  /* 0xffffffff09097836 */ /* 0x000fe40000000000 */
[----:B------:R-:W-:-:S03]  /*94a0*/  FADD.FTZ R142, R19, R142 ;  /* 0x0000008e138e7221 */ /* 0x000fc60000010000 */
[----:B------:R-:W1:Y:S01]  /*94b0*/  MUFU.EX2 R17, R17 ;  /* 0x0000001100117308 */ /* 0x000e620000000800 */
[----:B------:R-:W-:Y:S01]  /*94c0*/  FADD.FTZ R142, R21, R142 ;  /* 0x0000008e158e7221 */ /* 0x000fe20000010000 */
[----:B------:R-:W-:Y:S02]  /*94d0*/  WARPGROUP.DEPBAR.LE gsb0, 0x0 ;  /* 0x00008000000079c5 */ /* 0x000fe40000010000 */
[----:B------:R-:W-:Y:S01]  /*94e0*/  WARPGROUP.ARRIVE ;  /* 0x00000000000079c5 */ /* 0x000fe20000000000 */
[----:B---3--:R-:W-:-:S03]  /*94f0*/  F2FP.F16.F32.PACK_AB R76, R13, R76 ;  /* 0x0000004c0d4c723e */ /* 0x008fc600000000ff */
[----:B------:R-:W2:Y:S02]  /*9500*/  MUFU.EX2 R20, R20 ;  /* 0x0000001400147308 */ /* 0x000ea40000000800 */
[----:B------:R-:W-:Y:S06]  /*9510*/  HGMMA.64x96x16.F32 R24, gdesc[UR28].tnspB, R24, gsb0 ;  /* 0x416000001c1879f0 */ /* 0x000fec0008000818 */
[----:B------:R-:W3:Y:S08]  /*9520*/  MUFU.EX2 R22, R22 ;  /* 0x0000001600167308 */ /* 0x000ef00000000800 */
[----:B------:R-:W-:Y:S08]  /*9530*/  MUFU.EX2 R128, R128 ;  /* 0x0000008000807308 */ /* 0x000ff00000000800 */
        /* <DEDUP_REMOVED lines=11> */
[----:B------:R0:W-:Y:S06]  /*95f0*/  BAR.ARV R77, 0x100 ;  /* 0x0004004d0000751d */ /* 0x0001ec0000002000 */
[----:B------:R1:W-:Y:S01]  /*9600*/  @!P1 SYNCS.ARRIVE.TRANS64.RED.A1T0 RZ, [R79+URZ], RZ ;  /* 0x000000ff4fff99a7 */ /* 0x0003e2000810043f */
[----:B------:R-:W5:Y:S01]  /*9610*/  MUFU.EX2 R127, R127 ;  /* 0x0000007f007f7308 */ /* 0x000f620000000800 */
[----:B0-----:R-:W-:Y:S01]  /*9620*/  F2FP.F16.F32.PACK_AB R77, R19, R15 ;  /* 0x0000000f134d723e */ /* 0x001fe200000000ff */
[-CC-:B------:R-:W-:Y:S01]  /*9630*/  FFMA.FTZ R15, R106, R74.reuse, -R141.reuse ;  /* 0x0000004a6a0f7223 */ /* 0x180fe2000001088d */
[-C--:B------:R-:W-:Y:S01]  /*9640*/  FMUL.FTZ R24, R24, R11.reuse ;  /* 0x0000000b18187220 */ /* 0x080fe20000410000 */
[-C--:B------:R-:W-:Y:S01]  /*9650*/  FMUL.FTZ R25, R25, R11.reuse ;  /* 0x0000000b19197220 */ /* 0x080fe20000410000 */
[-C--:B------:R-:W-:Y:S01]  /*9660*/  FMUL.FTZ R28, R28, R11.reuse ;  /* 0x0000000b1c1c7220 */ /* 0x080fe20000410000 */
[----:B------:R-:W-:Y:S01]  /*9670*/  FMUL.FTZ R29, R29, R11 ;  /* 0x0000000b1d1d7220 */ /* 0x000fe20000410000 */
[----:B-1----:R-:W-:Y:S01]  /*9680*/  FADD.FTZ R79, R13, R104 ;  /* 0x000000680d4f7221 */ /* 0x002fe20000010000 */
[----:B------:R0:W-:Y:S01]  /*9690*/  @!P1 SYNCS.ARRIVE.TRANS64.RED.A1T0 RZ, [R105+URZ], RZ ;  /* 0x000000ff69ff99a7 */ /* 0x0001e2000810043f */
[----:B------:R-:W1:Y:S01]  /*96a0*/  MUFU.EX2 R116, R116 ;  /* 0x0000007400747308 */ /* 0x000e620000000800 */
[----:B------:R-:W-:Y:S01]  /*96b0*/  FFMA.FTZ R13, R136, R74, -R141 ;  /* 0x0000004a880d7223 */ /* 0x000fe2000001088d */
[----:B------:R-:W-:Y:S01]  /*96c0*/  FADD.FTZ R104, R78, R79 ;  /* 0x0000004f4e687221 */ /* 0x000fe20000010000 */
[----:B------:R-:W-:Y:S01]  /*96d0*/  F2FP.F16.F32.PACK_AB R79, R23, R21 ;  /* 0x00000015174f723e */ /* 0x000fe200000000ff */
[-C--:B------:R-:W-:Y:S01]  /*96e0*/  FMUL.FTZ R32, R32, R11.reuse ;  /* 0x0000000b20207220 */ /* 0x080fe20000410000 */
[C---:B------:R-:W-:Y:S01]  /*96f0*/  F2FP.F16.F32.PACK_AB R78, R17.reuse, R78 ;  /* 0x0000004e114e723e */ /* 0x040fe200000000ff */
[----:B------:R-:W-:Y:S01]  /*9700*/  FADD.FTZ R19, R17, R104 ;  /* 0x0000006811137221 */ /* 0x000fe20000010000 */
[----:B0-----:R-:W-:Y:S01]  /*9710*/  FADD.FTZ R105, R23, R142 ;  /* 0x0000008e17697221 */ /* 0x001fe20000010000 */
[----:B------:R-:W-:Y:S01]  /*9720*/  FFMA.FTZ R17, R92, R74, -R141 ;  /* 0x0000004a5c117223 */ /* 0x000fe2000001088d */
[----:B------:R-:W0:Y:S01]  /*9730*/  MUFU.EX2 R108, R108 ;  /* 0x0000006c006c7308 */ /* 0x000e220000000800 */
[----:B--2---:R-:W-:Y:S01]  /*9740*/  FADD.FTZ R19, R20, R19 ;  /* 0x0000001314137221 */ /* 0x004fe20000010000 */
[----:B------:R-:W-:Y:S01]  /*9750*/  FADD.FTZ R105, R98, R105 ;  /* 0x0000006962697221 */ /* 0x000fe20000010000 */
[----:B------:R2:W-:Y:S01]  /*9760*/  STSM.16.M88.4 [R0+0x24300], R76 ;  /* 0x0243004c00007844 */ /* 0x0005e20000000200 */
[C---:B---3--:R-:W-:Y:S01]  /*9770*/  F2FP.F16.F32.PACK_AB R20, R22.reuse, R20 ;  /* 0x000000141614723e */ /* 0x048fe200000000ff */
[----:B------:R-:W-:Y:S01]  /*9780*/  FADD.FTZ R19, R22, R19 ;  /* 0x0000001316137221 */ /* 0x000fe20000010000 */
[----:B------:R-:W-:Y:S01]  /*9790*/  FADD.FTZ R105, R14, R105 ;  /* 0x000000690e697221 */ /* 0x000fe20000010000 */
[----:B----4-:R-:W-:Y:S01]  /*97a0*/  F2FP.F16.F32.PACK_AB R22, R129, R128 ;  /* 0x000000808116723e */ /* 0x010fe200000000ff */
[----:B------:R3:W-:Y:S01]  /*97b0*/  MUFU.EX2 R92, R103 ;  /* 0x00000067005c7308 */ /* 0x0007e20000000800 */
[----:B------:R-:W-:Y:S01]  /*97c0*/  FADD.FTZ R104, R128, R19 ;  /* 0x0000001380687221 */ /* 0x000fe20000010000 */
[----:B------:R-:W-:Y:S01]  /*97d0*/  FADD.FTZ R105, R18, R105 ;  /* 0x0000006912697221 */ /* 0x000fe20000010000 */
[----:B------:R-:W-:Y:S01]  /*97e0*/  FFMA.FTZ R19, R110, R74, -R141 ;  /* 0x0000004a6e137223 */ /* 0x000fe2000001088d */
[-C--:B------:R-:W-:Y:S01]  /*97f0*/  FMUL.FTZ R33, R33, R11.reuse ;  /* 0x0000000b21217220 */ /* 0x080fe20000410000 */
[----:B------:R-:W-:Y:S01]  /*9800*/  FADD.FTZ R21, R129, R104 ;  /* 0x0000006881157221 */ /* 0x000fe20000010000 */
[----:B------:R-:W-:Y:S01]  /*9810*/  FADD.FTZ R105, R132, R105 ;  /* 0x0000006984697221 */ /* 0x000fe20000010000 */
[-C--:B------:R-:W-:Y:S01]  /*9820*/  FMUL.FTZ R36, R36, R11.reuse ;  /* 0x0000000b24247220 */ /* 0x080fe20000410000 */
[----:B------:R-:W4:Y:S01]  /*9830*/  MUFU.EX2 R5, R117 ;  /* 0x0000007500057308 */ /* 0x000f220000000800 */
[----:B-----5:R-:W-:Y:S01]  /*9840*/  FADD.FTZ R104, R120, R21 ;  /* 0x0000001578687221 */ /* 0x020fe20000010000 */
[----:B------:R-:W-:Y:S01]  /*9850*/  FADD.FTZ R106, R122, R105 ;  /* 0x000000697a6a7221 */ /* 0x000fe20000010000 */
[----:B------:R-:W-:Y:S01]  /*9860*/  F2FP.F16.F32.PACK_AB R120, R133, R120 ;  /* 0x000000788578723e */ /* 0x000fe200000000ff */
[----:B------:R-:W-:Y:S01]  /*9870*/  FMUL.FTZ R37, R37, R11 ;  /* 0x0000000b25257220 */ /* 0x000fe20000410000 */
[----:B------:R-:W-:Y:S01]  /*9880*/  FADD.FTZ R104, R133, R104 ;  /* 0x0000006885687221 */ /* 0x000fe20000010000 */
[C---:B------:R-:W-:Y:S01]  /*9890*/  FADD.FTZ R21, R121.reuse, R106 ;  /* 0x0000006a79157221 */ /* 0x040fe20000010000 */
[----:B------:R-:W-:Y:S01]  /*98a0*/  F2FP.F16.F32.PACK_AB R121, R121, R122 ;  /* 0x0000007a7979723e */ /* 0x000fe200000000ff */
[----:B------:R-:W5:Y:S01]  /*98b0*/  MUFU.EX2 R81, R81 ;  /* 0x0000005100517308 */ /* 0x000f620000000800 */
[----:B------:R-:W-:Y:S01]  /*98c0*/  FADD.FTZ R104, R123, R104 ;  /* 0x000000687b687221 */ /* 0x000fe20000010000 */
[----:B------:R-:W-:Y:S01]  /*98d0*/  FADD.FTZ R106, R124, R21 ;  /* 0x000000157c6a7221 */ /* 0x000fe20000010000 */
[C---:B------:R-:W-:Y:S01]  /*98e0*/  F2FP.F16.F32.PACK_AB R122, R131.reuse, R123 ;  /* 0x0000007b837a723e */ /* 0x040fe200000000ff */
[-C--:B------:R-:W-:Y:S01]  /*98f0*/  FMUL.FTZ R40, R40, R11.reuse ;  /* 0x0000000b28287220 */ /* 0x080fe20000410000 */
[----:B------:R-:W-:Y:S01]  /*9900*/  FADD.FTZ R21, R131, R104 ;  /* 0x0000006883157221 */ /* 0x000fe20000010000 */
[C---:B------:R-:W-:Y:S01]  /*9910*/  FADD.FTZ R106, R113.reuse, R106 ;  /* 0x0000006a716a7221 */ /* 0x040fe20000010000 */
[----:B------:R-:W-:Y:S01]  /*9920*/  F2FP.F16.F32.PACK_AB R123, R113, R124 ;  /* 0x0000007c717b723e */ /* 0x000fe200000000ff */
[----:B------:R-:W-:Y:S01]  /*9930*/  MUFU.EX2 R6, R6 ;  /* 0x0000000600067308 */ /* 0x000fe20000000800 */
[----:B------:R-:W-:Y:S01]  /*9940*/  FADD.FTZ R23, R112, R21 ;  /* 0x0000001570177221 */ /* 0x000fe20000010000 */
[----:B---3--:R-:W-:Y:S01]  /*9950*/  FADD.FTZ R103, R115, R106 ;  /* 0x0000006a73677221 */ /* 0x008fe20000010000 */
[----:B------:R-:W-:Y:S01]  /*9960*/  F2FP.F16.F32.PACK_AB R21, R14, R98 ;  /* 0x000000620e15723e */ /* 0x000fe200000000ff */
[-C--:B------:R-:W-:Y:S01]  /*9970*/  FMUL.FTZ R41, R41, R11.reuse ;  /* 0x0000000b29297220 */ /* 0x080fe20000410000 */
[----:B------:R-:W-:Y:S01]  /*9980*/  FADD.FTZ R23, R130, R23 ;  /* 0x0000001782177221 */ /* 0x000fe20000010000 */
[----:B------:R-:W-:Y:S01]  /*9990*/  FADD.FTZ R14, R134, R103 ;  /* 0x00000067860e7221 */ /* 0x000fe20000010000 */
[----:B------:R-:W-:Y:S01]  /*99a0*/  F2FP.F16.F32.PACK_AB R104, R130, R112 ;  /* 0x000000708268723e */ /* 0x000fe200000000ff */
[----:B------:R-:W-:Y:S01]  /*99b0*/  MUFU.EX2 R84, R84 ;  /* 0x0000005400547308 */ /* 0x000fe20000000800 */
[----:B--2---:R-:W-:Y:S01]  /*99c0*/  FADD.FTZ R77, R114, R23 ;  /* 0x00000017724d7221 */ /* 0x004fe20000010000 */
[----:B------:R-:W-:Y:S01]  /*99d0*/  FADD.FTZ R79, R107, R14 ;  /* 0x0000000e6b4f7221 */ /* 0x000fe20000010000 */
[----:B------:R-:W-:Y:S01]  /*99e0*/  F2FP.F16.F32.PACK_AB R23, R132, R18 ;  /* 0x000000128417723e */ /* 0x000fe200000000ff */
[----:B------:R-:W-:Y:S01]  /*99f0*/  FMUL.FTZ R44, R44, R11 ;  /* 0x0000000b2c2c7220 */ /* 0x000fe20000410000 */
[----:B------:R-:W-:Y:S01]  /*9a00*/  FADD.FTZ R14, R126, R77 ;  /* 0x0000004d7e0e7221 */ /* 0x000fe20000010000 */
[----:B------:R-:W-:Y:S01]  /*9a10*/  FADD.FTZ R18, R96, R79 ;  /* 0x0000004f60127221 */ /* 0x000fe20000010000 */
[----:B------:R-:W-:Y:S01]  /*9a20*/  F2FP.F16.F32.PACK_AB R105, R134, R115 ;  /* 0x000000738669723e */ /* 0x000fe200000000ff */
[----:B------:R-:W2:Y:S01]  /*9a30*/  MUFU.EX2 R13, R13 ;  /* 0x0000000d000d7308 */ /* 0x000ea20000000800 */
[----:B------:R-:W-:Y:S01]  /*9a40*/  FADD.FTZ R14, R125, R14 ;  /* 0x0000000e7d0e7221 */ /* 0x000fe20000010000 */
[----:B------:R-:W-:Y:S01]  /*9a50*/  FADD.FTZ R77, R97, R18 ;  /* 0x00000012614d7221 */ /* 0x000fe20000010000 */
[----:B------:R-:W-:Y:S01]  /*9a60*/  F2FP.F16.F32.PACK_AB R106, R126, R114 ;  /* 0x000000727e6a723e */ /* 0x000fe200000000ff */
[----:B------:R3:W-:Y:S01]  /*9a70*/  STSM.16.M88.4 [R0+0x25b00], R20 ;  /* 0x025b001400007844 */ /* 0x0007e20000000200 */
[----:B------:R-:W-:Y:S01]  /*9a80*/  FADD.FTZ R79, R127, R14 ;  /* 0x0000000e7f4f7221 */ /* 0x000fe20000010000 */
[----:B------:R-:W-:Y:S01]  /*9a90*/  FADD.FTZ R18, R88, R77 ;  /* 0x0000004d58127221 */ /* 0x000fe20000010000 */
[----:B------:R-:W-:Y:S01]  /*9aa0*/  F2FP.F16.F32.PACK_AB R107, R96, R107 ;  /* 0x0000006b606b723e */ /* 0x000fe200000000ff */
[----:B------:R-:W3:Y:S01]  /*9ab0*/  MUFU.EX2 R15, R15 ;  /* 0x0000000f000f7308 */ /* 0x000ee20000000800 */
[----:B-1----:R-:W-:Y:S01]  /*9ac0*/  FADD.FTZ R79, R116, R79 ;  /* 0x0000004f744f7221 */ /* 0x002fe20000010000 */
[----:B------:R-:W-:Y:S01]  /*9ad0*/  FADD.FTZ R77, R89, R18 ;  /* 0x00000012594d7221 */ /* 0x000fe20000010000 */
[----:B------:R-:W-:Y:S01]  /*9ae0*/  STSM.16.M88.4 [R0+0x27300], R120 ;  /* 0x0273007800007844 */ /* 0x000fe20000000200 */
[----:B------:R-:W-:Y:S01]  /*9af0*/  FMUL.FTZ R45, R45, R11 ;  /* 0x0000000b2d2d7220 */ /* 0x000fe20000410000 */
[----:B0-----:R-:W-:Y:S01]  /*9b00*/  FADD.FTZ R18, R108, R79 ;  /* 0x0000004f6c127221 */ /* 0x001fe20000010000 */
[----:B------:R-:W-:Y:S01]  /*9b10*/  FADD.FTZ R76, R80, R77 ;  /* 0x0000004d504c7221 */ /* 0x000fe20000010000 */
[----:B------:R-:W-:Y:S01]  /*9b20*/  STSM.16.M88.4 [R0+0x28b00], R104 ;  /* 0x028b006800007844 */ /* 0x000fe20000000200 */
[----:B------:R-:W0:Y:S01]  /*9b30*/  MUFU.EX2 R99, R99 ;  /* 0x0000006300637308 */ /* 0x000e220000000800 */
[----:B----4-:R-:W-:Y:S01]  /*9b40*/  FADD.FTZ R77, R5, R18 ;  /* 0x00000012054d7221 */ /* 0x010fe20000010000 */
[----:B-----5:R-:W-:Y:S01]  /*9b50*/  FADD.FTZ R79, R81, R76 ;  /* 0x0000004c514f7221 */ /* 0x020fe20000010000 */
[----:B--2---:R-:W-:Y:S01]  /*9b60*/  F2FP.F16.F32.PACK_AB R78, R92, R13 ;  /* 0x0000000d5c4e723e */ /* 0x004fe200000000ff */
[----:B------:R-:W-:Y:S01]  /*9b70*/  FMUL.FTZ R48, R48, R11 ;  /* 0x0000000b30307220 */ /* 0x000fe20000410000 */
[----:B------:R-:W-:Y:S01]  /*9b80*/  FADD.FTZ R18, R6, R77 ;  /* 0x0000004d06127221 */ /* 0x000fe20000010000 */
[----:B------:R-:W-:Y:S01]  /*9b90*/  FADD.FTZ R76, R84, R79 ;  /* 0x0000004f544c7221 */ /* 0x000fe20000010000 */
[----:B---3--:R-:W-:Y:S01]  /*9ba0*/  F2FP.F16.F32.PACK_AB R20, R127, R125 ;  /* 0x0000007d7f14723e */ /* 0x008fe200000000ff */
[----:B------:R-:W1:Y:S01]  /*9bb0*/  MUFU.EX2 R110, R118 ;  /* 0x00000076006e7308 */ /* 0x000e620000000800 */
[----:B------:R-:W-:Y:S01]  /*9bc0*/  FADD.FTZ R77, R13, R18 ;  /* 0x000000120d4d7221 */ /* 0x000fe20000010000 */
        /* <DEDUP_REMOVED lines=8> */
[----:B0-----:R-:W-:Y:S01]  /*9c50*/  FADD.FTZ R79, R99, R76 ;  /* 0x0000004c634f7221 */ /* 0x001fe20000010000 */
[----:B------:R-:W-:Y:S01]  /*9c60*/  F2FP.F16.F32.PACK_AB R76, R6, R5 ;  /* 0x00000005064c723e */ /* 0x000fe200000000ff */
[----:B------:R-:W-:Y:S01]  /*9c70*/  FMUL.FTZ R52, R52, R11 ;  /* 0x0000000b34347220 */ /* 0x000fe20000410000 */
[----:B------:R-:W-:Y:S01]  /*9c80*/  F2FP.F16.F32.PACK_AB R23, R80, R89 ;  /* 0x000000595017723e */ /* 0x000fe200000000ff */
[-C--:B------:R-:W-:Y:S01]  /*9c90*/  FMUL.FTZ R53, R53, R11.reuse ;  /* 0x0000000b35357220 */ /* 0x080fe20000410000 */
[----:B------:R-:W-:Y:S01]  /*9ca0*/  FMUL.FTZ R56, R56, R11 ;  /* 0x0000000b38387220 */ /* 0x000fe20000410000 */
[----:B------:R-:W0:Y:S01]  /*9cb0*/  MUFU.EX2 R17, R17 ;  /* 0x0000001100117308 */ /* 0x000e220000000800 */
[----:B-1----:R-:W-:Y:S01]  /*9cc0*/  FADD.FTZ R6, R110, R77 ;  /* 0x0000004d6e067221 */ /* 0x002fe20000010000 */
[----:B------:R-:W-:Y:S01]  /*9cd0*/  F2FP.F16.F32.PACK_AB R77, R84, R81 ;  /* 0x00000051544d723e */ /* 0x000fe200000000ff */
[----:B------:R1:W-:Y:S01]  /*9ce0*/  STSM.16.M88.4 [R0+0x2a300], R20 ;  /* 0x02a3001400007844 */ /* 0x0003e20000000200 */
[----:B------:R-:W-:Y:S01]  /*9cf0*/  F2FP.F16.F32.PACK_AB R96, R110, R15 ;  /* 0x0000000f6e60723e */ /* 0x000fe200000000ff */
[-C--:B------:R-:W-:Y:S01]  /*9d00*/  FMUL.FTZ R57, R57, R11.reuse ;  /* 0x0000000b39397220 */ /* 0x080fe20000410000 */
[-C--:B------:R-:W-:Y:S01]  /*9d10*/  FMUL.FTZ R60, R60, R11.reuse ;  /* 0x0000000b3c3c7220 */ /* 0x080fe20000410000 */
[----:B------:R-:W-:Y:S01]  /*9d20*/  FMUL.FTZ R61, R61, R11 ;  /* 0x0000000b3d3d7220 */ /* 0x000fe20000410000 */
[----:B------:R-:W3:Y:S01]  /*9d30*/  MUFU.EX2 R82, R82 ;  /* 0x0000005200527308 */ /* 0x000ee20000000800 */
[C---:B--2---:R-:W-:Y:S01]  /*9d40*/  FADD.FTZ R79, R94.reuse, R79 ;  /* 0x0000004f5e4f7221 */ /* 0x044fe20000010000 */
[----:B------:R-:W-:Y:S01]  /*9d50*/  F2FP.F16.F32.PACK_AB R97, R94, R99 ;  /* 0x000000635e61723e */ /* 0x000fe200000000ff */
[-C--:B------:R-:W-:Y:S01]  /*9d60*/  FMUL.FTZ R64, R64, R11.reuse ;  /* 0x0000000b40407220 */ /* 0x080fe20000410000 */
[-C--:B------:R-:W-:Y:S01]  /*9d70*/  FMUL.FTZ R65, R65, R11.reuse ;  /* 0x0000000b41417220 */ /* 0x080fe20000410000 */
[-C--:B------:R-:W-:Y:S01]  /*9d80*/  FMUL.FTZ R68, R68, R11.reuse ;  /* 0x0000000b44447220 */ /* 0x080fe20000410000 */
[----:B------:R-:W-:Y:S01]  /*9d90*/  FMUL.FTZ R69, R69, R11 ;  /* 0x0000000b45457220 */ /* 0x000fe20000410000 */
        /* <DEDUP_REMOVED lines=10> */
[----:B---3--:R-:W-:Y:S01]  /*9e40*/  FADD.FTZ R6, R82, R79 ;  /* 0x0000004f52067221 */ /* 0x008fe20000010000 */
[----:B------:R-:W-:Y:S01]  /*9e50*/  F2FP.F16.F32.PACK_AB R79, R85, R73 ;  /* 0x00000049554f723e */ /* 0x000fe200000000ff */
[-C--:B------:R-:W-:Y:S01]  /*9e60*/  FMUL.FTZ R39, R39, R10.reuse ;  /* 0x0000000a27277220 */ /* 0x080fe20000410000 */
[-C--:B------:R-:W-:Y:S01]  /*9e70*/  FMUL.FTZ R42, R42, R10.reuse ;  /* 0x0000000a2a2a7220 */ /* 0x080fe20000410000 */
[-C--:B------:R-:W-:Y:S01]  /*9e80*/  FMUL.FTZ R43, R43, R10.reuse ;  /* 0x0000000a2b2b7220 */ /* 0x080fe20000410000 */
[-C--:B------:R-:W-:Y:S01]  /*9e90*/  FMUL.FTZ R46, R46, R10.reuse ;  /* 0x0000000a2e2e7220 */ /* 0x080fe20000410000 */
[----:B------:R3:W-:Y:S01]  /*9ea0*/  STSM.16.M88.4 [R0+0x2bb00], R76 ;  /* 0x02bb004c00007844 */ /* 0x0007e20000000200 */
[----:B------:R-:W4:Y:S01]  /*9eb0*/  MUFU.EX2 R90, R90 ;  /* 0x0000005a005a7308 */ /* 0x000f220000000800 */
[C---:B--2---:R-:W-:Y:S01]  /*9ec0*/  FADD.FTZ R18, R98.reuse, R5 ;  /* 0x0000000562127221 */ /* 0x044fe20000010000 */
[----:B------:R-:W-:Y:S01]  /*9ed0*/  F2FP.F16.F32.PACK_AB R98, R98, R17 ;  /* 0x000000116262723e */ /* 0x000fe200000000ff */
[-C--:B------:R-:W-:Y:S01]  /*9ee0*/  FMUL.FTZ R47, R47, R10.reuse ;  /* 0x0000000a2f2f7220 */ /* 0x080fe20000410000 */
[-C--:B------:R-:W-:Y:S01]  /*9ef0*/  FMUL.FTZ R50, R50, R10.reuse ;  /* 0x0000000a32327220 */ /* 0x080fe20000410000 */
[-C--:B------:R-:W-:Y:S01]  /*9f00*/  FMUL.FTZ R51, R51, R10.reuse ;  /* 0x0000000a33337220 */ /* 0x080fe20000410000 */
[-C--:B------:R-:W-:Y:S01]  /*9f10*/  FMUL.FTZ R54, R54, R10.reuse ;  /* 0x0000000a36367220 */ /* 0x080fe20000410000 */
[----:B------:R-:W-:Y:S01]  /*9f20*/  FMUL.FTZ R55, R55, R10 ;  /* 0x0000000a37377220 */ /* 0x000fe20000410000 */
[----:B------:R-:W1:Y:S01]  /*9f30*/  MUFU.EX2 R102, R102 ;  /* 0x0000006600667308 */ /* 0x000e620000000800 */
[C---:B0-----:R-:W-:Y:S01]  /*9f40*/  F2FP.F16.F32.PACK_AB R99, R91.reuse, R82 ;  /* 0x000000525b63723e */ /* 0x041fe200000000ff */
[----:B------:R-:W-:Y:S01]  /*9f50*/  FADD.FTZ R5, R91, R6 ;  /* 0x000000065b057221 */ /* 0x000fe20000010000 */
[-C--:B------:R-:W-:Y:S01]  /*9f60*/  FMUL.FTZ R58, R58, R10.reuse ;  /* 0x0000000a3a3a7220 */ /* 0x080fe20000410000 */
[-C--:B------:R-:W-:Y:S01]  /*9f70*/  FMUL.FTZ R59, R59, R10.reuse ;  /* 0x0000000a3b3b7220 */ /* 0x080fe20000410000 */
[-C--:B------:R-:W-:Y:S01]  /*9f80*/  FMUL.FTZ R62, R62, R10.reuse ;  /* 0x0000000a3e3e7220 */ /* 0x080fe20000410000 */
[----:B------:R2:W-:Y:S01]  /*9f90*/  STSM.16.M88.4 [R0+0x2d300], R96 ;  /* 0x02d3006000007844 */ /* 0x0005e20000000200 */
[-C--:B------:R-:W-:Y:S01]  /*9fa0*/  FMUL.FTZ R63, R63, R10.reuse ;  /* 0x0000000a3f3f7220 */ /* 0x080fe20000410000 */
[----:B------:R-:W-:Y:S01]  /*9fb0*/  MUFU.EX2 R86, R86 ;  /* 0x0000005600567308 */ /* 0x000fe20000000800 */
[----:B----4-:R-:W-:Y:S01]  /*9fc0*/  FADD.FTZ R5, R90, R5 ;  /* 0x000000055a057221 */ /* 0x010fe20000010000 */
[-C--:B------:R-:W-:Y:S01]  /*9fd0*/  FMUL.FTZ R66, R66, R10.reuse ;  /* 0x0000000a42427220 */ /* 0x080fe20000410000 */
[-C--:B------:R-:W-:Y:S01]  /*9fe0*/  FMUL.FTZ R67, R67, R10.reuse ;  /* 0x0000000a43437220 */ /* 0x080fe20000410000 */
[-C--:B------:R-:W-:Y:S01]  /*9ff0*/  FMUL.FTZ R70, R70, R10.reuse ;  /* 0x0000000a46467220 */ /* 0x080fe20000410000 */
[----:B------:R-:W-:Y:S01]  /*a000*/  FMUL.FTZ R71, R71, R10 ;  /* 0x0000000a47477220 */ /* 0x000fe20000410000 */
[----:B------:R-:W-:-:S02]  /*a010*/  IMAD.MOV.U32 R11, RZ, RZ, R72 ;  /* 0x000000ffff0b7224 */ /* 0x000fc400078e0048 */
[----:B------:R-:W0:Y:S01]  /*a020*/  MUFU.EX2 R87, R87 ;  /* 0x0000005700577308 */ /* 0x000e220000000800 */
[C---:B-1----:R-:W-:Y:S01]  /*a030*/  F2FP.F16.F32.PACK_AB R21, R102.reuse, R90 ;  /* 0x0000005a6615723e */ /* 0x042fe200000000ff */
[----:B------:R-:W-:Y:S01]  /*a040*/  FADD.FTZ R5, R102, R5 ;  /* 0x0000000566057221 */ /* 0x000fe20000010000 */
[----:B------:R-:W-:-:S05]  /*a050*/  IMAD.MOV.U32 R10, RZ, RZ, R75 ;  /* 0x000000ffff0a7224 */ /* 0x000fca00078e004b */
[----:B------:R-:W1:Y:S08]  /*a060*/  MUFU.EX2 R19, R19 ;  /* 0x0000001300137308 */ /* 0x000e700000000800 */
[----:B------:R-:W4:Y:S01]  /*a070*/  MUFU.EX2 R14, R111 ;  /* 0x0000006f000e7308 */ /* 0x000f220000000800 */
[----:B0-----:R-:W-:-:S07]  /*a080*/  F2FP.F16.F32.PACK_AB R23, R87, R86 ;  /* 0x000000565717723e */ /* 0x001fce00000000ff */
[----:B------:R-:W0:Y:S01]  /*a090*/  MUFU.EX2 R119, R119 ;  /* 0x0000007700777308 */ /* 0x000e220000000800 */
[----:B-1----:R-:W-:Y:S01]  /*a0a0*/  FADD.FTZ R13, R19, R18 ;  /* 0x00000012130d7221 */ /* 0x002fe20000010000 */
[----:B------:R-:W-:-:S04]  /*a0b0*/  FADD.FTZ R18, R86, R5 ;  /* 0x0000000556127221 */ /* 0x000fc80000010000 */
[----:B------:R-:W-:Y:S02]  /*a0c0*/  FADD.FTZ R18, R87, R18 ;  /* 0x0000001257127221 */ /* 0x000fe40000010000 */
[----:B------:R-:W1:Y:S01]  /*a0d0*/  MUFU.EX2 R139, R139 ;  /* 0x0000008b008b7308 */ /* 0x000e620000000800 */
[C---:B----4-:R-:W-:Y:S01]  /*a0e0*/  F2FP.F16.F32.PACK_AB R20, R14.reuse, R19 ;  /* 0x000000130e14723e */ /* 0x050fe200000000ff */
[----:B------:R-:W-:Y:S01]  /*a0f0*/  FADD.FTZ R6, R14, R13 ;  /* 0x0000000d0e067221 */ /* 0x000fe20000010000 */
[----:B------:R-:W-:-:S05]  /*a100*/  IMAD.MOV.U32 R13, RZ, RZ, R4 ;  /* 0x000000ffff0d7224 */ /* 0x000fca00078e0004 */
[----:B------:R-:W4:Y:S01]  /*a110*/  MUFU.EX2 R83, R83 ;  /* 0x0000005300537308 */ /* 0x000f220000000800 */
[----:B0-----:R-:W-:-:S07]  /*a120*/  FADD.FTZ R6, R119, R6 ;  /* 0x0000000677067221 */ /* 0x001fce0000010000 */
[----:B------:R-:W3:Y:S01]  /*a130*/  MUFU.EX2 R95, R95 ;  /* 0x0000005f005f7308 */ /* 0x000ee20000000800 */
[C---:B-1----:R-:W-:Y:S01]  /*a140*/  F2FP.F16.F32.PACK_AB R22, R139.reuse, R119 ;  /* 0x000000778b16723e */ /* 0x042fe200000000ff */
[----:B------:R-:W-:-:S04]  /*a150*/  FADD.FTZ R6, R139, R6 ;  /* 0x000000068b067221 */ /* 0x000fc80000010000 */
[----:B------:R2:W-:Y:S02]  /*a160*/  STSM.16.M88.4 [R0+0x2eb00], R20 ;  /* 0x02eb001400007844 */ /* 0x0005e40000000200 */
[----:B------:R-:W0:Y:S01]  /*a170*/  MUFU.EX2 R101, R101 ;  /* 0x0000006500657308 */ /* 0x000e220000000800 */
[----:B----4-:R-:W-:-:S07]  /*a180*/  FADD.FTZ R18, R83, R18 ;  /* 0x0000001253127221 */ /* 0x010fce0000010000 */
[----:B------:R-:W1:Y:S01]  /*a190*/  MUFU.EX2 R100, R100 ;  /* 0x0000006400647308 */ /* 0x000e620000000800 */
[C---:B---3--:R-:W-:Y:S01]  /*a1a0*/  F2FP.F16.F32.PACK_AB R77, R95.reuse, R83 ;  /* 0x000000535f4d723e */ /* 0x048fe200000000ff */
[----:B------:R-:W-:-:S06]  /*a1b0*/  FADD.FTZ R18, R95, R18 ;  /* 0x000000125f127221 */ /* 0x000fcc0000010000 */
[----:B------:R-:W3:Y:S01]  /*a1c0*/  MUFU.EX2 R137, R137 ;  /* 0x0000008900897308 */ /* 0x000ee20000000800 */
[----:B0-----:R-:W-:-:S07]  /*a1d0*/  FADD.FTZ R5, R101, R18 ;  /* 0x0000001265057221 */ /* 0x001fce0000010000 */
[----:B------:R-:W0:Y:S01]  /*a1e0*/  MUFU.EX2 R140, R140 ;  /* 0x0000008c008c7308 */ /* 0x000e220000000800 */
[C---:B-1----:R-:W-:Y:S01]  /*a1f0*/  F2FP.F16.F32.PACK_AB R79, R100.reuse, R101 ;  /* 0x00000065644f723e */ /* 0x042fe200000000ff */
[----:B------:R-:W-:-:S06]  /*a200*/  FADD.FTZ R5, R100, R5 ;  /* 0x0000000564057221 */ /* 0x000fcc0000010000 */
[----:B------:R-:W1:Y:S01]  /*a210*/  MUFU.EX2 R109, R109 ;  /* 0x0000006d006d7308 */ /* 0x000e620000000800 */
[----:B---3--:R-:W-:-:S07]  /*a220*/  FADD.FTZ R6, R137, R6 ;  /* 0x0000000689067221 */ /* 0x008fce0000010000 */
[----:B------:R-:W3:Y:S01]  /*a230*/  MUFU.EX2 R138, R138 ;  /* 0x0000008a008a7308 */ /* 0x000ee20000000800 */
[C---:B0-----:R-:W-:Y:S01]  /*a240*/  F2FP.F16.F32.PACK_AB R76, R140.reuse, R137 ;  /* 0x000000898c4c723e */ /* 0x041fe200000000ff */
[----:B------:R-:W-:-:S04]  /*a250*/  FADD.FTZ R6, R140, R6 ;  /* 0x000000068c067221 */ /* 0x000fc80000010000 */
[----:B-1----:R-:W-:Y:S01]  /*a260*/  FADD.FTZ R6, R109, R6 ;  /* 0x000000066d067221 */ /* 0x002fe20000010000 */
[----:B---3--:R-:W-:-:S03]  /*a270*/  F2FP.F16.F32.PACK_AB R78, R138, R109 ;  /* 0x0000006d8a4e723e */ /* 0x008fc600000000ff */
        /* <DEDUP_REMOVED lines=10> */
.L_x_1915:
[----:B------:R-:W-:-:S13]  /*a320*/  ISETP.GE.AND P2, PT, R9, R156, PT ;  /* 0x0000009c0900720c */ /* 0x000fda0003f46270 */
[----:B------:R-:W-:Y:S05]  /*a330*/  @!P2 BRA `(.L_x_1925) ;  /* 0x0000004000b4a947 */ /* 0x000fea0003800000 */
[----:B------:R-:W1:Y:S01]  /*a340*/  S2R R10, SR_TID.X ;  /* 0x00000000000a7919 */ /* 0x000e620000002100 */
[----:B------:R-:W-:Y:S01]  /*a350*/  R2UR UR5, R157 ;  /* 0x000000009d0572ca */ /* 0x000fe200000e0000 */
[----:B------:R-:W-:Y:S01]  /*a360*/  UMOV UR23, 0xc0000010 ;  /* 0xc000001000177882 */ /* 0x000fe20000000000 */
[----:B------:R-:W-:Y:S01]  /*a370*/  UMOV UR27, 0xc0000010 ;  /* 0xc0000010001b7882 */ /* 0x000fe20000000000 */
[----:B------:R-:W-:Y:S01]  /*a380*/  IMAD.MOV.U32 R8, RZ, RZ, R72 ;  /* 0x000000ffff087224 */ /* 0x000fe200078e0048 */
[----:B------:R-:W-:Y:S01]  /*a390*/  UMOV UR7, UR4 ;  /* 0x0000000400077c82 */ /* 0x000fe20008000000 */
[----:B------:R-:W-:Y:S01]  /*a3a0*/  IMAD.MOV.U32 R7, RZ, RZ, R75 ;  /* 0x000000ffff077224 */ /* 0x000fe200078e004b */
[----:B------:R-:W-:Y:S01]  /*a3b0*/  UMOV UR57, 0xc0000010 ;  /* 0xc000001000397882 */ /* 0x000fe20000000000 */
[----:B------:R-:W-:Y:S01]  /*a3c0*/  IMAD.U32 R153, RZ, RZ, UR23 ;  /* 0x00000017ff997e24 */ /* 0x000fe2000f8e00ff */
[----:B------:R-:W-:Y:S01]  /*a3d0*/  UMOV UR53, 0xc0000010 ;  /* 0xc000001000357882 */ /* 0x000fe20000000000 */
[----:B------:R-:W-:-:S02]  /*a3e0*/  IMAD.U32 R151, RZ, RZ, UR27 ;  /* 0x0000001bff977e24 */ /* 0x000fc4000f8e00ff */
[----:B------:R-:W-:Y:S02]  /*a3f0*/  IMAD.U32 R147, RZ, RZ, UR23 ;  /* 0x00000017ff937e24 */ /* 0x000fe4000f8e00ff */
[----:B------:R-:W-:-:S04]  /*a400*/  ULOP3.LUT UR5, UR5, 0x10000, URZ, 0xfc, !UPT ;  /* 0x0001000005057892 */ /* 0x000fc8000f8efc3f */
[----:B------:R-:W-:Y:S02]  /*a410*/  UIADD3 UR6, UR5, 0x180, URZ ;  /* 0x0000018005067890 */ /* 0x000fe4000fffe03f */
[----:B------:R-:W-:Y:S02]  /*a420*/  UIADD3 UR10, UR5, 0x300, URZ ;  /* 0x00000300050a7890 */ /* 0x000fe4000fffe03f */
[----:B------:R-:W-:Y:S01]  /*a430*/  IMAD.U32 R155, RZ, RZ, UR5 ;  /* 0x00000005ff9b7e24 */ /* 0x000fe2000f8e00ff */
[----:B------:R-:W-:Y:S02]  /*a440*/  UIADD3 UR11, UR5, 0x480, URZ ;  /* 0x00000480050b7890 */ /* 0x000fe4000fffe03f */
[----:B------:R-:W-:Y:S02]  /*a450*/  UIADD3 UR14, UR5, 0x600, URZ ;  /* 0x00000600050e7890 */ /* 0x000fe4000fffe03f */
[----:B------:R-:W-:Y:S02]  /*a460*/  UIADD3 UR15, UR5, 0x780, URZ ;  /* 0x00000780050f7890 */ /* 0x000fe4000fffe03f */
[----:B------:R-:W-:Y:S01]  /*a470*/  UIADD3 UR18, UR5, 0x900, URZ ;  /* 0x0000090005127890 */ /* 0x000fe2000fffe03f */
[----:B------:R-:W-:Y:S01]  /*a480*/  UMOV UR22, UR6 ;  /* 0x0000000600167c82 */ /* 0x000fe20008000000 */
[----:B------:R-:W-:Y:S01]  /*a490*/  UMOV UR26, UR10 ;  /* 0x0000000a001a7c82 */ /* 0x000fe20008000000 */
[----:B-1----:R-:W-:Y:S01]  /*a4a0*/  SHF.R.U32.HI R11, RZ, 0x7, R10 ;  /* 0x00000007ff0b7819 */ /* 0x002fe2000001160a */
[----:B------:R-:W-:Y:S01]  /*a4b0*/  UMOV UR10, UR11 ;  /* 0x0000000b000a7c82 */ /* 0x000fe20008000000 */
[----:B------:R-:W-:Y:S01]  /*a4c0*/  MOV R152, UR22 ;  /* 0x0000001600987c02 */ /* 0x000fe20008000f00 */
[----:B------:R-:W-:Y:S01]  /*a4d0*/  UMOV UR22, UR14 ;  /* 0x0000000e00167c82 */ /* 0x000fe20008000000 */
[----:B------:R-:W-:Y:S01]  /*a4e0*/  ISETP.GE.U32.AND P2, PT, R10, 0x180, PT ;  /* 0x000001800a00780c */ /* 0x000fe20003f46070 */
[----:B------:R-:W-:Y:S01]  /*a4f0*/  VIADD R154, R11, 0x9 ;  /* 0x000000090b9a7836 */ /* 0x000fe20000000000 */
[----:B------:R-:W-:Y:S01]  /*a500*/  UMOV UR14, UR15 ;  /* 0x0000000f000e7c82 */ /* 0x000fe20008000000 */
[----:B------:R-:W-:Y:S01]  /*a510*/  IMAD.U32 R148, RZ, RZ, UR10 ;  /* 0x0000000aff947e24 */ /* 0x000fe2000f8e00ff */
[----:B------:R-:W-:Y:S01]  /*a520*/  UMOV UR11, 0xc0000010 ;  /* 0xc0000010000b7882 */ /* 0x000fe20000000000 */
[----:B------:R-:W-:Y:S01]  /*a530*/  UMOV UR15, 0xc0000010 ;  /* 0xc0000010000f7882 */ /* 0x000fe20000000000 */
[----:B------:R-:W-:Y:S01]  /*a540*/  UMOV UR10, UR18 ;  /* 0x00000012000a7c82 */ /* 0x000fe20008000000 */
[----:B------:R-:W-:Y:S01]  /*a550*/  IMAD.MOV.U32 R10, RZ, RZ, R4 ;  /* 0x000000ffff0a7224 */ /* 0x000fe200078e0004 */
[----:B------:R-:W-:Y:S01]  /*a560*/  SEL R154, R154, 0x9, !P2 ;  /* 0x000000099a9a7807 */ /* 0x000fe20005000000 */
[----:B------:R-:W-:Y:S01]  /*a570*/  IMAD.U32 R150, RZ, RZ, UR26 ;  /* 0x0000001aff967e24 */ /* 0x000fe2000f8e00ff */
[----:B------:R-:W-:Y:S01]  /*a580*/  UIADD3 UR56, UR5, 0xa80, URZ ;  /* 0x00000a8005387890 */ /* 0x000fe2000fffe03f */
[----:B------:R-:W-:Y:S01]  /*a590*/  IMAD.U32 R149, RZ, RZ, UR11 ;  /* 0x0000000bff957e24 */ /* 0x000fe2000f8e00ff */
[----:B------:R-:W-:Y:S01]  /*a5a0*/  UIADD3 UR52, UR5, 0xc00, URZ ;  /* 0x00000c0005347890 */ /* 0x000fe2000fffe03f */
[----:B------:R-:W-:-:S02]  /*a5b0*/  IMAD.U32 R146, RZ, RZ, UR22 ;  /* 0x00000016ff927e24 */ /* 0x000fc4000f8e00ff */
[----:B------:R-:W-:Y:S01]  /*a5c0*/  IMAD.U32 R18, RZ, RZ, UR14 ;  /* 0x0000000eff127e24 */ /* 0x000fe2000f8e00ff */
[----:B------:R-:W-:Y:S01]  /*a5d0*/  ULDC UR5, c[0x0][0x9d8] ;  /* 0x0002760000057ab9 */ /* 0x000fe20000000800 */
[----:B------:R-:W-:Y:S02]  /*a5e0*/  IMAD.U32 R19, RZ, RZ, UR15 ;  /* 0x0000000fff137e24 */ /* 0x000fe4000f8e00ff */
[----:B0-2---:R-:W-:Y:S02]  /*a5f0*/  IMAD.U32 R20, RZ, RZ, UR10 ;  /* 0x0000000aff147e24 */ /* 0x005fe4000f8e00ff */
[----:B------:R-:W-:-:S07]  /*a600*/  IMAD.U32 R21, RZ, RZ, UR11 ;  /* 0x0000000bff157e24 */ /* 0x000fce000f8e00ff */
.L_x_1934:
[----:B------:R-:W-:Y:S01]  /*a610*/  R2UR UR10, R145 ;  /* 0x00000000910a72ca */ /* 0x000fe200000e0000 */
[----:B------:R-:W-:-:S04]  /*a620*/  UIADD3 UR4, UR7, 0x1, URZ ;  /* 0x0000000107047890 */ /* 0x000fc8000fffe03f */
[----:B------:R-:W-:-:S04]  /*a630*/  UISETP.NE.AND UP0, UPT, UR4, 0x2, UPT ;  /* 0x000000020400788c */ /* 0x000fc8000bf05270 */
[----:B------:R-:W-:Y:S02]  /*a640*/  USEL UR6, URZ, 0x1, UP0 ;  /* 0x000000013f067887 */ /* 0x000fe40008000000 */
[----:B------:R-:W-:Y:S02]  /*a650*/  USEL UR4, UR4, URZ, UP0 ;  /* 0x0000003f04047287 */ /* 0x000fe40008000000 */
[----:B------:R-:W-:Y:S02]  /*a660*/  ISETP.NE.AND P3, PT, RZ, UR10, PT ;  /* 0x0000000aff007c0c */ /* 0x000fe4000bf65270 */
[----:B------:R-:W-:-:S11]  /*a670*/  LOP3.LUT R4, R10, UR6, RZ, 0x3c, !PT ;  /* 0x000000060a047c12 */ /* 0x000fd6000f8e3cff */
[----:B----4-:R-:W-:Y:S05]  /*a680*/  @P3 BRA `(.L_x_1926) ;  /* 0x0000000000283947 */ /* 0x010fea0003800000 */
[----:B------:R-:W-:Y:S05]  /*a690*/  @!P0 BRA `(.L_x_1927) ;  /* 0x0000000000048947 */ /* 0x000fea0003800000 */
[----:B------:R-:W-:Y:S01]  /*a6a0*/  BPT.TRAP 0x1 ;  /* 0x000000040000795c */ /* 0x000fe20000300000 */
.L_x_1927:
[----:B------:R-:W-:Y:S01]  /*a6b0*/  ULEA UR6, UR4, UR60, 0x3 ;  /* 0x0000003c04067291 */ /* 0x000fe2000f8e183f */
[----:B------:R-:W-:-:S08]  /*a6c0*/  SHF.L.U32 R11, R4, 0x1f, RZ ;  /* 0x0000001f040b7819 */ /* 0x000fd000000006ff */
[----:B------:R0:W1:Y:S01]  /*a6d0*/  SYNCS.PHASECHK.TRANS64.TRYWAIT P2, [UR6+0x31c30], R11 ;  /* 0x031c300bff0075a7 */ /* 0x0000620008040146 */
[----:B------:R-:W-:Y:S05]  /*a6e0*/  @!P0 BRA `(.L_x_1928) ;  /* 0x0000000000048947 */ /* 0x000fea0003800000 */
[----:B------:R-:W-:Y:S01]  /*a6f0*/  BPT.TRAP 0x1 ;  /* 0x000000040000795c */ /* 0x000fe20000300000 */
.L_x_1928:
[----:B-1----:R-:W-:Y:S05]  /*a700*/  @P2 BRA `(.L_x_1926) ;  /* 0x0000000000082947 */ /* 0x002fea0003800000 */
[----:B------:R-:W1:Y:S02]  /*a710*/  SYNCS.PHASECHK.TRANS64.TRYWAIT P2, [UR6+0x31c30], R11 ;  /* 0x031c300bff0075a7 */ /* 0x000e640008040146 */
[----:B-1----:R-:W-:Y:S05]  /*a720*/  @!P2 BRA `(.L_x_1929) ;  /* 0x000000a0004ca947 */ /* 0x002fea0003800000 */
.L_x_1926:
[----:B-1----:R-:W1:Y:S01]  /*a730*/  S2R R12, SR_TID.X ;  /* 0x00000000000c7919 */ /* 0x002e620000002100 */
        /* <DEDUP_REMOVED lines=24> */
[----:B------:R-:W-:Y:S01]  /*a8c0*/  UMOV UR48, UR24 ;  /* 0x0000001800307c82 */ /* 0x000fe20008000000 */
[----:B------:R-:W-:Y:S01]  /*a8d0*/  UMOV UR49, UR25 ;  /* 0x0000001900317c82 */ /* 0x000fe20008000000 */
[----:B------:R-:W-:Y:S01]  /*a8e0*/  UMOV UR51, 0x80000020 ;  /* 0x8000002000337882 */ /* 0x000fe20000000000 */
[----:B------:R-:W-:Y:S01]  /*a8f0*/  UIADD3 UR10, UR6, 0x202, URZ ;  /* 0x00000202060a7890 */ /* 0x000fe2000fffe03f */
[----:B-1----:R-:W-:Y:S01]  /*a900*/  SHF.R.U32.HI R12, RZ, 0x7, R12 ;  /* 0x00000007ff0c7819 */ /* 0x002fe2000001160c */
[----:B------:R-:W-:Y:S01]  /*a910*/  UMOV UR11, 0x80000020 ;  /* 0x80000020000b7882 */ /* 0x000fe20000000000 */
[----:B------:R-:W-:Y:S01]  /*a920*/  UIADD3 UR14, UR6, 0x440, URZ ;  /* 0x00000440060e7890 */ /* 0x000fe2000fffe03f */
[----:B------:R-:W-:-:S02]  /*a930*/  UMOV UR15, 0x80000020 ;  /* 0x80000020000f7882 */ /* 0x000fc40000000000 */
[----:B------:R-:W-:Y:S01]  /*a940*/  VIADD R12, R12, 0x8 ;  /* 0x000000080c0c7836 */ /* 0x000fe20000000000 */
[----:B------:R-:W-:Y:S01]  /*a950*/  UIADD3 UR18, UR6, 0x480, URZ ;  /* 0x0000048006127890 */ /* 0x000fe2000fffe03f */
[----:B------:R-:W-:Y:S01]  /*a960*/  UMOV UR19, 0x80000020 ;  /* 0x8000002000137882 */ /* 0x000fe20000000000 */
[----:B------:R-:W-:Y:S02]  /*a970*/  UIADD3 UR22, UR6, 0x482, URZ ;  /* 0x0000048206167890 */ /* 0x000fe4000fffe03f */
[----:B------:R1:W-:Y:S06]  /*a980*/  BAR.SYNC.DEFER_BLOCKING R12, 0x100 ;  /* 0x0004000c0000751d */ /* 0x0003ec0000010000 */
[----:B------:R-:W-:Y:S01]  /*a990*/  UMOV UR23, 0x80000020 ;  /* 0x8000002000177882 */ /* 0x000fe20000000000 */
        /* <DEDUP_REMOVED lines=322> */
.L_x_1931:
[----:B------:R-:W-:Y:S01]  /*bdc0*/  ULEA UR6, UR7, UR60, 0x3 ;  /* 0x0000003c07067291 */ /* 0x000fe2000f8e183f */
[----:B------:R-:W-:-:S08]  /*bdd0*/  SHF.L.U32 R10, R10, 0x1f, RZ ;  /* 0x0000001f0a0a7819 */ /* 0x000fd000000006ff */
[----:B------:R1:W2:Y:S01]  /*bde0*/  SYNCS.PHASECHK.TRANS64.TRYWAIT P2, [UR6+0x31c50], R10 ;  /* 0x031c500aff0075a7 */ /* 0x0002a20008040146 */
[----:B------:R-:W-:Y:S05]  /*bdf0*/  @!P0 BRA `(.L_x_1932) ;  /* 0x0000000000048947 */ /* 0x000fea0003800000 */
[----:B------:R-:W-:Y:S01]  /*be00*/  BPT.TRAP 0x1 ;  /* 0x000000040000795c */ /* 0x000fe20000300000 */
.L_x_1932:
[----:B--2---:R-:W-:Y:S05]  /*be10*/  @P2 BRA `(.L_x_1930) ;  /* 0x0000000000082947 */ /* 0x004fea0003800000 */
[----:B------:R-:W2:Y:S02]  /*be20*/  SYNCS.PHASECHK.TRANS64.TRYWAIT P2, [UR6+0x31c50], R10 ;  /* 0x031c500aff0075a7 */ /* 0x000ea40008040146 */
[----:B--2---:R-:W-:Y:S05]  /*be30*/  @!P2 BRA `(.L_x_1933) ;  /* 0x0000008800a0a947 */ /* 0x004fea0003800000 */
.L_x_1930:
[----:B------:R-:W-:Y:S01]  /*be40*/  UIADD3 UR6, UR60, 0x200, URZ ;  /* 0x000002003c067890 */ /* 0x000fe2000fffe03f */
[----:B------:R-:W-:Y:S01]  /*be50*/  R2UR UR10, R155 ;  /* 0x000000009b0a72ca */ /* 0x000fe200000e0000 */
[----:B------:R-:W-:Y:S01]  /*be60*/  WARPGROUP.ARRIVE ;  /* 0x00000000000079c5 */ /* 0x000fe20000000000 */
[----:B------:R-:W-:Y:S01]  /*be70*/  UMOV UR29, 0xc0000010 ;  /* 0xc0000010001d7882 */ /* 0x000fe20000000000 */
[----:B------:R-:W-:Y:S01]  /*be80*/  USHF.R.U32.HI UR6, URZ, 0x4, UR6 ;  /* 0x000000043f067899 */ /* 0x000fe20008011606 */
[----:B------:R-:W-:Y:S01]  /*be90*/  R2UR UR32, R152 ;  /* 0x00000000982072ca */ /* 0x000fe200000e0000 */
[----:B------:R-:W-:Y:S01]  /*bea0*/  UMOV UR31, 0x80000020 ;  /* 0x80000020001f7882 */ /* 0x000fe20000000000 */
[----:B------:R-:W-:Y:S01]  /*beb0*/  R2UR UR33, R153 ;  /* 0x00000000992172ca */ /* 0x000fe200000e0000 */
[----:B------:R-:W-:Y:S01]  /*bec0*/  ULOP3.LUT UR6, UR6, 0x3fff, URZ, 0xc0, !UPT ;  /* 0x00003fff06067892 */ /* 0x000fe2000f8ec03f */
[----:B01----:R-:W-:Y:S01]  /*bed0*/  FMUL.FTZ R10, R136, UR5 ;  /* 0x00000005880a7c20 */ /* 0x003fe20008410000 */
[----:B------:R-:W-:Y:S01]  /*bee0*/  UMOV UR35, 0x80000020 ;  /* 0x8000002000237882 */ /* 0x000fe20000000000 */
[----:B------:R-:W-:Y:S01]  /*bef0*/  FMUL.FTZ R11, R137, UR5 ;  /* 0x00000005890b7c20 */ /* 0x000fe20008410000 */
[----:B------:R-:W-:Y:S01]  /*bf00*/  ULOP3.LUT UR6, UR6, 0x2400000, URZ, 0xfc, !UPT ;  /* 0x0240000006067892 */ /* 0x000fe2000f8efc3f */
[----:B------:R-:W-:Y:S01]  /*bf10*/  FMUL.FTZ R12, R140, UR5 ;  /* 0x000000058c0c7c20 */ /* 0x000fe20008410000 */
[----:B------:R-:W-:Y:S01]  /*bf20*/  UMOV UR28, UR10 ;  /* 0x0000000a001c7c82 */ /* 0x000fe20008000000 */
[----:B------:R-:W0:Y:S01]  /*bf30*/  MUFU.TANH R10, R10 ;  /* 0x0000000a000a7308 */ /* 0x000e220000002400 */
[----:B------:R-:W-:Y:S01]  /*bf40*/  UIMAD UR30, UR7, 0x6c0, UR6 ;  /* 0x000006c0071e78a4 */ /* 0x000fe2000f8e0206 */
[----:B------:R-:W-:Y:S01]  /*bf50*/  FMUL.FTZ R13, R141, UR5 ;  /* 0x000000058d0d7c20 */ /* 0x000fe20008410000 */
[----:B------:R-:W-:Y:S01]  /*bf60*/  FMUL.FTZ R15, R128, UR5 ;  /* 0x00000005800f7c20 */ /* 0x000fe20008410000 */
[----:B------:R-:W-:Y:S01]  /*bf70*/  FMUL.FTZ R16, R129, UR5 ;  /* 0x0000000581107c20 */ /* 0x000fe20008410000 */
[----:B------:R-:W-:Y:S01]  /*bf80*/  UIADD3 UR6, UR30, 0x40, URZ ;  /* 0x000000401e067890 */ /* 0x000fe2000fffe03f */
[----:B------:R-:W-:Y:S01]  /*bf90*/  FMUL.FTZ R23, R132, UR5 ;  /* 0x0000000584177c20 */ /* 0x000fe20008410000 */
[----:B------:R-:W-:Y:S01]  /*bfa0*/  FMUL.FTZ R22, R131, UR5 ;  /* 0x0000000583167c20 */ /* 0x000fe20008410000 */
[----:B------:R-:W1:Y:S01]  /*bfb0*/  MUFU.TANH R11, R11 ;  /* 0x0000000b000b7308 */ /* 0x000e620000002400 */
[----:B------:R-:W-:Y:S01]  /*bfc0*/  FMUL.FTZ R128, R133, UR5 ;  /* 0x0000000585807c20 */ /* 0x000fe20008410000 */
[----:B------:R-:W-:Y:S01]  /*bfd0*/  HGMMA.64x96x16.F32 R24, gdesc[UR28].tnspB, R24, gsb0 ;  /* 0x416000001c1879f0 */ /* 0x000fe20008000818 */
[----:B------:R-:W-:Y:S01]  /*bfe0*/  FMUL.FTZ R120, R120, UR5 ;  /* 0x0000000578787c20 */ /* 0x000fe20008410000 */
[----:B------:R-:W-:Y:S01]  /*bff0*/  UMOV UR34, UR6 ;  /* 0x0000000600227c82 */ /* 0x000fe20008000000 */
[----:B------:R-:W-:Y:S01]  /*c000*/  UIADD3 UR6, UR30, 0x80, URZ ;  /* 0x000000801e067890 */ /* 0x000fe2000fffe03f */
        /* <DEDUP_REMOVED lines=54> */
[----:B------:R-:W-:Y:S01]  /*c370*/  UIADD3 UR58, UR30, 0x1c0, URZ ;  /* 0x000001c01e3a7890 */ /* 0x000fe2000fffe03f */
[----:B------:R-:W-:Y:S01]  /*c380*/  FMUL.FTZ R118, R118, UR5 ;  /* 0x0000000576767c20 */ /* 0x000fe20008410000 */
[----:B------:R-:W-:Y:S01]  /*c390*/  FMUL.FTZ R119, R119, UR5 ;  /* 0x0000000577777c20 */ /* 0x000fe20008410000 */
[----:B------:R-:W-:Y:S01]  /*c3a0*/  UMOV UR59, 0x80000020 ;  /* 0x80000020003b7882 */ /* 0x000fe20000000000 */
        /* <DEDUP_REMOVED lines=26> */
[----:B------:R-:W-:Y:S01]  /*c550*/  UIADD3 UR54, UR30, 0x200, URZ ;  /* 0x000002001e367890 */ /* 0x000fe2000fffe03f */
[C---:B------:R-:W-:Y:S01]  /*c560*/  ISETP.GT.AND P2, PT, R9.reuse, R156, PT ;  /* 0x0000009c0900720c */ /* 0x040fe20003f44270 */
[----:B------:R-:W-:Y:S01]  /*c570*/  UMOV UR55, 0x80000020 ;  /* 0x8000002000377882 */ /* 0x000fe20000000000 */
[----:B------:R-:W-:-:S03]  /*c580*/  VIADD R9, R9, 0xffffffff ;  /* 0xffffffff09097836 */ /* 0x000fc60000000000 */
[----:B------:R-:W1:Y:S01]  /*c590*/  MUFU.TANH R113, R113 ;  /* 0x0000007100717308 */ /* 0x000e620000002400 */
[----:B--2---:R-:W-:Y:S01]  /*c5a0*/  FMNMX.FTZ R131, R125, R132, !PT ;  /* 0x000000847d837209 */ /* 0x004fe20007810000 */
[----:B------:R-:W-:Y:S02]  /*c5b0*/  WARPGROUP.DEPBAR.LE gsb0, 0x0 ;  /* 0x00008000000079c5 */ /* 0x000fe40000010000 */
[----:B------:R-:W-:-:S04]  /*c5c0*/  WARPGROUP.ARRIVE ;  /* 0x00000000000079c5 */ /* 0x000fc80000000000 */
[----:B------:R-:W2:Y:S01]  /*c5d0*/  MUFU.TANH R116, R116 ;  /* 0x0000007400747308 */ /* 0x000ea20000002400 */
[----:B0-----:R-:W-:Y:S01]  /*c5e0*/  FMNMX.FTZ R132, R112, R131, !PT ;  /* 0x0000008370847209 */ /* 0x001fe20007810000 */
[----:B------:R-:W-:Y:S01]  /*c5f0*/  HGMMA.64x96x16.F32 R24, gdesc[UR32].tnspB, R24, gsb0 ;  /* 0x41600000201879f0 */ /* 0x000fe20008000818 */
[----:B------:R-:W-:Y:S01]  /*c600*/  R2UR UR32, R150 ;  /* 0x00000000962072ca */ /* 0x000fe200000e0000 */
[----:B------:R-:W-:Y:S01]  /*c610*/  UMOV UR34, UR6 ;  /* 0x0000000600227c82 */ /* 0x000fe20008000000 */
[----:B------:R-:W-:Y:S01]  /*c620*/  R2UR UR33, R151 ;  /* 0x00000000972172ca */ /* 0x000fe200000e0000 */
[----:B------:R-:W-:Y:S01]  /*c630*/  UMOV UR35, 0x80000020 ;  /* 0x8000002000237882 */ /* 0x000fe20000000000 */
[----:B------:R-:W-:Y:S01]  /*c640*/  UIADD3 UR6, UR30, 0xc0, URZ ;  /* 0x000000c01e067890 */ /* 0x000fe2000fffe03f */
[----:B------:R-:W0:Y:S01]  /*c650*/  MUFU.TANH R117, R117 ;  /* 0x0000007500757308 */ /* 0x000e220000002400 */
[----:B-1----:R-:W-:-:S04]  /*c660*/  FMNMX.FTZ R131, R113, R132, !PT ;  /* 0x0000008471837209 */ /* 0x002fc80007810000 */
[----:B--2---:R-:W-:-:S03]  /*c670*/  FMNMX.FTZ R132, R116, R131, !PT ;  /* 0x0000008374847209 */ /* 0x004fc60007810000 */
[----:B------:R-:W1:Y:S08]  /*c680*/  MUFU.TANH R104, R104 ;  /* 0x0000006800687308 */ /* 0x000e700000002400 */
        /* <DEDUP_REMOVED lines=25> */
[----:B------:R-:W-:Y:S01]  /*c820*/  R2UR UR32, R148 ;  /* 0x00000000942072ca */ /* 0x000fe200000e0000 */
[----:B------:R-:W-:Y:S01]  /*c830*/  UMOV UR34, UR6 ;  /* 0x0000000600227c82 */ /* 0x000fe20008000000 */
[----:B------:R-:W-:Y:S01]  /*c840*/  R2UR UR33, R149 ;  /* 0x00000000952172ca */ /* 0x000fe200000e0000 */
[----:B------:R-:W-:Y:S01]  /*c850*/  UMOV UR35, 0x80000020 ;  /* 0x8000002000237882 */ /* 0x000fe20000000000 */
[----:B------:R-:W-:Y:S01]  /*c860*/  UIADD3 UR6, UR30, 0x100, URZ ;  /* 0x000001001e067890 */ /* 0x000fe2000fffe03f */
        /* <DEDUP_REMOVED lines=19> */
[----:B0-----:R-:W-:-:S05]  /*c9a0*/  FMNMX.FTZ R131, R77, R132, !PT ;  /* 0x000000844d837209 */ /* 0x001fca0007810000 */
[----:B------:R-:W0:Y:S02]  /*c9b0*/  SHFL.BFLY PT, R132, R131, 0x2, 0x1f ;  /* 0x0c401f0083847f89 */ /* 0x000e2400000e0000 */
[----:B------:R-:W3:Y:S08]  /*c9c0*/  MUFU.TANH R138, R138 ;  /* 0x0000008a008a7308 */ /* 0x000ef00000002400 */
[----:B------:R-:W4:Y:S01]  /*c9d0*/  MUFU.TANH R14, R14 ;  /* 0x0000000e000e7308 */ /* 0x000f220000002400 */
[----:B------:R-:W-:-:S02]  /*c9e0*/  WARPGROUP.DEPBAR.LE gsb0, 0x0 ;  /* 0x00008000000079c5 */ /* 0x000fc40000010000 */
[----:B------:R-:W-:-:S05]  /*c9f0*/  WARPGROUP.ARRIVE ;  /* 0x00000000000079c5 */ /* 0x000fca0000000000 */
[----:B------:R-:W5:Y:S01]  /*ca00*/  MUFU.TANH R17, R17 ;  /* 0x0000001100117308 */ /* 0x000f620000002400 */
[----:B0-----:R-:W-:Y:S01]  /*ca10*/  FMNMX.FTZ R133, R131, R132, !PT ;  /* 0x0000008483857209 */ /* 0x001fe20007810000 */
[----:B------:R-:W-:Y:S01]  /*ca20*/  FMUL.FTZ R131, R74, UR5 ;  /* 0x000000054a837c20 */ /* 0x000fe20008410000 */
[----:B------:R-:W-:Y:S01]  /*ca30*/  HGMMA.64x96x16.F32 R24, gdesc[UR32].tnspB, R24, gsb0 ;  /* 0x41600000201879f0 */ /* 0x000fe20008000818 */
[----:B------:R-:W-:Y:S01]  /*ca40*/  R2UR UR32, R146 ;  /* 0x00000000922072ca */ /* 0x000fe200000e0000 */
[----:B------:R-:W-:Y:S01]  /*ca50*/  UMOV UR34, UR6 ;  /* 0x0000000600227c82 */ /* 0x000fe20008000000 */
[----:B------:R-:W-:Y:S01]  /*ca60*/  R2UR UR33, R147 ;  /* 0x00000000932172ca */ /* 0x000fe200000e0000 */
[----:B------:R-:W-:Y:S01]  /*ca70*/  UMOV UR35, 0x80000020 ;  /* 0x8000002000237882 */ /* 0x000fe20000000000 */
[----:B------:R-:W-:Y:S01]  /*ca80*/  UIADD3 UR6, UR30, 0x140, URZ ;  /* 0x000001401e067890 */ /* 0x000fe2000fffe03f */
[----:B------:R-:W0:Y:S01]  /*ca90*/  SHFL.BFLY PT, R134, R133, 0x1, 0x1f ;  /* 0x0c201f0085867f89 */ /* 0x000e2200000e0000 */
[----:B------:R-:W2:Y:S01]  /*caa0*/  LDC R74, c[0x0][0x988] ;  /* 0x00026200ff4a7b82 */ /* 0x000ea20000000800 */
[----:B------:R-:W-:Y:S01]  /*cab0*/  FMUL.FTZ R132, R75, UR5 ;  /* 0x000000054b847c20 */ /* 0x000fe20008410000 */
[----:B------:R-:W5:Y:S08]  /*cac0*/  MUFU.TANH R22, R22 ;  /* 0x0000001600167308 */ /* 0x000f700000002400 */
[----:B------:R-:W5:Y:S08]  /*cad0*/  MUFU.TANH R129, R129 ;  /* 0x0000008100817308 */ /* 0x000f700000002400 */
[----:B------:R-:W5:Y:S01]  /*cae0*/  MUFU.TANH R130, R130 ;  /* 0x0000008200827308 */ /* 0x000f620000002400 */
[----:B0-----:R-:W-:-:S07]  /*caf0*/  FMNMX.FTZ R75, R133, R134, !PT ;  /* 0x00000086854b7209 */ /* 0x001fce0007810000 */
[----:B------:R-:W0:Y:S01]  /*cb00*/  MUFU.TANH R122, R122 ;  /* 0x0000007a007a7308 */ /* 0x000e220000002400 */
[C---:B--2---:R-:W-:Y:S01]  /*cb10*/  FMUL.FTZ R133, R75.reuse, R74 ;  /* 0x0000004a4b857220 */ /* 0x044fe20000410000 */
[----:B------:R-:W-:-:S03]  /*cb20*/  FADD.FTZ R7, -R75, R7 ;  /* 0x000000074b077221 */ /* 0x000fc60000010100 */
[-CC-:B------:R-:W-:Y:S01]  /*cb30*/  FFMA.FTZ R135, R13, R74.reuse, -R133.reuse ;  /* 0x0000004a0d877223 */ /* 0x180fe20000010885 */
[--C-:B------:R-:W-:Y:S01]  /*cb40*/  FFMA.FTZ R13, R16, R74, -R133.reuse ;  /* 0x0000004a100d7223 */ /* 0x100fe20000010885 */
[----:B------:R-:W-:Y:S01]  /*cb50*/  FMNMX.FTZ R16, R144, R8, !PT ;  /* 0x0000000890107209 */ /* 0x000fe20007810000 */
[-CC-:B------:R-:W-:Y:S01]  /*cb60*/  FFMA.FTZ R134, R12, R74.reuse, -R133.reuse ;  /* 0x0000004a0c867223 */ /* 0x180fe20000010885 */
[-CC-:B------:R-:W-:Y:S01]  /*cb70*/  FFMA.FTZ R12, R15, R74.reuse, -R133.reuse ;  /* 0x0000004a0f0c7223 */ /* 0x180fe20000010885 */
[--C-:B------:R-:W-:Y:S01]  /*cb80*/  FFMA.FTZ R15, R23, R74, -R133.reuse ;  /* 0x0000004a170f7223 */ /* 0x100fe20000010885 */
[----:B-1----:R-:W-:Y:S01]  /*cb90*/  FMNMX.FTZ R23, R139, R16, !PT ;  /* 0x000000108b177209 */ /* 0x002fe20007810000 */
[-CC-:B------:R-:W-:Y:S01]  /*cba0*/  FFMA.FTZ R16, R128, R74.reuse, -R133.reuse ;  /* 0x0000004a80107223 */ /* 0x180fe20000010885 */
[----:B------:R-:W1:Y:S01]  /*cbb0*/  MUFU.TANH R123, R123 ;  /* 0x0000007b007b7308 */ /* 0x000e620000002400 */
[-CC-:B------:R-:W-:Y:S01]  /*cbc0*/  FFMA.FTZ R136, R120, R74.reuse, -R133.reuse ;  /* 0x0000004a78887223 */ /* 0x180fe20000010885 */
[----:B---3--:R-:W-:Y:S01]  /*cbd0*/  FMNMX.FTZ R23, R138, R23, !PT ;  /* 0x000000178a177209 */ /* 0x008fe20007810000 */
[-CC-:B------:R-:W-:Y:S01]  /*cbe0*/  FFMA.FTZ R10, R10, R74.reuse, -R133.reuse ;  /* 0x0000004a0a0a7223 */ /* 0x180fe20000010885 */
[-CC-:B------:R-:W-:Y:S01]  /*cbf0*/  FFMA.FTZ R11, R11, R74.reuse, -R133.reuse ;  /* 0x0000004a0b0b7223 */ /* 0x180fe20000010885 */
[-CC-:B------:R-:W-:Y:S01]  /*cc00*/  FFMA.FTZ R112, R112, R74.reuse, -R133.reuse ;  /* 0x0000004a70707223 */ /* 0x180fe20000010885 */
[----:B----4-:R-:W-:Y:S01]  /*cc10*/  FMNMX.FTZ R128, R14, R23, !PT ;  /* 0x000000170e807209 */ /* 0x010fe20007810000 */
[-CC-:B------:R-:W-:Y:S01]  /*cc20*/  FFMA.FTZ R113, R113, R74.reuse, -R133.reuse ;  /* 0x0000004a71717223 */ /* 0x180fe20000010885 */
[----:B------:R-:W2:Y:S01]  /*cc30*/  MUFU.TANH R126, R126 ;  /* 0x0000007e007e7308 */ /* 0x000ea20000002400 */
[--C-:B------:R-:W-:Y:S01]  /*cc40*/  FFMA.FTZ R116, R116, R74, -R133.reuse ;  /* 0x0000004a74747223 */ /* 0x100fe20000010885 */
[----:B-----5:R-:W-:Y:S01]  /*cc50*/  FMNMX.FTZ R23, R17, R128, !PT ;  /* 0x0000008011177209 */ /* 0x020fe20007810000 */
[-CC-:B------:R-:W-:Y:S01]  /*cc60*/  FFMA.FTZ R117, R117, R74.reuse, -R133.reuse ;  /* 0x0000004a75757223 */ /* 0x180fe20000010885 */
[-CC-:B------:R-:W-:Y:S01]  /*cc70*/  FFMA.FTZ R104, R104, R74.reuse, -R133.reuse ;  /* 0x0000004a68687223 */ /* 0x180fe20000010885 */
[-CC-:B------:R-:W-:Y:S01]  /*cc80*/  FFMA.FTZ R105, R105, R74.reuse, -R133.reuse ;  /* 0x0000004a69697223 */ /* 0x180fe20000010885 */
[----:B------:R-:W-:Y:S01]  /*cc90*/  FMNMX.FTZ R120, R22, R23, !PT ;  /* 0x0000001716787209 */ /* 0x000fe20007810000 */
[-CC-:B------:R-:W-:Y:S01]  /*cca0*/  FFMA.FTZ R108, R108, R74.reuse, -R133.reuse ;  /* 0x0000004a6c6c7223 */ /* 0x180fe20000010885 */
[----:B------:R-:W3:Y:S01]  /*ccb0*/  MUFU.TANH R127, R127 ;  /* 0x0000007f007f7308 */ /* 0x000ee20000002400 */
[--C-:B------:R-:W-:Y:S01]  /*ccc0*/  FFMA.FTZ R109, R109, R74, -R133.reuse ;  /* 0x0000004a6d6d7223 */ /* 0x100fe20000010885 */
[----:B------:R-:W-:Y:S01]  /*ccd0*/  FMNMX.FTZ R137, R129, R120, !PT ;  /* 0x0000007881897209 */ /* 0x000fe20007810000 */
[-CC-:B------:R-:W-:Y:S01]  /*cce0*/  FFMA.FTZ R120, R121, R74.reuse, -R133.reuse ;  /* 0x0000004a79787223 */ /* 0x180fe20000010885 */
[-CC-:B------:R-:W-:Y:S01]  /*ccf0*/  FFMA.FTZ R121, R124, R74.reuse, -R133.reuse ;  /* 0x0000004a7c797223 */ /* 0x180fe20000010885 */
[-CC-:B------:R-:W-:Y:S01]  /*cd00*/  FFMA.FTZ R100, R100, R74.reuse, -R133.reuse ;  /* 0x0000004a64647223 */ /* 0x180fe20000010885 */
[----:B------:R-:W-:Y:S01]  /*cd10*/  FMNMX.FTZ R137, R130, R137, !PT ;  /* 0x0000008982897209 */ /* 0x000fe20007810000 */
[-CC-:B------:R-:W-:Y:S01]  /*cd20*/  FFMA.FTZ R101, R101, R74.reuse, -R133.reuse ;  /* 0x0000004a65657223 */ /* 0x180fe20000010885 */
[----:B------:R-:W4:Y:S01]  /*cd30*/  MUFU.TANH R114, R114 ;  /* 0x0000007200727308 */ /* 0x000f220000002400 */
[-CC-:B------:R-:W-:Y:S01]  /*cd40*/  FFMA.FTZ R88, R88, R74.reuse, -R133.reuse ;  /* 0x0000004a58587223 */ /* 0x180fe20000010885 */
[----:B0-----:R-:W-:Y:S01]  /*cd50*/  FMNMX.FTZ R128, R122, R137, !PT ;  /* 0x000000897a807209 */ /* 0x001fe20007810000 */
[-CC-:B------:R-:W-:Y:S01]  /*cd60*/  FFMA.FTZ R89, R89, R74.reuse, -R133.reuse ;  /* 0x0000004a59597223 */ /* 0x180fe20000010885 */
[-CC-:B------:R-:W-:Y:S01]  /*cd70*/  FFMA.FTZ R92, R92, R74.reuse, -R133.reuse ;  /* 0x0000004a5c5c7223 */ /* 0x180fe20000010885 */
[--C-:B------:R-:W-:Y:S01]  /*cd80*/  FFMA.FTZ R93, R93, R74, -R133.reuse ;  /* 0x0000004a5d5d7223 */ /* 0x100fe20000010885 */
[----:B-1----:R-:W-:Y:S01]  /*cd90*/  FMNMX.FTZ R137, R123, R128, !PT ;  /* 0x000000807b897209 */ /* 0x002fe20007810000 */
[-CC-:B------:R-:W-:Y:S01]  /*cda0*/  FFMA.FTZ R80, R80, R74.reuse, -R133.reuse ;  /* 0x0000004a50507223 */ /* 0x180fe20000010885 */
[----:B------:R-:W0:Y:S01]  /*cdb0*/  MUFU.TANH R115, R115 ;  /* 0x0000007300737308 */ /* 0x000e220000002400 */
[-CC-:B------:R-:W-:Y:S01]  /*cdc0*/  FFMA.FTZ R81, R81, R74.reuse, -R133.reuse ;  /* 0x0000004a51517223 */ /* 0x180fe20000010885 */
[----:B--2---:R-:W-:Y:S01]  /*cdd0*/  FMNMX.FTZ R124, R126, R137, !PT ;  /* 0x000000897e7c7209 */ /* 0x004fe20007810000 */
[-CC-:B------:R-:W-:Y:S01]  /*cde0*/  FFMA.FTZ R84, R84, R74.reuse, -R133.reuse ;  /* 0x0000004a54547223 */ /* 0x180fe20000010885 */
[-CC-:B------:R-:W-:Y:S01]  /*cdf0*/  FFMA.FTZ R85, R85, R74.reuse, -R133.reuse ;  /* 0x0000004a55557223 */ /* 0x180fe20000010885 */
[-C--:B------:R-:W-:Y:S01]  /*ce00*/  FFMA.FTZ R73, R73, R74.reuse, -R133 ;  /* 0x0000004a49497223 */ /* 0x080fe20000010885 */
[----:B------:R-:W-:-:S02]  /*ce10*/  FMUL.FTZ R7, R7, R74 ;  /* 0x0000004a07077220 */ /* 0x000fc40000410000 */
[----:B------:R-:W1:Y:S08]  /*ce20*/  MUFU.TANH R118, R118 ;  /* 0x0000007600767308 */ /* 0x000e700000002400 */
[----:B------:R2:W-:Y:S01]  /*ce30*/  MUFU.EX2 R23, R136 ;  /* 0x0000008800177308 */ /* 0x0005e20000000800 */
[----:B------:R-:W-:Y:S02]  /*ce40*/  WARPGROUP.DEPBAR.LE gsb0, 0x0 ;  /* 0x00008000000079c5 */ /* 0x000fe40000010000 */
[----:B------:R-:W-:-:S05]  /*ce50*/  WARPGROUP.ARRIVE ;  /* 0x00000000000079c5 */ /* 0x000fca0000000000 */
[----:B------:R-:W5:Y:S01]  /*ce60*/  MUFU.TANH R119, R119 ;  /* 0x0000007700777308 */ /* 0x000f620000002400 */
[----:B--2---:R-:W-:Y:S01]  /*ce70*/  FFMA.FTZ R136, R125, R74, -R133 ;  /* 0x0000004a7d887223 */ /* 0x004fe20000010885 */
[----:B---3--:R-:W-:Y:S01]  /*ce80*/  FMNMX.FTZ R125, R127, R124, !PT ;  /* 0x0000007c7f7d7209 */ /* 0x008fe20007810000 */
[----:B------:R-:W-:Y:S01]  /*ce90*/  HGMMA.64x96x16.F32 R24, gdesc[UR32].tnspB, R24, gsb0 ;  /* 0x41600000201879f0 */ /* 0x000fe20008000818 */
[----:B------:R-:W-:Y:S01]  /*cea0*/  R2UR UR32, R18 ;  /* 0x00000000122072ca */ /* 0x000fe200000e0000 */
[----:B------:R-:W-:Y:S01]  /*ceb0*/  UMOV UR34, UR6 ;  /* 0x0000000600227c82 */ /* 0x000fe20008000000 */
[----:B------:R-:W-:Y:S01]  /*cec0*/  R2UR UR33, R19 ;  /* 0x00000000132172ca */ /* 0x000fe200000e0000 */
[----:B------:R-:W-:Y:S01]  /*ced0*/  UMOV UR35, 0x80000020 ;  /* 0x8000002000237882 */ /* 0x000fe20000000000 */
[----:B------:R-:W-:Y:S01]  /*cee0*/  UIADD3 UR6, UR30, 0x180, URZ ;  /* 0x000001801e067890 */ /* 0x000fe2000fffe03f */
[----:B------:R-:W2:Y:S01]  /*cef0*/  MUFU.TANH R106, R106 ;  /* 0x0000006a006a7308 */ /* 0x000ea20000002400 */
[----:B----4-:R-:W-:-:S04]  /*cf00*/  FMNMX.FTZ R128, R114, R125, !PT ;  /* 0x0000007d72807209 */ /* 0x010fc80007810000 */
[----:B0-----:R-:W-:-:S03]  /*cf10*/  FMNMX.FTZ R125, R115, R128, !PT ;  /* 0x00000080737d7209 */ /* 0x001fc60007810000 */
[----:B------:R-:W0:Y:S01]  /*cf20*/  MUFU.TANH R107, R107 ;  /* 0x0000006b006b7308 */ /* 0x000e220000002400 */
[----:B-1----:R-:W-:-:S04]  /*cf30*/  FMNMX.FTZ R128, R118, R125, !PT ;  /* 0x0000007d76807209 */ /* 0x002fc80007810000 */
[----:B-----5:R-:W-:-:S03]  /*cf40*/  FMNMX.FTZ R125, R119, R128, !PT ;  /* 0x00000080777d7209 */ /* 0x020fc60007810000 */
        /* <DEDUP_REMOVED lines=28> */
[----:B------:R-:W-:Y:S02]  /*d110*/  UMOV UR35, 0x80000020 ;  /* 0x8000002000237882 */ /* 0x000fe40000000000 */
[----:B------:R-:W0:Y:S01]  /*d120*/  MUFU.TANH R83, R83 ;  /* 0x0000005300537308 */ /* 0x000e220000002400 */
[----:B-1----:R-:W-:-:S04]  /*d130*/  FMNMX.FTZ R125, R95, R128, !PT ;  /* 0x000000805f7d7209 */ /* 0x002fc80007810000 */
[----:B--2---:R-:W-:-:S03]  /*d140*/  FMNMX.FTZ R128, R82, R125, !PT ;  /* 0x0000007d52807209 */ /* 0x004fc60007810000 */
[----:B------:R-:W1:Y:S01]  /*d150*/  MUFU.TANH R86, R86 ;  /* 0x0000005600567308 */ /* 0x000e620000002400 */
[----:B------:R-:W-:-:S07]  /*d160*/  FFMA.FTZ R125, R96, R74, -R133 ;  /* 0x0000004a607d7223 */ /* 0x000fce0000010885 */
[----:B------:R-:W2:Y:S01]  /*d170*/  MUFU.TANH R87, R87 ;  /* 0x0000005700577308 */ /* 0x000ea20000002400 */
[----:B0-----:R-:W-:Y:S01]  /*d180*/  FMNMX.FTZ R137, R83, R128, !PT ;  /* 0x0000008053897209 */ /* 0x001fe20007810000 */
[----:B------:R-:W-:-:S06]  /*d190*/  FFMA.FTZ R128, R97, R74, -R133 ;  /* 0x0000004a61807223 */ /* 0x000fcc0000010885 */
[----:B------:R-:W0:Y:S01]  /*d1a0*/  MUFU.TANH R131, R131 ;  /* 0x0000008300837308 */ /* 0x000e220000002400 */
[----:B-1----:R-:W-:Y:S01]  /*d1b0*/  FMNMX.FTZ R96, R86, R137, !PT ;  /* 0x0000008956607209 */ /* 0x002fe20007810000 */
[-CC-:B------:R-:W-:Y:S01]  /*d1c0*/  FFMA.FTZ R137, R76, R74.reuse, -R133.reuse ;  /* 0x0000004a4c897223 */ /* 0x180fe20000010885 */
[----:B------:R-:W-:-:S05]  /*d1d0*/  FFMA.FTZ R76, R77, R74, -R133 ;  /* 0x0000004a4d4c7223 */ /* 0x000fca0000010885 */
[----:B------:R-:W1:Y:S01]  /*d1e0*/  MUFU.TANH R132, R132 ;  /* 0x0000008400847308 */ /* 0x000e620000002400 */
[----:B--2---:R-:W-:-:S07]  /*d1f0*/  FMNMX.FTZ R96, R87, R96, !PT ;  /* 0x0000006057607209 */ /* 0x004fce0007810000 */
[----:B------:R-:W2:Y:S01]  /*d200*/  MUFU.TANH R78, R78 ;  /* 0x0000004e004e7308 */ /* 0x000ea20000002400 */
[----:B0-----:R-:W-:-:S07]  /*d210*/  FMNMX.FTZ R97, R131, R96, !PT ;  /* 0x0000006083617209 */ /* 0x001fce0007810000 */
[----:B------:R-:W0:Y:S01]  /*d220*/  MUFU.TANH R79, R79 ;  /* 0x0000004f004f7308 */ /* 0x000e220000002400 */
[----:B-1----:R-:W-:-:S07]  /*d230*/  FMNMX.FTZ R97, R132, R97, !PT ;  /* 0x0000006184617209 */ /* 0x002fce0007810000 */
[----:B------:R1:W-:Y:S01]  /*d240*/  MUFU.EX2 R124, R136 ;  /* 0x00000088007c7308 */ /* 0x0003e20000000800 */
[----:B--2---:R-:W-:-:S07]  /*d250*/  FMNMX.FTZ R96, R78, R97, !PT ;  /* 0x000000614e607209 */ /* 0x004fce0007810000 */
[----:B------:R-:W-:Y:S01]  /*d260*/  MUFU.EX2 R7, R7 ;  /* 0x0000000700077308 */ /* 0x000fe20000000800 */
[----:B0-----:R-:W-:Y:S01]  /*d270*/  FMNMX.FTZ R96, R79, R96, !PT ;  /* 0x000000604f607209 */ /* 0x001fe20007810000 */
[----:B-1----:R-:W-:-:S04]  /*d280*/  FFMA.FTZ R136, R72, R74, -R133 ;  /* 0x0000004a48887223 */ /* 0x002fc80000010885 */
[----:B------:R-:W0:Y:S02]  /*d290*/  SHFL.BFLY PT, R97, R96, 0x2, 0x1f ;  /* 0x0c401f0060617f89 */ /* 0x000e2400000e0000 */
[----:B------:R-:W1:Y:S08]  /*d2a0*/  MUFU.EX2 R10, R10 ;  /* 0x0000000a000a7308 */ /* 0x000e700000000800 */
[----:B------:R-:W2:Y:S08]  /*d2b0*/  MUFU.EX2 R11, R11 ;  /* 0x0000000b000b7308 */ /* 0x000eb00000000800 */
[----:B------:R-:W3:Y:S01]  /*d2c0*/  MUFU.EX2 R134, R134 ;  /* 0x0000008600867308 */ /* 0x000ee20000000800 */
[----:B-1----:R-:W-:Y:S01]  /*d2d0*/  FFMA.FTZ R142, R7, R6, R10 ;  /* 0x00000006078e7223 */ /* 0x002fe2000001000a */
[----:B0-----:R-:W-:-:S06]  /*d2e0*/  FMNMX.FTZ R96, R96, R97, !PT ;  /* 0x0000006160607209 */ /* 0x001fcc0007810000 */
[----:B------:R-:W0:Y:S01]  /*d2f0*/  MUFU.EX2 R135, R135 ;  /* 0x0000008700877308 */ /* 0x000e220000000800 */
[----:B------:R-:W-:Y:S02]  /*d300*/  WARPGROUP.DEPBAR.LE gsb0, 0x0 ;  /* 0x00008000000079c5 */ /* 0x000fe40000010000 */
[----:B------:R-:W-:Y:S01]  /*d310*/  WARPGROUP.ARRIVE ;  /* 0x00000000000079c5 */ /* 0x000fe20000000000 */
[----:B------:R-:W1:Y:S04]  /*d320*/  SHFL.BFLY PT, R97, R96, 0x1, 0x1f ;  /* 0x0c201f0060617f89 */ /* 0x000e6800000e0000 */
[----:B------:R-:W-:Y:S01]  /*d330*/  MUFU.EX2 R12, R12 ;  /* 0x0000000c000c7308 */ /* 0x000fe20000000800 */
[----:B------:R-:W-:Y:S07]  /*d340*/  HGMMA.64x96x16.F32 R24, gdesc[UR32].tnspB, R24, gsb0 ;  /* 0x41600000201879f0 */ /* 0x000fee0008000818 */
[----:B------:R-:W-:Y:S08]  /*d350*/  MUFU.EX2 R13, R13 ;  /* 0x0000000d000d7308 */ /* 0x000ff00000000800 */
[----:B------:R-:W-:Y:S01]  /*d360*/  MUFU.EX2 R15, R15 ;  /* 0x0000000f000f7308 */ /* 0x000fe20000000800 */
[----:B-1----:R-:W-:Y:S01]  /*d370*/  FMNMX.FTZ R72, R96, R97, !PT ;  /* 0x0000006160487209 */ /* 0x002fe20007810000 */
[----:B------:R-:W-:-:S06]  /*d380*/  IMAD.U32 R96, RZ, RZ, UR4 ;  /* 0x00000004ff607e24 */ /* 0x000fcc000f8e00ff */
[----:B------:R-:W-:Y:S01]  /*d390*/  MUFU.EX2 R16, R16 ;  /* 0x0000001000107308 */ /* 0x000fe20000000800 */
[----:B------:R-:W-:Y:S01]  /*d3a0*/  FADD.FTZ R77, -R72, R8 ;  /* 0x00000008484d7221 */ /* 0x000fe20000010100 */
[----:B------:R-:W-:-:S03]  /*d3b0*/  @!P1 LEA R96, R96, UR60, 0x3 ;  /* 0x0000003c60609c11 */ /* 0x000fc6000f8e18ff */
[-C--:B------:R-:W-:Y:S01]  /*d3c0*/  FMUL.FTZ R133, R77, R74.reuse ;  /* 0x0000004a4d857220 */ /* 0x080fe20000410000 */
[-C--:B------:R-:W-:Y:S02]  /*d3d0*/  FMUL.FTZ R77, R72, R74.reuse ;  /* 0x0000004a484d7220 */ /* 0x080fe40000410000 */
[----:B------:R1:W-:Y:S02]  /*d3e0*/  MUFU.EX2 R8, R76 ;  /* 0x0000004c00087308 */ /* 0x0003e40000000800 */
[-CC-:B------:R-:W-:Y:S01]  /*d3f0*/  FFMA.FTZ R97, R144, R74.reuse, -R77.reuse ;  /* 0x0000004a90617223 */ /* 0x180fe2000001084d */
[-CC-:B------:R-:W-:Y:S01]  /*d400*/  FFMA.FTZ R141, R22, R74.reuse, -R77.reuse ;  /* 0x0000004a168d7223 */ /* 0x180fe2000001084d */
[-CC-:B------:R-:W-:Y:S01]  /*d410*/  FFMA.FTZ R22, R114, R74.reuse, -R77.reuse ;  /* 0x0000004a72167223 */ /* 0x180fe2000001084d */
[-CC-:B------:R-:W-:Y:S01]  /*d420*/  FFMA.FTZ R114, R115, R74.reuse, -R77.reuse ;  /* 0x0000004a73727223 */ /* 0x180fe2000001084d */
[-CC-:B------:R-:W-:Y:S01]  /*d430*/  FFMA.FTZ R139, R139, R74.reuse, -R77.reuse ;  /* 0x0000004a8b8b7223 */ /* 0x180fe2000001084d */
[-CC-:B------:R-:W-:Y:S01]  /*d440*/  FFMA.FTZ R115, R118, R74.reuse, -R77.reuse ;  /* 0x0000004a76737223 */ /* 0x180fe2000001084d */
[-CC-:B------:R-:W-:Y:S01]  /*d450*/  FFMA.FTZ R118, R119, R74.reuse, -R77.reuse ;  /* 0x0000004a77767223 */ /* 0x180fe2000001084d */
[----:B------:R-:W-:Y:S01]  /*d460*/  MUFU.EX2 R133, R133 ;  /* 0x0000008500857308 */ /* 0x000fe20000000800 */
[----:B------:R-:W-:Y:S01]  /*d470*/  FFMA.FTZ R140, R14, R74, -R77 ;  /* 0x0000004a0e8c7223 */ /* 0x000fe2000001084d */
[----:B------:R-:W-:-:S02]  /*d480*/  IMAD.U32 R119, RZ, RZ, UR7 ;  /* 0x00000007ff777e24 */ /* 0x000fc4000f8e00ff */
[-CC-:B------:R-:W-:Y:S01]  /*d490*/  FFMA.FTZ R14, R17, R74.reuse, -R77.reuse ;  /* 0x0000004a110e7223 */ /* 0x180fe2000001084d */
[-CC-:B------:R-:W-:Y:S01]  /*d4a0*/  FFMA.FTZ R138, R138, R74.reuse, -R77.reuse ;  /* 0x0000004a8a8a7223 */ /* 0x180fe2000001084d */
[-CC-:B------:R-:W-:Y:S01]  /*d4b0*/  FFMA.FTZ R17, R106, R74.reuse, -R77.reuse ;  /* 0x0000004a6a117223 */ /* 0x180fe2000001084d */
[-CC-:B------:R-:W-:Y:S01]  /*d4c0*/  FFMA.FTZ R106, R107, R74.reuse, -R77.reuse ;  /* 0x0000004a6b6a7223 */ /* 0x180fe2000001084d */
[-CC-:B------:R-:W-:Y:S01]  /*d4d0*/  FFMA.FTZ R107, R110, R74.reuse, -R77.reuse ;  /* 0x0000004a6e6b7223 */ /* 0x180fe2000001084d */
[----:B------:R-:W4:Y:S01]  /*d4e0*/  MUFU.EX2 R97, R97 ;  /* 0x0000006100617308 */ /* 0x000f220000000800 */
[----:B------:R-:W-:Y:S01]  /*d4f0*/  @!P1 LEA R110, R119, UR60, 0x3 ;  /* 0x0000003c776e9c11 */ /* 0x000fe2000f8e18ff */
[----:B------:R-:W-:Y:S02]  /*d500*/  @!P1 VIADD R119, R96, 0x31c40 ;  /* 0x00031c4060779836 */ /* 0x000fe40000000000 */
[-CC-:B-1----:R-:W-:Y:S01]  /*d510*/  FFMA.FTZ R76, R129, R74.reuse, -R77.reuse ;  /* 0x0000004a814c7223 */ /* 0x182fe2000001084d */
[-CC-:B------:R-:W-:Y:S01]  /*d520*/  FFMA.FTZ R130, R130, R74.reuse, -R77.reuse ;  /* 0x0000004a82827223 */ /* 0x180fe2000001084d */
[-C--:B------:R-:W-:Y:S01]  /*d530*/  FFMA.FTZ R98, R98, R74.reuse, -R77 ;  /* 0x0000004a62627223 */ /* 0x080fe2000001084d */
[----:B------:R-:W-:Y:S01]  /*d540*/  @!P1 VIADD R96, R110, 0x31c60 ;  /* 0x00031c606e609836 */ /* 0x000fe20000000000 */
[----:B------:R-:W-:Y:S01]  /*d550*/  @!P1 PRMT R119, RZ, 0x654, R119 ;  /* 0x00000654ff779816 */ /* 0x000fe20000000077 */
[----:B------:R-:W1:Y:S01]  /*d560*/  MUFU.EX2 R139, R139 ;  /* 0x0000008b008b7308 */ /* 0x000e620000000800 */
[-CC-:B------:R-:W-:Y:S01]  /*d570*/  FFMA.FTZ R110, R111, R74.reuse, -R77.reuse ;  /* 0x0000004a6f6e7223 */ /* 0x180fe2000001084d */
[----:B--2---:R-:W-:Y:S01]  /*d580*/  FADD.FTZ R111, R11, R142 ;  /* 0x0000008e0b6f7221 */ /* 0x004fe20000010000 */
[-CC-:B------:R-:W-:Y:S01]  /*d590*/  FFMA.FTZ R129, R122, R74.reuse, -R77.reuse ;  /* 0x0000004a7a817223 */ /* 0x180fe2000001084d */
[-CC-:B------:R-:W-:Y:S01]  /*d5a0*/  FFMA.FTZ R123, R123, R74.reuse, -R77.reuse ;  /* 0x0000004a7b7b7223 */ /* 0x180fe2000001084d */
[-C--:B------:R-:W-:Y:S01]  /*d5b0*/  FFMA.FTZ R122, R126, R74.reuse, -R77 ;  /* 0x0000004a7e7a7223 */ /* 0x080fe2000001084d */
[----:B---3--:R-:W-:Y:S01]  /*d5c0*/  FADD.FTZ R142, R134, R111 ;  /* 0x0000006f868e7221 */ /* 0x008fe20000010000 */
[-CC-:B------:R-:W-:Y:S01]  /*d5d0*/  FFMA.FTZ R126, R127, R74.reuse, -R77.reuse ;  /* 0x0000004a7f7e7223 */ /* 0x180fe2000001084d */
[----:B------:R-:W2:Y:S01]  /*d5e0*/  MUFU.EX2 R138, R138 ;  /* 0x0000008a008a7308 */ /* 0x000ea20000000800 */
[-CC-:B------:R-:W-:Y:S01]  /*d5f0*/  FFMA.FTZ R127, R103, R74.reuse, -R77.reuse ;  /* 0x0000004a677f7223 */ /* 0x180fe2000001084d */
[-CC-:B------:R-:W-:Y:S01]  /*d600*/  FFMA.FTZ R103, R95, R74.reuse, -R77.reuse ;  /* 0x0000004a5f677223 */ /* 0x180fe2000001084d */
[-CC-:B------:R-:W-:Y:S01]  /*d610*/  FFMA.FTZ R111, R91, R74.reuse, -R77.reuse ;  /* 0x0000004a5b6f7223 */ /* 0x180fe2000001084d */
[-CC-:B------:R-:W-:Y:S01]  /*d620*/  FFMA.FTZ R91, R94, R74.reuse, -R77.reuse ;  /* 0x0000004a5e5b7223 */ /* 0x180fe2000001084d */
[-CC-:B------:R-:W-:Y:S01]  /*d630*/  FFMA.FTZ R131, R131, R74.reuse, -R77.reuse ;  /* 0x0000004a83837223 */ /* 0x180fe2000001084d */
[----:B------:R-:W-:Y:S01]  /*d640*/  FFMA.FTZ R132, R132, R74, -R77 ;  /* 0x0000004a84847223 */ /* 0x000fe2000001084d */
[----:B------:R-:W-:Y:S01]  /*d650*/  UMOV UR7, UR4 ;  /* 0x0000000400077c82 */ /* 0x000fe20008000000 */
[----:B------:R-:W3:Y:S08]  /*d660*/  MUFU.EX2 R140, R140 ;  /* 0x0000008c008c7308 */ /* 0x000ef00000000800 */
[----:B------:R-:W5:Y:S08]  /*d670*/  MUFU.EX2 R14, R14 ;  /* 0x0000000e000e7308 */ /* 0x000f700000000800 */
[----:B------:R-:W5:Y:S08]  /*d680*/  MUFU.EX2 R141, R141 ;  /* 0x0000008d008d7308 */ /* 0x000f700000000800 */
[----:B------:R-:W5:Y:S01]  /*d690*/  MUFU.EX2 R76, R76 ;  /* 0x0000004c004c7308 */ /* 0x000f620000000800 */
[----:B------:R-:W-:-:S02]  /*d6a0*/  WARPGROUP.DEPBAR.LE gsb0, 0x0 ;  /* 0x00008000000079c5 */ /* 0x000fc40000010000 */
[----:B------:R-:W-:-:S05]  /*d6b0*/  WARPGROUP.ARRIVE ;  /* 0x00000000000079c5 */ /* 0x000fca0000000000 */
[----:B------:R0:W-:Y:S01]  /*d6c0*/  MUFU.EX2 R6, R98 ;  /* 0x0000006200067308 */ /* 0x0001e20000000800 */
[----:B------:R-:W-:Y:S07]  /*d6d0*/  HGMMA.64x96x16.F32 R24, gdesc[UR56].tnspB, R24, gsb0 ;  /* 0x41600000381879f0 */ /* 0x000fee0008000818 */
[----:B------:R-:W5:Y:S01]  /*d6e0*/  MUFU.EX2 R130, R130 ;  /* 0x0000008200827308 */ /* 0x000f620000000800 */
[----:B0-----:R-:W-:-:S07]  /*d6f0*/  F2FP.F16.F32.PACK_AB R98, R135, R134 ;  /* 0x000000868762723e */ /* 0x001fce00000000ff */
[----:B------:R-:W0:Y:S08]  /*d700*/  MUFU.EX2 R129, R129 ;  /* 0x0000008100817308 */ /* 0x000e300000000800 */
        /* <DEDUP_REMOVED lines=10> */
[----:B------:R-:W0:Y:S01]  /*d7b0*/  MUFU.EX2 R115, R115 ;  /* 0x0000007300737308 */ /* 0x000e220000000800 */
[----:B------:R-:W-:-:S02]  /*d7c0*/  WARPGROUP.DEPBAR.LE gsb0, 0x0 ;  /* 0x00008000000079c5 */ /* 0x000fc40000010000 */
[----:B------:R-:W-:-:S05]  /*d7d0*/  WARPGROUP.ARRIVE ;  /* 0x00000000000079c5 */ /* 0x000fca0000000000 */
[----:B------:R-:W0:Y:S01]  /*d7e0*/  MUFU.EX2 R117, R117 ;  /* 0x0000007500757308 */ /* 0x000e220000000800 */
[----:B------:R-:W-:Y:S07]  /*d7f0*/  HGMMA.64x96x16.F32 R24, gdesc[UR52].tnspB, R24, gsb0 ;  /* 0x41600000341879f0 */ /* 0x000fee0008000818 */
        /* <DEDUP_REMOVED lines=22> */
[----:B------:R-:W-:Y:S01]  /*d960*/  FMUL.FTZ R33, R33, R7 ;  /* 0x0000000721217220 */ /* 0x000fe20000410000 */
[----:B----4-:R-:W-:Y:S01]  /*d970*/  @!P1 PRMT R119, RZ, 0x654, R96 ;  /* 0x00000654ff779816 */ /* 0x010fe20000000060 */
[----:B------:R-:W-:Y:S01]  /*d980*/  FFMA.FTZ R96, R133, R5, R97 ;  /* 0x0000000585607223 */ /* 0x000fe20000010061 */
[--C-:B------:R-:W-:Y:S01]  /*d990*/  FFMA.FTZ R5, R99, R74, -R77.reuse ;  /* 0x0000004a63057223 */ /* 0x100fe2000001084d */
[C---:B-1----:R-:W-:Y:S01]  /*d9a0*/  F2FP.F16.F32.PACK_AB R97, R139.reuse, R97 ;  /* 0x000000618b61723e */ /* 0x042fe200000000ff */
[----:B------:R1:W-:Y:S01]  /*d9b0*/  @!P1 SYNCS.ARRIVE.TRANS64.RED.A1T0 RZ, [R119+URZ], RZ ;  /* 0x000000ff77ff99a7 */ /* 0x0003e2000810043f */
[----:B------:R-:W-:Y:S01]  /*d9c0*/  FADD.FTZ R99, R139, R96 ;  /* 0x000000608b637221 */ /* 0x000fe20000010000 */
[----:B------:R-:W-:Y:S01]  /*d9d0*/  F2FP.F16.F32.PACK_AB R96, R11, R10 ;  /* 0x0000000a0b60723e */ /* 0x000fe200000000ff */
[----:B------:R-:W-:Y:S01]  /*d9e0*/  FADD.FTZ R11, R135, R142 ;  /* 0x0000008e870b7221 */ /* 0x000fe20000010000 */
[-C--:B------:R-:W-:Y:S01]  /*d9f0*/  FFMA.FTZ R10, R102, R74.reuse, -R77 ;  /* 0x0000004a660a7223 */ /* 0x080fe2000001084d */
[----:B--2---:R-:W-:Y:S01]  /*da00*/  FADD.FTZ R99, R138, R99 ;  /* 0x000000638a637221 */ /* 0x004fe20000010000 */
[----:B------:R-:W2:Y:S01]  /*da10*/  MUFU.EX2 R5, R5 ;  /* 0x0000000500057308 */ /* 0x000ea20000000800 */
[-C--:B------:R-:W-:Y:S01]  /*da20*/  FMUL.FTZ R36, R36, R7.reuse ;  /* 0x0000000724247220 */ /* 0x080fe20000410000 */
[----:B-1----:R-:W-:Y:S01]  /*da30*/  FFMA.FTZ R119, R90, R74, -R77 ;  /* 0x0000004a5a777223 */ /* 0x002fe2000001084d */
[----:B---3--:R-:W-:Y:S01]  /*da40*/  FADD.FTZ R135, R140, R99 ;  /* 0x000000638c877221 */ /* 0x008fe20000010000 */
[----:B------:R-:W-:Y:S01]  /*da50*/  FADD.FTZ R90, R12, R11 ;  /* 0x0000000b0c5a7221 */ /* 0x000fe20000010000 */
[----:B------:R-:W-:Y:S01]  /*da60*/  F2FP.F16.F32.PACK_AB R99, R140, R138 ;  /* 0x0000008a8c63723e */ /* 0x000fe200000000ff */
[----:B------:R-:W-:Y:S01]  /*da70*/  FMUL.FTZ R37, R37, R7 ;  /* 0x0000000725257220 */ /* 0x000fe20000410000 */
[----:B-----5:R-:W-:Y:S01]  /*da80*/  FADD.FTZ R102, R14, R135 ;  /* 0x000000870e667221 */ /* 0x020fe20000010000 */
[----:B------:R-:W-:Y:S01]  /*da90*/  FADD.FTZ R90, R13, R90 ;  /* 0x0000005a0d5a7221 */ /* 0x000fe20000010000 */
[----:B------:R1:W-:Y:S01]  /*daa0*/  MUFU.EX2 R11, R127 ;  /* 0x0000007f000b7308 */ /* 0x0003e20000000800 */
[----:B------:R3:W-:Y:S01]  /*dab0*/  STSM.16.M88.4 [R0+0x24300], R96 ;  /* 0x0243006000007844 */ /* 0x0007e20000000200 */
[----:B------:R-:W-:Y:S01]  /*dac0*/  FADD.FTZ R95, R141, R102 ;  /* 0x000000668d5f7221 */ /* 0x000fe20000010000 */
[----:B------:R-:W-:Y:S01]  /*dad0*/  FADD.FTZ R135, R15, R90 ;  /* 0x0000005a0f877221 */ /* 0x000fe20000010000 */
[-CC-:B------:R-:W-:Y:S01]  /*dae0*/  FFMA.FTZ R90, R86, R74.reuse, -R77.reuse ;  /* 0x0000004a565a7223 */ /* 0x180fe2000001084d */
[-C--:B------:R-:W-:Y:S01]  /*daf0*/  FFMA.FTZ R102, R82, R74.reuse, -R77 ;  /* 0x0000004a52667223 */ /* 0x080fe2000001084d */
[----:B------:R-:W-:Y:S01]  /*db00*/  FADD.FTZ R139, R76, R95 ;  /* 0x0000005f4c8b7221 */ /* 0x000fe20000010000 */
[----:B------:R-:W-:Y:S01]  /*db10*/  FADD.FTZ R94, R16, R135 ;  /* 0x00000087105e7221 */ /* 0x000fe20000010000 */
[-C--:B------:R-:W-:Y:S01]  /*db20*/  FFMA.FTZ R95, R83, R74.reuse, -R77 ;  /* 0x0000004a535f7223 */ /* 0x080fe2000001084d */
[----:B------:R4:W-:Y:S01]  /*db30*/  MUFU.EX2 R82, R119 ;  /* 0x0000007700527308 */ /* 0x0009e20000000800 */
[----:B------:R-:W-:Y:S01]  /*db40*/  FADD.FTZ R86, R130, R139 ;  /* 0x0000008b82567221 */ /* 0x000fe20000010000 */
[----:B------:R-:W-:Y:S01]  /*db50*/  FADD.FTZ R83, R23, R94 ;  /* 0x0000005e17537221 */ /* 0x000fe20000010000 */
[----:B------:R-:W-:Y:S01]  /*db60*/  FFMA.FTZ R94, R87, R74, -R77 ;  /* 0x0000004a575e7223 */ /* 0x000fe2000001084d */
[----:B------:R-:W-:Y:S01]  /*db70*/  F2FP.F16.F32.PACK_AB R12, R13, R12 ;  /* 0x0000000c0d0c723e */ /* 0x000fe200000000ff */
[----:B0-----:R-:W-:Y:S01]  /*db80*/  FADD.FTZ R86, R129, R86 ;  /* 0x0000005681567221 */ /* 0x001fe20000010000 */
[----:B------:R-:W-:Y:S01]  /*db90*/  FADD.FTZ R134, R120, R83 ;  /* 0x0000005378867221 */ /* 0x000fe20000010000 */
[----:B------:R-:W-:Y:S01]  /*dba0*/  F2FP.F16.F32.PACK_AB R13, R141, R14 ;  /* 0x0000000e8d0d723e */ /* 0x000fe200000000ff */
[----:B------:R-:W0:Y:S01]  /*dbb0*/  MUFU.EX2 R10, R10 ;  /* 0x0000000a000a7308 */ /* 0x000e220000000800 */
[----:B------:R-:W-:Y:S01]  /*dbc0*/  FADD.FTZ R87, R123, R86 ;  /* 0x000000567b577221 */ /* 0x000fe20000010000 */
[----:B-1----:R-:W-:Y:S01]  /*dbd0*/  FADD.FTZ R127, R121, R134 ;  /* 0x00000086797f7221 */ /* 0x002fe20000010000 */
[-C--:B------:R-:W-:Y:S01]  /*dbe0*/  FFMA.FTZ R86, R78, R74.reuse, -R77 ;  /* 0x0000004a4e567223 */ /* 0x080fe2000001084d */
[----:B------:R-:W-:Y:S01]  /*dbf0*/  F2FP.F16.F32.PACK_AB R14, R16, R15 ;  /* 0x0000000f100e723e */ /* 0x000fe200000000ff */
[----:B----4-:R-:W-:Y:S01]  /*dc00*/  FADD.FTZ R119, R122, R87 ;  /* 0x000000577a777221 */ /* 0x010fe20000010000 */
[----:B------:R-:W-:Y:S01]  /*dc10*/  FADD.FTZ R127, R124, R127 ;  /* 0x0000007f7c7f7221 */ /* 0x000fe20000010000 */
[----:B------:R-:W-:Y:S01]  /*dc20*/  FFMA.FTZ R87, R79, R74, -R77 ;  /* 0x0000004a4f577223 */ /* 0x000fe2000001084d */
[----:B------:R-:W-:Y:S01]  /*dc30*/  F2FP.F16.F32.PACK_AB R15, R130, R76 ;  /* 0x0000004c820f723e */ /* 0x000fe200000000ff */
[----:B------:R-:W-:Y:S01]  /*dc40*/  FADD.FTZ R119, R126, R119 ;  /* 0x000000777e777221 */ /* 0x000fe20000010000 */
[----:B------:R-:W-:Y:S01]  /*dc50*/  FADD.FTZ R78, R112, R127 ;  /* 0x0000007f704e7221 */ /* 0x000fe20000010000 */
[----:B------:R-:W-:Y:S01]  /*dc60*/  F2FP.F16.F32.PACK_AB R76, R120, R23 ;  /* 0x00000017784c723e */ /* 0x000fe200000000ff */
[----:B------:R-:W1:Y:S01]  /*dc70*/  MUFU.EX2 R89, R89 ;  /* 0x0000005900597308 */ /* 0x000e620000000800 */
[----:B------:R-:W-:Y:S01]  /*dc80*/  FADD.FTZ R119, R22, R119 ;  /* 0x0000007716777221 */ /* 0x000fe20000010000 */
[C---:B------:R-:W-:Y:S01]  /*dc90*/  FADD.FTZ R77, R113.reuse, R78 ;  /* 0x0000004e714d7221 */ /* 0x040fe20000010000 */
[----:B------:R-:W-:Y:S01]  /*dca0*/  F2FP.F16.F32.PACK_AB R112, R113, R112 ;  /* 0x000000707170723e */ /* 0x000fe200000000ff */
[----:B------:R4:W-:Y:S01]  /*dcb0*/  STSM.16.M88.4 [R0+0x25b00], R12 ;  /* 0x025b000c00007844 */ /* 0x0009e20000000200 */
[----:B------:R-:W-:Y:S01]  /*dcc0*/  FADD.FTZ R78, R114, R119 ;  /* 0x00000077724e7221 */ /* 0x000fe20000010000 */
[----:B---3--:R-:W-:Y:S01]  /*dcd0*/  FADD.FTZ R96, R116, R77 ;  /* 0x0000004d74607221 */ /* 0x008fe20000010000 */
[----:B------:R-:W-:Y:S01]  /*dce0*/  F2FP.F16.F32.PACK_AB R113, R114, R22 ;  /* 0x000000167271723e */ /* 0x000fe200000000ff */
[----:B------:R-:W3:Y:S01]  /*dcf0*/  MUFU.EX2 R83, R111 ;  /* 0x0000006f00537308 */ /* 0x000ee20000000800 */
        /* <DEDUP_REMOVED lines=18> */
[----:B------:R5:W-:Y:S01]  /*de20*/  STSM.16.M88.4 [R0+0x27300], R76 ;  /* 0x0273004c00007844 */ /* 0x000be20000000200 */
[----:B------:R-:W-:Y:S01]  /*de30*/  F2FP.F16.F32.PACK_AB R105, R106, R17 ;  /* 0x000000116a69723e */ /* 0x000fe200000000ff */
[----:B------:R-:W-:Y:S01]  /*de40*/  FADD.FTZ R23, R110, R23 ;  /* 0x000000176e177221 */ /* 0x000fe20000010000 */
[----:B------:R-:W-:Y:S01]  /*de50*/  FADD.FTZ R97, R125, R98 ;  /* 0x000000627d617221 */ /* 0x000fe20000010000 */
[----:B--2---:R-:W-:Y:S01]  /*de60*/  F2FP.F16.F32.PACK_AB R129, R5, R6 ;  /* 0x000000060581723e */ /* 0x004fe200000000ff */
[----:B------:R0:W-:Y:S01]  /*de70*/  MUFU.EX2 R22, R90 ;  /* 0x0000005a00167308 */ /* 0x0001e20000000800 */
        /* <DEDUP_REMOVED lines=8> */
[----:B0-----:R-:W-:Y:S01]  /*df00*/  FADD.FTZ R90, R10, R99 ;  /* 0x000000630a5a7221 */ /* 0x001fe20000010000 */
[----:B----4-:R-:W-:Y:S01]  /*df10*/  FADD.FTZ R13, R101, R96 ;  /* 0x00000060650d7221 */ /* 0x010fe20000010000 */
[----:B------:R-:W-:Y:S01]  /*df20*/  F2FP.F16.F32.PACK_AB R106, R109, R108 ;  /* 0x0000006c6d6a723e */ /* 0x000fe200000000ff */
[----:B------:R4:W-:Y:S01]  /*df30*/  STSM.16.M88.4 [R0+0x28b00], R112 ;  /* 0x028b007000007844 */ /* 0x0009e20000000200 */
[----:B------:R-:W-:Y:S01]  /*df40*/  FADD.FTZ R15, R11, R90 ;  /* 0x0000005a0b0f7221 */ /* 0x000fe20000010000 */
[----:B------:R-:W-:Y:S01]  /*df50*/  FADD.FTZ R12, R88, R13 ;  /* 0x0000000d580c7221 */ /* 0x000fe20000010000 */
[----:B------:R-:W-:Y:S01]  /*df60*/  F2FP.F16.F32.PACK_AB R107, R110, R107 ;  /* 0x0000006b6e6b723e */ /* 0x000fe200000000ff */
[----:B------:R-:W0:Y:S01]  /*df70*/  MUFU.EX2 R16, R103 ;  /* 0x0000006700107308 */ /* 0x000e220000000800 */
[----:B------:R-:W-:Y:S01]  /*df80*/  FADD.FTZ R14, R82, R15 ;  /* 0x0000000f520e7221 */ /* 0x000fe20000010000 */
[----:B-1----:R-:W-:Y:S01]  /*df90*/  FADD.FTZ R13, R89, R12 ;  /* 0x0000000c590d7221 */ /* 0x002fe20000010000 */
[----:B------:R-:W-:Y:S01]  /*dfa0*/  F2FP.F16.F32.PACK_AB R128, R128, R125 ;  /* 0x0000007d8080723e */ /* 0x000fe200000000ff */
[----:B------:R4:W-:Y:S01]  /*dfb0*/  STSM.16.M88.4 [R0+0x2a300], R104 ;  /* 0x02a3006800007844 */ /* 0x0009e20000000200 */
[----:B---3--:R-:W-:Y:S01]  /*dfc0*/  FADD.FTZ R14, R83, R14 ;  /* 0x0000000e530e7221 */ /* 0x008fe20000010000 */
[----:B-----5:R-:W-:Y:S01]  /*dfd0*/  FADD.FTZ R6, R92, R13 ;  /* 0x0000000d5c067221 */ /* 0x020fe20000010000 */
[----:B------:R-:W-:Y:S01]  /*dfe0*/  F2FP.F16.F32.PACK_AB R130, R101, R100 ;  /* 0x000000646582723e */ /* 0x000fe200000000ff */
[----:B------:R-:W-:Y:S01]  /*dff0*/  MUFU.EX2 R80, R80 ;  /* 0x0000005000507308 */ /* 0x000fe20000000800 */
[----:B------:R-:W-:Y:S01]  /*e000*/  FADD.FTZ R5, R91, R14 ;  /* 0x0000000e5b057221 */ /* 0x000fe20000010000 */
[----:B------:R-:W-:Y:S01]  /*e010*/  F2FP.F16.F32.PACK_AB R88, R89, R88 ;  /* 0x000000585958723e */ /* 0x000fe200000000ff */
[-C--:B------:R-:W-:Y:S01]  /*e020*/  FMUL.FTZ R45, R45, R7.reuse ;  /* 0x000000072d2d7220 */ /* 0x080fe20000410000 */
[----:B------:R-:W-:Y:S01]  /*e030*/  F2FP.F16.F32.PACK_AB R89, R83, R82 ;  /* 0x000000525359723e */ /* 0x000fe200000000ff */
[-C--:B------:R-:W-:Y:S01]  /*e040*/  FMUL.FTZ R48, R48, R7.reuse ;  /* 0x0000000730307220 */ /* 0x080fe20000410000 */
[----:B--2---:R-:W-:Y:S01]  /*e050*/  F2FP.F16.F32.PACK_AB R90, R93, R92 ;  /* 0x0000005c5d5a723e */ /* 0x004fe200000000ff */
[----:B------:R-:W-:Y:S01]  /*e060*/  FMUL.FTZ R49, R49, R7 ;  /* 0x0000000731317220 */ /* 0x000fe20000410000 */
[----:B------:R-:W-:Y:S01]  /*e070*/  MUFU.EX2 R102, R102 ;  /* 0x0000006600667308 */ /* 0x000fe20000000800 */
[C---:B0-----:R-:W-:Y:S01]  /*e080*/  FADD.FTZ R5, R16.reuse, R5 ;  /* 0x0000000510057221 */ /* 0x041fe20000010000 */
[----:B------:R-:W-:Y:S01]  /*e090*/  F2FP.F16.F32.PACK_AB R91, R16, R91 ;  /* 0x0000005b105b723e */ /* 0x000fe200000000ff */
        /* <DEDUP_REMOVED lines=10> */
[----:B------:R-:W-:Y:S01]  /*e140*/  FMUL.FTZ R69, R69, R7 ;  /* 0x0000000745457220 */ /* 0x000fe20000410000 */
        /* <DEDUP_REMOVED lines=10> */
[----:B------:R-:W0:Y:S01]  /*e1f0*/  MUFU.EX2 R85, R85 ;  /* 0x0000005500557308 */ /* 0x000e220000000800 */
        /* <DEDUP_REMOVED lines=15> */
[----:B------:R-:W1:Y:S01]  /*e2f0*/  MUFU.EX2 R23, R94 ;  /* 0x0000005e00177308 */ /* 0x000e620000000800 */
[----:B0-----:R-:W-:Y:S01]  /*e300*/  F2FP.F16.F32.PACK_AB R82, R85, R84 ;  /* 0x000000545552723e */ /* 0x001fe200000000ff */
[----:B------:R-:W-:Y:S01]  /*e310*/  FMUL.FTZ R71, R71, R133 ;  /* 0x0000008547477220 */ /* 0x000fe20000410000 */
[----:B------:R-:W-:-:S05]  /*e320*/  IMAD.MOV.U32 R7, RZ, RZ, R75 ;  /* 0x000000ffff077224 */ /* 0x000fca00078e004b */
[----:B------:R-:W-:Y:S08]  /*e330*/  MUFU.EX2 R136, R136 ;  /* 0x0000008800887308 */ /* 0x000ff00000000800 */
[----:B------:R-:W0:Y:S01]  /*e340*/  MUFU.EX2 R73, R73 ;  /* 0x0000004900497308 */ /* 0x000e220000000800 */
[----:B-1----:R-:W-:-:S07]  /*e350*/  F2FP.F16.F32.PACK_AB R83, R23, R22 ;  /* 0x000000161753723e */ /* 0x002fce00000000ff */
[----:B------:R-:W1:Y:S08]  /*e360*/  MUFU.EX2 R137, R137 ;  /* 0x0000008900897308 */ /* 0x000e700000000800 */
[----:B------:R2:W-:Y:S01]  /*e370*/  MUFU.EX2 R17, R131 ;  /* 0x0000008300117308 */ /* 0x0005e20000000800 */
[----:B0-----:R-:W-:-:S07]  /*e380*/  F2FP.F16.F32.PACK_AB R12, R73, R136 ;  /* 0x00000088490c723e */ /* 0x001fce00000000ff */
[----:B------:R-:W0:Y:S01]  /*e390*/  MUFU.EX2 R132, R132 ;  /* 0x0000008400847308 */ /* 0x000e220000000800 */
[----:B--2---:R-:W-:Y:S01]  /*e3a0*/  F2FP.F16.F32.PACK_AB R131, R11, R10 ;  /* 0x0000000a0b83723e */ /* 0x004fe200000000ff */
[----:B------:R-:W-:Y:S01]  /*e3b0*/  FADD.FTZ R11, R93, R6 ;  /* 0x000000065d0b7221 */ /* 0x000fe20000010000 */
[----:B------:R-:W-:Y:S01]  /*e3c0*/  FADD.FTZ R10, R102, R5 ;  /* 0x00000005660a7221 */ /* 0x000fe20000010000 */
[----:B-1----:R-:W-:Y:S02]  /*e3d0*/  F2FP.F16.F32.PACK_AB R14, R8, R137 ;  /* 0x00000089080e723e */ /* 0x002fe400000000ff */
[----:B------:R-:W-:Y:S01]  /*e3e0*/  FADD.FTZ R6, R80, R11 ;  /* 0x0000000b50067221 */ /* 0x000fe20000010000 */
[C---:B------:R-:W-:Y:S01]  /*e3f0*/  F2FP.F16.F32.PACK_AB R80, R81.reuse, R80 ;  /* 0x000000505150723e */ /* 0x040fe200000000ff */
[----:B------:R-:W-:Y:S01]  /*e400*/  MUFU.EX2 R77, R86 ;  /* 0x00000056004d7308 */ /* 0x000fe20000000800 */
[----:B------:R4:W-:Y:S01]  /*e410*/  STSM.16.M88.4 [R0+0x2bb00], R128 ;  /* 0x02bb008000007844 */ /* 0x0009e20000000200 */
[----:B------:R-:W-:Y:S01]  /*e420*/  FADD.FTZ R5, R81, R6 ;  /* 0x0000000651057221 */ /* 0x000fe20000010000 */
[C---:B------:R-:W-:Y:S01]  /*e430*/  F2FP.F16.F32.PACK_AB R81, R95.reuse, R102 ;  /* 0x000000665f51723e */ /* 0x040fe200000000ff */
[----:B------:R-:W-:Y:S01]  /*e440*/  FADD.FTZ R11, R95, R10 ;  /* 0x0000000a5f0b7221 */ /* 0x000fe20000010000 */
[----:B------:R4:W-:Y:S01]  /*e450*/  STSM.16.M88.4 [R0+0x2d300], R88 ;  /* 0x02d3005800007844 */ /* 0x0009e20000000200 */
[----:B------:R-:W-:-:S02]  /*e460*/  FADD.FTZ R6, R84, R5 ;  /* 0x0000000554067221 */ /* 0x000fc40000010000 */
[----:B------:R-:W1:Y:S01]  /*e470*/  MUFU.EX2 R87, R87 ;  /* 0x0000005700577308 */ /* 0x000e620000000800 */
[----:B0-----:R-:W-:Y:S01]  /*e480*/  F2FP.F16.F32.PACK_AB R13, R132, R17 ;  /* 0x00000011840d723e */ /* 0x001fe200000000ff */
[----:B------:R4:W-:Y:S01]  /*e490*/  STSM.16.M88.4 [R0+0x2eb00], R80 ;  /* 0x02eb005000007844 */ /* 0x0009e20000000200 */
[----:B------:R-:W-:Y:S01]  /*e4a0*/  FADD.FTZ R10, R22, R11 ;  /* 0x0000000b160a7221 */ /* 0x000fe20000010000 */
[----:B------:R-:W-:-:S03]  /*e4b0*/  FADD.FTZ R5, R85, R6 ;  /* 0x0000000655057221 */ /* 0x000fc60000010000 */
[----:B------:R-:W-:Y:S01]  /*e4c0*/  FADD.FTZ R10, R23, R10 ;  /* 0x0000000a170a7221 */ /* 0x000fe20000010000 */
[----:B------:R-:W-:-:S03]  /*e4d0*/  FADD.FTZ R6, R136, R5 ;  /* 0x0000000588067221 */ /* 0x000fc60000010000 */
[----:B------:R-:W-:Y:S01]  /*e4e0*/  FADD.FTZ R10, R17, R10 ;  /* 0x0000000a110a7221 */ /* 0x000fe20000010000 */
[----:B------:R-:W-:-:S03]  /*e4f0*/  FADD.FTZ R6, R73, R6 ;  /* 0x0000000649067221 */ /* 0x000fc60000010000 */
[----:B------:R-:W-:Y:S01]  /*e500*/  FADD.FTZ R10, R132, R10 ;  /* 0x0000000a840a7221 */ /* 0x000fe20000010000 */
[----:B------:R-:W-:Y:S01]  /*e510*/  FADD.FTZ R137, R137, R6 ;  /* 0x0000000689897221 */ /* 0x000fe20000010000 */
[----:B-1----:R-:W-:Y:S02]  /*e520*/  F2FP.F16.F32.PACK_AB R15, R87, R77 ;  /* 0x0000004d570f723e */ /* 0x002fe400000000ff */
[----:B------:R-:W-:Y:S01]  /*e530*/  FADD.FTZ R10, R77, R10 ;  /* 0x0000000a4d0a7221 */ /* 0x000fe20000010000 */
[----:B------:R-:W-:Y:S01]  /*e540*/  FADD.FTZ R6, R8, R137 ;  /* 0x0000008908067221 */ /* 0x000fe20000010000 */
[----:B------:R-:W-:Y:S01]  /*e550*/  IMAD.MOV.U32 R8, RZ, RZ, R72 ;  /* 0x000000ffff087224 */ /* 0x000fe200078e0048 */
[----:B------:R4:W-:Y:S01]  /*e560*/  STSM.16.M88.4 [R0+0x30300], R12 ;  /* 0x0303000c00007844 */ /* 0x0009e20000000200 */
[----:B------:R-:W-:Y:S01]  /*e570*/  FADD.FTZ R5, R87, R10 ;  /* 0x0000000a57057221 */ /* 0x000fe20000010000 */
[----:B------:R-:W-:Y:S01]  /*e580*/  IMAD.MOV.U32 R10, RZ, RZ, R4 ;  /* 0x000000ffff0a7224 */ /* 0x000fe200078e0004 */
        /* <DEDUP_REMOVED lines=8> */
.L_x_1925:
[----:B------:R-:W-:Y:S06]  /*e610*/  BAR.ARV 0x8, 0x200 ;  /* 0x0208000000007b1d */ /* 0x000fec0000002000 */
[----:B------:R-:W-:Y:S05]  /*e620*/  @!P0 BRA `(.L_x_1935) ;  /* 0x0000000000048947 */ /* 0x000fea0003800000 */
[----:B------:R-:W-:Y:S01]  /*e630*/  BPT.TRAP 0x1 ;  /* 0x000000040000795c */ /* 0x000fe20000300000 */
.L_x_1935:
[----:B------:R-:W-:Y:S01]  /*e640*/  ULEA UR10, UR4, UR60, 0x3 ;  /* 0x0000003c040a7291 */ /* 0x000fe2000f8e183f */
[----:B------:R-:W-:-:S08]  /*e650*/  SHF.L.U32 R4, R4, 0x1f, RZ ;  /* 0x0000001f04047819 */ /* 0x000fd000000006ff */
[----:B------:R1:W3:Y:S01]  /*e660*/  SYNCS.PHASECHK.TRANS64.TRYWAIT P2, [UR10+0x31c50], R4 ;  /* 0x031c5004ff0075a7 */ /* 0x0002e2000804014a */
[----:B------:R-:W-:Y:S05]  /*e670*/  @!P0 BRA `(.L_x_1936) ;  /* 0x0000000000048947 */ /* 0x000fea0003800000 */
[----:B------:R-:W-:Y:S01]  /*e680*/  BPT.TRAP 0x1 ;  /* 0x000000040000795c */ /* 0x000fe20000300000 */
.L_x_1936:
[----:B---3--:R-:W-:Y:S05]  /*e690*/  @P2 BRA `(.L_x_1937) ;  /* 0x0000000000082947 */ /* 0x008fea0003800000 */
[----:B------:R-:W3:Y:S02]  /*e6a0*/  SYNCS.PHASECHK.TRANS64.TRYWAIT P0, [UR10+0x31c50], R4 ;  /* 0x031c5004ff0075a7 */ /* 0x000ee4000800014a */
[----:B---3--:R-:W-:Y:S05]  /*e6b0*/  @!P0 BRA `(.L_x_1938) ;  /* 0x0000006000988947 */ /* 0x008fea0003800000 */
.L_x_1937:
[----:B------:R-:W-:Y:S01]  /*e6c0*/  UIADD3 UR60, UR60, 0x200, URZ ;  /* 0x000002003c3c7890 */ /* 0x000fe2000fffe03f */
[----:B------:R-:W-:Y:S01]  /*e6d0*/  R2UR UR5, R157 ;  /* 0x000000009d0572ca */ /* 0x000fe200000e0000 */
[----:B------:R-:W-:Y:S01]  /*e6e0*/  WARPGROUP.ARRIVE ;  /* 0x00000000000079c5 */ /* 0x000fe20000000000 */
[----:B------:R-:W-:Y:S01]  /*e6f0*/  UMOV UR7, 0x80000020 ;  /* 0x8000002000077882 */ /* 0x000fe20000000000 */
[----:B------:R-:W-:Y:S01]  /*e700*/  USHF.R.U32.HI UR60, URZ, 0x4, UR60 ;  /* 0x000000043f3c7899 */ /* 0x000fe2000801163c */
[----:B---3--:R-:W3:Y:S01]  /*e710*/  SHFL.BFLY PT, R3, R6, 0x2, 0x1f ;  /* 0x0c401f0006037f89 */ /* 0x008ee200000e0000 */
[----:B------:R-:W-:Y:S02]  /*e720*/  IMAD.U32 R9, RZ, RZ, UR10 ;  /* 0x0000000aff097e24 */ /* 0x000fe4000f8e00ff */
[----:B------:R-:W-:Y:S01]  /*e730*/  ULOP3.LUT UR60, UR60, 0x3fff, URZ, 0xc0, !UPT ;  /* 0x00003fff3c3c7892 */ /* 0x000fe2000f8ec03f */
[----:B0-2-4-:R-:W0:Y:S01]  /*e740*/  SHFL.BFLY PT, R0, R5, 0x2, 0x1f ;  /* 0x0c401f0005007f89 */ /* 0x015e2200000e0000 */
[----:B------:R-:W-:Y:S01]  /*e750*/  IMAD.MOV.U32 R8, RZ, RZ, RZ ;  /* 0x000000ffff087224 */ /* 0x000fe200078e00ff */
[----:B------:R-:W-:Y:S01]  /*e760*/  @!P1 IADD3 R9, R9, 0x31c60, RZ ;  /* 0x00031c6009099810 */ /* 0x000fe20007ffe0ff */
[----:B------:R-:W-:-:S02]  /*e770*/  ULOP3.LUT UR8, UR60, 0x2400000, URZ, 0xfc, !UPT ;  /* 0x024000003c087892 */ /* 0x000fc4000f8efc3f */
[----:B------:R-:W-:Y:S01]  /*e780*/  ULOP3.LUT UR9, UR5, 0x10000, URZ, 0xfc, !UPT ;  /* 0x0001000005097892 */ /* 0x000fe2000f8efc3f */
[----:B------:R-:W-:Y:S01]  /*e790*/  @!P1 PRMT R9, RZ, 0x654, R9 ;  /* 0x00000654ff099816 */ /* 0x000fe20000000009 */
[----:B------:R-:W-:Y:S01]  /*e7a0*/  UIMAD UR8, UR4, 0x6c0, UR8 ;  /* 0x000006c0040878a4 */ /* 0x000fe2000f8e0208 */
[----:B------:R-:W-:-:S04]  /*e7b0*/  UMOV UR5, 0xc0000010 ;  /* 0xc000001000057882 */ /* 0x000fc80000000000 */
[----:B------:R-:W-:Y:S02]  /*e7c0*/  UMOV UR4, UR9 ;  /* 0x0000000900047c82 */ /* 0x000fe40008000000 */
[----:B------:R-:W-:Y:S02]  /*e7d0*/  UMOV UR6, UR8 ;  /* 0x0000000800067c82 */ /* 0x000fe40008000000 */
[----:B------:R-:W-:Y:S01]  /*e7e0*/  HGMMA.64x96x16.F32 R24, gdesc[UR4].tnspB, R24, gsb0 ;  /* 0x41600000041879f0 */ /* 0x000fe20008000818 */
[----:B------:R-:W-:Y:S02]  /*e7f0*/  UIADD3 UR4, UR9, 0x180, URZ ;  /* 0x0000018009047890 */ /* 0x000fe4000fffe03f */
[----:B------:R-:W-:Y:S01]  /*e800*/  UIADD3 UR6, UR8, 0x40, URZ ;  /* 0x0000004008067890 */ /* 0x000fe2000fffe03f */
[----:B---3--:R-:W-:Y:S01]  /*e810*/  FADD.FTZ R3, R3, R6 ;  /* 0x0000000603037221 */ /* 0x008fe20000010000 */
[----:B------:R-:W-:Y:S01]  /*e820*/  UMOV UR5, 0xc0000010 ;  /* 0xc000001000057882 */ /* 0x000fe20000000000 */
[----:B------:R-:W-:Y:S01]  /*e830*/  UMOV UR7, 0x80000020 ;  /* 0x8000002000077882 */ /* 0x000fe20000000000 */
[----:B------:R-:W-:-:S02]  /*e840*/  IMAD.MOV.U32 R6, RZ, RZ, -0x800000 ;  /* 0xff800000ff067424 */ /* 0x000fc400078e00ff */
[----:B0-----:R-:W-:Y:S02]  /*e850*/  FADD.FTZ R2, R0, R5 ;  /* 0x0000000500027221 */ /* 0x001fe40000010000 */
[----:B------:R-:W0:Y:S04]  /*e860*/  SHFL.BFLY PT, R0, R3, 0x1, 0x1f ;  /* 0x0c201f0003007f89 */ /* 0x000e2800000e0000 */
[----:B------:R-:W2:Y:S01]  /*e870*/  SHFL.BFLY PT, R7, R2, 0x1, 0x1f ;  /* 0x0c201f0002077f89 */ /* 0x000ea200000e0000 */
[----:B0-----:R-:W-:Y:S01]  /*e880*/  FADD.FTZ R10, R3, R0 ;  /* 0x00000000030a7221 */ /* 0x001fe20000010000 */
[----:B------:R-:W-:Y:S02]  /*e890*/  IMAD.MOV.U32 R0, RZ, RZ, -0x800000 ;  /* 0xff800000ff007424 */ /* 0x000fe400078e00ff */
[----:B--2---:R-:W-:-:S02]  /*e8a0*/  FADD.FTZ R11, R2, R7 ;  /* 0x00000007020b7221 */ /* 0x004fc40000010000 */
[----:B------:R-:W-:Y:S01]  /*e8b0*/  FSETP.NE.FTZ.AND P0, PT, R10, RZ, PT ;  /* 0x000000ff0a00720b */ /* 0x000fe20003f15000 */
[----:B------:R-:W-:Y:S02]  /*e8c0*/  IMAD.MOV.U32 R7, RZ, RZ, RZ ;  /* 0x000000ffff077224 */ /* 0x000fe400078e00ff */
[----:B------:R-:W-:-:S10]  /*e8d0*/  FSETP.NE.FTZ.AND P2, PT, R11, RZ, PT ;  /* 0x000000ff0b00720b */ /* 0x000fd40003f55000 */
[----:B-1----:R-:W0:Y:S01]  /*e8e0*/  @P0 MUFU.LG2 R4, R10 ;  /* 0x0000000a00040308 */ /* 0x002e220000000c00 */
[C---:B------:R-:W-:Y:S02]  /*e8f0*/  @P0 FMUL.FTZ R2, R74.reuse, 0.69314718246459960938 ;  /* 0x3f3172184a020820 */ /* 0x040fe40000410000 */
[----:B------:R-:W-:-:S05]  /*e900*/  @P2 FMUL.FTZ R74, R74, 0.69314718246459960938 ;  /* 0x3f3172184a4a2820 */ /* 0x000fca0000410000 */
        /* <DEDUP_REMOVED lines=110> */
.L_x_1908:
[----:B------:R-:W-:Y:S05]  /*eff0*/  @P0 BRA `(.L_x_1939) ;  /* 0x0000001000880947 */ /* 0x000fea0003800000 */
[----:B------:R-:W2:Y:S01]  /*f000*/  LDL.LU R26, [R1] ;  /* 0x00000000011a7983 */ /* 0x000ea20000300800 */
[----:B------:R-:W0:Y:S01]  /*f010*/  LDC R11, c[0x0][0xbe8] ;  /* 0x0002fa00ff0b7b82 */ /* 0x000e220000000800 */
[----:B------:R-:W-:Y:S01]  /*f020*/  ULDC.64 UR4, c[0x0][0xbd0] ;  /* 0x0002f40000047ab9 */ /* 0x000fe20000000a00 */
[----:B------:R-:W-:Y:S01]  /*f030*/  ULDC.64 UR6, c[0x0][0xb38] ;  /* 0x0002ce0000067ab9 */ /* 0x000fe20000000a00 */
[----:B------:R-:W1:Y:S05]  /*f040*/  S2R R7, SR_TID.X ;  /* 0x0000000000077919 */ /* 0x000e6a0000002100 */
[----:B------:R-:W3:Y:S01]  /*f050*/  S2UR UR9, SR_CTAID.Z ;  /* 0x00000000000979c3 */ /* 0x000ee20000002700 */
[----:B------:R-:W4:Y:S07]  /*f060*/  S2R R27, SR_CTAID.X ;  /* 0x00000000001b7919 */ /* 0x000f2e0000002500 */
[----:B------:R-:W5:Y:S08]  /*f070*/  LDC.64 R18, c[0x0][0xbd8] ;  /* 0x0002f600ff127b82 */ /* 0x000f700000000a00 */
[----:B------:R-:W4:Y:S08]  /*f080*/  S2UR UR8, SR_CTAID.Y ;  /* 0x00000000000879c3 */ /* 0x000f300000002600 */
[----:B------:R-:W4:Y:S01]  /*f090*/  LDC R29, c[0x0][0xc50] ;  /* 0x00031400ff1d7b82 */ /* 0x000f220000000800 */
[----:B-1----:R-:W-:-:S05]  /*f0a0*/  VIADD R8, R7, 0xffffff80 ;  /* 0xffffff8007087836 */ /* 0x002fca0000000000 */
[----:B------:R-:W-:Y:S02]  /*f0b0*/  SHF.R.S32.HI R9, RZ, 0x1f, R8 ;  /* 0x0000001fff097819 */ /* 0x000fe40000011408 */
[----:B------:R-:W1:Y:S02]  /*f0c0*/  LDC.64 R22, c[0x0][0xb40] ;  /* 0x0002d000ff167b82 */ /* 0x000e640000000a00 */
[----:B------:R-:W-:-:S04]  /*f0d0*/  LEA.HI R12, R9, R8, RZ, 0x7 ;  /* 0x00000008090c7211 */ /* 0x000fc800078f38ff */
[----:B------:R-:W-:-:S05]  /*f0e0*/  LOP3.LUT R7, R12, 0xffffff80, RZ, 0xc0, !PT ;  /* 0xffffff800c077812 */ /* 0x000fca00078ec0ff */
[----:B------:R-:W-:-:S05]  /*f0f0*/  IMAD.IADD R7, R8, 0x1, -R7 ;  /* 0x0000000108077824 */ /* 0x000fca00078e0a07 */
[----:B------:R-:W-:-:S04]  /*f100*/  SHF.R.S32.HI R14, RZ, 0x1f, R7 ;  /* 0x0000001fff0e7819 */ /* 0x000fc80000011407 */
[----:B------:R-:W-:Y:S02]  /*f110*/  LEA.HI R10, R14, R7, RZ, 0x2 ;  /* 0x000000070e0a7211 */ /* 0x000fe400078f10ff */
[----:B------:R-:W-:Y:S02]  /*f120*/  LEA.HI R9, R9, R8, RZ, 0x2 ;  /* 0x0000000809097211 */ /* 0x000fe400078f10ff */
[--C-:B------:R-:W-:Y:S02]  /*f130*/  SHF.R.S32.HI R13, RZ, 0x2, R10.reuse ;  /* 0x00000002ff0d7819 */ /* 0x100fe4000001140a */
[----:B------:R-:W-:Y:S02]  /*f140*/  SHF.R.S32.HI R16, RZ, 0x1f, R10 ;  /* 0x0000001fff107819 */ /* 0x000fe4000001140a */
[----:B------:R-:W-:Y:S02]  /*f150*/  LOP3.LUT R9, R9, 0xfffffffc, RZ, 0xc0, !PT ;  /* 0xfffffffc09097812 */ /* 0x000fe400078ec0ff */
[----:B------:R-:W-:-:S02]  /*f160*/  LEA.HI R16, R16, R13, RZ, 0x3 ;  /* 0x0000000d10107211 */ /* 0x000fc400078f18ff */
[----:B0-----:R-:W-:Y:S01]  /*f170*/  ISETP.NE.AND P0, PT, R11, 0x1, PT ;  /* 0x000000010b00780c */ /* 0x001fe20003f05270 */
[----:B------:R-:W-:Y:S01]  /*f180*/  IMAD.IADD R15, R8, 0x1, -R9 ;  /* 0x00000001080f7824 */ /* 0x000fe200078e0a09 */
[----:B------:R-:W-:Y:S02]  /*f190*/  LOP3.LUT R16, R16, 0xfffffff8, RZ, 0xc0, !PT ;  /* 0xfffffff810107812 */ /* 0x000fe400078ec0ff */
[----:B------:R-:W-:-:S03]  /*f1a0*/  SHF.R.S32.HI R12, RZ, 0x7, R12 ;  /* 0x00000007ff0c7819 */ /* 0x000fc6000001140c */
[----:B------:R-:W-:Y:S01]  /*f1b0*/  IMAD.IADD R8, R13, 0x1, -R16 ;  /* 0x000000010d087824 */ /* 0x000fe200078e0a10 */
[----:B------:R-:W-:Y:S01]  /*f1c0*/  LEA.HI R13, R15, R15, RZ, 0x1 ;  /* 0x0000000f0f0d7211 */ /* 0x000fe200078f08ff */
[----:B------:R-:W-:Y:S01]  /*f1d0*/  IMAD.HI R9, R12, 0x55555556, RZ ;  /* 0x555555560c097827 */ /* 0x000fe200078e02ff */
[----:B------:R-:W-:Y:S02]  /*f1e0*/  LEA.HI R14, R14, R7, RZ, 0x5 ;  /* 0x000000070e0e7211 */ /* 0x000fe400078f28ff */
[----:B------:R-:W-:Y:S01]  /*f1f0*/  LOP3.LUT R16, R13, 0x1ffffffe, RZ, 0xc0, !PT ;  /* 0x1ffffffe0d107812 */ /* 0x000fe200078ec0ff */
[----:B------:R-:W0:Y:S01]  /*f200*/  @P0 LDC R21, c[0x0][0xbec] ;  /* 0x0002fb00ff150b82 */ /* 0x000e220000000800 */
[----:B------:R-:W-:Y:S02]  /*f210*/  LEA.HI R9, R9, R9, RZ, 0x1 ;  /* 0x0000000909097211 */ /* 0x000fe400078f08ff */
[----:B------:R-:W-:-:S03]  /*f220*/  SHF.R.S32.HI R13, RZ, 0x5, R14 ;  /* 0x00000005ff0d7819 */ /* 0x000fc6000001140e */
[----:B------:R-:W-:Y:S02]  /*f230*/  IMAD R73, R9, -0x3, R12 ;  /* 0xfffffffd09497824 */ /* 0x000fe400078e020c */
[----:B------:R-:W-:Y:S01]  /*f240*/  IMAD R12, R13, 0x10, R8 ;  /* 0x000000100d0c7824 */ /* 0x000fe200078e0208 */
[----:B------:R-:W1:Y:S01]  /*f250*/  @P0 LDC R20, c[0x0][0xbf0] ;  /* 0x0002fc00ff140b82 */ /* 0x000e620000000800 */
[----:B------:R-:W-:Y:S02]  /*f260*/  IMAD.IADD R75, R15, 0x1, -R16 ;  /* 0x000000010f4b7824 */ /* 0x000fe400078e0a10 */
[----:B------:R-:W-:-:S05]  /*f270*/  IMAD R14, R73, 0x40, R12 ;  /* 0x00000040490e7824 */ /* 0x000fca00078e020c */
[----:B------:R-:W1:Y:S08]  /*f280*/  @P0 LDC R73, c[0x0][0xbec] ;  /* 0x0002fb00ff490b82 */ /* 0x000e700000000800 */
[----:B------:R-:W1:Y:S01]  /*f290*/  @P0 LDC R28, c[0x0][0xbf0] ;  /* 0x0002fc00ff1c0b82 */ /* 0x000e620000000800 */
[----:B------:R-:W-:Y:S01]  /*f2a0*/  LOP3.LUT R10, R10, 0x7ffffffc, RZ, 0xc0, !PT ;  /* 0x7ffffffc0a0a7812 */ /* 0x000fe200078ec0ff */
[----:B------:R-:W-:Y:S01]  /*f2b0*/  ULDC.64 UR10, c[0x0][0x208] ;  /* 0x00008200000a7ab9 */ /* 0x000fe20000000a00 */
[----:B------:R-:W-:Y:S01]  /*f2c0*/  BSSY B0, `(.L_x_1940) ;  /* 0x00000a7000007945 */ /* 0x000fe20003800000 */
[----:B--2---:R-:W-:Y:S01]  /*f2d0*/  SHF.R.S32.HI R17, RZ, 0x1f, R26 ;  /* 0x0000001fff117819 */ /* 0x004fe2000001141a */
[----:B------:R-:W-:-:S04]  /*f2e0*/  IMAD.WIDE.U32 R8, R26, UR4, RZ ;  /* 0x000000041a087c25 */ /* 0x000fc8000f8e00ff */
[----:B------:R-:W-:Y:S01]  /*f2f0*/  IMAD R13, R17, UR4, RZ ;  /* 0x00000004110d7c24 */ /* 0x000fe2000f8e02ff */
[----:B---3--:R-:W-:-:S03]  /*f300*/  USHF.R.S32.HI UR4, URZ, 0x1f, UR9 ;  /* 0x0000001f3f047899 */ /* 0x008fc60008011409 */
[----:B------:R-:W-:Y:S02]  /*f310*/  IMAD R15, R26, UR5, R13 ;  /* 0x000000051a0f7c24 */ /* 0x000fe4000f8e020d */
[----:B------:R-:W-:Y:S02]  /*f320*/  IMAD R17, R17, UR6, RZ ;  /* 0x0000000611117c24 */ /* 0x000fe4000f8e02ff */
[----:B------:R-:W-:Y:S02]  /*f330*/  IMAD.IADD R9, R9, 0x1, R15 ;  /* 0x0000000109097824 */ /* 0x000fe400078e020f */
[----:B-----5:R-:W-:Y:S02]  /*f340*/  IMAD R16, R18, UR4, RZ ;  /* 0x0000000412107c24 */ /* 0x020fe4000f8e02ff */
[----:B------:R-:W-:Y:S02]  /*f350*/  IMAD R15, R75, 0x8, R14 ;  /* 0x000000084b0f7824 */ /* 0x000fe400078e020e */
[----:B------:R-:W-:-:S04]  /*f360*/  IMAD.WIDE.U32 R12, R26, UR6, RZ ;  /* 0x000000061a0c7c25 */ /* 0x000fc8000f8e00ff */
[----:B------:R-:W-:Y:S01]  /*f370*/  IMAD R17, R26, UR7, R17 ;  /* 0x000000071a117c24 */ /* 0x000fe2000f8e0211 */
[----:B------:R-:W-:Y:S01]  /*f380*/  ULDC.64 UR6, c[0x0][0xb48] ;  /* 0x0002d20000067ab9 */ /* 0x000fe20000000a00 */
[----:B------:R-:W-:Y:S02]  /*f390*/  IMAD R19, R19, UR9, R16 ;  /* 0x0000000913137c24 */ /* 0x000fe4000f8e0210 */
[----:B----4-:R-:W-:Y:S02]  /*f3a0*/  IMAD R16, R27, 0xc0, R15 ;  /* 0x000000c01b107824 */ /* 0x010fe400078e020f */
[----:B------:R-:W-:Y:S02]  /*f3b0*/  IMAD.MOV R26, RZ, RZ, -R26 ;  /* 0x000000ffff1a7224 */ /* 0x000fe400078e0a1a */
[----:B------:R-:W-:Y:S02]  /*f3c0*/  IMAD.IADD R13, R13, 0x1, R17 ;  /* 0x000000010d0d7824 */ /* 0x000fe400078e0211 */
[----:B0-----:R-:W-:-:S04]  /*f3d0*/  @P0 IMAD.HI.U32 R17, R16, R21, RZ ;  /* 0x0000001510110227 */ /* 0x001fc800078e00ff */
[----:B------:R-:W-:-:S04]  /*f3e0*/  IMAD.WIDE.U32 R8, R18, UR9, R8 ;  /* 0x0000000912087c25 */ /* 0x000fc8000f8e0008 */
[----:B------:R-:W-:Y:S02]  /*f3f0*/  IMAD R29, R29, R26, UR8 ;  /* 0x000000081d1d7e24 */ /* 0x000fe4000f8e021a */
[C---:B-1----:R-:W-:Y:S01]  /*f400*/  IMAD R18, R22.reuse, UR4, RZ ;  /* 0x0000000416127c24 */ /* 0x042fe2000f8e02ff */
[----:B------:R-:W-:Y:S01]  /*f410*/  ULDC.64 UR4, c[0x0][0xbe0] ;  /* 0x0002f80000047ab9 */ /* 0x000fe20000000a00 */
[----:B------:R-:W-:Y:S01]  /*f420*/  IMAD.MOV.U32 R15, RZ, RZ, R16 ;  /* 0x000000ffff0f7224 */ /* 0x000fe200078e0010 */
[----:B------:R-:W-:Y:S01]  /*f430*/  @P0 SHF.R.U32.HI R15, RZ, R20, R17 ;  /* 0x00000014ff0f0219 */ /* 0x000fe20000011611 */
[----:B------:R-:W-:Y:S01]  /*f440*/  IMAD.IADD R9, R9, 0x1, R19 ;  /* 0x0000000109097824 */ /* 0x000fe200078e0213 */
[----:B------:R-:W-:Y:S01]  /*f450*/  SHF.R.S32.HI R20, RZ, 0x1f, R29 ;  /* 0x0000001fff147819 */ /* 0x000fe2000001141d */
[----:B------:R-:W-:Y:S02]  /*f460*/  IMAD R19, R23, UR9, R18 ;  /* 0x0000000917137c24 */ /* 0x000fe4000f8e0212 */
[----:B------:R-:W-:Y:S01]  /*f470*/  IMAD.WIDE.U32 R12, R22, UR9, R12 ;  /* 0x00000009160c7c25 */ /* 0x000fe2000f8e000c */
[----:B------:R-:W-:-:S03]  /*f480*/  ULDC.64 UR8, c[0x0][0xb28] ;  /* 0x0002ca0000087ab9 */ /* 0x000fc60000000a00 */
[----:B------:R-:W-:-:S04]  /*f490*/  @P0 IMAD.HI.U32 R73, R16, R73, RZ ;  /* 0x0000004910490227 */ /* 0x000fc800078e00ff */
[----:B------:R-:W-:Y:S02]  /*f4a0*/  IMAD.IADD R13, R13, 0x1, R19 ;  /* 0x000000010d0d7824 */ /* 0x000fe400078e0213 */
[----:B------:R-:W-:Y:S02]  /*f4b0*/  IMAD R19, R20, UR6, RZ ;  /* 0x0000000614137c24 */ /* 0x000fe4000f8e02ff */
[----:B------:R-:W-:-:S04]  /*f4c0*/  IMAD.WIDE.U32 R8, R29, UR4, R8 ;  /* 0x000000041d087c25 */ /* 0x000fc8000f8e0008 */
[----:B------:R-:W-:Y:S01]  /*f4d0*/  IMAD.MOV.U32 R17, RZ, RZ, R16 ;  /* 0x000000ffff117224 */ /* 0x000fe200078e0010 */
[----:B------:R-:W-:Y:S01]  /*f4e0*/  @P0 SHF.R.U32.HI R17, RZ, R28, R73 ;  /* 0x0000001cff110219 */ /* 0x000fe20000011649 */
[----:B------:R-:W-:Y:S01]  /*f4f0*/  IMAD R18, R20, UR4, RZ ;  /* 0x0000000414127c24 */ /* 0x000fe2000f8e02ff */
[----:B------:R-:W-:Y:S01]  /*f500*/  BAR.SYNC.DEFER_BLOCKING 0x1, 0x180 ;  /* 0x0046000000007b1d */ /* 0x000fe20000010000 */
[----:B------:R-:W-:Y:S01]  /*f510*/  IMAD R21, R29, UR7, R19 ;  /* 0x000000071d157c24 */ /* 0x000fe2000f8e0213 */
[--C-:B------:R-:W-:Y:S02]  /*f520*/  SHF.R.S32.HI R19, RZ, 0x1f, R15.reuse ;  /* 0x0000001fff137819 */ /* 0x100fe4000001140f */
[----:B------:R-:W-:Y:S01]  /*f530*/  IADD3 R8, P0, R15, R8, RZ ;  /* 0x000000080f087210 */ /* 0x000fe20007f1e0ff */
[----:B------:R-:W-:Y:S02]  /*f540*/  IMAD.MOV R15, RZ, RZ, -R15 ;  /* 0x000000ffff0f7224 */ /* 0x000fe400078e0a0f */
[C---:B------:R-:W-:Y:S01]  /*f550*/  IMAD R20, R29.reuse, UR5, R18 ;  /* 0x000000051d147c24 */ /* 0x040fe2000f8e0212 */
[----:B------:R-:W-:Y:S01]  /*f560*/  SHF.R.S32.HI R18, RZ, 0x1f, R17 ;  /* 0x0000001fff127819 */ /* 0x000fe20000011411 */
[----:B------:R-:W-:Y:S01]  /*f570*/  IMAD.WIDE.U32 R12, R29, UR6, R12 ;  /* 0x000000061d0c7c25 */ /* 0x000fe2000f8e000c */
[----:B------:R-:W-:Y:S01]  /*f580*/  ULDC.64 UR4, c[0x0][0xb30] ;  /* 0x0002cc0000047ab9 */ /* 0x000fe20000000a00 */
[----:B------:R-:W-:-:S02]  /*f590*/  ULDC.64 UR6, c[0x0][0xbc8] ;  /* 0x0002f20000067ab9 */ /* 0x000fc40000000a00 */
[----:B------:R-:W-:Y:S02]  /*f5a0*/  IMAD.MOV R22, RZ, RZ, -R17 ;  /* 0x000000ffff167224 */ /* 0x000fe400078e0a11 */
[----:B------:R-:W-:Y:S01]  /*f5b0*/  IMAD R15, R11, R15, R16 ;  /* 0x0000000f0b0f7224 */ /* 0x000fe200078e0210 */
[----:B------:R-:W-:Y:S01]  /*f5c0*/  IADD3.X R9, R19, R9, R20, P0, !PT ;  /* 0x0000000913097210 */ /* 0x000fe200007fe414 */
[----:B------:R-:W-:Y:S02]  /*f5d0*/  IMAD.IADD R13, R13, 0x1, R21 ;  /* 0x000000010d0d7824 */ /* 0x000fe400078e0215 */
[----:B------:R-:W-:Y:S02]  /*f5e0*/  IMAD R18, R18, UR4, RZ ;  /* 0x0000000412127c24 */ /* 0x000fe4000f8e02ff */
[----:B------:R-:W-:Y:S01]  /*f5f0*/  IMAD R19, R11, R22, R16 ;  /* 0x000000160b137224 */ /* 0x000fe200078e0210 */
[----:B------:R-:W-:Y:S01]  /*f600*/  SHF.R.S32.HI R16, RZ, 0x1f, R15 ;  /* 0x0000001fff107819 */ /* 0x000fe2000001140f */
[----:B------:R-:W-:-:S02]  /*f610*/  IMAD R21, R17, UR5, R18 ;  /* 0x0000000511157c24 */ /* 0x000fc4000f8e0212 */
[----:B------:R-:W-:Y:S01]  /*f620*/  IMAD.WIDE.U32 R12, R17, UR4, R12 ;  /* 0x00000004110c7c25 */ /* 0x000fe2000f8e000c */
[----:B------:R-:W-:Y:S01]  /*f630*/  SHF.R.S32.HI R17, RZ, 0x1f, R19 ;  /* 0x0000001fff117819 */ /* 0x000fe20000011413 */
[----:B------:R-:W0:Y:S02]  /*f640*/  S2UR UR5, SR_CgaCtaId ;  /* 0x00000000000579c3 */ /* 0x000e240000008800 */
[----:B------:R-:W-:Y:S02]  /*f650*/  IMAD R16, R16, UR6, RZ ;  /* 0x0000000610107c24 */ /* 0x000fe4000f8e02ff */
[----:B------:R-:W-:Y:S02]  /*f660*/  IMAD R18, R17, UR8, RZ ;  /* 0x0000000811127c24 */ /* 0x000fe4000f8e02ff */
[----:B------:R-:W-:Y:S02]  /*f670*/  IMAD.IADD R13, R13, 0x1, R21 ;  /* 0x000000010d0d7824 */ /* 0x000fe400078e0215 */
[----:B------:R-:W-:-:S02]  /*f680*/  IMAD R17, R15, UR7, R16 ;  /* 0x000000070f117c24 */ /* 0x000fc4000f8e0210 */
[----:B------:R-:W-:Y:S01]  /*f690*/  IMAD.WIDE.U32 R8, R15, UR6, R8 ;  /* 0x000000060f087c25 */ /* 0x000fe2000f8e0008 */
[----:B------:R-:W-:-:S03]  /*f6a0*/  ULDC.64 UR6, c[0x0][0xba8] ;  /* 0x0002ea0000067ab9 */ /* 0x000fc60000000a00 */
[C---:B------:R-:W-:Y:S01]  /*f6b0*/  IMAD R21, R19.reuse, UR9, R18 ;  /* 0x0000000913157c24 */ /* 0x040fe2000f8e0212 */
[----:B------:R-:W-:Y:S01]  /*f6c0*/  LEA R18, P0, R8, UR6, 0x2 ;  /* 0x0000000608127c11 */ /* 0x000fe2000f8010ff */
[----:B------:R-:W-:Y:S01]  /*f6d0*/  IMAD.WIDE.U32 R12, R19, UR8, R12 ;  /* 0x00000008130c7c25 */ /* 0x000fe2000f8e000c */
[----:B------:R-:W-:Y:S01]  /*f6e0*/  ULDC.64 UR8, c[0x0][0xb00] ;  /* 0x0002c00000087ab9 */ /* 0x000fe20000000a00 */
[----:B------:R-:W-:Y:S01]  /*f6f0*/  UMOV UR4, 0x400 ;  /* 0x0000040000047882 */ /* 0x000fe20000000000 */
[----:B------:R-:W-:Y:S01]  /*f700*/  ULDC UR6, c[0x0][0xa88] ;  /* 0x0002a20000067ab9 */ /* 0x000fe20000000800 */
[----:B------:R-:W-:Y:S01]  /*f710*/  IMAD.IADD R15, R9, 0x1, R17 ;  /* 0x00000001090f7824 */ /* 0x000fe200078e0211 */
[----:B------:R-:W-:Y:S01]  /*f720*/  LEA R26, P1, R12, UR8, 0x2 ;  /* 0x000000080c1a7c11 */ /* 0x000fe2000f8210ff */
[----:B------:R-:W-:-:S03]  /*f730*/  IMAD.IADD R9, R13, 0x1, R21 ;  /* 0x000000010d097824 */ /* 0x000fc600078e0215 */
[----:B------:R-:W-:Y:S01]  /*f740*/  LEA.HI.X R17, R8, UR7, R15, 0x2, P0 ;  /* 0x0000000708117c11 */ /* 0x000fe200080f140f */
[----:B------:R-:W-:Y:S01]  /*f750*/  IMAD R16, R27, 0xc0, R14 ;  /* 0x000000c01b107824 */ /* 0x000fe200078e020e */
[----:B------:R-:W-:Y:S01]  /*f760*/  LEA.HI.X R27, R12, UR9, R9, 0x2, P1 ;  /* 0x000000090c1b7c11 */ /* 0x000fe200088f1409 */
[----:B------:R-:W-:Y:S04]  /*f770*/  SHFL.IDX PT, R14, R18, 0x1, 0x1c1f ;  /* 0x003c1f00120e7f89 */ /* 0x000fe800000e0000 */
[----:B------:R-:W-:Y:S04]  /*f780*/  SHFL.IDX PT, R12, R18, RZ, 0x1c1f ;  /* 0x001c1fff120c7589 */ /* 0x000fe800000e0000 */
[----:B------:R-:W1:Y:S04]  /*f790*/  SHFL.IDX PT, R13, R17, RZ, 0x1c1f ;  /* 0x001c1fff110d7589 */ /* 0x000e6800000e0000 */
[----:B------:R-:W2:Y:S01]  /*f7a0*/  SHFL.IDX PT, R15, R17, 0x1, 0x1c1f ;  /* 0x003c1f00110f7f89 */ /* 0x000ea200000e0000 */
[----:B0-----:R-:W-:Y:S01]  /*f7b0*/  ULEA UR4, UR5, UR4, 0x18 ;  /* 0x0000000405047291 */ /* 0x001fe2000f8ec03f */
[----:B------:R-:W-:Y:S01]  /*f7c0*/  IMAD R21, R11, UR6, RZ ;  /* 0x000000060b157c24 */ /* 0x000fe2000f8e02ff */
[----:B------:R-:W-:Y:S01]  /*f7d0*/  LOP3.LUT P0, RZ, R7, 0x3, RZ, 0xc0, !PT ;  /* 0x0000000307ff7812 */ /* 0x000fe2000780c0ff */
[----:B------:R-:W-:Y:S01]  /*f7e0*/  VIADD R20, R16, 0x8 ;  /* 0x0000000810147836 */ /* 0x000fe20000000000 */
[----:B------:R-:W-:-:S02]  /*f7f0*/  UIADD3 UR4, UR4, 0x31c20, URZ ;  /* 0x00031c2004047890 */ /* 0x000fc4000fffe03f */
[-C--:B------:R-:W-:Y:S02]  /*f800*/  ISETP.GE.OR P1, PT, R16, R21.reuse, P0 ;  /* 0x000000151000720c */ /* 0x080fe40000726670 */
[-C--:B------:R-:W-:Y:S01]  /*f810*/  ISETP.GE.OR P0, PT, R20, R21.reuse, P0 ;  /* 0x000000151400720c */ /* 0x080fe20000706670 */
[----:B------:R-:W-:Y:S01]  /*f820*/  UPRMT UR4, URZ, 0x654, UR4 ;  /* 0x000006543f047896 */ /* 0x000fe20008000004 */
[----:B------:R-:W-:Y:S01]  /*f830*/  ISETP.GE.AND P2, PT, R16, R21, PT ;  /* 0x000000151000720c */ /* 0x000fe20003f46270 */
[----:B------:R-:W-:Y:S01]  /*f840*/  IMAD.IADD R7, R7, 0x1, -R10 ;  /* 0x0000000107077824 */ /* 0x000fe200078e0a0a */
[----:B------:R0:W3:Y:S04]  /*f850*/  SHFL.IDX PT, R8, R26, RZ, 0x1c1f ;  /* 0x001c1fff1a087589 */ /* 0x0000e800000e0000 */
[----:B------:R0:W4:Y:S02]  /*f860*/  SHFL.IDX PT, R9, R27, RZ, 0x1c1f ;  /* 0x001c1fff1b097589 */ /* 0x00012400000e0000 */
[----:B------:R-:W-:Y:S02]  /*f870*/  SYNCS.ARRIVE.TRANS64.RED.A1T0 RZ, [UR4], RZ ;  /* 0x000000ffffff79a7 */ /* 0x000fe40008100404 */
[----:B-1----:R0:W-:Y:S01]  /*f880*/  @!P1 ST.E desc[UR10][R12.64], R6 ;  /* 0x000000060c009985 */ /* 0x0021e2000c10190a */
[----:B------:R-:W-:-:S03]  /*f890*/  IMAD.SHL.U32 R7, R7, 0x2, RZ ;  /* 0x0000000207077824 */ /* 0x000fc600078e00ff */
[----:B--2---:R0:W-:Y:S01]  /*f8a0*/  @!P0 ST.E desc[UR10][R14.64], R0 ;  /* 0x000000000e008985 */ /* 0x0041e2000c10190a */
[----:B------:R-:W-:Y:S05]  /*f8b0*/  @P2 BRA `(.L_x_1941) ;  /* 0x00000004001c2947 */ /* 0x000fea0003800000 */
[C---:B0-----:R-:W-:Y:S01]  /*f8c0*/  VIADD R0, R7.reuse, 0x8 ;  /* 0x0000000807007836 */ /* 0x041fe20000000000 */
[----:B------:R-:W-:Y:S01]  /*f8d0*/  ULDC UR4, c[0x0][0xac8] ;  /* 0x0002b20000047ab9 */ /* 0x000fe20000000800 */
[C---:B------:R-:W-:Y:S01]  /*f8e0*/  VIADD R10, R7.reuse, 0x18 ;  /* 0x00000018070a7836 */ /* 0x040fe20000000000 */
[C---:B------:R-:W-:Y:S01]  /*f8f0*/  IADD3 R6, R7.reuse, 0x10, RZ ;  /* 0x0000001007067810 */ /* 0x040fe20007ffe0ff */
[C---:B------:R-:W-:Y:S01]  /*f900*/  VIADD R11, R7.reuse, 0x20 ;  /* 0x00000020070b7836 */ /* 0x040fe20000000000 */
[----:B------:R-:W-:Y:S01]  /*f910*/  ISETP.GE.AND P1, PT, R0, UR4, PT ;  /* 0x0000000400007c0c */ /* 0x000fe2000bf26270 */
[----:B------:R-:W-:Y:S01]  /*f920*/  ULDC.64 UR6, c[0x0][0x208] ;  /* 0x0000820000067ab9 */ /* 0x000fe20000000a00 */
[----:B------:R-:W-:Y:S01]  /*f930*/  ISETP.GE.AND P2, PT, R6, UR4, PT ;  /* 0x0000000406007c0c */ /* 0x000fe2000bf46270 */
[C---:B------:R-:W-:Y:S01]  /*f940*/  VIADD R22, R7.reuse, 0x38 ;  /* 0x0000003807167836 */ /* 0x040fe20000000000 */
[----:B------:R-:W-:Y:S01]  /*f950*/  ISETP.GE.AND P3, PT, R10, UR4, PT ;  /* 0x000000040a007c0c */ /* 0x000fe2000bf66270 */
[----:B------:R-:W-:Y:S01]  /*f960*/  VIADD R23, R7, 0x40 ;  /* 0x0000004007177836 */ /* 0x000fe20000000000 */
[----:B------:R-:W-:-:S02]  /*f970*/  ISETP.GE.AND P4, PT, R11, UR4, PT ;  /* 0x000000040b007c0c */ /* 0x000fc4000bf86270 */
[----:B------:R-:W-:-:S05]  /*f980*/  ISETP.GE.AND P0, PT, R7, UR4, PT ;  /* 0x0000000407007c0c */ /* 0x000fca000bf06270 */
[----:B------:R-:W-:Y:S02]  /*f990*/  @!P1 LEA.HI R0, R0, R0, RZ, 0x1 ;  /* 0x0000000000009211 */ /* 0x000fe400078f08ff */
[----:B------:R-:W-:Y:S02]  /*f9a0*/  @!P2 LEA.HI R6, R6, R6, RZ, 0x1 ;  /* 0x000000060606a211 */ /* 0x000fe400078f08ff */
[----:B------:R-:W-:Y:S02]  /*f9b0*/  @!P3 LEA.HI R12, R10, R10, RZ, 0x1 ;  /* 0x0000000a0a0cb211 */ /* 0x000fe400078f08ff */
[----:B------:R-:W-:Y:S02]  /*f9c0*/  @!P1 LOP3.LUT R13, R0, 0xfffffffe, RZ, 0xc0, !PT ;  /* 0xfffffffe000d9812 */ /* 0x000fe400078ec0ff */
[----:B------:R-:W-:Y:S01]  /*f9d0*/  @!P4 LEA.HI R0, R11, R11, RZ, 0x1 ;  /* 0x0000000b0b00c211 */ /* 0x000fe200078f08ff */
[----:B---34-:R-:W-:Y:S01]  /*f9e0*/  @!P0 IMAD.WIDE R10, R7, 0x4, R8 ;  /* 0x00000004070a8825 */ /* 0x018fe200078e0208 */
[----:B------:R-:W-:-:S02]  /*f9f0*/  @!P2 LOP3.LUT R15, R6, 0xfffffffe, RZ, 0xc0, !PT ;  /* 0xfffffffe060fa812 */ /* 0x000fc400078ec0ff */
[----:B------:R-:W-:Y:S01]  /*fa00*/  @!P3 LOP3.LUT R17, R12, 0xfffffffe, RZ, 0xc0, !PT ;  /* 0xfffffffe0c11b812 */ /* 0x000fe200078ec0ff */
[--C-:B------:R-:W-:Y:S01]  /*fa10*/  @!P1 IMAD.WIDE R12, R13, 0x4, R8.reuse ;  /* 0x000000040d0c9825 */ /* 0x100fe200078e0208 */
[----:B------:R-:W-:Y:S01]  /*fa20*/  @!P4 LOP3.LUT R19, R0, 0xfffffffe, RZ, 0xc0, !PT ;  /* 0xfffffffe0013c812 */ /* 0x000fe200078ec0ff */
[----:B------:R0:W-:Y:S02]  /*fa30*/  @!P0 ST.E.64 desc[UR6][R10.64], R24 ;  /* 0x000000180a008985 */ /* 0x0001e4000c101b06 */
[----:B------:R-:W-:Y:S02]  /*fa40*/  VIADD R0, R7, 0x28 ;  /* 0x0000002807007836 */ /* 0x000fe40000000000 */
[--C-:B------:R-:W-:Y:S01]  /*fa50*/  @!P2 IMAD.WIDE R14, R15, 0x4, R8.reuse ;  /* 0x000000040f0ea825 */ /* 0x100fe200078e0208 */
[----:B------:R1:W-:Y:S02]  /*fa60*/  @!P1 ST.E.64 desc[UR6][R12.64], R4 ;  /* 0x000000040c009985 */ /* 0x0003e4000c101b06 */
[----:B------:R-:W-:Y:S01]  /*fa70*/  ISETP.GE.AND P0, PT, R0, UR4, PT ;  /* 0x0000000400007c0c */ /* 0x000fe2000bf06270 */
[----:B------:R-:W-:Y:S01]  /*fa80*/  VIADD R6, R7, 0x30 ;  /* 0x0000003007067836 */ /* 0x000fe20000000000 */
[----:B------:R2:W-:Y:S01]  /*fa90*/  @!P2 ST.E.64 desc[UR6][R14.64], R32 ;  /* 0x000000200e00a985 */ /* 0x0005e2000c101b06 */
[----:B------:R-:W-:Y:S01]  /*faa0*/  @!P3 IMAD.WIDE R16, R17, 0x4, R8 ;  /* 0x000000041110b825 */ /* 0x000fe200078e0208 */
[----:B------:R-:W-:-:S02]  /*fab0*/  ISETP.GE.AND P2, PT, R22, UR4, PT ;  /* 0x0000000416007c0c */ /* 0x000fc4000bf46270 */
[----:B------:R-:W-:Y:S01]  /*fac0*/  ISETP.GE.AND P1, PT, R6, UR4, PT ;  /* 0x0000000406007c0c */ /* 0x000fe2000bf26270 */
[----:B------:R-:W-:Y:S01]  /*fad0*/  @!P4 IMAD.WIDE R18, R19, 0x4, R8 ;  /* 0x000000041312c825 */ /* 0x000fe200078e0208 */
[----:B------:R3:W-:Y:S01]  /*fae0*/  @!P3 ST.E.64 desc[UR6][R16.64], R36 ;  /* 0x000000241000b985 */ /* 0x0007e2000c101b06 */
[----:B------:R-:W-:Y:S02]  /*faf0*/  ISETP.GE.AND P3, PT, R23, UR4, PT ;  /* 0x0000000417007c0c */ /* 0x000fe4000bf66270 */
[C---:B0-----:R-:W-:Y:S01]  /*fb00*/  VIADD R10, R7.reuse, 0x48 ;  /* 0x00000048070a7836 */ /* 0x041fe20000000000 */
[----:B------:R0:W-:Y:S01]  /*fb10*/  @!P4 ST.E.64 desc[UR6][R18.64], R40 ;  /* 0x000000281200c985 */ /* 0x0001e2000c101b06 */
[C---:B-1----:R-:W-:Y:S01]  /*fb20*/  VIADD R5, R7.reuse, 0x58 ;  /* 0x0000005807057836 */ /* 0x042fe20000000000 */
        /* <DEDUP_REMOVED lines=8> */
[----:B------:R-:W-:-:S02]  /*fbb0*/  @!P2 LOP3.LUT R13, R22, 0xfffffffe, RZ, 0xc0, !PT ;  /* 0xfffffffe160da812 */ /* 0x000fc400078ec0ff */
        /* <DEDUP_REMOVED lines=10> */
[----:B------:R-:W-:-:S04]  /*fc60*/  @!P0 IMAD.WIDE R4, R5, 0x4, R8 ;  /* 0x0000000405048825 */ /* 0x000fc800078e0208 */
        /* <DEDUP_REMOVED lines=10> */
[----:B------:R1:W-:Y:S04]  /*fd10*/  @!P5 ST.E.64 desc[UR6][R18.64], R64 ;  /* 0x000000401200d985 */ /* 0x0003e8000c101b06 */
[----:B------:R1:W-:Y:S02]  /*fd20*/  @!P6 ST.E.64 desc[UR6][R8.64], R68 ;  /* 0x000000440800e985 */ /* 0x0003e4000c101b06 */
.L_x_1941:
[----:B------:R-:W-:Y:S05]  /*fd30*/  BSYNC B0 ;  /* 0x0000000000007941 */ /* 0x000fea0003800000 */
.L_x_1940:
[----:B------:R-:W-:Y:S01]  /*fd40*/  ISETP.GE.AND P0, PT, R20, R21, PT ;  /* 0x000000151400720c */ /* 0x000fe20003f06270 */
[----:B01----:R0:W1:Y:S04]  /*fd50*/  SHFL.IDX PT, R15, R27, 0x1, 0x1c1f ;  /* 0x003c1f001b0f7f89 */ /* 0x00306800000e0000 */
[----:B------:R0:W2:Y:S08]  /*fd60*/  SHFL.IDX PT, R14, R26, 0x1, 0x1c1f ;  /* 0x003c1f001a0e7f89 */ /* 0x0000b000000e0000 */
[----:B0-----:R-:W-:Y:S05]  /*fd70*/  @P0 BRA `(.L_x_1906) ;  /* 0x0000004800500947 */ /* 0x001fea0003800000 */
[C---:B------:R-:W-:Y:S01]  /*fd80*/  VIADD R0, R7.reuse, 0x8 ;  /* 0x0000000807007836 */ /* 0x040fe20000000000 */
        /* <DEDUP_REMOVED lines=19> */
[----:B----4-:R-:W-:Y:S01]  /*fec0*/  @!P3 LOP3.LUT R9, R0, 0xfffffffe, RZ, 0xc0, !PT ;  /* 0xfffffffe0009b812 */ /* 0x010fe200078ec0ff */
[----:B------:R-:W-:Y:S01]  /*fed0*/  VIADD R0, R7, 0x30 ;  /* 0x0000003007007836 */ /* 0x000fe20000000000 */
[----:B------:R-:W-:-:S02]  /*fee0*/  @!P4 LOP3.LUT R11, R4, 0xfffffffe, RZ, 0xc0, !PT ;  /* 0xfffffffe040bc812 */ /* 0x000fc400078ec0ff */
[----:B------:R-:W-:Y:S01]  /*fef0*/  @!P5 LOP3.LUT R13, R5, 0xfffffffe, RZ, 0xc0, !PT ;  /* 0xfffffffe050dd812 */ /* 0x000fe200078ec0ff */
[--C-:B-12---:R-:W-:Y:S01]  /*ff00*/  @!P2 IMAD.WIDE R4, R7, 0x4, R14.reuse ;  /* 0x000000040704a825 */ /* 0x106fe200078e020e */
[----:B------:R-:W-:Y:S02]  /*ff10*/  @!P0 LEA.HI R6, R6, R6, RZ, 0x1 ;  /* 0x0000000606068211 */ /* 0x000fe400078f08ff */
[----:B------:R-:W-:Y:S01]  /*ff20*/  ISETP.GE.AND P6, PT, R20, UR4, PT ;  /* 0x0000000414007c0c */ /* 0x000fe2000bfc6270 */
[--C-:B---3--:R-:W-:Y:S01]  /*ff30*/  @!P3 IMAD.WIDE R8, R9, 0x4, R14.reuse ;  /* 0x000000040908b825 */ /* 0x108fe200078e020e */
[----:B------:R0:W-:Y:S01]  /*ff40*/  @!P2 ST.E.64 desc[UR6][R4.64], R2 ;  /* 0x000000020400a985 */ /* 0x0001e2000c101b06 */
[----:B------:R-:W-:Y:S02]  /*ff50*/  ISETP.GE.AND P2, PT, R0, UR4, PT ;  /* 0x0000000400007c0c */ /* 0x000fe4000bf46270 */
[----:B------:R-:W-:Y:S01]  /*ff60*/  @!P4 IMAD.WIDE R10, R11, 0x4, R14 ;  /* 0x000000040b0ac825 */ /* 0x000fe200078e020e */
        /* <DEDUP_REMOVED lines=10> */
[----:B------:R-:W-:-:S02]  /*10010*/  @!P1 LOP3.LUT R5, R16, 0xfffffffe, RZ, 0xc0, !PT ;  /* 0xfffffffe10059812 */ /* 0x000fc400078ec0ff */
[----:B------:R-:W-:Y:S01]  /*10020*/  @!P2 LEA.HI R0, R0, R0, RZ, 0x1 ;  /* 0x000000000000a211 */ /* 0x000fe200078f08ff */
[--C-:B------:R-:W-:Y:S01]  /*10030*/  @!P0 IMAD.WIDE R2, R3, 0x4, R14.reuse ;  /* 0x0000000403028825 */ /* 0x100fe200078e020e */
[----:B------:R-:W-:Y:S02]  /*10040*/  @!P3 LEA.HI R17, R17, R17, RZ, 0x1 ;  /* 0x000000111111b211 */ /* 0x000fe400078f08ff */
[----:B------:R-:W-:Y:S01]  /*10050*/  @!P4 LEA.HI R18, R18, R18, RZ, 0x1 ;  /* 0x000000121212c211 */ /* 0x000fe200078f08ff */
[----:B------:R-:W-:Y:S01]  /*10060*/  @!P1 IMAD.WIDE R4, R5, 0x4, R14 ;  /* 0x0000000405049825 */ /* 0x000fe200078e020e */
[----:B------:R-:W-:Y:S01]  /*10070*/  @!P6 LEA.HI R20, R20, R20, RZ, 0x1 ;  /* 0x000000141414e211 */ /* 0x000fe200078f08ff */
[----:B------:R0:W-:Y:S01]  /*10080*/  @!P0 ST.E.64 desc[UR6][R2.64], R42 ;  /* 0x0000002a02008985 */ /* 0x0001e2000c101b06 */
[----:B------:R-:W-:Y:S02]  /*10090*/  @!P5 LEA.HI R19, R19, R19, RZ, 0x1 ;  /* 0x000000131313d211 */ /* 0x000fe400078f08ff */
[----:B-1----:R-:W-:Y:S01]  /*100a0*/  @!P2 LOP3.LUT R9, R0, 0xfffffffe, RZ, 0xc0, !PT ;  /* 0xfffffffe0009a812 */ /* 0x002fe200078ec0ff */
[----:B------:R1:W-:Y:S01]  /*100b0*/  @!P1 ST.E.64 desc[UR6][R4.64], R46 ;  /* 0x0000002e04009985 */ /* 0x0003e2000c101b06 */
[----:B------:R-:W-:-:S02]  /*100c0*/  @!P3 LOP3.LUT R17, R17, 0xfffffffe, RZ, 0xc0, !PT ;  /* 0xfffffffe1111b812 */ /* 0x000fc400078ec0ff */
[----:B--2---:R-:W-:Y:S02]  /*100d0*/  @!P4 LOP3.LUT R11, R18, 0xfffffffe, RZ, 0xc0, !PT ;  /* 0xfffffffe120bc812 */ /* 0x004fe400078ec0ff */
[----:B------:R-:W-:Y:S02]  /*100e0*/  ISETP.GE.AND P0, PT, R7, UR4, PT ;  /* 0x0000000407007c0c */ /* 0x000fe4000bf06270 */
[----:B------:R-:W-:Y:S02]  /*100f0*/  @!P5 LOP3.LUT R19, R19, 0xfffffffe, RZ, 0xc0, !PT ;  /* 0xfffffffe1313d812 */ /* 0x000fe400078ec0ff */
[----:B---3--:R-:W-:Y:S01]  /*10100*/  @!P6 LOP3.LUT R13, R20, 0xfffffffe, RZ, 0xc0, !PT ;  /* 0xfffffffe140de812 */ /* 0x008fe200078ec0ff */
        /* <DEDUP_REMOVED lines=17> */
.L_x_1939:
[----:B------:R-:W0:Y:S02]  /*10220*/  S2R R2, SR_TID.X ;  /* 0x0000000000027919 */ /* 0x000e240000002100 */
[----:B0-----:R-:W-:-:S05]  /*10230*/  VIADD R0, R2, 0xffffff80 ;  /* 0xffffff8002007836 */ /* 0x001fca0000000000 */
        /* <DEDUP_REMOVED lines=10> */
[----:B------:R-:W2:Y:S01]  /*102e0*/  LDL.LU R7, [R1] ;  /* 0x0000000001077983 */ /* 0x000ea20000300800 */
[----:B------:R-:W-:Y:S01]  /*102f0*/  ISETP.NE.AND P0, PT, R6, 0x1, PT ;  /* 0x000000010600780c */ /* 0x000fe20003f05270 */
[----:B------:R-:W0:Y:S01]  /*10300*/  S2UR UR4, SR_CTAID.Z ;  /* 0x00000000000479c3 */ /* 0x000e220000002700 */
[----:B------:R-:W-:Y:S01]  /*10310*/  ULDC.64 UR6, c[0x0][0xbd0] ;  /* 0x0002f40000067ab9 */ /* 0x000fe20000000a00 */
[----:B------:R-:W-:-:S06]  /*10320*/  ULDC.64 UR10, c[0x0][0x208] ;  /* 0x00008200000a7ab9 */ /* 0x000fcc0000000a00 */
[----:B------:R-:W1:Y:S08]  /*10330*/  LDC.64 R12, c[0x0][0xbd8] ;  /* 0x0002f600ff0c7b82 */ /* 0x000e700000000a00 */
[----:B------:R-:W3:Y:S08]  /*10340*/  @P0 LDC R9, c[0x0][0xbec] ;  /* 0x0002fb00ff090b82 */ /* 0x000ef00000000800 */
[----:B------:R-:W4:Y:S01]  /*10350*/  S2UR UR8, SR_CTAID.Y ;  /* 0x00000000000879c3 */ /* 0x000f220000002600 */
[----:B0-----:R-:W-:-:S07]  /*10360*/  USHF.R.S32.HI UR5, URZ, 0x1f, UR4 ;  /* 0x0000001f3f057899 */ /* 0x001fce0008011404 */
[----:B------:R-:W4:Y:S01]  /*10370*/  LDC R8, c[0x0][0xc50] ;  /* 0x00031400ff087b82 */ /* 0x000f220000000800 */
[----:B-1----:R-:W-:-:S04]  /*10380*/  IMAD R10, R12, UR5, RZ ;  /* 0x000000050c0a7c24 */ /* 0x002fc8000f8e02ff */
[----:B------:R-:W-:-:S03]  /*10390*/  IMAD R13, R13, UR4, R10 ;  /* 0x000000040d0d7c24 */ /* 0x000fc6000f8e020a */
[----:B------:R-:W0:Y:S01]  /*103a0*/  @P0 LDC R11, c[0x0][0xbf0] ;  /* 0x0002fc00ff0b0b82 */ /* 0x000e220000000800 */
[----:B--2---:R-:W-:Y:S01]  /*103b0*/  SHF.R.S32.HI R4, RZ, 0x1f, R7 ;  /* 0x0000001fff047819 */ /* 0x004fe20000011407 */
[----:B------:R-:W-:-:S04]  /*103c0*/  IMAD.WIDE.U32 R2, R7, UR6, RZ ;  /* 0x0000000607027c25 */ /* 0x000fc8000f8e00ff */
[----:B------:R-:W-:-:S04]  /*103d0*/  IMAD R4, R4, UR6, RZ ;  /* 0x0000000604047c24 */ /* 0x000fc8000f8e02ff */
[----:B------:R-:W-:Y:S02]  /*103e0*/  IMAD R5, R7, UR7, R4 ;  /* 0x0000000707057c24 */ /* 0x000fe4000f8e0204 */
[----:B------:R-:W-:Y:S02]  /*103f0*/  IMAD.MOV R7, RZ, RZ, -R7 ;  /* 0x000000ffff077224 */ /* 0x000fe400078e0a07 */
[----:B---3--:R-:W-:-:S04]  /*10400*/  @P0 IMAD.HI.U32 R4, R0, R9, RZ ;  /* 0x0000000900040227 */ /* 0x008fc800078e00ff */
[----:B------:R-:W-:Y:S02]  /*10410*/  IMAD.IADD R3, R3, 0x1, R5 ;  /* 0x0000000103037824 */ /* 0x000fe400078e0205 */
[----:B------:R-:W-:Y:S01]  /*10420*/  IMAD.MOV.U32 R5, RZ, RZ, R0 ;  /* 0x000000ffff057224 */ /* 0x000fe200078e0000 */
[----:B0-----:R-:W-:Y:S01]  /*10430*/  @P0 SHF.R.U32.HI R5, RZ, R11, R4 ;  /* 0x0000000bff050219 */ /* 0x001fe20000011604 */
[----:B----4-:R-:W-:Y:S02]  /*10440*/  IMAD R9, R8, R7, UR8 ;  /* 0x0000000808097e24 */ /* 0x010fe4000f8e0207 */
[----:B------:R-:W-:Y:S01]  /*10450*/  IMAD.WIDE.U32 R2, R12, UR4, R2 ;  /* 0x000000040c027c25 */ /* 0x000fe2000f8e0002 */
[----:B------:R-:W-:Y:S01]  /*10460*/  IADD3 R7, -R5, RZ, RZ ;  /* 0x000000ff05077210 */ /* 0x000fe20007ffe1ff */
[----:B------:R-:W-:Y:S01]  /*10470*/  ULDC.64 UR4, c[0x0][0xbe0] ;  /* 0x0002f80000047ab9 */ /* 0x000fe20000000a00 */
[----:B------:R-:W-:Y:S01]  /*10480*/  SHF.R.S32.HI R4, RZ, 0x1f, R9 ;  /* 0x0000001fff047819 */ /* 0x000fe20000011409 */
[----:B------:R-:W-:-:S02]  /*10490*/  IMAD.IADD R3, R13, 0x1, R3 ;  /* 0x000000010d037824 */ /* 0x000fc400078e0203 */
[----:B------:R-:W-:Y:S02]  /*104a0*/  IMAD R7, R6, R7, R0 ;  /* 0x0000000706077224 */ /* 0x000fe400078e0200 */
[----:B------:R-:W-:Y:S02]  /*104b0*/  IMAD R4, R4, UR4, RZ ;  /* 0x0000000404047c24 */ /* 0x000fe4000f8e02ff */
[----:B------:R-:W-:Y:S01]  /*104c0*/  IMAD.WIDE.U32 R2, R9, UR4, R2 ;  /* 0x0000000409027c25 */ /* 0x000fe2000f8e0002 */
[----:B------:R-:W-:-:S03]  /*104d0*/  SHF.R.S32.HI R0, RZ, 0x1f, R7 ;  /* 0x0000001fff007819 */ /* 0x000fc60000011407 */
[----:B------:R-:W-:Y:S01]  /*104e0*/  IMAD R4, R9, UR5, R4 ;  /* 0x0000000509047c24 */ /* 0x000fe2000f8e0204 */
[----:B------:R-:W-:Y:S01]  /*104f0*/  SHF.R.S32.HI R9, RZ, 0x1f, R5 ;  /* 0x0000001fff097819 */ /* 0x000fe20000011405 */
[----:B------:R-:W-:Y:S01]  /*10500*/  ULDC.64 UR4, c[0x0][0xbc8] ;  /* 0x0002f20000047ab9 */ /* 0x000fe20000000a00 */
[----:B------:R-:W-:Y:S01]  /*10510*/  IADD3 R2, P0, R5, R2, RZ ;  /* 0x0000000205027210 */ /* 0x000fe20007f1e0ff */
[----:B------:R-:W-:-:S03]  /*10520*/  IMAD R0, R0, UR4, RZ ;  /* 0x0000000400007c24 */ /* 0x000fc6000f8e02ff */
[----:B------:R-:W-:Y:S01]  /*10530*/  IADD3.X R3, R9, R3, R4, P0, !PT ;  /* 0x0000000309037210 */ /* 0x000fe200007fe404 */
        /* <DEDUP_REMOVED lines=9> */
.L_x_1904:
        /* <DEDUP_REMOVED lines=18> */
.L_x_1942:
[----:B------:R-:W-:Y:S01]  /*106f0*/  ULDC UR43, c[0x0][0xc50] ;  /* 0x00031400002b7ab9 */ /* 0x000fe20000000800 */
[----:B------:R-:W-:Y:S01]  /*10700*/  UMOV UR36, UR6 ;  /* 0x0000000600247c82 */ /* 0x000fe20008000000 */
[----:B------:R-:W-:-:S11]  /*10710*/  UISETP.NE.AND UP0, UPT, UR43, 0x1, UPT ;  /* 0x000000012b00788c */ /* 0x000fd6000bf05270 */
[----:B------:R-:W-:Y:S01]  /*10720*/  @UP0 ULDC UR4, c[0x0][0xc54] ;  /* 0x0003150000040ab9 */ /* 0x000fe20000000800 */
[----:B------:R-:W-:Y:S01]  /*10730*/  @UP0 ULDC UR7, c[0x0][0xc58] ;  /* 0x0003160000070ab9 */ /* 0x000fe20000000800 */
[----:B------:R-:W-:-:S04]  /*10740*/  UIMAD.WIDE.U32 UR4, UR6, UR4, URZ ;  /* 0x00000004060472a5 */ /* 0x000fc8000f8e003f */
[----:B------:R-:W-:-:S12]  /*10750*/  @UP0 USHF.R.U32.HI UR36, URZ, UR7, UR5 ;  /* 0x000000073f240299 */ /* 0x000fd80008011605 */
.L_x_1943:
        /* <DEDUP_REMOVED lines=8> */
[----:B------:R-:W-:Y:S01]  /*107e0*/  ULDC UR5, c[0x0][0x448] ;  /* 0x0001120000057ab9 */ /* 0x000fe20000000800 */
[----:B------:R-:W-:Y:S01]  /*107f0*/  ULDC.64 UR6, c[0x0][0x418] ;  /* 0x0001060000067ab9 */ /* 0x000fe20000000a00 */
[----:B------:R-:W-:Y:S01]  /*10800*/  UISETP.NE.AND UP1, UPT, UR5, 0x1, UPT ;  /* 0x000000010500788c */ /* 0x000fe2000bf25270 */
[----:B------:R-:W-:Y:S01]  /*10810*/  IMAD.MOV.U32 R25, RZ, RZ, RZ ;  /* 0x000000ffff197224 */ /* 0x000fe200078e00ff */
[----:B------:R-:W-:Y:S01]  /*10820*/  UISETP.NE.U32.AND UP0, UPT, UR6, URZ, UPT ;  /* 0x0000003f0600728c */ /* 0x000fe2000bf05070 */
[----:B------:R-:W-:Y:S01]  /*10830*/  UMOV UR8, 0xc0 ;  /* 0x000000c000087882 */ /* 0x000fe20000000000 */
[----:B------:R-:W-:Y:S02]  /*10840*/  ULDC UR5, c[0x0][0x288] ;  /* 0x0000a20000057ab9 */ /* 0x000fe40000000800 */
[----:B------:R-:W-:Y:S01]  /*10850*/  UISETP.NE.AND.EX UP0, UPT, UR7, URZ, UPT, UP0 ;  /* 0x0000003f0700728c */ /* 0x000fe2000bf05300 */
[----:B------:R-:W-:Y:S01]  /*10860*/  ULDC UR6, c[0x0][0x424] ;  /* 0x0001090000067ab9 */ /* 0x000fe20000000800 */
[----:B------:R-:W-:-:S02]  /*10870*/  UIADD3 UR10, -UR5, 0x90, URZ ;  /* 0x00000090050a7890 */ /* 0x000fc4000fffe13f */
[----:B------:R-:W-:Y:S01]  /*10880*/  USEL UR7, UR6, 0x1, UP0 ;  /* 0x0000000106077887 */ /* 0x000fe20008000000 */
[----:B------:R-:W-:-:S03]  /*10890*/  ULDC UR9, c[0x0][0x2f0] ;  /* 0x0000bc0000097ab9 */ /* 0x000fc60000000800 */
[----:B------:R-:W-:Y:S02]  /*108a0*/  UIMAD UR10, UR7, UR9, UR10 ;  /* 0x00000009070a72a4 */ /* 0x000fe4000f8e020a */
[----:B0-----:R-:W-:-:S03]  /*108b0*/  UIMAD UR8, UR4, UR8, 0xbf ;  /* 0x000000bf040874a4 */ /* 0x001fc6000f8e0208 */
[----:B------:R-:W-:Y:S02]  /*108c0*/  @UP1 ULDC UR4, c[0x0][0x44c] ;  /* 0x0001130000041ab9 */ /* 0x000fe40000000800 */
[----:B------:R-:W-:Y:S02]  /*108d0*/  UIMAD.WIDE.U32 UR4, UR8, UR4, URZ ;  /* 0x00000004080472a5 */ /* 0x000fe4000f8e003f */
[----:B------:R-:W-:Y:S01]  /*108e0*/  UMOV UR6, UR8 ;  /* 0x0000000800067c82 */ /* 0x000fe20008000000 */
[----:B------:R-:W-:Y:S01]  /*108f0*/  @UP1 ULDC UR8, c[0x0][0x450] ;  /* 0x0001140000081ab9 */ /* 0x000fe20000000800 */
[----:B------:R-:W-:Y:S02]  /*10900*/  UIMAD UR4, UR7, UR9, 0x8f ;  /* 0x0000008f070474a4 */ /* 0x000fe4000f8e0209 */
[----:B------:R-:W-:Y:S02]  /*10910*/  @UP1 USHF.R.U32.HI UR6, URZ, UR8, UR5 ;  /* 0x000000083f061299 */ /* 0x000fe40008011605 */
[----:B------:R-:W-:-:S02]  /*10920*/  UIMAD.WIDE UR4, UR4, 0x38e38e39, URZ ;  /* 0x38e38e39040478a5 */ /* 0x000fc4000f8e023f */
[----:B------:R-:W-:Y:S02]  /*10930*/  UIADD3 UR6, UR10, UR6, URZ ;  /* 0x000000060a067290 */ /* 0x000fe4000fffe03f */
[----:B------:R-:W-:Y:S02]  /*10940*/  USHF.R.U32.HI UR8, URZ, 0x1f, UR5 ;  /* 0x0000001f3f087899 */ /* 0x000fe40008011605 */
[----:B------:R-:W-:Y:S02]  /*10950*/  UIMAD.WIDE UR6, UR6, 0x38e38e39, URZ ;  /* 0x38e38e39060678a5 */ /* 0x000fe4000f8e023f */
[----:B------:R-:W-:Y:S02]  /*10960*/  ULEA.HI.SX32 UR8, UR5, UR8, 0x1b ;  /* 0x0000000805087291 */ /* 0x000fe4000f8fda3f */
[----:B------:R-:W-:Y:S02]  /*10970*/  USHF.R.U32.HI UR4, URZ, 0x1f, UR7 ;  /* 0x0000001f3f047899 */ /* 0x000fe40008011607 */
[----:B------:R-:W-:-:S02]  /*10980*/  USHF.R.U32.HI UR5, URZ, 0x10, UR43 ;  /* 0x000000103f057899 */ /* 0x000fc4000801162b */
[----:B------:R-:W-:Y:S02]  /*10990*/  ULEA.HI.SX32 UR4, UR7, UR4, 0x1b ;  /* 0x0000000407047291 */ /* 0x000fe4000f8fda3f */
[----:B------:R-:W-:Y:S02]  /*109a0*/  ULOP3.LUT UR43, UR43, 0xffff, URZ, 0xc0, !UPT ;  /* 0x0000ffff2b2b7892 */ /* 0x000fe4000f8ec03f */
[----:B------:R-:W-:-:S04]  /*109b0*/  UISETP.LT.AND UP0, UPT, UR8, UR4, UPT ;  /* 0x000000040800728c */ /* 0x000fc8000bf01270 */
[----:B------:R-:W-:Y:S02]  /*109c0*/  USEL UR39, UR8, UR4, UP0 ;  /* 0x0000000408277287 */ /* 0x000fe40008000000 */
[----:B------:R-:W-:Y:S02]  /*109d0*/  UISETP.NE.AND UP0, UPT, UR5, URZ, UPT ;  /* 0x0000003f0500728c */ /* 0x000fe4000bf05270 */
[----:B------:R-:W-:-:S06]  /*109e0*/  UISETP.GE.AND UP1, UPT, UR39, 0x1, UPT ;  /* 0x000000012700788c */ /* 0x000fcc000bf26270 */
[----:B------:R-:W-:-:S03]  /*109f0*/  PLOP3.LUT P0, PT, PT, PT, UP1, 0x80, 0x0 ;  /* 0x000000000000781c */ /* 0x000fc60003f0f018 */
[----:B------:R-:W-:-:S10]  /*10a00*/  @!UP0 ULDC UR5, c[0x0][0x9f0] ;  /* 0x00027c0000058ab9 */ /* 0x000fd40000000800 */
[----:B------:R-:W-:Y:S05]  /*10a10*/  @!P0 BRA `(.L_x_1945) ;  /* 0x0000000000748947 */ /* 0x000fea0003800000 */
        /* <DEDUP_REMOVED lines=10> */
[----:B0-----:R-:W-:Y:S01]  /*10ac0*/  VIADD R2, R0, 0xffffffe ;  /* 0x0ffffffe00027836 */ /* 0x001fe20000000000 */
[----:B------:R-:W-:-:S05]  /*10ad0*/  IABS R0, R8 ;  /* 0x0000000800007213 */ /* 0x000fca0000000000 */
        /* <DEDUP_REMOVED lines=11> */
[----:B------:R-:W-:Y:S02]  /*10b90*/  ISETP.NE.AND P1, PT, RZ, UR5, PT ;  /* 0x00000005ff007c0c */ /* 0x000fe4000bf25270 */
[----:B------:R-:W-:-:S13]  /*10ba0*/  ISETP.GE.U32.AND P0, PT, R0, R5, PT ;  /* 0x000000050000720c */ /* 0x000fda0003f06070 */
[----:B------:R-:W-:-:S04]  /*10bb0*/  @P0 VIADD R3, R3, 0x1 ;  /* 0x0000000103030836 */ /* 0x000fc80000000000 */
[----:B------:R-:W-:Y:S01]  /*10bc0*/  @!P2 IMAD.MOV R3, RZ, RZ, -R3 ;  /* 0x000000ffff03a224 */ /* 0x000fe200078e0a03 */
[----:B------:R-:W-:-:S05]  /*10bd0*/  @!P1 LOP3.LUT R3, RZ, UR5, RZ, 0x33, !PT ;  /* 0x00000005ff039c12 */ /* 0x000fca000f8e33ff */
[----:B------:R-:W-:-:S07]  /*10be0*/  IMAD.MOV.U32 R25, RZ, RZ, R3 ;  /* 0x000000ffff197224 */ /* 0x000fce00078e0003 */
.L_x_1945:
        /* <DEDUP_REMOVED lines=20> */
[----:B------:R-:W-:Y:S01]  /*10d30*/  IMAD.U32 R6, RZ, RZ, UR6 ;  /* 0x00000006ff067e24 */ /* 0x000fe2000f8e00ff */
[----:B------:R-:W-:Y:S01]  /*10d40*/  MOV R10, UR4 ;  /* 0x00000004000a7c02 */ /* 0x000fe20008000f00 */
[----:B------:R-:W-:-:S02]  /*10d50*/  IMAD.U32 R7, RZ, RZ, UR7 ;  /* 0x00000007ff077e24 */ /* 0x000fc4000f8e00ff */
[----:B------:R-:W-:Y:S02]  /*10d60*/  IMAD.U32 R11, RZ, RZ, UR5 ;  /* 0x00000005ff0b7e24 */ /* 0x000fe4000f8e00ff */
[----:B------:R-:W-:Y:S02]  /*10d70*/  IMAD.MOV.U32 R8, RZ, RZ, 0x70 ;  /* 0x00000070ff087424 */ /* 0x000fe400078e00ff */
[----:B------:R-:W-:Y:S02]  /*10d80*/  IMAD.MOV.U32 R12, RZ, RZ, 0x1 ;  /* 0x00000001ff0c7424 */ /* 0x000fe400078e00ff */
[----:B------:R-:W-:-:S07]  /*10d90*/  IMAD.MOV.U32 R13, RZ, RZ, RZ ;  /* 0x000000ffff0d7224 */ /* 0x000fce00078e00ff */
[----:B------:R-:W-:-:S07]  /*10da0*/  LEPC R20, `(.L_x_1946) ;  /* 0x000000001014794e */ /* 0x000fce0000000000 */
[----:B0-----:R-:W-:Y:S05]  /*10db0*/  CALL.ABS.NOINC R2 ;  /* 0x0000000002007343 */ /* 0x001fea0003c00000 */
.L_x_1946:
        /* <DEDUP_REMOVED lines=20> */
.L_x_1948:
        /* <DEDUP_REMOVED lines=15> */
.L_x_1947:
[----:B------:R-:W0:Y:S01]  /*10ff0*/  LDC.64 R2, c[0x0][0x9f8] ;  /* 0x00027e00ff027b82 */ /* 0x000e220000000a00 */
[----:B------:R-:W-:Y:S01]  /*11000*/  IMAD.MOV.U32 R18, RZ, RZ, R17 ;  /* 0x000000ffff127224 */ /* 0x000fe200078e0011 */
[----:B------:R-:W-:-:S06]  /*11010*/  ULDC.64 UR4, c[0x0][0x208] ;  /* 0x0000820000047ab9 */ /* 0x000fcc0000000a00 */
        /* <DEDUP_REMOVED lines=8> */
[----:B------:R-:W-:Y:S02]  /*110a0*/  VIADD R17, R26, 0xffffffff ;  /* 0xffffffff1a117836 */ /* 0x000fe40000000000 */
[----:B------:R-:W-:-:S04]  /*110b0*/  ISETP.NE.AND.EX P1, PT, R5, RZ, PT, P0 ;  /* 0x000000ff0500720c */ /* 0x000fc80003f25300 */
[----:B------:R-:W-:Y:S02]  /*110c0*/  P2R R23, PR, RZ, 0x2 ;  /* 0x00000002ff177803 */ /* 0x000fe40000000000 */
[----:B--2---:R-:W-:Y:S02]  /*110d0*/  SHF.R.S32.HI R19, RZ, 0x1f, R18 ;  /* 0x0000001fff137819 */ /* 0x004fe40000011412 */
[----:B------:R-:W-:Y:S01]  /*110e0*/  SEL R16, R18, RZ, !P1 ;  /* 0x000000ff12107207 */ /* 0x000fe20004800000 */
[----:B------:R-:W-:Y:S06]  /*110f0*/  BRA.DIV UR4, `(.L_x_1949) ;  /* 0x0000003a04207947 */ /* 0x000fec000b800000 */
[----:B------:R0:W1:Y:S02]  /*11100*/  SHFL.IDX PT, R14, R22, RZ, 0x1f ;  /* 0x00001fff160e7589 */ /* 0x00006400000e0000 */
.L_x_2033:
[----:B-1----:R-:W-:Y:S02]  /*11110*/  ISETP.NE.AND P0, PT, R14, RZ, PT ;  /* 0x000000ff0e00720c */ /* 0x002fe40003f05270 */
[----:B------:R-:W-:-:S04]  /*11120*/  PLOP3.LUT P2, PT, PT, PT, PT, 0x8, 0x0 ;  /* 0x000000000000781c */ /* 0x000fc80003f4e170 */
[----:B0-----:R-:W-:-:S07]  /*11130*/  P2R R22, PR, RZ, 0x4 ;  /* 0x00000004ff167803 */ /* 0x001fce0000000000 */
[----:B------:R-:W-:Y:S05]  /*11140*/  @P0 BRA `(.L_x_1950) ;  /* 0x00000004000c0947 */ /* 0x000fea0003800000 */
[----:B------:R-:W-:-:S03]  /*11150*/  UMOV UR4, 0xffffffff ;  /* 0xffffffff00047882 */ /* 0x000fc60000000000 */
[----:B------:R-:W-:Y:S05]  /*11160*/  BRA.DIV UR4, `(.L_x_1951) ;  /* 0x0000003a04247947 */ /* 0x000fea000b800000 */
[----:B------:R-:W-:-:S13]  /*11170*/  ELECT P6, URZ, PT ;  /* 0x00000000003f782f */ /* 0x000fda00038c0000 */
.L_x_2036:
[----:B------:R-:W-:Y:S05]  /*11180*/  @!P6 BRA `(.L_x_1950) ;  /* 0x0000000000fce947 */ /* 0x000fea0003800000 */
[----:B------:R-:W-:Y:S01]  /*11190*/  IMAD.MOV.U32 R0, RZ, RZ, 0x1 ;  /* 0x00000001ff007424 */ /* 0x000fe200078e00ff */
[----:B------:R-:W-:-:S04]  /*111a0*/  MOV R16, R18 ;  /* 0x0000001200107202 */ /* 0x000fc80000000f00 */
[----:B------:R-:W-:Y:S01]  /*111b0*/  SHF.L.U32 R0, R0, 0x1f, RZ ;  /* 0x0000001f00007819 */ /* 0x000fe200000006ff */
[----:B------:R-:W-:Y:S06]  /*111c0*/  @!P1 BRA `(.L_x_1952) ;  /* 0x00000000004c9947 */ /* 0x000fec0003800000 */
[----:B------:R-:W0:Y:S01]  /*111d0*/  LDC R6, c[0x0][0x43c] ;  /* 0x00010f00ff067b82 */ /* 0x000e220000000800 */
[----:B------:R-:W-:Y:S01]  /*111e0*/  IMAD.MOV.U32 R7, RZ, RZ, R17 ;  /* 0x000000ffff077224 */ /* 0x000fe200078e0011 */
[----:B------:R-:W-:Y:S01]  /*111f0*/  ULDC.64 UR4, c[0x0][0x428] ;  /* 0x00010a0000047ab9 */ /* 0x000fe20000000a00 */
[----:B------:R-:W-:Y:S01]  /*11200*/  ULDC.64 UR6, c[0x0][0x208] ;  /* 0x0000820000067ab9 */ /* 0x000fe20000000a00 */
        /* <DEDUP_REMOVED lines=15> */
.L_x_1952:
[----:B------:R-:W1:Y:S01]  /*11300*/  SYNCS.PHASECHK.TRANS64.TRYWAIT P0, [UR38+0x31c40], R0 ;  /* 0x031c4000ff0075a7 */ /* 0x000e620008000166 */
[----:B------:R-:W-:Y:S01]  /*11310*/  ISETP.NE.AND P1, PT, R28, RZ, PT ;  /* 0x000000ff1c00720c */ /* 0x000fe20003f25270 */
[----:B-1----:R-:W-:-:S12]  /*11320*/  @!P0 BRA `(.L_x_1953) ;  /* 0x0000003400d48947 */ /* 0x002fd80003800000 */
.L_x_2037:
[----:B------:R-:W-:Y:S05]  /*11330*/  @P1 BRA `(.L_x_1954) ;  /* 0x0000000000181947 */ /* 0x000fea0003800000 */
[----:B------:R-:W2:Y:S01]  /*11340*/  S2R R2, SR_TID.X ;  /* 0x0000000000027919 */ /* 0x000ea20000002100 */
[----:B-1----:R-:W-:-:S04]  /*11350*/  IMAD.MOV.U32 R0, RZ, RZ, 0x6c00 ;  /* 0x00006c00ff007424 */ /* 0x002fc800078e00ff */
[----:B------:R3:W-:Y:S01]  /*11360*/  SYNCS.ARRIVE.TRANS64 RZ, [UR38+0x31c30], R0 ;  /* 0x031c3000ffff79a7 */ /* 0x0007e20008000026 */
[----:B--2---:R-:W-:-:S13]  /*11370*/  LOP3.LUT P0, RZ, R2, 0x1f, RZ, 0xc0, !PT ;  /* 0x0000001f02ff7812 */ /* 0x004fda000780c0ff */
[----:B---3--:R-:W-:Y:S05]  /*11380*/  @!P0 BRA `(.L_x_1954) ;  /* 0x0000000000048947 */ /* 0x008fea0003800000 */
[----:B------:R-:W-:Y:S01]  /*11390*/  BPT.TRAP 0x1 ;  /* 0x000000040000795c */ /* 0x000fe20000300000 */
.L_x_1954:
        /* <DEDUP_REMOVED lines=27> */
[----:B------:R2:W-:Y:S01]  /*11550*/  UTMALDG.4D [UR24], [UR4], desc[UR6] ;  /* 0x00000618040075b4 */ /* 0x0005e20008019000 */
[----:B------:R2:W-:Y:S02]  /*11560*/  UTMALDG.4D [UR16], [UR4], desc[UR6] ;  /* 0x00000610040075b4 */ /* 0x0005e40008019000 */
[----:B--2---:R-:W-:Y:S01]  /*11570*/  NOP ;  /* 0x0000000000007918 */ /* 0x004fe20000000000 */
.L_x_1950:
        /* <DEDUP_REMOVED lines=18> */
[----:B0-----:R-:W-:Y:S02]  /*116a0*/  IMAD.U32 R4, RZ, RZ, UR6 ;  /* 0x00000006ff047e24 */ /* 0x001fe4000f8e00ff */
        /* <DEDUP_REMOVED lines=11> */
.L_x_1955:
        /* <DEDUP_REMOVED lines=8> */
[----:B------:R-:W4:Y:S01]  /*117e0*/  S2R R21, SR_CTAID.Z ;  /* 0x0000000000157919 */ /* 0x000f220000002700 */
        /* <DEDUP_REMOVED lines=9> */
[----:B0-----:R-:W-:-:S04]  /*11880*/  @P0 IMAD.HI.U32 R6, R0, R5, RZ ;  /* 0x0000000500060227 */ /* 0x001fc800078e00ff */
[----:B------:R-:W-:-:S03]  /*11890*/  IMAD.MOV.U32 R5, RZ, RZ, R0 ;  /* 0x000000ffff057224 */ /* 0x000fc600078e0000 */
[----:B------:R-:W0:Y:S01]  /*118a0*/  LDC.64 R2, c[0x0][0x2e0] ;  /* 0x0000b800ff027b82 */ /* 0x000e220000000a00 */
[----:B-1----:R-:W-:Y:S02]  /*118b0*/  @P0 SHF.R.U32.HI R5, RZ, R7, R6 ;  /* 0x00000007ff050219 */ /* 0x002fe40000011606 */
[----:B------:R-:W-:-:S03]  /*118c0*/  SHF.R.U32.HI R6, RZ, 0x3, R20 ;  /* 0x00000003ff067819 */ /* 0x000fc60000011614 */
[----:B------:R-:W-:Y:S01]  /*118d0*/  IMAD.MOV R13, RZ, RZ, -R5 ;  /* 0x000000ffff0d7224 */ /* 0x000fe200078e0a05 */
[----:B------:R-:W-:Y:S01]  /*118e0*/  LOP3.LUT R6, R6, 0x3, RZ, 0xc0, !PT ;  /* 0x0000000306067812 */ /* 0x000fe200078ec0ff */
[----:B--2---:R-:W-:-:S04]  /*118f0*/  @P0 IMAD.HI.U32 R7, R9, R8, RZ ;  /* 0x0000000809070227 */ /* 0x004fc800078e00ff */
[----:B------:R-:W-:Y:S02]  /*11900*/  IMAD.MOV.U32 R8, RZ, RZ, R9 ;  /* 0x000000ffff087224 */ /* 0x000fe400078e0009 */
[----:B------:R-:W-:Y:S01]  /*11910*/  IMAD R13, R14, R13, R0 ;  /* 0x0000000d0e0d7224 */ /* 0x000fe200078e0200 */
[----:B---3--:R-:W-:-:S04]  /*11920*/  @P0 SHF.R.U32.HI R8, RZ, R4, R7 ;  /* 0x00000004ff080219 */ /* 0x008fc80000011607 */
[----:B------:R-:W-:Y:S01]  /*11930*/  SHF.R.S32.HI R0, RZ, 0x1f, R13 ;  /* 0x0000001fff007819 */ /* 0x000fe2000001140d */
[----:B------:R-:W-:Y:S02]  /*11940*/  IMAD.MOV R10, RZ, RZ, -R8 ;  /* 0x000000ffff0a7224 */ /* 0x000fe400078e0a08 */
[-C--:B0-----:R-:W-:Y:S02]  /*11950*/  IMAD R4, R29, R2.reuse, RZ ;  /* 0x000000021d047224 */ /* 0x081fe400078e02ff */
[----:B------:R-:W-:Y:S02]  /*11960*/  IMAD R0, R0, UR6, RZ ;  /* 0x0000000600007c24 */ /* 0x000fe4000f8e02ff */
[C---:B----4-:R-:W-:Y:S01]  /*11970*/  IMAD R7, R21.reuse, R3, R4 ;  /* 0x0000000315077224 */ /* 0x050fe200078e0204 */
[----:B------:R-:W-:Y:S01]  /*11980*/  SHF.R.S32.HI R4, RZ, 0x1f, R5 ;  /* 0x0000001fff047819 */ /* 0x000fe20000011405 */
[----:B------:R-:W-:Y:S01]  /*11990*/  IMAD.WIDE.U32 R2, R21, R2, UR4 ;  /* 0x0000000415027e25 */ /* 0x000fe2000f8e0002 */
[----:B------:R-:W-:-:S03]  /*119a0*/  ULDC.64 UR4, c[0x0][0x2d0] ;  /* 0x0000b40000047ab9 */ /* 0x000fc60000000a00 */
[----:B------:R-:W-:Y:S02]  /*119b0*/  IMAD R4, R4, UR4, RZ ;  /* 0x0000000404047c24 */ /* 0x000fe4000f8e02ff */
[----:B------:R-:W-:Y:S02]  /*119c0*/  IMAD.IADD R3, R3, 0x1, R7 ;  /* 0x0000000103037824 */ /* 0x000fe400078e0207 */
[C---:B------:R-:W-:Y:S02]  /*119d0*/  IMAD R7, R5.reuse, UR5, R4 ;  /* 0x0000000505077c24 */ /* 0x040fe4000f8e0204 */
[----:B------:R-:W-:-:S04]  /*119e0*/  IMAD.WIDE.U32 R4, R5, UR4, R2 ;  /* 0x0000000405047c25 */ /* 0x000fc8000f8e0002 */
[----:B------:R-:W-:Y:S02]  /*119f0*/  IMAD.IADD R5, R5, 0x1, R7 ;  /* 0x0000000105057824 */ /* 0x000fe400078e0207 */
[C---:B------:R-:W-:Y:S02]  /*11a00*/  IMAD R7, R13.reuse, UR7, R0 ;  /* 0x000000070d077c24 */ /* 0x040fe4000f8e0200 */
[----:B------:R-:W-:Y:S02]  /*11a10*/  IMAD.SHL.U32 R0, R20, 0x8, RZ ;  /* 0x0000000814007824 */ /* 0x000fe400078e00ff */
[----:B------:R-:W-:-:S03]  /*11a20*/  IMAD.WIDE.U32 R4, R13, UR6, R4 ;  /* 0x000000060d047c25 */ /* 0x000fc6000f8e0004 */
[----:B------:R-:W-:Y:S01]  /*11a30*/  LOP3.LUT R21, R0, 0x18, RZ, 0xc0, !PT ;  /* 0x0000001800157812 */ /* 0x000fe200078ec0ff */
[----:B------:R-:W-:Y:S01]  /*11a40*/  IMAD.SHL.U32 R13, R28, 0x8, RZ ;  /* 0x000000081c0d7824 */ /* 0x000fe200078e00ff */
[----:B------:R-:W-:Y:S01]  /*11a50*/  LOP3.LUT R0, R0, 0x20, RZ, 0xc0, !PT ;  /* 0x0000002000007812 */ /* 0x000fe200078ec0ff */
[----:B------:R-:W-:Y:S01]  /*11a60*/  IMAD.WIDE.U32 R2, R8, UR4, R2 ;  /* 0x0000000408027c25 */ /* 0x000fe2000f8e0002 */
[----:B------:R-:W-:Y:S02]  /*11a70*/  IADD3 R7, R5, R7, RZ ;  /* 0x0000000705077210 */ /* 0x000fe40007ffe0ff */
[----:B------:R-:W-:Y:S01]  /*11a80*/  LOP3.LUT R0, R0, 0x300, R13, 0xf8, !PT ;  /* 0x0000030000007812 */ /* 0x000fe200078ef80d */
[C---:B------:R-:W-:Y:S02]  /*11a90*/  IMAD R13, R6.reuse, 0x40, R21 ;  /* 0x00000040060d7824 */ /* 0x040fe400078e0215 */
[----:B------:R-:W-:Y:S02]  /*11aa0*/  IMAD.SHL.U32 R6, R6, 0x8, RZ ;  /* 0x0000000806067824 */ /* 0x000fe400078e00ff */
[----:B------:R-:W-:-:S03]  /*11ab0*/  IMAD R5, R14, R10, R9 ;  /* 0x0000000a0e057224 */ /* 0x000fc600078e0209 */
        /* <DEDUP_REMOVED lines=9> */
[----:B------:R-:W-:Y:S02]  /*11b50*/  IMAD R4, R4, UR6, RZ ;  /* 0x0000000604047c24 */ /* 0x000fe4000f8e02ff */
[----:B------:R-:W-:Y:S02]  /*11b60*/  IMAD.IADD R3, R3, 0x1, R9 ;  /* 0x0000000103037824 */ /* 0x000fe400078e0209 */
[----:B------:R-:W-:Y:S01]  /*11b70*/  IMAD R9, R5, UR7, R4 ;  /* 0x0000000705097c24 */ /* 0x000fe2000f8e0204 */
[----:B------:R-:W-:Y:S01]  /*11b80*/  LOP3.LUT R4, R21, 0x20, RZ, 0xfc, !PT ;  /* 0x0000002015047812 */ /* 0x000fe200078efcff */
[----:B------:R-:W-:-:S03]  /*11b90*/  IMAD.WIDE.U32 R2, R5, UR6, R2 ;  /* 0x0000000605027c25 */ /* 0x000fc6000f8e0002 */
[----:B------:R-:W-:Y:S01]  /*11ba0*/  ISETP.GE.AND P0, PT, R4, UR4, PT ;  /* 0x0000000404007c0c */ /* 0x000fe2000bf06270 */
[----:B------:R-:W-:Y:S01]  /*11bb0*/  IMAD.IADD R3, R3, 0x1, R9 ;  /* 0x0000000103037824 */ /* 0x000fe200078e0209 */
[----:B------:R-:W-:Y:S02]  /*11bc0*/  LOP3.LUT R4, R21, 0x40, RZ, 0xfc, !PT ;  /* 0x0000004015047812 */ /* 0x000fe400078efcff */
[----:B------:R-:W-:Y:S02]  /*11bd0*/  LEA R20, P3, R2, UR8, 0x1 ;  /* 0x0000000802147c11 */ /* 0x000fe4000f8608ff */
[----:B------:R-:W-:Y:S01]  /*11be0*/  ISETP.GE.AND P1, PT, R4, UR4, PT ;  /* 0x0000000404007c0c */ /* 0x000fe2000bf26270 */
[----:B------:R-:W-:Y:S01]  /*11bf0*/  UMOV UR4, 0xffffffff ;  /* 0xffffffff00047882 */ /* 0x000fe20000000000 */
[----:B------:R-:W-:Y:S02]  /*11c00*/  LEA.HI.X R10, R2, UR9, R3, 0x1, P3 ;  /* 0x00000009020a7c11 */ /* 0x000fe400098f0c03 */
[----:B------:R-:W-:Y:S09]  /*11c10*/  BRA.DIV UR4, `(.L_x_1956) ;  /* 0x0000002e04b07947 */ /* 0x000ff2000b800000 */
[----:B------:R-:W0:Y:S01]  /*11c20*/  LDC R4, c[0x0][0x448] ;  /* 0x00011200ff047b82 */ /* 0x000e220000000800 */
[----:B------:R-:W-:Y:S01]  /*11c30*/  SHFL.IDX PT, R3, R7, RZ, 0x1c1f ;  /* 0x001c1fff07037589 */ /* 0x000fe200000e0000 */
[----:B------:R-:W-:Y:S01]  /*11c40*/  ULDC UR4, c[0x0][0x288] ;  /* 0x0000a20000047ab9 */ /* 0x000fe20000000800 */
[----:B------:R-:W-:Y:S01]  /*11c50*/  IMAD R8, R12, 0xc0, R11 ;  /* 0x000000c00c087824 */ /* 0x000fe200078e020b */
[----:B------:R-:W-:Y:S01]  /*11c60*/  ULDC.64 UR6, c[0x0][0x208] ;  /* 0x0000820000067ab9 */ /* 0x000fe20000000a00 */
[----:B------:R-:W1:Y:S02]  /*11c70*/  SHFL.IDX PT, R2, R6, RZ, 0x1c1f ;  /* 0x001c1fff06027589 */ /* 0x000e6400000e0000 */
[----:B------:R-:W-:Y:S02]  /*11c80*/  VIADD R12, R8, 0x20 ;  /* 0x00000020080c7836 */ /* 0x000fe40000000000 */
[----:B------:R-:W-:Y:S04]  /*11c90*/  SHFL.IDX PT, R5, R7, 0x1, 0x1c1f ;  /* 0x003c1f0007057f89 */ /* 0x000fe800000e0000 */
[----:B------:R-:W-:Y:S01]  /*11ca0*/  SHFL.IDX PT, R14, R6, 0x2, 0x1c1f ;  /* 0x005c1f00060e7f89 */ /* 0x000fe200000e0000 */
[----:B0-----:R-:W-:-:S03]  /*11cb0*/  IMAD R9, R4, UR4, RZ ;  /* 0x0000000404097c24 */ /* 0x001fc6000f8e02ff */
[----:B------:R-:W0:Y:S02]  /*11cc0*/  SHFL.IDX PT, R4, R6, 0x1, 0x1c1f ;  /* 0x003c1f0006047f89 */ /* 0x000e2400000e0000 */
[----:B------:R-:W-:-:S13]  /*11cd0*/  ISETP.GE.AND P3, PT, R8, R9, PT ;  /* 0x000000090800720c */ /* 0x000fda0003f66270 */
[----:B-1----:R-:W-:Y:S01]  /*11ce0*/  @!P3 IMAD.WIDE.U32 R2, R21, 0x2, R2 ;  /* 0x000000021502b825 */ /* 0x002fe200078e0002 */
[----:B------:R-:W-:-:S05]  /*11cf0*/  @!P3 LEA R29, R0, UR38, 0x1 ;  /* 0x00000026001dbc11 */ /* 0x000fca000f8e08ff */
[----:B------:R-:W-:Y:S04]  /*11d00*/  @!P3 LDGSTS.E.BYPASS.LTC128B.128 [R29+0xda00], desc[UR6][R2.64], !P2 ;  /* 0x0da00000021dbfae */ /* 0x000fe8000d101d46 */
[----:B------:R-:W-:Y:S04]  /*11d10*/  @!P3 LDGSTS.E.BYPASS.LTC128B.128 [R29+0x10a00], desc[UR6][R2.64+0x40], !P0 ;  /* 0x10a00040021dbfae */ /* 0x000fe8000c101d46 */
[----:B------:R1:W-:Y:S01]  /*11d20*/  @!P3 LDGSTS.E.BYPASS.LTC128B.128 [R29+0x13a00], desc[UR6][R2.64+0x80], !P1 ;  /* 0x13a00080021dbfae */ /* 0x0003e2000c901d46 */
[----:B------:R-:W-:Y:S01]  /*11d30*/  ISETP.GE.AND P3, PT, R12, R9, PT ;  /* 0x000000090c00720c */ /* 0x000fe20003f66270 */
[----:B------:R-:W-:-:S05]  /*11d40*/  VIADD R12, R8, 0x40 ;  /* 0x00000040080c7836 */ /* 0x000fca0000000000 */
[-C--:B------:R-:W-:Y:S01]  /*11d50*/  ISETP.GE.AND P4, PT, R12, R9.reuse, PT ;  /* 0x000000090c00720c */ /* 0x080fe20003f86270 */
[----:B------:R-:W-:Y:S01]  /*11d60*/  VIADD R12, R8, 0x60 ;  /* 0x00000060080c7836 */ /* 0x000fe20000000000 */
[----:B-1----:R-:W1:Y:S05]  /*11d70*/  SHFL.IDX PT, R2, R7, 0x2, 0x1c1f ;  /* 0x005c1f0007027f89 */ /* 0x002e6a00000e0000 */
[----:B0-----:R-:W-:Y:S01]  /*11d80*/  @!P3 IMAD.WIDE.U32 R4, R21, 0x2, R4 ;  /* 0x000000021504b825 */ /* 0x001fe200078e0004 */
[----:B------:R-:W-:Y:S01]  /*11d90*/  @!P3 LEA R29, R0, UR38, 0x1 ;  /* 0x00000026001dbc11 */ /* 0x000fe2000f8e08ff */
[----:B------:R-:W-:Y:S04]  /*11da0*/  SHFL.IDX PT, R7, R7, 0x3, 0x1c1f ;  /* 0x007c1f0007077f89 */ /* 0x000fe800000e0000 */
[----:B------:R-:W-:Y:S04]  /*11db0*/  @!P3 LDGSTS.E.BYPASS.LTC128B.128 [R29+0xe200], desc[UR6][R4.64], !P2 ;  /* 0x0e200000041dbfae */ /* 0x000fe8000d101d46 */
[----:B------:R-:W-:Y:S04]  /*11dc0*/  @!P3 LDGSTS.E.BYPASS.LTC128B.128 [R29+0x11200], desc[UR6][R4.64+0x40], !P0 ;  /* 0x11200040041dbfae */ /* 0x000fe8000c101d46 */
[----:B------:R0:W-:Y:S01]  /*11dd0*/  @!P3 LDGSTS.E.BYPASS.LTC128B.128 [R29+0x14200], desc[UR6][R4.64+0x80], !P1 ;  /* 0x14200080041dbfae */ /* 0x0001e2000c901d46 */
[----:B------:R-:W-:Y:S01]  /*11de0*/  ISETP.GE.AND P3, PT, R12, R9, PT ;  /* 0x000000090c00720c */ /* 0x000fe20003f66270 */
[----:B-1----:R-:W-:-:S02]  /*11df0*/  IMAD.MOV.U32 R3, RZ, RZ, R2 ;  /* 0x000000ffff037224 */ /* 0x002fc400078e0002 */
[----:B------:R-:W-:Y:S02]  /*11e00*/  IMAD.MOV.U32 R2, RZ, RZ, R14 ;  /* 0x000000ffff027224 */ /* 0x000fe400078e000e */
[----:B------:R-:W1:Y:S01]  /*11e10*/  SHFL.IDX PT, R14, R6, 0x3, 0x1c1f ;  /* 0x007c1f00060e7f89 */ /* 0x000e6200000e0000 */
[----:B0-----:R-:W-:Y:S01]  /*11e20*/  @!P4 LEA R5, R0, UR38, 0x1 ;  /* 0x000000260005cc11 */ /* 0x001fe2000f8e08ff */
[----:B------:R-:W-:Y:S02]  /*11e30*/  @!P4 IMAD.WIDE.U32 R2, R21, 0x2, R2 ;  /* 0x000000021502c825 */ /* 0x000fe400078e0002 */
[----:B------:R-:W-:Y:S02]  /*11e40*/  SHFL.IDX PT, R29, R10, RZ, 0x1c1f ;  /* 0x001c1fff0a1d7589 */ /* 0x000fe400000e0000 */
[----:B------:R-:W-:Y:S02]  /*11e50*/  VIADD R4, R8, 0x80 ;  /* 0x0000008008047836 */ /* 0x000fe40000000000 */
[----:B------:R-:W0:Y:S04]  /*11e60*/  SHFL.IDX PT, R6, R20, RZ, 0x1c1f ;  /* 0x001c1fff14067589 */ /* 0x000e2800000e0000 */
[----:B------:R-:W-:Y:S04]  /*11e70*/  @!P4 LDGSTS.E.BYPASS.LTC128B.128 [R5+0xea00], desc[UR6][R2.64], !P2 ;  /* 0x0ea000000205cfae */ /* 0x000fe8000d101d46 */
[----:B------:R-:W-:Y:S04]  /*11e80*/  @!P4 LDGSTS.E.BYPASS.LTC128B.128 [R5+0x11a00], desc[UR6][R2.64+0x40], !P0 ;  /* 0x11a000400205cfae */ /* 0x000fe8000c101d46 */
[----:B------:R2:W-:Y:S01]  /*11e90*/  @!P4 LDGSTS.E.BYPASS.LTC128B.128 [R5+0x14a00], desc[UR6][R2.64+0x80], !P1 ;  /* 0x14a000800205cfae */ /* 0x0005e2000c901d46 */
[----:B------:R-:W-:Y:S01]  /*11ea0*/  ISETP.GE.AND P4, PT, R4, R9, PT ;  /* 0x000000090400720c */ /* 0x000fe20003f86270 */
[----:B-1----:R-:W-:-:S02]  /*11eb0*/  IMAD.MOV.U32 R4, RZ, RZ, R14 ;  /* 0x000000ffff047224 */ /* 0x002fc400078e000e */
[----:B------:R-:W1:Y:S04]  /*11ec0*/  SHFL.IDX PT, R10, R10, 0x1, 0x1c1f ;  /* 0x003c1f000a0a7f89 */ /* 0x000e6800000e0000 */
[----:B------:R3:W4:Y:S01]  /*11ed0*/  SHFL.IDX PT, R14, R20, 0x1, 0x1c1f ;  /* 0x003c1f00140e7f89 */ /* 0x00072200000e0000 */
[----:B--2---:R-:W-:Y:S01]  /*11ee0*/  IMAD.MOV.U32 R5, RZ, RZ, R7 ;  /* 0x000000ffff057224 */ /* 0x004fe200078e0007 */
[C---:B------:R-:W-:Y:S01]  /*11ef0*/  @!P3 LEA R7, R0.reuse, UR38, 0x1 ;  /* 0x000000260007bc11 */ /* 0x040fe2000f8e08ff */
[----:B0-----:R-:W-:Y:S02]  /*11f00*/  IMAD.MOV.U32 R2, RZ, RZ, R6 ;  /* 0x000000ffff027224 */ /* 0x001fe400078e0006 */
[----:B------:R-:W-:Y:S01]  /*11f10*/  IMAD.MOV.U32 R3, RZ, RZ, R29 ;  /* 0x000000ffff037224 */ /* 0x000fe200078e001d */
[----:B------:R-:W-:Y:S01]  /*11f20*/  @!P4 LEA R29, R0, UR38, 0x1 ;  /* 0x00000026001dcc11 */ /* 0x000fe2000f8e08ff */
[----:B------:R-:W-:-:S04]  /*11f30*/  @!P3 IMAD.WIDE.U32 R4, R21, 0x2, R4 ;  /* 0x000000021504b825 */ /* 0x000fc800078e0004 */
[----:B------:R-:W-:Y:S01]  /*11f40*/  @!P4 IMAD.WIDE.U32 R2, R21, 0x2, R2 ;  /* 0x000000021502c825 */ /* 0x000fe200078e0002 */
[----:B------:R3:W-:Y:S03]  /*11f50*/  @!P3 LDGSTS.E.BYPASS.LTC128B.128 [R7+0xf200], desc[UR6][R4.64], !P2 ;  /* 0x0f2000000407bfae */ /* 0x0007e6000d101d46 */
[----:B------:R-:W-:Y:S01]  /*11f60*/  IMAD.MOV.U32 R6, RZ, RZ, 0x1 ;  /* 0x00000001ff067424 */ /* 0x000fe200078e00ff */
[----:B------:R3:W-:Y:S04]  /*11f70*/  @!P3 LDGSTS.E.BYPASS.LTC128B.128 [R7+0x12200], desc[UR6][R4.64+0x40], !P0 ;  /* 0x122000400407bfae */ /* 0x0007e8000c101d46 */
[----:B------:R3:W-:Y:S04]  /*11f80*/  @!P3 LDGSTS.E.BYPASS.LTC128B.128 [R7+0x15200], desc[UR6][R4.64+0x80], !P1 ;  /* 0x152000800407bfae */ /* 0x0007e8000c901d46 */
[----:B------:R3:W-:Y:S04]  /*11f90*/  @!P4 LDGSTS.E.BYPASS.LTC128B.128 [R29+0xfa00], desc[UR6][R2.64], !P2 ;  /* 0x0fa00000021dcfae */ /* 0x0007e8000d101d46 */
[----:B------:R3:W-:Y:S04]  /*11fa0*/  @!P4 LDGSTS.E.BYPASS.LTC128B.128 [R29+0x12a00], desc[UR6][R2.64+0x40], !P0 ;  /* 0x12a00040021dcfae */ /* 0x0007e8000c101d46 */
[----:B-1--4-:R3:W-:Y:S02]  /*11fb0*/  @!P4 LDGSTS.E.BYPASS.LTC128B.128 [R29+0x15a00], desc[UR6][R2.64+0x80], !P1 ;  /* 0x15a00080021dcfae */ /* 0x0127e4000c901d46 */
.L_x_2050:
        /* <DEDUP_REMOVED lines=16> */
.L_x_1958:
[----:B------:R-:W-:Y:S05]  /*120c0*/  BSYNC B0 ;  /* 0x0000000000007941 */ /* 0x000fea0003800000 */
.L_x_1957:
        /* <DEDUP_REMOVED lines=10> */
.L_x_2051:
[----:B0-----:R-:W-:Y:S01]  /*12170*/  IMAD.MOV.U32 R0, RZ, RZ, RZ ;  /* 0x000000ffff007224 */ /* 0x001fe200078e00ff */
        /* <DEDUP_REMOVED lines=13> */
[----:B0-----:R-:W-:Y:S02]  /*12250*/  LOP3.LUT R7, R4, 0x1f, RZ, 0xc0, !PT ;  /* 0x0000001f04077812 */ /* 0x001fe400078ec0ff */
[----:B------:R-:W-:Y:S02]  /*12260*/  MOV R4, R16 ;  /* 0x0000001000047202 */ /* 0x000fe40000000f00 */
[----:B------:R-:W-:-:S07]  /*12270*/  LOP3.LUT R10, R9, 0x1, RZ, 0xc0, !PT ;  /* 0x00000001090a7812 */ /* 0x000fce00078ec0ff */
[----:B------:R-:W-:Y:S05]  /*12280*/  @!P0 BRA `(.L_x_1961) ;  /* 0x0000001000d48947 */ /* 0x000fea0003800000 */
[----:B------:R-:W-:Y:S01]  /*12290*/  BSSY B0, `(.L_x_1961) ;  /* 0x0000134000007945 */ /* 0x000fe20003800000 */
[----:B------:R-:W-:Y:S02]  /*122a0*/  IMAD.IADD R9, R9, 0x1, -R10 ;  /* 0x0000000109097824 */ /* 0x000fe400078e0a0a */
[----:B------:R-:W-:Y:S02]  /*122b0*/  IMAD.MOV.U32 R11, RZ, RZ, 0x1 ;  /* 0x00000001ff0b7424 */ /* 0x000fe400078e00ff */
[----:B------:R-:W-:-:S07]  /*122c0*/  IMAD.MOV.U32 R4, RZ, RZ, R16 ;  /* 0x000000ffff047224 */ /* 0x000fce00078e0010 */
.L_x_1996:
        /* <DEDUP_REMOVED lines=29> */
.L_x_1964:
[----:B------:R-:W1:Y:S01]  /*124a0*/  SYNCS.PHASECHK.TRANS64.TRYWAIT P0, [UR38+0x31c48], R6 ;  /* 0x031c4806ff0075a7 */ /* 0x000e620008000166 */
[----:B------:R-:W-:Y:S01]  /*124b0*/  BSSY B2, `(.L_x_1965) ;  /* 0x0000003000027945 */ /* 0x000fe20003800000 */
[----:B------:R-:W-:-:S03]  /*124c0*/  ISETP.NE.AND P2, PT, R28, RZ, PT ;  /* 0x000000ff1c00720c */ /* 0x000fc60003f45270 */
[----:B-1----:R-:W-:Y:S10]  /*124d0*/  @!P0 BRA `(.L_x_1966) ;  /* 0x0000002c00a48947 */ /* 0x002ff40003800000 */
.L_x_2052:
[----:B------:R-:W-:Y:S05]  /*124e0*/  BSYNC B2 ;  /* 0x0000000000027941 */ /* 0x000fea0003800000 */
.L_x_1965:
[----:B------:R-:W-:Y:S04]  /*124f0*/  BSSY B2, `(.L_x_1967) ;  /* 0x0000007000027945 */ /* 0x000fe80003800000 */
[----:B------:R-:W-:Y:S05]  /*12500*/  @P2 BRA `(.L_x_1968) ;  /* 0x0000000000142947 */ /* 0x000fea0003800000 */
[----:B------:R-:W-:Y:S01]  /*12510*/  ISETP.NE.AND P0, PT, R7, RZ, PT ;  /* 0x000000ff0700720c */ /* 0x000fe20003f05270 */
[----:B------:R-:W-:-:S04]  /*12520*/  IMAD.MOV.U32 R2, RZ, RZ, 0x6c00 ;  /* 0x00006c00ff027424 */ /* 0x000fc800078e00ff */
[----:B------:R2:W-:Y:S08]  /*12530*/  SYNCS.ARRIVE.TRANS64 RZ, [UR38+0x31c38], R2 ;  /* 0x031c3802ffff79a7 */ /* 0x0005f00008000026 */
[----:B--2---:R-:W-:Y:S05]  /*12540*/  @!P0 BRA `(.L_x_1968) ;  /* 0x0000000000048947 */ /* 0x004fea0003800000 */
[----:B------:R-:W-:Y:S01]  /*12550*/  BPT.TRAP 0x1 ;  /* 0x000000040000795c */ /* 0x000fe20000300000 */
.L_x_1968:
[----:B------:R-:W-:Y:S05]  /*12560*/  BSYNC B2 ;  /* 0x0000000000027941 */ /* 0x000fea0003800000 */
.L_x_1967:
        /* <DEDUP_REMOVED lines=11> */
.L_x_1969:
        /* <DEDUP_REMOVED lines=13> */
.L_x_1970:
        /* <DEDUP_REMOVED lines=15> */
.L_x_1971:
        /* <DEDUP_REMOVED lines=12> */
.L_x_2053:
[----:B------:R-:W-:Y:S05]  /*128a0*/  BSYNC B2 ;  /* 0x0000000000027941 */ /* 0x000fea0003800000 */
.L_x_1972:
        /* <DEDUP_REMOVED lines=9> */
.L_x_1975:
[----:B------:R-:W-:Y:S05]  /*12940*/  BSYNC B2 ;  /* 0x0000000000027941 */ /* 0x000fea0003800000 */
.L_x_1974:
        /* <DEDUP_REMOVED lines=10> */
.L_x_1976:
        /* <DEDUP_REMOVED lines=13> */
.L_x_1977:
        /* <DEDUP_REMOVED lines=13> */
.L_x_1978:
        /* <DEDUP_REMOVED lines=10> */
.L_x_1963:
[----:B------:R-:W-:Y:S05]  /*12c30*/  BSYNC B1 ;  /* 0x0000000000017941 */ /* 0x000fea0003800000 */
.L_x_1962:
[----:B------:R-:W-:Y:S01]  /*12c40*/  ISETP.NE.AND P0, PT, R22, RZ, PT ;  /* 0x000000ff1600720c */ /* 0x000fe20003f05270 */
[----:B------:R-:W-:Y:S01]  /*12c50*/  BSSY B1, `(.L_x_1979) ;  /* 0x0000094000017945 */ /* 0x000fe20003800000 */
[----:B------:R-:W-:-:S11]  /*12c60*/  LOP3.LUT R6, R11, 0x1, RZ, 0x3c, !PT ;  /* 0x000000010b067812 */ /* 0x000fd600078e3cff */
[----:B------:R-:W-:Y:S05]  /*12c70*/  @!P0 BRA `(.L_x_1980) ;  /* 0x0000000800448947 */ /* 0x000fea0003800000 */
[----:B------:R-:W-:Y:S01]  /*12c80*/  ISETP.NE.AND P0, PT, R23, RZ, PT ;  /* 0x000000ff1700720c */ /* 0x000fe20003f05270 */
[----:B------:R-:W-:Y:S01]  /*12c90*/  VIADD R13, R8, 0xffffffff ;  /* 0xffffffff080d7836 */ /* 0x000fe20000000000 */
        /* <DEDUP_REMOVED lines=22> */
.L_x_1981:
[----:B------:R-:W1:Y:S01]  /*12e00*/  SYNCS.PHASECHK.TRANS64.TRYWAIT P0, [UR38+0x31c40], R12 ;  /* 0x031c400cff0075a7 */ /* 0x000e620008000166 */
[----:B------:R-:W-:Y:S01]  /*12e10*/  BSSY B2, `(.L_x_1982) ;  /* 0x0000003000027945 */ /* 0x000fe20003800000 */
[----:B------:R-:W-:-:S03]  /*12e20*/  ISETP.NE.AND P2, PT, R28, RZ, PT ;  /* 0x000000ff1c00720c */ /* 0x000fc60003f45270 */
[----:B-1----:R-:W-:Y:S10]  /*12e30*/  @!P0 BRA `(.L_x_1983) ;  /* 0x00000024007c8947 */ /* 0x002ff40003800000 */
.L_x_2054:
[----:B------:R-:W-:Y:S05]  /*12e40*/  BSYNC B2 ;  /* 0x0000000000027941 */ /* 0x000fea0003800000 */
.L_x_1982:
[----:B------:R-:W-:Y:S04]  /*12e50*/  BSSY B2, `(.L_x_1984) ;  /* 0x0000007000027945 */ /* 0x000fe80003800000 */
[----:B------:R-:W-:Y:S05]  /*12e60*/  @P2 BRA `(.L_x_1985) ;  /* 0x0000000000142947 */ /* 0x000fea0003800000 */
[----:B------:R-:W-:Y:S01]  /*12e70*/  ISETP.NE.AND P0, PT, R7, RZ, PT ;  /* 0x000000ff0700720c */ /* 0x000fe20003f05270 */
[----:B------:R-:W-:-:S04]  /*12e80*/  IMAD.MOV.U32 R2, RZ, RZ, 0x6c00 ;  /* 0x00006c00ff027424 */ /* 0x000fc800078e00ff */
[----:B------:R2:W-:Y:S08]  /*12e90*/  SYNCS.ARRIVE.TRANS64 RZ, [UR38+0x31c30], R2 ;  /* 0x031c3002ffff79a7 */ /* 0x0005f00008000026 */
[----:B--2---:R-:W-:Y:S05]  /*12ea0*/  @!P0 BRA `(.L_x_1985) ;  /* 0x0000000000048947 */ /* 0x004fea0003800000 */
[----:B------:R-:W-:Y:S01]  /*12eb0*/  BPT.TRAP 0x1 ;  /* 0x000000040000795c */ /* 0x000fe20000300000 */
.L_x_1985:
[----:B------:R-:W-:Y:S05]  /*12ec0*/  BSYNC B2 ;  /* 0x0000000000027941 */ /* 0x000fea0003800000 */
.L_x_1984:
        /* <DEDUP_REMOVED lines=11> */
.L_x_1986:
        /* <DEDUP_REMOVED lines=14> */
.L_x_1987:
        /* <DEDUP_REMOVED lines=14> */
.L_x_1988:
        /* <DEDUP_REMOVED lines=12> */
.L_x_2055:
[----:B------:R-:W-:Y:S05]  /*13200*/  BSYNC B2 ;  /* 0x0000000000027941 */ /* 0x000fea0003800000 */
.L_x_1989:
        /* <DEDUP_REMOVED lines=9> */
.L_x_1992:
[----:B------:R-:W-:Y:S05]  /*132a0*/  BSYNC B2 ;  /* 0x0000000000027941 */ /* 0x000fea0003800000 */
.L_x_1991:
        /* <DEDUP_REMOVED lines=10> */
.L_x_1993:
        /* <DEDUP_REMOVED lines=13> */
.L_x_1994:
        /* <DEDUP_REMOVED lines=13> */
.L_x_1995:
        /* <DEDUP_REMOVED lines=10> */
.L_x_1980:
[----:B------:R-:W-:Y:S05]  /*13590*/  BSYNC B1 ;  /* 0x0000000000017941 */ /* 0x000fea0003800000 */
.L_x_1979:
[----:B------:R-:W-:Y:S02]  /*135a0*/  VIADD R8, R8, 0xfffffffe ;  /* 0xfffffffe08087836 */ /* 0x000fe40000000000 */
[----:B------:R-:W-:Y:S01]  /*135b0*/  IMAD.MOV.U32 R11, RZ, RZ, R6 ;  /* 0x000000ffff0b7224 */ /* 0x000fe200078e0006 */
[----:B------:R-:W-:Y:S06]  /*135c0*/  @P1 BRA `(.L_x_1996) ;  /* 0xffffffec00401947 */ /* 0x000fec000383ffff */
[----:B------:R-:W-:Y:S05]  /*135d0*/  BSYNC B0 ;  /* 0x0000000000007941 */ /* 0x000fea0003800000 */
.L_x_1961:
        /* <DEDUP_REMOVED lines=29> */
.L_x_1998:
[----:B------:R-:W1:Y:S01]  /*137b0*/  SYNCS.PHASECHK.TRANS64.TRYWAIT P0, [UR38+0x31c48], R9 ;  /* 0x031c4809ff0075a7 */ /* 0x000e620008000166 */
[----:B------:R-:W-:Y:S01]  /*137c0*/  BSSY B1, `(.L_x_1999) ;  /* 0x0000003000017945 */ /* 0x000fe20003800000 */
[----:B------:R-:W-:-:S03]  /*137d0*/  ISETP.NE.AND P1, PT, R28, RZ, PT ;  /* 0x000000ff1c00720c */ /* 0x000fc60003f25270 */
[----:B-1----:R-:W-:Y:S10]  /*137e0*/  @!P0 BRA `(.L_x_2000) ;  /* 0x0000001c00408947 */ /* 0x002ff40003800000 */
.L_x_2056:
[----:B------:R-:W-:Y:S05]  /*137f0*/  BSYNC B1 ;  /* 0x0000000000017941 */ /* 0x000fea0003800000 */
.L_x_1999:
[----:B------:R-:W-:Y:S04]  /*13800*/  BSSY B1, `(.L_x_2001) ;  /* 0x0000007000017945 */ /* 0x000fe80003800000 */
[----:B------:R-:W-:Y:S05]  /*13810*/  @P1 BRA `(.L_x_2002) ;  /* 0x0000000000141947 */ /* 0x000fea0003800000 */
[----:B------:R-:W-:Y:S01]  /*13820*/  ISETP.NE.AND P0, PT, R7, RZ, PT ;  /* 0x000000ff0700720c */ /* 0x000fe20003f05270 */
[----:B-1----:R-:W-:-:S04]  /*13830*/  IMAD.MOV.U32 R2, RZ, RZ, 0x6c00 ;  /* 0x00006c00ff027424 */ /* 0x002fc800078e00ff */
[----:B------:R2:W-:Y:S08]  /*13840*/  SYNCS.ARRIVE.TRANS64 RZ, [UR38+0x31c38], R2 ;  /* 0x031c3802ffff79a7 */ /* 0x0005f00008000026 */
[----:B--2---:R-:W-:Y:S05]  /*13850*/  @!P0 BRA `(.L_x_2002) ;  /* 0x0000000000048947 */ /* 0x004fea0003800000 */
[----:B------:R-:W-:Y:S01]  /*13860*/  BPT.TRAP 0x1 ;  /* 0x000000040000795c */ /* 0x000fe20000300000 */
.L_x_2002:
[----:B------:R-:W-:Y:S05]  /*13870*/  BSYNC B1 ;  /* 0x0000000000017941 */ /* 0x000fea0003800000 */
.L_x_2001:
        /* <DEDUP_REMOVED lines=11> */
.L_x_2003:
        /* <DEDUP_REMOVED lines=14> */
.L_x_2004:
        /* <DEDUP_REMOVED lines=14> */
.L_x_2005:
        /* <DEDUP_REMOVED lines=11> */
.L_x_2057:
[----:B------:R-:W-:Y:S05]  /*13ba0*/  BSYNC B1 ;  /* 0x0000000000017941 */ /* 0x000fea0003800000 */
.L_x_2006:
        /* <DEDUP_REMOVED lines=9> */
.L_x_2009:
[----:B------:R-:W-:Y:S05]  /*13c40*/  BSYNC B1 ;  /* 0x0000000000017941 */ /* 0x000fea0003800000 */
.L_x_2008:
        /* <DEDUP_REMOVED lines=10> */
.L_x_2010:
        /* <DEDUP_REMOVED lines=13> */
.L_x_2011:
        /* <DEDUP_REMOVED lines=13> */
.L_x_2012:
        /* <DEDUP_REMOVED lines=10> */
.L_x_1997:
[----:B------:R-:W-:Y:S05]  /*13f30*/  BSYNC B0 ;  /* 0x0000000000007941 */ /* 0x000fea0003800000 */
.L_x_1960:
        /* <DEDUP_REMOVED lines=9> */
.L_x_2058:
[----:B------:R-:W-:Y:S05]  /*13fd0*/  BSYNC B1 ;  /* 0x0000000000017941 */ /* 0x000fea0003800000 */
.L_x_2015:
[----:B------:R-:W-:Y:S04]  /*13fe0*/  BSSY B1, `(.L_x_2017) ;  /* 0x0000008000017945 */ /* 0x000fe80003800000 */
[----:B------:R-:W-:Y:S05]  /*13ff0*/  @P1 BRA `(.L_x_2018) ;  /* 0x0000000000181947 */ /* 0x000fea0003800000 */
[----:B------:R-:W1:Y:S01]  /*14000*/  S2R R4, SR_TID.X ;  /* 0x0000000000047919 */ /* 0x000e620000002100 */
[----:B0-----:R-:W-:-:S04]  /*14010*/  IMAD.MOV.U32 R2, RZ, RZ, 0x6c00 ;  /* 0x00006c00ff027424 */ /* 0x001fc800078e00ff */
[----:B------:R2:W-:Y:S01]  /*14020*/  SYNCS.ARRIVE.TRANS64 RZ, [R3+URZ+0x31c50], R2 ;  /* 0x031c500203ff79a7 */ /* 0x0005e2000800003f */
[----:B-1----:R-:W-:-:S13]  /*14030*/  LOP3.LUT P0, RZ, R4, 0x1f, RZ, 0xc0, !PT ;  /* 0x0000001f04ff7812 */ /* 0x002fda000780c0ff */
[----:B--2---:R-:W-:Y:S05]  /*14040*/  @!P0 BRA `(.L_x_2018) ;  /* 0x0000000000048947 */ /* 0x004fea0003800000 */
[----:B------:R-:W-:Y:S01]  /*14050*/  BPT.TRAP 0x1 ;  /* 0x000000040000795c */ /* 0x000fe20000300000 */
.L_x_2018:
[----:B------:R-:W-:Y:S05]  /*14060*/  BSYNC B1 ;  /* 0x0000000000017941 */ /* 0x000fea0003800000 */
.L_x_2017:
        /* <DEDUP_REMOVED lines=13> */
.L_x_2019:
        /* <DEDUP_REMOVED lines=13> */
.L_x_2020:
        /* <DEDUP_REMOVED lines=13> */
.L_x_2021:
        /* <DEDUP_REMOVED lines=8> */
.L_x_2014:
[----:B------:R-:W-:Y:S05]  /*14360*/  BSYNC B0 ;  /* 0x0000000000007941 */ /* 0x000fea0003800000 */
.L_x_2013:
[----:B------:R-:W-:Y:S01]  /*14370*/  IADD3 R0, R0, 0x1, RZ ;  /* 0x0000000100007810 */ /* 0x000fe20007ffe0ff */
[----:B0-----:R-:W-:-:S03]  /*14380*/  IMAD.MOV.U32 R2, RZ, RZ, RZ ;  /* 0x000000ffff027224 */ /* 0x001fc600078e00ff */
[----:B------:R-:W-:-:S04]  /*14390*/  ISETP.NE.AND P0, PT, R0, 0x2, PT ;  /* 0x000000020000780c */ /* 0x000fc80003f05270 */
[----:B------:R-:W-:Y:S02]  /*143a0*/  SEL R3, RZ, 0x1, P0 ;  /* 0x00000001ff037807 */ /* 0x000fe40000000000 */
[----:B------:R-:W-:Y:S02]  /*143b0*/  SEL R0, R0, RZ, P0 ;  /* 0x000000ff00007207 */ /* 0x000fe40000000000 */
[----:B------:R-:W-:-:S07]  /*143c0*/  LOP3.LUT R6, R6, R3, RZ, 0x3c, !PT ;  /* 0x0000000306067212 */ /* 0x000fce00078e3cff */
.L_x_1944:
[----:B------:R-:W0:Y:S01]  /*143d0*/  S2R R4, SR_CgaCtaId ;  /* 0x0000000000047919 */ /* 0x000e220000008800 */
[----:B------:R-:W-:Y:S02]  /*143e0*/  MOV R3, 0x400 ;  /* 0x0000040000037802 */ /* 0x000fe40000000f00 */
[----:B------:R-:W-:Y:S02]  /*143f0*/  SHF.L.U32 R2, R2, 0x1f, RZ ;  /* 0x0000001f02027819 */ /* 0x000fe400000006ff */
[----:B0-----:R-:W-:-:S04]  /*14400*/  LEA R7, R4, R3, 0x18 ;  /* 0x0000000304077211 */ /* 0x001fc800078ec0ff */
[----:B------:R-:W0:Y:S02]  /*14410*/  SYNCS.PHASECHK.TRANS64.TRYWAIT P0, [R7+URZ+0x31c20], R2 ;  /* 0x031c2002070075a7 */ /* 0x000e24000800017f */
[----:B0-----:R-:W-:Y:S05]  /*14420*/  @!P0 BRA `(.L_x_2022) ;  /* 0x0000001000748947 */ /* 0x001fea0003800000 */
.L_x_2059:
[----:B------:R-:W-:-:S03]  /*14430*/  UMOV UR4, 0xffffffff ;  /* 0xffffffff00047882 */ /* 0x000fc60000000000 */
[----:B------:R-:W-:Y:S05]  /*14440*/  BRA.DIV UR4, `(.L_x_2023) ;  /* 0x0000001204807947 */ /* 0x000fea000b800000 */
[----:B0-----:R-:W0:Y:S02]  /*14450*/  S2R R2, SR_TID.X ;  /* 0x0000000000027919 */ /* 0x001e240000002100 */
[----:B0-----:R-:W-:-:S04]  /*14460*/  SHF.R.U32.HI R2, RZ, 0x5, R2 ;  /* 0x00000005ff027819 */ /* 0x001fc80000011602 */
[----:B------:R-:W-:-:S05]  /*14470*/  LOP3.LUT R2, R2, 0x3, RZ, 0xc0, !PT ;  /* 0x0000000302027812 */ /* 0x000fca00078ec0ff */
[----:B------:R0:W1:Y:S02]  /*14480*/  SHFL.IDX PT, R14, R2, RZ, 0x1f ;  /* 0x00001fff020e7589 */ /* 0x00006400000e0000 */
.L_x_2062:
[----:B-1----:R-:W-:-:S13]  /*14490*/  ISETP.NE.AND P0, PT, R14, RZ, PT ;  /* 0x000000ff0e00720c */ /* 0x002fda0003f05270 */
[----:B------:R-:W-:Y:S05]  /*144a0*/  @P0 BRA `(.L_x_1906) ;  /* 0x0000000000840947 */ /* 0x000fea0003800000 */
[----:B------:R-:W-:-:S03]  /*144b0*/  UMOV UR4, 0xffffffff ;  /* 0xffffffff00047882 */ /* 0x000fc60000000000 */
[----:B------:R-:W-:Y:S05]  /*144c0*/  BRA.DIV UR4, `(.L_x_2024) ;  /* 0x0000001204947947 */ /* 0x000fea000b800000 */
[----:B------:R-:W-:-:S13]  /*144d0*/  ELECT P6, URZ, PT ;  /* 0x00000000003f782f */ /* 0x000fda00038c0000 */
.L_x_2065:
[----:B------:R-:W-:Y:S05]  /*144e0*/  @!P6 BRA `(.L_x_1906) ;  /* 0x000000000074e947 */ /* 0x000fea0003800000 */
[----:B------:R-:W-:-:S04]  /*144f0*/  LOP3.LUT R27, R27, 0x2, RZ, 0xfc, !PT ;  /* 0x000000021b1b7812 */ /* 0x000fc800078efcff */
[----:B------:R-:W-:-:S13]  /*14500*/  ISETP.NE.AND P2, PT, R27, 0x3, PT ;  /* 0x000000031b00780c */ /* 0x000fda0003f45270 */
[----:B------:R-:W-:Y:S05]  /*14510*/  @!P2 BRA `(.L_x_2025) ;  /* 0x000000000004a947 */ /* 0x000fea0003800000 */
[----:B------:R-:W-:Y:S01]  /*14520*/  BPT.TRAP 0x1 ;  /* 0x000000040000795c */ /* 0x000fe20000300000 */
.L_x_2025:
        /* <DEDUP_REMOVED lines=12> */
.L_x_2066:
[----:B------:R-:W1:Y:S02]  /*145f0*/  SYNCS.PHASECHK.TRANS64.TRYWAIT P0, [R3+URZ], R2 ;  /* 0x00000002030075a7 */ /* 0x000e64000800017f */
[----:B-1----:R-:W-:Y:S05]  /*14600*/  @!P0 BRA `(.L_x_2027) ;  /* 0x0000001000788947 */ /* 0x002fea0003800000 */
.L_x_2067:
[----:B------:R-:W-:Y:S05]  /*14610*/  @!P2 BRA `(.L_x_2028) ;  /* 0x000000000004a947 */ /* 0x000fea0003800000 */
[----:B------:R-:W-:Y:S01]  /*14620*/  BPT.TRAP 0x1 ;  /* 0x000000040000795c */ /* 0x000fe20000300000 */
.L_x_2028:
[----:B-1----:R-:W-:-:S04]  /*14630*/  VIADD R3, R7, 0x31c60 ;  /* 0x00031c6007037836 */ /* 0x002fc80000000000 */
[----:B0-----:R-:W-:-:S04]  /*14640*/  IMAD R5, R0, 0x8, R3 ;  /* 0x0000000800057824 */ /* 0x001fc800078e0203 */
[----:B------:R-:W0:Y:S02]  /*14650*/  SYNCS.PHASECHK.TRANS64.TRYWAIT P0, [R5+URZ], R4 ;  /* 0x00000004050075a7 */ /* 0x000e24000800017f */
[----:B0-----:R-:W-:Y:S05]  /*14660*/  @!P0 BRA `(.L_x_2029) ;  /* 0x0000001000748947 */ /* 0x001fea0003800000 */
.L_x_2068:
[----:B------:R-:W-:-:S07]  /*14670*/  IMAD R3, R8, 0x8, R3 ;  /* 0x0000000808037824 */ /* 0x000fce00078e0203 */
.L_x_2030:
[----:B-1----:R1:W2:Y:S02]  /*14680*/  SYNCS.PHASECHK.TRANS64.TRYWAIT P0, [R3+URZ], R2 ;  /* 0x00000002030075a7 */ /* 0x0022a4000800017f */
[----:B--2---:R-:W-:Y:S05]  /*14690*/  @!P0 NANOSLEEP.SYNCS 0x989680 ;  /* 0x009896800000895d */ /* 0x004fea0003900000 */
[----:B------:R-:W2:Y:S02]  /*146a0*/  @!P0 SYNCS.PHASECHK.TRANS64 P0, [R3+URZ], R2 ;  /* 0x00000002030085a7 */ /* 0x000ea4000800007f */
[----:B--2---:R-:W-:Y:S05]  /*146b0*/  @!P0 BRA `(.L_x_2030) ;  /* 0xfffffffc00f08947 */ /* 0x004fea000383ffff */
.L_x_1906:
[----:B------:R-:W-:Y:S05]  /*146c0*/  BSYNC B6 ;  /* 0x0000000000067941 */ /* 0x000fea0003800000 */
.L_x_1903:
[----:B------:R-:W-:Y:S05]  /*146d0*/  EXIT ;  /* 0x000000000000794d */ /* 0x000fea0003800000 */
.L_x_1910:
[----:B0-----:R-:W-:-:S04]  /*146e0*/  IMAD.U32 R3, RZ, RZ, UR60 ;  /* 0x0000003cff037e24 */ /* 0x001fc8000f8e00ff */
[----:B------:R0:W1:Y:S03]  /*146f0*/  SYNCS.PHASECHK.TRANS64.TRYWAIT P1, [R3+URZ+0x31c00], R0 ;  /* 0x031c0000030075a7 */ /* 0x000066000802017f */
[----:B-1----:R-:W-:Y:S05]  /*14700*/  @!P1 NANOSLEEP.SYNCS 0x989680 ;  /* 0x009896800000995d */ /* 0x002fea0003900000 */
[----:B------:R-:W1:Y:S02]  /*14710*/  @!P1 SYNCS.PHASECHK.TRANS64 P1, [R3+URZ+0x31c00], R0 ;  /* 0x031c0000030095a7 */ /* 0x000e64000802007f */
[----:B-1----:R-:W-:Y:S05]  /*14720*/  @!P1 BRA `(.L_x_1910) ;  /* 0xfffffffc00ec9947 */ /* 0x002fea000383ffff */
[----:B------:R-:W-:Y:S05]  /*14730*/  BRA `(.L_x_2031) ;  /* 0xfffffecc00147947 */ /* 0x000fea000383ffff */
.L_x_1914:
[----:B--2---:R-:W-:-:S04]  /*14740*/  IMAD.U32 R5, RZ, RZ, UR60 ;  /* 0x0000003cff057e24 */ /* 0x004fc8000f8e00ff */
[----:B------:R2:W3:Y:S03]  /*14750*/  SYNCS.PHASECHK.TRANS64.TRYWAIT P2, [R5+URZ+0x31c30], R0 ;  /* 0x031c3000050075a7 */ /* 0x0004e6000804017f */
[----:B---3--:R-:W-:Y:S05]  /*14760*/  @!P2 NANOSLEEP.SYNCS 0x989680 ;  /* 0x009896800000a95d */ /* 0x008fea0003900000 */
[----:B------:R-:W3:Y:S02]  /*14770*/  @!P2 SYNCS.PHASECHK.TRANS64 P2, [R5+URZ+0x31c30], R0 ;  /* 0x031c30000500a5a7 */ /* 0x000ee4000804007f */
[----:B---3--:R-:W-:Y:S05]  /*14780*/  @!P2 BRA `(.L_x_1914) ;  /* 0xfffffffc00eca947 */ /* 0x008fea000383ffff */
[----:B------:R-:W-:Y:S05]  /*14790*/  BRA `(.L_x_1913) ;  /* 0xfffffecc00287947 */ /* 0x000fea000383ffff */
.L_x_1919:
[----:B--2---:R-:W-:-:S04]  /*147a0*/  IMAD.U32 R15, RZ, RZ, UR7 ;  /* 0x00000007ff0f7e24 */ /* 0x004fc8000f8e00ff */
[----:B------:R2:W3:Y:S03]  /*147b0*/  SYNCS.PHASECHK.TRANS64.TRYWAIT P3, [R15+URZ+0x31c30], R14 ;  /* 0x031c300e0f0075a7 */ /* 0x0004e6000806017f */
[----:B---3--:R-:W-:Y:S05]  /*147c0*/  @!P3 NANOSLEEP.SYNCS 0x989680 ;  /* 0x009896800000b95d */ /* 0x008fea0003900000 */
[----:B------:R-:W3:Y:S02]  /*147d0*/  @!P3 SYNCS.PHASECHK.TRANS64 P3, [R15+URZ+0x31c30], R14 ;  /* 0x031c300e0f00b5a7 */ /* 0x000ee4000806007f */
[----:B---3--:R-:W-:Y:S05]  /*147e0*/  @!P3 BRA `(.L_x_1919) ;  /* 0xfffffffc00ecb947 */ /* 0x008fea000383ffff */
[----:B------:R-:W-:Y:S05]  /*147f0*/  BRA `(.L_x_1916) ;  /* 0xffffff1000847947 */ /* 0x000fea000383ffff */
.L_x_1923:
[----:B--2---:R-:W-:-:S04]  /*14800*/  IMAD.U32 R14, RZ, RZ, UR7 ;  /* 0x00000007ff0e7e24 */ /* 0x004fc8000f8e00ff */
[----:B------:R2:W3:Y:S03]  /*14810*/  SYNCS.PHASECHK.TRANS64.TRYWAIT P3, [R14+URZ+0x31c50], R13 ;  /* 0x031c500d0e0075a7 */ /* 0x0004e6000806017f */
[----:B---3--:R-:W-:Y:S05]  /*14820*/  @!P3 NANOSLEEP.SYNCS 0x989680 ;  /* 0x009896800000b95d */ /* 0x008fea0003900000 */
[----:B------:R-:W3:Y:S02]  /*14830*/  @!P3 SYNCS.PHASECHK.TRANS64 P3, [R14+URZ+0x31c50], R13 ;  /* 0x031c500d0e00b5a7 */ /* 0x000ee4000806007f */
[----:B---3--:R-:W-:Y:S05]  /*14840*/  @!P3 BRA `(.L_x_1923) ;  /* 0xfffffffc00ecb947 */ /* 0x008fea000383ffff */
[----:B------:R-:W-:Y:S05]  /*14850*/  BRA `(.L_x_1920) ;  /* 0xffffff28001c7947 */ /* 0x000fea000383ffff */
.L_x_1929:
[----:B-1----:R-:W-:-:S04]  /*14860*/  IMAD.U32 R12, RZ, RZ, UR6 ;  /* 0x00000006ff0c7e24 */ /* 0x002fc8000f8e00ff */
[----:B------:R1:W2:Y:S03]  /*14870*/  SYNCS.PHASECHK.TRANS64.TRYWAIT P2, [R12+URZ+0x31c30], R11 ;  /* 0x031c300b0c0075a7 */ /* 0x0002a6000804017f */
[----:B--2---:R-:W-:Y:S05]  /*14880*/  @!P2 NANOSLEEP.SYNCS 0x989680 ;  /* 0x009896800000a95d */ /* 0x004fea0003900000 */
[----:B------:R-:W2:Y:S02]  /*14890*/  @!P2 SYNCS.PHASECHK.TRANS64 P2, [R12+URZ+0x31c30], R11 ;  /* 0x031c300b0c00a5a7 */ /* 0x000ea4000804007f */
[----:B--2---:R-:W-:Y:S05]  /*148a0*/  @!P2 BRA `(.L_x_1929) ;  /* 0xfffffffc00eca947 */ /* 0x004fea000383ffff */
[----:B------:R-:W-:Y:S05]  /*148b0*/  BRA `(.L_x_1926) ;  /* 0xffffff5c009c7947 */ /* 0x000fea000383ffff */
.L_x_1933:
[----:B0-----:R-:W-:-:S04]  /*148c0*/  IMAD.U32 R11, RZ, RZ, UR6 ;  /* 0x00000006ff0b7e24 */ /* 0x001fc8000f8e00ff */
[----:B------:R0:W2:Y:S03]  /*148d0*/  SYNCS.PHASECHK.TRANS64.TRYWAIT P2, [R11+URZ+0x31c50], R10 ;  /* 0x031c500a0b0075a7 */ /* 0x0000a6000804017f */
[----:B--2---:R-:W-:Y:S05]  /*148e0*/  @!P2 NANOSLEEP.SYNCS 0x989680 ;  /* 0x009896800000a95d */ /* 0x004fea0003900000 */
[----:B------:R-:W2:Y:S02]  /*148f0*/  @!P2 SYNCS.PHASECHK.TRANS64 P2, [R11+URZ+0x31c50], R10 ;  /* 0x031c500a0b00a5a7 */ /* 0x000ea4000804007f */
[----:B--2---:R-:W-:Y:S05]  /*14900*/  @!P2 BRA `(.L_x_1933) ;  /* 0xfffffffc00eca947 */ /* 0x004fea000383ffff */
[----:B------:R-:W-:Y:S05]  /*14910*/  BRA `(.L_x_1930) ;  /* 0xffffff7400487947 */ /* 0x000fea000383ffff */
.L_x_1938:
[----:B---3--:R-:W-:-:S04]  /*14920*/  IMAD.U32 R3, RZ, RZ, UR10 ;  /* 0x0000000aff037e24 */ /* 0x008fc8000f8e00ff */
[----:B------:R3:W0:Y:S03]  /*14930*/  SYNCS.PHASECHK.TRANS64.TRYWAIT P0, [R3+URZ+0x31c50], R4 ;  /* 0x031c5004030075a7 */ /* 0x000626000800017f */
[----:B0-----:R-:W-:Y:S05]  /*14940*/  @!P0 NANOSLEEP.SYNCS 0x989680 ;  /* 0x009896800000895d */ /* 0x001fea0003900000 */
[----:B------:R-:W0:Y:S02]  /*14950*/  @!P0 SYNCS.PHASECHK.TRANS64 P0, [R3+URZ+0x31c50], R4 ;  /* 0x031c5004030085a7 */ /* 0x000e24000800007f */
[----:B0-----:R-:W-:Y:S05]  /*14960*/  @!P0 BRA `(.L_x_1938) ;  /* 0xfffffffc00ec8947 */ /* 0x001fea000383ffff */
[----:B------:R-:W-:Y:S05]  /*14970*/  BRA `(.L_x_1937) ;  /* 0xffffff9c00507947 */ /* 0x000fea000383ffff */
.L_x_1949:
[----:B------:R-:W-:Y:S02]  /*14980*/  IMAD.MOV.U32 R13, RZ, RZ, R22 ;  /* 0x000000ffff0d7224 */ /* 0x000fe400078e0016 */
[----:B------:R-:W-:Y:S02]  /*14990*/  IMAD.MOV.U32 R12, RZ, RZ, RZ ;  /* 0x000000ffff0c7224 */ /* 0x000fe400078e00ff */
[----:B------:R-:W-:Y:S02]  /*149a0*/  IMAD.MOV.U32 R11, RZ, RZ, 0x1f ;  /* 0x0000001fff0b7424 */ /* 0x000fe400078e00ff */
[----:B------:R-:W-:-:S07]  /*149b0*/  IMAD.MOV.U32 R15, RZ, RZ, -0x1 ;  /* 0xffffffffff0f7424 */ /* 0x000fce00078e00ff */
[----:B------:R-:W-:Y:S05]  /*149c0*/  WARPSYNC.COLLECTIVE R15, `(.L_x_2032) ;  /* 0x000000000f087348 */ /* 0x000fea0003c00000 */
[----:B------:R0:W1:Y:S02]  /*149d0*/  SHFL.IDX P6, R14, R13, R12, R11 ;  /* 0x0000000c0d0e7389 */ /* 0x00006400000c000b */
[----:B01----:R-:W-:Y:S01]  /*149e0*/  ENDCOLLECTIVE ;  /* 0x000000000000791b */ /* 0x003fe20003800000 */
.L_x_2032:
[----:B------:R-:W-:Y:S05]  /*149f0*/  BRA `(.L_x_2033) ;  /* 0xffffffc400c47947 */ /* 0x000fea000383ffff */
.L_x_1951:
[----:B------:R-:W-:Y:S01]  /*14a00*/  BSSY B0, `(.L_x_2034) ;  /* 0x0000006000007945 */ /* 0x000fe20003800000 */
[----:B------:R-:W-:-:S07]  /*14a10*/  IMAD.MOV.U32 R15, RZ, RZ, -0x1 ;  /* 0xffffffffff0f7424 */ /* 0x000fce00078e00ff */
[----:B------:R-:W-:Y:S05]  /*14a20*/  WARPSYNC.COLLECTIVE R15, `(.L_x_2035) ;  /* 0x000000000f0c7348 */ /* 0x000fea0003c00000 */
[----:B------:R-:W-:Y:S02]  /*14a30*/  ELECT P6, UR62, PT ;  /* 0x00000000003e782f */ /* 0x000fe400038c0000 */
[----:B------:R-:W-:Y:S01]  /*14a40*/  MOV R14, UR62 ;  /* 0x0000003e000e7c02 */ /* 0x000fe20008000f00 */
[----:B------:R-:W-:Y:S10]  /*14a50*/  ENDCOLLECTIVE ;  /* 0x000000000000791b */ /* 0x000ff40003800000 */
.L_x_2035:
[----:B------:R-:W-:Y:S05]  /*14a60*/  BSYNC B0 ;  /* 0x0000000000007941 */ /* 0x000fea0003800000 */
.L_x_2034:
[----:B------:R-:W-:Y:S05]  /*14a70*/  BRA `(.L_x_2036) ;  /* 0xffffffc400c07947 */ /* 0x000fea000383ffff */
.L_x_1953:
[----:B-1----:R-:W-:-:S04]  /*14a80*/  IMAD.U32 R3, RZ, RZ, UR38 ;  /* 0x00000026ff037e24 */ /* 0x002fc8000f8e00ff */
[----:B------:R1:W2:Y:S03]  /*14a90*/  SYNCS.PHASECHK.TRANS64.TRYWAIT P0, [R3+URZ+0x31c40], R0 ;  /* 0x031c4000030075a7 */ /* 0x0002a6000800017f */
[----:B--2---:R-:W-:Y:S05]  /*14aa0*/  @!P0 NANOSLEEP.SYNCS 0x989680 ;  /* 0x009896800000895d */ /* 0x004fea0003900000 */
[----:B------:R-:W2:Y:S02]  /*14ab0*/  @!P0 SYNCS.PHASECHK.TRANS64 P0, [R3+URZ+0x31c40], R0 ;  /* 0x031c4000030085a7 */ /* 0x000ea4000800007f */
[----:B--2---:R-:W-:Y:S05]  /*14ac0*/  @!P0 BRA `(.L_x_1953) ;  /* 0xfffffffc00ec8947 */ /* 0x004fea000383ffff */
[----:B------:R-:W-:Y:S05]  /*14ad0*/  BRA `(.L_x_2037) ;  /* 0xffffffc800147947 */ /* 0x000fea000383ffff */
.L_x_1956:
[----:B------:R-:W-:Y:S01]  /*14ae0*/  IMAD R8, R12, 0xc0, R11 ;  /* 0x000000c00c087824 */ /* 0x000fe200078e020b */
[----:B------:R-:W-:Y:S01]  /*14af0*/  MOV R15, 0xffffffff ;  /* 0xffffffff000f7802 */ /* 0x000fe20000000f00 */
[----:B------:R-:W-:Y:S01]  /*14b00*/  IMAD.MOV.U32 R13, RZ, RZ, R7 ;  /* 0x000000ffff0d7224 */ /* 0x000fe200078e0007 */
[----:B------:R-:W0:Y:S01]  /*14b10*/  LDC R5, c[0x0][0x448] ;  /* 0x00011200ff057b82 */ /* 0x000e220000000800 */
[----:B------:R-:W-:Y:S02]  /*14b20*/  IMAD.MOV.U32 R12, RZ, RZ, RZ ;  /* 0x000000ffff0c7224 */ /* 0x000fe400078e00ff */
[----:B------:R-:W-:Y:S02]  /*14b30*/  IMAD.MOV.U32 R11, RZ, RZ, 0x1c1f ;  /* 0x00001c1fff0b7424 */ /* 0x000fe400078e00ff */
[----:B------:R-:W-:-:S07]  /*14b40*/  VIADD R4, R8, 0x20 ;  /* 0x0000002008047836 */ /* 0x000fce0000000000 */
[----:B0-----:R-:W-:Y:S05]  /*14b50*/  WARPSYNC.COLLECTIVE R15, `(.L_x_2038) ;  /* 0x000000000f087348 */ /* 0x001fea0003c00000 */
[----:B------:R1:W2:Y:S02]  /*14b60*/  SHFL.IDX P6, R14, R13, R12, R11 ;  /* 0x0000000c0d0e7389 */ /* 0x0002a400000c000b */
[----:B012---:R-:W-:Y:S01]  /*14b70*/  ENDCOLLECTIVE ;  /* 0x000000000000791b */ /* 0x007fe20003800000 */
.L_x_2038:
[----:B------:R-:W-:Y:S02]  /*14b80*/  IMAD.MOV.U32 R13, RZ, RZ, R6 ;  /* 0x000000ffff0d7224 */ /* 0x000fe400078e0006 */
[----:B------:R-:W-:-:S07]  /*14b90*/  IMAD.MOV.U32 R3, RZ, RZ, R14 ;  /* 0x000000ffff037224 */ /* 0x000fce00078e000e */
[----:B------:R-:W-:Y:S05]  /*14ba0*/  WARPSYNC.COLLECTIVE R15, `(.L_x_2039) ;  /* 0x000000000f087348 */ /* 0x000fea0003c00000 */
[----:B------:R0:W1:Y:S02]  /*14bb0*/  SHFL.IDX P6, R14, R13, R12, R11 ;  /* 0x0000000c0d0e7389 */ /* 0x00006400000c000b */
[----:B01----:R-:W-:Y:S01]  /*14bc0*/  ENDCOLLECTIVE ;  /* 0x000000000000791b */ /* 0x003fe20003800000 */
.L_x_2039:
[----:B------:R-:W-:Y:S01]  /*14bd0*/  ULDC UR4, c[0x0][0x288] ;  /* 0x0000a20000047ab9 */ /* 0x000fe20000000800 */
[----:B------:R-:W-:Y:S01]  /*14be0*/  ULDC.64 UR6, c[0x0][0x208] ;  /* 0x0000820000067ab9 */ /* 0x000fe20000000a00 */
[----:B------:R-:W-:-:S05]  /*14bf0*/  IMAD R9, R5, UR4, RZ ;  /* 0x0000000405097c24 */ /* 0x000fca000f8e02ff */
[----:B------:R-:W-:Y:S01]  /*14c00*/  ISETP.GE.AND P3, PT, R8, R9, PT ;  /* 0x000000090800720c */ /* 0x000fe20003f66270 */
[----:B------:R-:W-:Y:S02]  /*14c10*/  IMAD.MOV.U32 R13, RZ, RZ, R7 ;  /* 0x000000ffff0d7224 */ /* 0x000fe400078e0007 */
[----:B------:R-:W-:-:S10]  /*14c20*/  IMAD.MOV.U32 R12, RZ, RZ, 0x1 ;  /* 0x00000001ff0c7424 */ /* 0x000fd400078e00ff */
        /* <DEDUP_REMOVED lines=13> */
.L_x_2040:
[----:B------:R-:W-:Y:S01]  /*14d00*/  VIADD R2, R8, 0x40 ;  /* 0x0000004008027836 */ /* 0x000fe20000000000 */
[----:B------:R-:W-:Y:S01]  /*14d10*/  @!P3 LEA R29, R0, UR38, 0x1 ;  /* 0x00000026001dbc11 */ /* 0x000fe2000f8e08ff */
[----:B------:R-:W-:Y:S02]  /*14d20*/  IMAD.MOV.U32 R13, RZ, RZ, R6 ;  /* 0x000000ffff0d7224 */ /* 0x000fe400078e0006 */
[----:B------:R-:W-:-:S07]  /*14d30*/  IMAD.MOV.U32 R5, RZ, RZ, R14 ;  /* 0x000000ffff057224 */ /* 0x000fce00078e000e */
[----:B------:R-:W-:Y:S05]  /*14d40*/  WARPSYNC.COLLECTIVE R15, `(.L_x_2041) ;  /* 0x000000000f087348 */ /* 0x000fea0003c00000 */
[----:B------:R0:W1:Y:S02]  /*14d50*/  SHFL.IDX P6, R14, R13, R12, R11 ;  /* 0x0000000c0d0e7389 */ /* 0x00006400000c000b */
[----:B01----:R-:W-:Y:S01]  /*14d60*/  ENDCOLLECTIVE ;  /* 0x000000000000791b */ /* 0x003fe20003800000 */
.L_x_2041:
[----:B------:R-:W-:Y:S01]  /*14d70*/  ULDC.64 UR4, c[0x0][0x208] ;  /* 0x0000820000047ab9 */ /* 0x000fe20000000a00 */
[----:B------:R-:W-:Y:S02]  /*14d80*/  IMAD.MOV.U32 R13, RZ, RZ, R7 ;  /* 0x000000ffff0d7224 */ /* 0x000fe400078e0007 */
[----:B------:R-:W-:Y:S02]  /*14d90*/  IMAD.MOV.U32 R12, RZ, RZ, 0x2 ;  /* 0x00000002ff0c7424 */ /* 0x000fe400078e00ff */
        /* <DEDUP_REMOVED lines=12> */
.L_x_2042:
[----:B------:R-:W-:Y:S01]  /*14e60*/  @!P3 LEA R5, R0, UR38, 0x1 ;  /* 0x000000260005bc11 */ /* 0x000fe2000f8e08ff */
[----:B------:R-:W-:Y:S02]  /*14e70*/  IMAD.MOV.U32 R13, RZ, RZ, R6 ;  /* 0x000000ffff0d7224 */ /* 0x000fe400078e0006 */
[----:B------:R-:W-:-:S07]  /*14e80*/  IMAD.MOV.U32 R2, RZ, RZ, R14 ;  /* 0x000000ffff027224 */ /* 0x000fce00078e000e */
[----:B------:R-:W-:Y:S05]  /*14e90*/  WARPSYNC.COLLECTIVE R15, `(.L_x_2043) ;  /* 0x000000000f087348 */ /* 0x000fea0003c00000 */
[----:B------:R0:W1:Y:S02]  /*14ea0*/  SHFL.IDX P6, R14, R13, R12, R11 ;  /* 0x0000000c0d0e7389 */ /* 0x00006400000c000b */
[----:B01----:R-:W-:Y:S01]  /*14eb0*/  ENDCOLLECTIVE ;  /* 0x000000000000791b */ /* 0x003fe20003800000 */
.L_x_2043:
[----:B------:R-:W-:Y:S01]  /*14ec0*/  ULDC.64 UR4, c[0x0][0x208] ;  /* 0x0000820000047ab9 */ /* 0x000fe20000000a00 */
[----:B------:R-:W-:Y:S02]  /*14ed0*/  IMAD.MOV.U32 R3, RZ, RZ, R2 ;  /* 0x000000ffff037224 */ /* 0x000fe400078e0002 */
        /* <DEDUP_REMOVED lines=13> */
.L_x_2044:
[----:B------:R-:W-:-:S05]  /*14fb0*/  VIADD R2, R8, 0x60 ;  /* 0x0000006008027836 */ /* 0x000fca0000000000 */
[----:B------:R-:W-:Y:S01]  /*14fc0*/  ISETP.GE.AND P3, PT, R2, R9, PT ;  /* 0x000000090200720c */ /* 0x000fe20003f66270 */
[----:B------:R-:W-:Y:S02]  /*14fd0*/  IMAD.MOV.U32 R13, RZ, RZ, R6 ;  /* 0x000000ffff0d7224 */ /* 0x000fe400078e0006 */
[----:B------:R-:W-:Y:S02]  /*14fe0*/  VIADD R2, R8, 0x80 ;  /* 0x0000008008027836 */ /* 0x000fe40000000000 */
[----:B------:R-:W-:-:S08]  /*14ff0*/  IMAD.MOV.U32 R7, RZ, RZ, R14 ;  /* 0x000000ffff077224 */ /* 0x000fd000078e000e */
[----:B------:R-:W-:Y:S05]  /*15000*/  WARPSYNC.COLLECTIVE R15, `(.L_x_2045) ;  /* 0x000000000f087348 */ /* 0x000fea0003c00000 */
[----:B------:R0:W1:Y:S02]  /*15010*/  SHFL.IDX P6, R14, R13, R12, R11 ;  /* 0x0000000c0d0e7389 */ /* 0x00006400000c000b */
[----:B01----:R-:W-:Y:S01]  /*15020*/  ENDCOLLECTIVE ;  /* 0x000000000000791b */ /* 0x003fe20003800000 */
.L_x_2045:
[----:B------:R-:W-:Y:S01]  /*15030*/  ULDC.64 UR4, c[0x0][0x208] ;  /* 0x0000820000047ab9 */ /* 0x000fe20000000a00 */
[----:B------:R-:W-:Y:S01]  /*15040*/  IMAD.MOV.U32 R5, RZ, RZ, R7 ;  /* 0x000000ffff057224 */ /* 0x000fe200078e0007 */
[----:B------:R-:W-:Y:S02]  /*15050*/  @!P3 LEA R7, R0, UR38, 0x1 ;  /* 0x000000260007bc11 */ /* 0x000fe4000f8e08ff */
[----:B------:R-:W-:Y:S01]  /*15060*/  MOV R13, R10 ;  /* 0x0000000a000d7202 */ /* 0x000fe20000000f00 */
[----:B------:R-:W-:Y:S02]  /*15070*/  IMAD.MOV.U32 R12, RZ, RZ, RZ ;  /* 0x000000ffff0c7224 */ /* 0x000fe400078e00ff */
        /* <DEDUP_REMOVED lines=12> */
.L_x_2046:
[----:B------:R-:W-:Y:S02]  /*15140*/  IMAD.MOV.U32 R13, RZ, RZ, R20 ;  /* 0x000000ffff0d7224 */ /* 0x000fe400078e0014 */
[----:B------:R-:W-:-:S07]  /*15150*/  IMAD.MOV.U32 R29, RZ, RZ, R14 ;  /* 0x000000ffff1d7224 */ /* 0x000fce00078e000e */
[----:B------:R-:W-:Y:S05]  /*15160*/  WARPSYNC.COLLECTIVE R15, `(.L_x_2047) ;  /* 0x000000000f087348 */ /* 0x000fea0003c00000 */
[----:B------:R0:W1:Y:S02]  /*15170*/  SHFL.IDX P6, R14, R13, R12, R11 ;  /* 0x0000000c0d0e7389 */ /* 0x00006400000c000b */
[----:B01----:R-:W-:Y:S01]  /*15180*/  ENDCOLLECTIVE ;  /* 0x000000000000791b */ /* 0x003fe20003800000 */
.L_x_2047:
[----:B------:R-:W-:Y:S01]  /*15190*/  ULDC.64 UR4, c[0x0][0x208] ;  /* 0x0000820000047ab9 */ /* 0x000fe20000000a00 */
[----:B------:R-:W-:Y:S01]  /*151a0*/  IMAD.MOV.U32 R3, RZ, RZ, R29 ;  /* 0x000000ffff037224 */ /* 0x000fe200078e001d */
[----:B------:R-:W-:Y:S01]  /*151b0*/  @!P3 LEA R29, R0, UR38, 0x1 ;  /* 0x00000026001dbc11 */ /* 0x000fe2000f8e08ff */
        /* <DEDUP_REMOVED lines=15> */
.L_x_2048:
[----:B------:R-:W-:Y:S02]  /*152b0*/  IMAD.MOV.U32 R13, RZ, RZ, R20 ;  /* 0x000000ffff0d7224 */ /* 0x000fe400078e0014 */
[----:B------:R-:W-:-:S07]  /*152c0*/  IMAD.MOV.U32 R10, RZ, RZ, R14 ;  /* 0x000000ffff0a7224 */ /* 0x000fce00078e000e */
[----:B------:R-:W-:Y:S05]  /*152d0*/  WARPSYNC.COLLECTIVE R15, `(.L_x_2049) ;  /* 0x000000000f087348 */ /* 0x000fea0003c00000 */
[----:B------:R0:W1:Y:S02]  /*152e0*/  SHFL.IDX P6, R14, R13, R12, R11 ;  /* 0x0000000c0d0e7389 */ /* 0x00006400000c000b */
[----:B01----:R-:W-:Y:S01]  /*152f0*/  ENDCOLLECTIVE ;  /* 0x000000000000791b */ /* 0x003fe20003800000 */
.L_x_2049:
[----:B------:R-:W-:Y:S05]  /*15300*/  BRA `(.L_x_2050) ;  /* 0xffffffcc002c7947 */ /* 0x000fea000383ffff */
.L_x_1959:
[----:B0-----:R-:W-:-:S04]  /*15310*/  IMAD.U32 R3, RZ, RZ, UR38 ;  /* 0x00000026ff037e24 */ /* 0x001fc8000f8e00ff */
[----:B------:R0:W1:Y:S03]  /*15320*/  SYNCS.PHASECHK.TRANS64.TRYWAIT P0, [R3+URZ+0x31c20], R0 ;  /* 0x031c2000030075a7 */ /* 0x000066000800017f */
[----:B-1----:R-:W-:Y:S05]  /*15330*/  @!P0 NANOSLEEP.SYNCS 0x989680 ;  /* 0x009896800000895d */ /* 0x002fea0003900000 */
[----:B------:R-:W1:Y:S02]  /*15340*/  @!P0 SYNCS.PHASECHK.TRANS64 P0, [R3+URZ+0x31c20], R0 ;  /* 0x031c2000030085a7 */ /* 0x000e64000800007f */
[----:B-1----:R-:W-:Y:S05]  /*15350*/  @!P0 BRA `(.L_x_1959) ;  /* 0xfffffffc00ec8947 */ /* 0x002fea000383ffff */
[----:B------:R-:W-:Y:S05]  /*15360*/  BRA `(.L_x_2051) ;  /* 0xffffffcc00807947 */ /* 0x000fea000383ffff */
.L_x_1966:
[----:B-1----:R-:W-:-:S04]  /*15370*/  IMAD.U32 R3, RZ, RZ, UR38 ;  /* 0x00000026ff037e24 */ /* 0x002fc8000f8e00ff */
[----:B------:R1:W2:Y:S03]  /*15380*/  SYNCS.PHASECHK.TRANS64.TRYWAIT P0, [R3+URZ+0x31c48], R6 ;  /* 0x031c4806030075a7 */ /* 0x0002a6000800017f */
[----:B--2---:R-:W-:Y:S05]  /*15390*/  @!P0 NANOSLEEP.SYNCS 0x989680 ;  /* 0x009896800000895d */ /* 0x004fea0003900000 */
[----:B------:R-:W2:Y:S02]  /*153a0*/  @!P0 SYNCS.PHASECHK.TRANS64 P0, [R3+URZ+0x31c48], R6 ;  /* 0x031c4806030085a7 */ /* 0x000ea4000800007f */
[----:B--2---:R-:W-:Y:S05]  /*153b0*/  @!P0 BRA `(.L_x_1966) ;  /* 0xfffffffc00ec8947 */ /* 0x004fea000383ffff */
[----:B------:R-:W-:Y:S05]  /*153c0*/  BRA `(.L_x_2052) ;  /* 0xffffffd000447947 */ /* 0x000fea000383ffff */
.L_x_1973:
[----:B01----:R-:W-:-:S04]  /*153d0*/  IMAD.U32 R3, RZ, RZ, UR38 ;  /* 0x00000026ff037e24 */ /* 0x003fc8000f8e00ff */
[----:B------:R0:W1:Y:S03]  /*153e0*/  SYNCS.PHASECHK.TRANS64.TRYWAIT P0, [R3+URZ+0x31c60], R6 ;  /* 0x031c6006030075a7 */ /* 0x000066000800017f */
[----:B-1----:R-:W-:Y:S05]  /*153f0*/  @!P0 NANOSLEEP.SYNCS 0x989680 ;  /* 0x009896800000895d */ /* 0x002fea0003900000 */
[----:B------:R-:W1:Y:S02]  /*15400*/  @!P0 SYNCS.PHASECHK.TRANS64 P0, [R3+URZ+0x31c60], R6 ;  /* 0x031c6006030085a7 */ /* 0x000e64000800007f */
[----:B-1----:R-:W-:Y:S05]  /*15410*/  @!P0 BRA `(.L_x_1973) ;  /* 0xfffffffc00ec8947 */ /* 0x002fea000383ffff */
[----:B------:R-:W-:Y:S05]  /*15420*/  BRA `(.L_x_2053) ;  /* 0xffffffd4001c7947 */ /* 0x000fea000383ffff */
.L_x_1983:
[----:B-1----:R-:W-:-:S04]  /*15430*/  IMAD.U32 R3, RZ, RZ, UR38 ;  /* 0x00000026ff037e24 */ /* 0x002fc8000f8e00ff */
[----:B------:R1:W2:Y:S03]  /*15440*/  SYNCS.PHASECHK.TRANS64.TRYWAIT P0, [R3+URZ+0x31c40], R12 ;  /* 0x031c400c030075a7 */ /* 0x0002a6000800017f */
[----:B--2---:R-:W-:Y:S05]  /*15450*/  @!P0 NANOSLEEP.SYNCS 0x989680 ;  /* 0x009896800000895d */ /* 0x004fea0003900000 */
[----:B------:R-:W2:Y:S02]  /*15460*/  @!P0 SYNCS.PHASECHK.TRANS64 P0, [R3+URZ+0x31c40], R12 ;  /* 0x031c400c030085a7 */ /* 0x000ea4000800007f */
[----:B--2---:R-:W-:Y:S05]  /*15470*/  @!P0 BRA `(.L_x_1983) ;  /* 0xfffffffc00ec8947 */ /* 0x004fea000383ffff */
[----:B------:R-:W-:Y:S05]  /*15480*/  BRA `(.L_x_2054) ;  /* 0xffffffd8006c7947 */ /* 0x000fea000383ffff */
.L_x_1990:
[----:B0-----:R-:W-:-:S04]  /*15490*/  IMAD.U32 R3, RZ, RZ, UR38 ;  /* 0x00000026ff037e24 */ /* 0x001fc8000f8e00ff */
[----:B------:R0:W1:Y:S03]  /*154a0*/  SYNCS.PHASECHK.TRANS64.TRYWAIT P0, [R3+URZ+0x31c68], R2 ;  /* 0x031c6802030075a7 */ /* 0x000066000800017f */
[----:B-1----:R-:W-:Y:S05]  /*154b0*/  @!P0 NANOSLEEP.SYNCS 0x989680 ;  /* 0x009896800000895d */ /* 0x002fea0003900000 */
[----:B------:R-:W1:Y:S02]  /*154c0*/  @!P0 SYNCS.PHASECHK.TRANS64 P0, [R3+URZ+0x31c68], R2 ;  /* 0x031c6802030085a7 */ /* 0x000e64000800007f */
[----:B-1----:R-:W-:Y:S05]  /*154d0*/  @!P0 BRA `(.L_x_1990) ;  /* 0xfffffffc00ec8947 */ /* 0x002fea000383ffff */
[----:B------:R-:W-:Y:S05]  /*154e0*/  BRA `(.L_x_2055) ;  /* 0xffffffdc00447947 */ /* 0x000fea000383ffff */
.L_x_2000:
[----:B-1----:R-:W-:-:S04]  /*154f0*/  IMAD.U32 R2, RZ, RZ, UR38 ;  /* 0x00000026ff027e24 */ /* 0x002fc8000f8e00ff */
[----:B------:R1:W2:Y:S03]  /*15500*/  SYNCS.PHASECHK.TRANS64.TRYWAIT P0, [R2+URZ+0x31c48], R9 ;  /* 0x031c4809020075a7 */ /* 0x0002a6000800017f */
[----:B--2---:R-:W-:Y:S05]  /*15510*/  @!P0 NANOSLEEP.SYNCS 0x989680 ;  /* 0x009896800000895d */ /* 0x004fea0003900000 */
[----:B------:R-:W2:Y:S02]  /*15520*/  @!P0 SYNCS.PHASECHK.TRANS64 P0, [R2+URZ+0x31c48], R9 ;  /* 0x031c4809020085a7 */ /* 0x000ea4000800007f */
[----:B--2---:R-:W-:Y:S05]  /*15530*/  @!P0 BRA `(.L_x_2000) ;  /* 0xfffffffc00ec8947 */ /* 0x004fea000383ffff */
[----:B------:R-:W-:Y:S05]  /*15540*/  BRA `(.L_x_2056) ;  /* 0xffffffe000a87947 */ /* 0x000fea000383ffff */
.L_x_2007:
[----:B0-----:R-:W-:-:S04]  /*15550*/  IMAD.U32 R2, RZ, RZ, UR38 ;  /* 0x00000026ff027e24 */ /* 0x001fc8000f8e00ff */
[----:B------:R0:W1:Y:S03]  /*15560*/  SYNCS.PHASECHK.TRANS64.TRYWAIT P0, [R2+URZ+0x31c60], R9 ;  /* 0x031c6009020075a7 */ /* 0x000066000800017f */
[----:B-1----:R-:W-:Y:S05]  /*15570*/  @!P0 NANOSLEEP.SYNCS 0x989680 ;  /* 0x009896800000895d */ /* 0x002fea0003900000 */
[----:B------:R-:W1:Y:S02]  /*15580*/  @!P0 SYNCS.PHASECHK.TRANS64 P0, [R2+URZ+0x31c60], R9 ;  /* 0x031c6009020085a7 */ /* 0x000e64000800007f */
[----:B-1----:R-:W-:Y:S05]  /*15590*/  @!P0 BRA `(.L_x_2007) ;  /* 0xfffffffc00ec8947 */ /* 0x002fea000383ffff */
[----:B------:R-:W-:Y:S05]  /*155a0*/  BRA `(.L_x_2057) ;  /* 0xffffffe4007c7947 */ /* 0x000fea000383ffff */
.L_x_2016:
[----:B0-----:R0:W1:Y:S02]  /*155b0*/  SYNCS.PHASECHK.TRANS64.TRYWAIT P0, [R3+URZ+0x31c60], R2 ;  /* 0x031c6002030075a7 */ /* 0x001064000800017f */
[----:B-1----:R-:W-:Y:S05]  /*155c0*/  @!P0 NANOSLEEP.SYNCS 0x989680 ;  /* 0x009896800000895d */ /* 0x002fea0003900000 */
[----:B------:R-:W1:Y:S02]  /*155d0*/  @!P0 SYNCS.PHASECHK.TRANS64 P0, [R3+URZ+0x31c60], R2 ;  /* 0x031c6002030085a7 */ /* 0x000e64000800007f */
[----:B-1----:R-:W-:Y:S05]  /*155e0*/  @!P0 BRA `(.L_x_2016) ;  /* 0xfffffffc00f08947 */ /* 0x002fea000383ffff */
[----:B------:R-:W-:Y:S05]  /*155f0*/  BRA `(.L_x_2058) ;  /* 0xffffffe800747947 */ /* 0x000fea000383ffff */
.L_x_2022:
[----:B0-----:R0:W1:Y:S02]  /*15600*/  SYNCS.PHASECHK.TRANS64.TRYWAIT P0, [R7+URZ+0x31c20], R2 ;  /* 0x031c2002070075a7 */ /* 0x001064000800017f */
[----:B-1----:R-:W-:Y:S05]  /*15610*/  @!P0 NANOSLEEP.SYNCS 0x989680 ;  /* 0x009896800000895d */ /* 0x002fea0003900000 */
[----:B------:R-:W1:Y:S02]  /*15620*/  @!P0 SYNCS.PHASECHK.TRANS64 P0, [R7+URZ+0x31c20], R2 ;  /* 0x031c2002070085a7 */ /* 0x000e64000800007f */
[----:B-1----:R-:W-:Y:S05]  /*15630*/  @!P0 BRA `(.L_x_2022) ;  /* 0xfffffffc00f08947 */ /* 0x002fea000383ffff */
[----:B------:R-:W-:Y:S05]  /*15640*/  BRA `(.L_x_2059) ;  /* 0xffffffec00787947 */ /* 0x000fea000383ffff */
.L_x_2023:
        /* <DEDUP_REMOVED lines=8> */
[----:B0-----:R-:W-:Y:S05]  /*156d0*/  WARPSYNC.COLLECTIVE R15, `(.L_x_2061) ;  /* 0x000000000f087348 */ /* 0x001fea0003c00000 */
[----:B------:R1:W2:Y:S02]  /*156e0*/  SHFL.IDX P6, R14, R13, R12, R11 ;  /* 0x0000000c0d0e7389 */ /* 0x0002a400000c000b */
[----:B012---:R-:W-:Y:S01]  /*156f0*/  ENDCOLLECTIVE ;  /* 0x000000000000791b */ /* 0x007fe20003800000 */
.L_x_2061:
[----:B------:R-:W-:Y:S05]  /*15700*/  BSYNC B0 ;  /* 0x0000000000007941 */ /* 0x000fea0003800000 */
.L_x_2060:
[----:B------:R-:W-:Y:S05]  /*15710*/  BRA `(.L_x_2062) ;  /* 0xffffffec005c7947 */ /* 0x000fea000383ffff */
.L_x_2024:
[----:B------:R-:W-:Y:S01]  /*15720*/  BSSY B0, `(.L_x_2063) ;  /* 0x0000006000007945 */ /* 0x000fe20003800000 */
[----:B------:R-:W-:-:S07]  /*15730*/  IMAD.MOV.U32 R15, RZ, RZ, -0x1 ;  /* 0xffffffffff0f7424 */ /* 0x000fce00078e00ff */
[----:B0-----:R-:W-:Y:S05]  /*15740*/  WARPSYNC.COLLECTIVE R15, `(.L_x_2064) ;  /* 0x000000000f0c7348 */ /* 0x001fea0003c00000 */
[----:B------:R-:W-:Y:S02]  /*15750*/  ELECT P6, UR62, PT ;  /* 0x00000000003e782f */ /* 0x000fe400038c0000 */
[----:B------:R-:W-:Y:S01]  /*15760*/  MOV R14, UR62 ;  /* 0x0000003e000e7c02 */ /* 0x000fe20008000f00 */
[----:B0-----:R-:W-:Y:S10]  /*15770*/  ENDCOLLECTIVE ;  /* 0x000000000000791b */ /* 0x001ff40003800000 */
.L_x_2064:
[----:B------:R-:W-:Y:S05]  /*15780*/  BSYNC B0 ;  /* 0x0000000000007941 */ /* 0x000fea0003800000 */
.L_x_2063:
[----:B------:R-:W-:Y:S05]  /*15790*/  BRA `(.L_x_2065) ;  /* 0xffffffec00507947 */ /* 0x000fea000383ffff */
.L_x_2026:
[----:B0-----:R0:W1:Y:S02]  /*157a0*/  SYNCS.PHASECHK.TRANS64.TRYWAIT P0, [R5+URZ], R4 ;  /* 0x00000004050075a7 */ /* 0x001064000800017f */
[----:B-1----:R-:W-:Y:S05]  /*157b0*/  @!P0 NANOSLEEP.SYNCS 0x989680 ;  /* 0x009896800000895d */ /* 0x002fea0003900000 */
[----:B------:R-:W1:Y:S02]  /*157c0*/  @!P0 SYNCS.PHASECHK.TRANS64 P0, [R5+URZ], R4 ;  /* 0x00000004050085a7 */ /* 0x000e64000800007f */
[----:B-1----:R-:W-:Y:S05]  /*157d0*/  @!P0 BRA `(.L_x_2026) ;  /* 0xfffffffc00f08947 */ /* 0x002fea000383ffff */
[----:B------:R-:W-:Y:S05]  /*157e0*/  BRA `(.L_x_2066) ;  /* 0xffffffec00807947 */ /* 0x000fea000383ffff */
.L_x_2027:
[----:B-1----:R1:W2:Y:S02]  /*157f0*/  SYNCS.PHASECHK.TRANS64.TRYWAIT P0, [R3+URZ], R2 ;  /* 0x00000002030075a7 */ /* 0x0022a4000800017f */
[----:B--2---:R-:W-:Y:S05]  /*15800*/  @!P0 NANOSLEEP.SYNCS 0x989680 ;  /* 0x009896800000895d */ /* 0x004fea0003900000 */
[----:B------:R-:W2:Y:S02]  /*15810*/  @!P0 SYNCS.PHASECHK.TRANS64 P0, [R3+URZ], R2 ;  /* 0x00000002030085a7 */ /* 0x000ea4000800007f */
[----:B--2---:R-:W-:Y:S05]  /*15820*/  @!P0 BRA `(.L_x_2027) ;  /* 0xfffffffc00f08947 */ /* 0x004fea000383ffff */
[----:B------:R-:W-:Y:S05]  /*15830*/  BRA `(.L_x_2067) ;  /* 0xffffffec00747947 */ /* 0x000fea000383ffff */
.L_x_2029:
[----:B0-----:R0:W1:Y:S02]  /*15840*/  SYNCS.PHASECHK.TRANS64.TRYWAIT P0, [R5+URZ], R4 ;  /* 0x00000004050075a7 */ /* 0x001064000800017f */
[----:B-1----:R-:W-:Y:S05]  /*15850*/  @!P0 NANOSLEEP.SYNCS 0x989680 ;  /* 0x009896800000895d */ /* 0x002fea0003900000 */
[----:B------:R-:W1:Y:S02]  /*15860*/  @!P0 SYNCS.PHASECHK.TRANS64 P0, [R5+URZ], R4 ;  /* 0x00000004050085a7 */ /* 0x000e64000800007f */
[----:B-1----:R-:W-:Y:S05]  /*15870*/  @!P0 BRA `(.L_x_2029) ;  /* 0xfffffffc00f08947 */ /* 0x002fea000383ffff */
[----:B------:R-:W-:Y:S05]  /*15880*/  BRA `(.L_x_2068) ;  /* 0xffffffec00787947 */ /* 0x000fea000383ffff */
.L_x_2069:
        /* <DEDUP_REMOVED lines=15> */
.L_x_2782:


//--------------------- .text._ZN7cutlass13device_kernelIN5flash11enable_sm90INS1_16FlashAttnFwdSm90INS1_25CollectiveMainloopFwdSm90ILi2EN4cute5tupleIJNS5_1CILi1EEES8_S8_EEENS6_IJNS7_ILi192EEENS7_ILi144EEENS7_ILi96EEEEEELi96ENS_6half_tEfNS_4arch4Sm90ELb1ELb0ELb1ELb1ELb0ELb0ELb0ELb0ELb1ELb1ELb1ELb0EEENS1_21CollectiveEpilogueFwdINS6_IJSA_SC_SB_EEES9_SE_SG_Li384ELb1ELb1ELb1ELb0EEENS1_36VarlenDynamicPersistentTileSchedulerILi192ELi144ELi384ELi128ELb1ELb1ELb1ELb1ELb1ELb1EEEEEEEEEvNT_6ParamsE --------------------------
	.section	.text._ZN7cutlass13device_kernelIN5flash11enable_sm90INS1_16FlashAttnFwdSm90INS1_25CollectiveMainloopFwdSm90ILi2EN4cute5tupleIJNS5_1CILi1EEES8_S8_EEENS6_IJNS7_ILi192EEENS7_ILi144EEENS7_ILi96EEEEEELi96ENS_6half_tEfNS_4arch4Sm90ELb1ELb0ELb1ELb1ELb0ELb0ELb0ELb0ELb1ELb1ELb1ELb0EEENS1_21CollectiveEpilogueFwdINS6_IJSA_SC_SB_EEES9_SE_SG_Li384ELb1ELb1ELb1ELb0EEENS1_36VarlenDynamicPersistentTileSchedulerILi192ELi144ELi384ELi128ELb1ELb1ELb1ELb1ELb1ELb1EEEEEEEEEvNT_6ParamsE,"ax",@progbits
	.align	128
.text._ZN7cutlass13device_kernelIN5flash11enable_sm90INS1_16FlashAttnFwdSm90INS1_25CollectiveMainloopFwdSm90ILi2EN4cute5tupleIJNS5_1CILi1EEES8_S8_EEENS6_IJNS7_ILi192EEENS7_ILi144EEENS7_ILi96EEEEEELi96ENS_6half_tEfNS_4arch4Sm90ELb1ELb0ELb1ELb1ELb0ELb0ELb0ELb0ELb1ELb1ELb1ELb0EEENS1_21CollectiveEpilogueFwdINS6_IJSA_SC_SB_EEES9_SE_SG_Li384ELb1ELb1ELb1ELb0EEENS1_36VarlenDynamicPersistentTileSchedulerILi192ELi144ELi384ELi128ELb1ELb1ELb1ELb1ELb1ELb1EEEEEEEEEvNT_6ParamsE:
        .type           _ZN7cutlass13device_kernelIN5flash11enable_sm90INS1_16FlashAttnFwdSm90INS1_25CollectiveMainloopFwdSm90ILi2EN4cute5tupleIJNS5_1CILi1EEES8_S8_EEENS6_IJNS7_ILi192EEENS7_ILi144EEENS7_ILi96EEEEEELi96ENS_6half_tEfNS_4arch4Sm90ELb1ELb0ELb1ELb1ELb0ELb0ELb0ELb0ELb1ELb1ELb1ELb0EEENS1_21CollectiveEpilogueFwdINS6_IJSA_SC_SB_EEES9_SE_SG_Li384ELb1ELb1ELb1ELb0EEENS1_36VarlenDynamicPersistentTileSchedulerILi192ELi144ELi384ELi128ELb1ELb1ELb1ELb1ELb1ELb1EEEEEEEEEvNT_6ParamsE,@function
        .size           _ZN7cutlass13device_kernelIN5flash11enable_sm90INS1_16FlashAttnFwdSm90INS1_25CollectiveMainloopFwdSm90ILi2EN4cute5tupleIJNS5_1CILi1EEES8_S8_EEENS6_IJNS7_ILi192EEENS7_ILi144EEENS7_ILi96EEEEEELi96ENS_6half_tEfNS_4arch4Sm90ELb1ELb0ELb1ELb1ELb0ELb0ELb0ELb0ELb1ELb1ELb1ELb0EEENS1_21CollectiveEpilogueFwdINS6_IJSA_SC_SB_EEES9_SE_SG_Li384ELb1ELb1ELb1ELb0EEENS1_36VarlenDynamicPersistentTileSchedulerILi192ELi144ELi384ELi128ELb1ELb1ELb1ELb1ELb1ELb1EEEEEEEEEvNT_6ParamsE,(.L_x_2783 - _ZN7cutlass13device_kernelIN5flash11enable_sm90INS1_16FlashAttnFwdSm90INS1_25CollectiveMainloopFwdSm90ILi2EN4cute5tupleIJNS5_1CILi1EEES8_S8_EEENS6_IJNS7_ILi192EEENS7_ILi144EEENS7_ILi96EEEEEELi96ENS_6half_tEfNS_4arch4Sm90ELb1ELb0ELb1ELb1ELb0ELb0ELb0ELb0ELb1ELb1ELb1ELb0EEENS1_21CollectiveEpilogueFwdINS6_IJSA_SC_SB_EEES9_SE_SG_Li384ELb1ELb1ELb1ELb0EEENS1_36VarlenDynamicPersistentTileSchedulerILi192ELi144ELi384ELi128ELb1ELb1ELb1ELb1ELb1ELb1EEEEEEEEEvNT_6ParamsE)
        .other          _ZN7cutlass13device_kernelIN5flash11enable_sm90INS1_16FlashAttnFwdSm90INS1_25CollectiveMainloopFwdSm90ILi2EN4cute5tupleIJNS5_1CILi1EEES8_S8_EEENS6_IJNS7_ILi192EEENS7_ILi144EEENS7_ILi96EEEEEELi96ENS_6half_tEfNS_4arch4Sm90ELb1ELb0ELb1ELb1ELb0ELb0ELb0ELb0ELb1ELb1ELb1ELb0EEENS1_21CollectiveEpilogueFwdINS6_IJSA_SC_SB_EEES9_SE_SG_Li384ELb1ELb1ELb1ELb0EEENS1_36VarlenDynamicPersistentTileSchedulerILi192ELi144ELi384ELi128ELb1ELb1ELb1ELb1ELb1ELb1EEEEEEEEEvNT_6ParamsE,@"STO_CUDA_ENTRY STV_DEFAULT"
_ZN7cutlass13device_kernelIN5flash11enable_sm90INS1_16FlashAttnFwdSm90INS1_25CollectiveMainloopFwdSm90ILi2EN4cute5tupleIJNS5_1CILi1EEES8_S8_EEENS6_IJNS7_ILi192EEENS7_ILi144EEENS7_ILi96EEEEEELi96ENS_6half_tEfNS_4arch4Sm90ELb1ELb0ELb1ELb1ELb0ELb0ELb0ELb0ELb1ELb1ELb1ELb0EEENS1_21CollectiveEpilogueFwdINS6_IJSA_SC_SB_EEES9_SE_SG_Li384ELb1ELb1ELb1ELb0EEENS1_36VarlenDynamicPersistentTileSchedulerILi192ELi144ELi384ELi128ELb1ELb1ELb1ELb1ELb1ELb1EEEEEEEEEvNT_6ParamsE:
        /* <DEDUP_REMOVED lines=18> */
.L_x_2071:
[----:B------:R-:W-:Y:S05]  /*0120*/  BSYNC B0 ;  /* 0x0000000000007941 */ /* 0x000fea0003800000 */
.L_x_2070:
        /* <DEDUP_REMOVED lines=41> */
.L_x_2072:
        /* <DEDUP_REMOVED lines=22> */
.L_x_2073:
        /* <DEDUP_REMOVED lines=18> */
.L_x_2074:
        /* <DEDUP_REMOVED lines=22> */
.L_x_2075:
        /* <DEDUP_REMOVED lines=22> */
.L_x_2076:
        /* <DEDUP_REMOVED lines=8> */
.L_x_2078:
        /* <DEDUP_REMOVED lines=24> */
[----:B------:R-:W-:-:S04]  /*0b00*/  SHF.R.S32.HI R0, RZ, 0x1f, R16 ;  /* 0x0000001fff007819 */ /* 0x000fc80000011410 */
[CC--:B------:R-:W-:Y:S02]  /*0b10*/  LEA.HI R2, R0.reuse, R16.reuse, RZ, 0x4 ;  /* 0x0000001000027211 */ /* 0x0c0fe400078f20ff */
[----:B------:R-:W-:Y:S02]  /*0b20*/  LEA.HI R7, R0, R16, RZ, 0x5 ;  /* 0x0000001000077211 */ /* 0x000fe400078f28ff */
[----:B------:R-:W-:Y:S02]  /*0b30*/  SHF.R.S32.HI R5, RZ, 0x4, R2 ;  /* 0x00000004ff057819 */ /* 0x000fe40000011402 */
[----:B------:R-:W-:Y:S02]  /*0b40*/  SHF.R.S32.HI R10, RZ, 0x5, R7 ;  /* 0x00000005ff0a7819 */ /* 0x000fe40000011407 */
[----:B--2---:R-:W-:Y:S02]  /*0b50*/  R2UR UR4, R3 ;  /* 0x00000000030472ca */ /* 0x004fe400000e0000 */
[----:B------:R-:W-:-:S02]  /*0b60*/  LOP3.LUT R3, R2, 0xfffffff0, RZ, 0xc0, !PT ;  /* 0xfffffff002037812 */ /* 0x000fc400078ec0ff */
[----:B------:R-:W-:-:S03]  /*0b70*/  LEA.HI R2, R2, R5, RZ, 0x1 ;  /* 0x0000000502027211 */ /* 0x000fc600078f08ff */
[----:B------:R-:W-:Y:S01]  /*0b80*/  IMAD.IADD R3, R16, 0x1, -R3 ;  /* 0x0000000110037824 */ /* 0x000fe200078e0a03 */
[----:B------:R-:W-:Y:S02]  /*0b90*/  LOP3.LUT R6, R2, 0x1ffffffe, RZ, 0xc0, !PT ;  /* 0x1ffffffe02067812 */ /* 0x000fe400078ec0ff */
[-C--:B------:R-:W-:Y:S01]  /*0ba0*/  LEA.HI R2, R0, R16.reuse, RZ, 0x7 ;  /* 0x0000001000027211 */ /* 0x080fe200078f38ff */
[--C-:B------:R-:W-:Y:S01]  /*0bb0*/  IMAD R14, R10, 0x10, R3.reuse ;  /* 0x000000100a0e7824 */ /* 0x100fe200078e0203 */
[----:B------:R-:W-:Y:S01]  /*0bc0*/  SHF.R.S32.HI R4, RZ, 0x1f, R3 ;  /* 0x0000001fff047819 */ /* 0x000fe20000011403 */
[----:B------:R-:W-:Y:S01]  /*0bd0*/  IMAD.IADD R6, R5, 0x1, -R6 ;  /* 0x0000000105067824 */ /* 0x000fe200078e0a06 */
[----:B------:R-:W-:Y:S01]  /*0be0*/  LOP3.LUT R8, R2, 0xffffff80, RZ, 0xc0, !PT ;  /* 0xffffff8002087812 */ /* 0x000fe200078ec0ff */
[----:B------:R-:W-:Y:S01]  /*0bf0*/  ULOP3.LUT UR7, UR4, 0x1, URZ, 0xfc, !UPT ;  /* 0x0000000104077892 */ /* 0x000fe2000f8efc3f */
[CC--:B------:R-:W-:Y:S02]  /*0c00*/  LEA.HI R5, R4.reuse, R3.reuse, RZ, 0x3 ;  /* 0x0000000304057211 */ /* 0x0c0fe400078f18ff */
[----:B------:R-:W-:Y:S01]  /*0c10*/  LEA.HI R4, R4, R3, RZ, 0x2 ;  /* 0x0000000304047211 */ /* 0x000fe200078f10ff */
[----:B------:R-:W-:Y:S01]  /*0c20*/  IMAD.IADD R15, R16, 0x1, -R8 ;  /* 0x00000001100f7824 */ /* 0x000fe200078e0a08 */
[----:B------:R-:W-:Y:S01]  /*0c30*/  LEA.HI R0, R0, R16, RZ, 0x2 ;  /* 0x0000001000007211 */ /* 0x000fe200078f10ff */
[----:B------:R-:W-:Y:S01]  /*0c40*/  IMAD.SHL.U32 R5, R5, 0x10, RZ ;  /* 0x0000001005057824 */ /* 0x000fe200078e00ff */
[----:B------:R-:W-:Y:S01]  /*0c50*/  LOP3.LUT R8, R4, 0x7fffffc, RZ, 0xc0, !PT ;  /* 0x07fffffc04087812 */ /* 0x000fe200078ec0ff */
[----:B------:R-:W-:Y:S01]  /*0c60*/  UMOV UR4, URZ ;  /* 0x0000003f00047c82 */ /* 0x000fe20008000000 */
[----:B------:R-:W-:-:S02]  /*0c70*/  SHF.R.S32.HI R4, RZ, 0x2, R4 ;  /* 0x00000002ff047819 */ /* 0x000fc40000011404 */
[----:B------:R-:W-:Y:S01]  /*0c80*/  SHF.R.S32.HI R9, RZ, 0x1f, R15 ;  /* 0x0000001fff097819 */ /* 0x000fe2000001140f */
[----:B------:R-:W-:Y:S01]  /*0c90*/  IMAD.IADD R8, R3, 0x1, -R8 ;  /* 0x0000000103087824 */ /* 0x000fe200078e0a08 */
[----:B------:R-:W-:Y:S01]  /*0ca0*/  LOP3.LUT R5, R5, 0x7fffff80, RZ, 0xc0, !PT ;  /* 0x7fffff8005057812 */ /* 0x000fe200078ec0ff */
[----:B------:R-:W-:Y:S01]  /*0cb0*/  IMAD.SHL.U32 R4, R4, 0x40, RZ ;  /* 0x0000004004047824 */ /* 0x000fe200078e00ff */
[----:B------:R-:W-:Y:S01]  /*0cc0*/  LEA.HI R12, R9, R15, RZ, 0x2 ;  /* 0x0000000f090c7211 */ /* 0x000fe200078f10ff */
[----:B------:R-:W-:Y:S01]  /*0cd0*/  IMAD.SHL.U32 R3, R6, 0x8, RZ ;  /* 0x0000000806037824 */ /* 0x000fe200078e00ff */
[----:B------:R-:W-:Y:S01]  /*0ce0*/  SHF.R.S32.HI R17, RZ, 0x7, R2 ;  /* 0x00000007ff117819 */ /* 0x000fe20000011402 */
[----:B------:R-:W-:Y:S01]  /*0cf0*/  IMAD R5, R10, 0x100, R5 ;  /* 0x000001000a057824 */ /* 0x000fe200078e0205 */
[----:B------:R-:W-:Y:S02]  /*0d00*/  LOP3.LUT R4, R4, 0x40, RZ, 0xc0, !PT ;  /* 0x0000004004047812 */ /* 0x000fe400078ec0ff */
[--C-:B------:R-:W-:Y:S01]  /*0d10*/  SHF.R.S32.HI R10, RZ, 0x2, R12.reuse ;  /* 0x00000002ff0a7819 */ /* 0x100fe2000001140c */
[----:B------:R-:W-:Y:S01]  /*0d20*/  IMAD R7, R8, 0x10, R5 ;  /* 0x0000001008077824 */ /* 0x000fe200078e0205 */
[----:B------:R-:W-:Y:S01]  /*0d30*/  SHF.R.S32.HI R13, RZ, 0x1f, R12 ;  /* 0x0000001fff0d7819 */ /* 0x000fe2000001140c */
[----:B------:R-:W-:Y:S01]  /*0d40*/  IMAD.HI R6, R17, 0x55555556, RZ ;  /* 0x5555555611067827 */ /* 0x000fe200078e02ff */
[----:B------:R-:W-:-:S02]  /*0d50*/  LOP3.LUT R2, R4, 0x8, R3, 0xf8, !PT ;  /* 0x0000000804027812 */ /* 0x000fc400078ef803 */
[----:B------:R-:W-:Y:S01]  /*0d60*/  SHF.R.U32.HI R5, RZ, 0x3, R4 ;  /* 0x00000003ff057819 */ /* 0x000fe20000011604 */
[----:B------:R-:W-:Y:S01]  /*0d70*/  IMAD.U32 R4, R14, 0x20, R3 ;  /* 0x000000200e047824 */ /* 0x000fe200078e0003 */
[----:B------:R-:W-:Y:S01]  /*0d80*/  LEA.HI R13, R13, R10, RZ, 0x3 ;  /* 0x0000000a0d0d7211 */ /* 0x000fe200078f18ff */
[----:B------:R-:W-:Y:S01]  /*0d90*/  IMAD.U32 R8, RZ, RZ, UR7 ;  /* 0x00000007ff087e24 */ /* 0x000fe2000f8e00ff */
[----:B------:R-:W-:Y:S02]  /*0da0*/  LOP3.LUT R3, R0, 0xfffffffc, RZ, 0xc0, !PT ;  /* 0xfffffffc00037812 */ /* 0x000fe400078ec0ff */
[----:B------:R-:W-:Y:S01]  /*0db0*/  LEA.HI R9, R9, R15, RZ, 0x5 ;  /* 0x0000000f09097211 */ /* 0x000fe200078f28ff */
[----:B------:R0:W-:Y:S01]  /*0dc0*/  STL [R1+0x40], R4 ;  /* 0x0000400401007387 */ /* 0x0001e20000100800 */
[----:B------:R-:W-:Y:S02]  /*0dd0*/  LOP3.LUT R13, R13, 0xfffffff8, RZ, 0xc0, !PT ;  /* 0xfffffff80d0d7812 */ /* 0x000fe400078ec0ff */
[----:B------:R-:W-:Y:S01]  /*0de0*/  LOP3.LUT R2, R2, R5, RZ, 0x3c, !PT ;  /* 0x0000000502027212 */ /* 0x000fe200078e3cff */
[----:B------:R-:W-:Y:S01]  /*0df0*/  IMAD.IADD R5, R16, 0x1, -R3 ;  /* 0x0000000110057824 */ /* 0x000fe200078e0a03 */
[----:B------:R-:W-:Y:S01]  /*0e00*/  LOP3.LUT R12, R12, 0x7ffffffc, RZ, 0xc0, !PT ;  /* 0x7ffffffc0c0c7812 */ /* 0x000fe200078ec0ff */
[----:B------:R-:W-:Y:S01]  /*0e10*/  IMAD.IADD R10, R10, 0x1, -R13 ;  /* 0x000000010a0a7824 */ /* 0x000fe200078e0a0d */
[----:B------:R-:W-:Y:S01]  /*0e20*/  LEA.HI R6, R6, R6, RZ, 0x1 ;  /* 0x0000000606067211 */ /* 0x000fe200078f08ff */
[----:B------:R-:W-:Y:S01]  /*0e30*/  IMAD.SHL.U32 R146, R5, 0x8, RZ ;  /* 0x0000000805927824 */ /* 0x000fe200078e00ff */
[----:B------:R-:W-:Y:S01]  /*0e40*/  SHF.R.S32.HI R9, RZ, 0x5, R9 ;  /* 0x00000005ff097819 */ /* 0x000fe20000011409 */
[----:B------:R-:W-:Y:S01]  /*0e50*/  IMAD.IADD R12, R15, 0x1, -R12 ;  /* 0x000000010f0c7824 */ /* 0x000fe200078e0a0c */
[----:B------:R-:W-:Y:S01]  /*0e60*/  LEA.HI R3, R5, R5, RZ, 0x1 ;  /* 0x0000000505037211 */ /* 0x000fe200078f08ff */
[----:B------:R-:W-:Y:S01]  /*0e70*/  IMAD R6, R6, -0x3, R17 ;  /* 0xfffffffd06067824 */ /* 0x000fe200078e0211 */
[----:B------:R-:W-:Y:S01]  /*0e80*/  SHF.R.S32.HI R0, RZ, 0x2, R0 ;  /* 0x00000002ff007819 */ /* 0x000fe20000011400 */
[----:B------:R-:W-:Y:S01]  /*0e90*/  IMAD R9, R9, 0x10, R10 ;  /* 0x0000001009097824 */ /* 0x000fe200078e020a */
[----:B------:R-:W-:Y:S01]  /*0ea0*/  LOP3.LUT R3, R3, 0x1ffffffe, RZ, 0xc0, !PT ;  /* 0x1ffffffe03037812 */ /* 0x000fe200078ec0ff */
[----:B------:R-:W-:-:S02]  /*0eb0*/  VIADD R148, R146, 0x20 ;  /* 0x0000002092947836 */ /* 0x000fc40000000000 */
[----:B------:R-:W-:Y:S02]  /*0ec0*/  IMAD.SHL.U32 R18, R12, 0x2, RZ ;  /* 0x000000020c127824 */ /* 0x000fe400078e00ff */
[----:B0-----:R-:W-:Y:S01]  /*0ed0*/  IMAD R4, R6, 0x40, R9 ;  /* 0x0000004006047824 */ /* 0x001fe200078e0209 */
[----:B------:R-:W-:Y:S01]  /*0ee0*/  SHF.R.S32.HI R0, RZ, 0x1f, R148 ;  /* 0x0000001fff007819 */ /* 0x000fe20000011494 */
[----:B------:R-:W-:Y:S02]  /*0ef0*/  IMAD.U32 R6, RZ, RZ, UR4 ;  /* 0x00000004ff067e24 */ /* 0x000fe4000f8e00ff */
[----:B------:R-:W-:Y:S01]  /*0f00*/  IMAD.IADD R3, R5, 0x1, -R3 ;  /* 0x0000000105037824 */ /* 0x000fe200078e0a03 */
[----:B------:R-:W-:Y:S01]  /*0f10*/  STL [R1+0x3c], R4 ;  /* 0x00003c0401007387 */ /* 0x000fe20000100800 */
[----:B------:R-:W-:Y:S02]  /*0f20*/  VIADD R151, R146, 0x40 ;  /* 0x0000004092977836 */ /* 0x000fe40000000000 */
[C---:B------:R-:W-:Y:S01]  /*0f30*/  VIADD R5, R18.reuse, 0x20 ;  /* 0x0000002012057836 */ /* 0x040fe20000000000 */
[----:B------:R-:W-:Y:S01]  /*0f40*/  STL [R1+0x44], R8 ;  /* 0x0000440801007387 */ /* 0x000fe20000100800 */
[----:B------:R-:W-:-:S02]  /*0f50*/  VIADD R0, R18, 0x28 ;  /* 0x0000002812007836 */ /* 0x000fc40000000000 */
[C---:B------:R-:W-:Y:S01]  /*0f60*/  VIADD R157, R18.reuse, 0x30 ;  /* 0x00000030129d7836 */ /* 0x040fe20000000000 */
[----:B------:R0:W-:Y:S01]  /*0f70*/  STL [R1+0x1c], R6 ;  /* 0x00001c0601007387 */ /* 0x0001e20000100800 */
[C---:B------:R-:W-:Y:S01]  /*0f80*/  VIADD R156, R18.reuse, 0x38 ;  /* 0x00000038129c7836 */ /* 0x040fe20000000000 */
[----:B------:R-:W-:Y:S01]  /*0f90*/  SHF.R.S32.HI R5, RZ, 0x1f, R5 ;  /* 0x0000001fff057819 */ /* 0x000fe20000011405 */
[----:B------:R-:W-:Y:S01]  /*0fa0*/  VIADD R155, R18, 0x40 ;  /* 0x00000040129b7836 */ /* 0x000fe20000000000 */
[----:B------:R-:W-:Y:S01]  /*0fb0*/  SHF.R.S32.HI R0, RZ, 0x1f, R0 ;  /* 0x0000001fff007819 */ /* 0x000fe20000011400 */
[----:B------:R-:W-:Y:S01]  /*0fc0*/  IMAD.IADD R2, R2, 0x1, R7 ;  /* 0x0000000102027824 */ /* 0x000fe200078e0207 */
[----:B------:R-:W-:Y:S01]  /*0fd0*/  SHF.R.S32.HI R5, RZ, 0x1f, R156 ;  /* 0x0000001fff057819 */ /* 0x000fe2000001149c */
[C---:B------:R-:W-:Y:S01]  /*0fe0*/  VIADD R154, R18.reuse, 0x48 ;  /* 0x00000048129a7836 */ /* 0x040fe20000000000 */
[----:B------:R-:W-:Y:S01]  /*0ff0*/  SHF.R.S32.HI R0, RZ, 0x1f, R155 ;  /* 0x0000001fff007819 */ /* 0x000fe2000001149b */
[C---:B------:R-:W-:Y:S01]  /*1000*/  VIADD R153, R18.reuse, 0x50 ;  /* 0x0000005012997836 */ /* 0x040fe20000000000 */
[----:B0-----:R-:W-:Y:S01]  /*1010*/  SHF.R.S32.HI R6, RZ, 0x1f, R151 ;  /* 0x0000001fff067819 */ /* 0x001fe20000011497 */
[----:B------:R-:W-:Y:S01]  /*1020*/  VIADD R152, R18, 0x58 ;  /* 0x0000005812987836 */ /* 0x000fe20000000000 */
[----:B------:R-:W-:Y:S01]  /*1030*/  SHF.R.S32.HI R6, RZ, 0x1f, R157 ;  /* 0x0000001fff067819 */ /* 0x000fe2000001149d */
[----:B------:R-:W-:Y:S01]  /*1040*/  IMAD.MOV.U32 R7, RZ, RZ, R11 ;  /* 0x000000ffff077224 */ /* 0x000fe200078e000b */
[----:B------:R-:W-:Y:S01]  /*1050*/  SHF.R.S32.HI R6, RZ, 0x1f, R154 ;  /* 0x0000001fff067819 */ /* 0x000fe2000001149a */
[----:B------:R-:W-:Y:S01]  /*1060*/  IMAD R145, R3, 0x8, R4 ;  /* 0x0000000803917824 */ /* 0x000fe200078e0204 */
[----:B------:R-:W-:-:S02]  /*1070*/  SHF.R.S32.HI R5, RZ, 0x1f, R153 ;  /* 0x0000001fff057819 */ /* 0x000fc40000011499 */
[----:B------:R-:W-:Y:S02]  /*1080*/  SHF.R.S32.HI R0, RZ, 0x1f, R152 ;  /* 0x0000001fff007819 */ /* 0x000fe40000011498 */
[----:B------:R-:W-:-:S07]  /*1090*/  LEA R2, R2, UR37, 0x1 ;  /* 0x0000002502027c11 */ /* 0x000fce000f8e08ff */
.L_x_2128:
[----:B012-4-:R-:W0:Y:S01]  /*10a0*/  LDC.64 R4, c[0x0][0xc88] ;  /* 0x00032200ff047b82 */ /* 0x017e220000000a00 */
[----:B------:R-:W-:Y:S01]  /*10b0*/  ULDC.64 UR12, c[0x0][0x208] ;  /* 0x00008200000c7ab9 */ /* 0x000fe20000000a00 */
[----:B------:R-:W-:Y:S01]  /*10c0*/  ULDC.64 UR8, c[0x0][0xa28] ;  /* 0x00028a0000087ab9 */ /* 0x000fe20000000a00 */
[----:B------:R-:W-:Y:S01]  /*10d0*/  ULDC.64 UR10, c[0x0][0xa18] ;  /* 0x00028600000a7ab9 */ /* 0x000fe20000000a00 */
[----:B0-----:R-:W-:-:S06]  /*10e0*/  IMAD.WIDE R4, R7, 0x4, R4 ;  /* 0x0000000407047825 */ /* 0x001fcc00078e0204 */
        /* <DEDUP_REMOVED lines=9> */
[----:B------:R-:W-:Y:S01]  /*1180*/  IMAD.U32 R150, RZ, RZ, UR4 ;  /* 0x00000004ff967e24 */ /* 0x000fe2000f8e00ff */
[----:B------:R-:W-:-:S04]  /*1190*/  @UP0 ULEA UR8, UP2, UR4, UR8, 0x2 ;  /* 0x0000000804080291 */ /* 0x000fc8000f84103f */
[----:B------:R-:W-:Y:S02]  /*11a0*/  @UP0 ULEA.HI.X UR9, UR4, UR9, UR7, 0x2, UP2 ;  /* 0x0000000904090291 */ /* 0x000fe400090f1407 */
[----:B---3--:R-:W-:Y:S01]  /*11b0*/  IMAD.U32 R8, RZ, RZ, UR7 ;  /* 0x00000007ff087e24 */ /* 0x008fe2000f8e00ff */
[----:B------:R-:W-:Y:S01]  /*11c0*/  @UP1 ULEA UR10, UP0, UR4, UR10, 0x2 ;  /* 0x0000000a040a1291 */ /* 0x000fe2000f80103f */
[----:B------:R-:W-:-:S03]  /*11d0*/  IMAD.U32 R4, RZ, RZ, UR8 ;  /* 0x00000008ff047e24 */ /* 0x000fc6000f8e00ff */
[----:B------:R-:W-:Y:S01]  /*11e0*/  @UP1 ULEA.HI.X UR11, UR4, UR11, UR7, 0x2, UP0 ;  /* 0x0000000b040b1291 */ /* 0x000fe200080f1407 */
[----:B------:R-:W-:Y:S01]  /*11f0*/  IMAD.U32 R5, RZ, RZ, UR9 ;  /* 0x00000009ff057e24 */ /* 0x000fe2000f8e00ff */
[----:B------:R-:W-:Y:S01]  /*1200*/  ULDC.64 UR8, c[0x0][0x418] ;  /* 0x0001060000087ab9 */ /* 0x000fe20000000a00 */
[----:B------:R-:W-:Y:S01]  /*1210*/  IMAD.U32 R6, RZ, RZ, UR10 ;  /* 0x0000000aff067e24 */ /* 0x000fe2000f8e00ff */
[----:B------:R0:W-:Y:S02]  /*1220*/  STL [R1+0x18], R8 ;  /* 0x0000180801007387 */ /* 0x0001e40000100800 */
[----:B------:R-:W-:Y:S02]  /*1230*/  IMAD.U32 R7, RZ, RZ, UR11 ;  /* 0x0000000bff077e24 */ /* 0x000fe4000f8e00ff */
[----:B------:R-:W2:Y:S01]  /*1240*/  @P0 LDG.E R4, desc[UR12][R4.64] ;  /* 0x0000000c04040981 */ /* 0x000ea2000c1e1900 */
[----:B------:R-:W-:Y:S02]  /*1250*/  UISETP.NE.U32.AND UP0, UPT, UR8, URZ, UPT ;  /* 0x0000003f0800728c */ /* 0x000fe4000bf05070 */
[----:B------:R-:W-:Y:S01]  /*1260*/  ULOP3.LUT UR7, UR6, 0xff0000, URZ, 0xc0, !UPT ;  /* 0x00ff000006077892 */ /* 0x000fe2000f8ec03f */
[----:B------:R-:W3:Y:S01]  /*1270*/  @P2 LDG.E R6, desc[UR12][R6.64] ;  /* 0x0000000c06062981 */ /* 0x000ee2000c1e1900 */
[----:B------:R-:W-:-:S02]  /*1280*/  ULOP3.LUT UR8, UR6, 0xff000000, URZ, 0xc0, !UPT ;  /* 0xff00000006087892 */ /* 0x000fc4000f8ec03f */
[----:B------:R-:W-:Y:S01]  /*1290*/  ULOP3.LUT UR6, UR6, 0xffff, URZ, 0xc0, !UPT ;  /* 0x0000ffff06067892 */ /* 0x000fe2000f8ec03f */
[----:B------:R-:W-:Y:S01]  /*12a0*/  ULDC UR11, c[0x0][0x288] ;  /* 0x0000a200000b7ab9 */ /* 0x000fe20000000800 */
[----:B------:R-:W-:Y:S01]  /*12b0*/  UISETP.NE.AND.EX UP0, UPT, UR9, URZ, UPT, UP0 ;  /* 0x0000003f0900728c */ /* 0x000fe2000bf05300 */
[----:B------:R-:W-:-:S03]  /*12c0*/  ULDC.64 UR12, c[0x0][0xa20] ;  /* 0x00028800000c7ab9 */ /* 0x000fc60000000a00 */
[----:B-----5:R-:W-:Y:S01]  /*12d0*/  IMAD.U32 R0, RZ, RZ, UR6 ;  /* 0x00000006ff007e24 */ /* 0x020fe2000f8e00ff */
[----:B------:R-:W-:Y:S01]  /*12e0*/  ULDC UR9, c[0x0][0x424] ;  /* 0x0001090000097ab9 */ /* 0x000fe20000000800 */
[----:B------:R-:W-:Y:S01]  /*12f0*/  USHF.R.U32.HI UR8, URZ, 0x8, UR8 ;  /* 0x000000083f087899 */ /* 0x000fe20008011608 */
[----:B------:R-:W-:Y:S01]  /*1300*/  ISETP.NE.U32.AND P1, PT, RZ, UR12, PT ;  /* 0x0000000cff007c0c */ /* 0x000fe2000bf25070 */
[----:B------:R-:W-:Y:S01]  /*1310*/  USEL UR9, UR9, 0x1, UP0 ;  /* 0x0000000109097887 */ /* 0x000fe20008000000 */
[----:B------:R0:W-:Y:S01]  /*1320*/  STL [R1+0x8], R0 ;  /* 0x0000080001007387 */ /* 0x0001e20000100800 */
[----:B------:R-:W-:Y:S01]  /*1330*/  ULDC UR10, c[0x0][0x2f0] ;  /* 0x0000bc00000a7ab9 */ /* 0x000fe20000000800 */
[----:B------:R-:W-:Y:S01]  /*1340*/  UMOV UR4, URZ ;  /* 0x0000003f00047c82 */ /* 0x000fe20008000000 */
[----:B------:R-:W-:Y:S01]  /*1350*/  ULEA.HI UR7, UR7, UR8, URZ, 0x10 ;  /* 0x0000000807077291 */ /* 0x000fe2000f8f803f */
[----:B------:R-:W-:Y:S01]  /*1360*/  ISETP.NE.AND.EX P1, PT, RZ, UR13, PT, P1 ;  /* 0x0000000dff007c0c */ /* 0x000fe2000bf25310 */
[----:B------:R-:W-:Y:S01]  /*1370*/  UIMAD UR10, UR9, UR10, URZ ;  /* 0x0000000a090a72a4 */ /* 0x000fe2000f8e023f */
[----:B--2---:R-:W-:-:S02]  /*1380*/  @P0 R2UR UR4, R4 ;  /* 0x00000000040402ca */ /* 0x004fc400000e0000 */
[----:B---3--:R-:W-:-:S13]  /*1390*/  @P2 R2UR UR11, R6 ;  /* 0x00000000060b22ca */ /* 0x008fda00000e0000 */
[----:B------:R-:W-:Y:S01]  /*13a0*/  IMAD.U32 R17, RZ, RZ, UR11 ;  /* 0x0000000bff117e24 */ /* 0x000fe2000f8e00ff */
[----:B0-----:R-:W-:Y:S06]  /*13b0*/  @P2 BRA `(.L_x_2079) ;  /* 0x0000000000402947 */ /* 0x001fec0003800000 */
        /* <DEDUP_REMOVED lines=14> */
[----:B------:R-:W-:-:S06]  /*14a0*/  UIADD3 UR6, -UR6, UR8, URZ ;  /* 0x0000000806067290 */ /* 0x000fcc000fffe13f */
[----:B------:R-:W-:-:S07]  /*14b0*/  IMAD.U32 R17, RZ, RZ, UR6 ;  /* 0x00000006ff117e24 */ /* 0x000fce000f8e00ff */
.L_x_2079:
[----:B------:R-:W-:Y:S05]  /*14c0*/  @!P1 BRA `(.L_x_2080) ;  /* 0x0000000000289947 */ /* 0x000fea0003800000 */
[----:B------:R-:W-:Y:S01]  /*14d0*/  R2UR UR8, R150 ;  /* 0x00000000960872ca */ /* 0x000fe200000e0000 */
[----:B------:R-:W-:Y:S01]  /*14e0*/  ULDC.64 UR10, c[0x0][0x208] ;  /* 0x00008200000a7ab9 */ /* 0x000fe20000000a00 */
[----:B------:R-:W-:-:S11]  /*14f0*/  R2UR UR9, R8 ;  /* 0x00000000080972ca */ /* 0x000fd600000e0000 */
[----:B------:R-:W-:-:S04]  /*1500*/  ULEA UR6, UP0, UR8, UR12, 0x2 ;  /* 0x0000000c08067291 */ /* 0x000fc8000f80103f */
[----:B------:R-:W-:Y:S02]  /*1510*/  ULEA.HI.X UR8, UR8, UR13, UR9, 0x2, UP0 ;  /* 0x0000000d08087291 */ /* 0x000fe400080f1409 */
[----:B------:R-:W-:-:S04]  /*1520*/  IMAD.U32 R4, RZ, RZ, UR6 ;  /* 0x00000006ff047e24 */ /* 0x000fc8000f8e00ff */
[----:B------:R-:W-:-:S05]  /*1530*/  IMAD.U32 R5, RZ, RZ, UR8 ;  /* 0x00000008ff057e24 */ /* 0x000fca000f8e00ff */
[----:B------:R-:W2:Y:S02]  /*1540*/  LDG.E R4, desc[UR10][R4.64] ;  /* 0x0000000a04047981 */ /* 0x000ea4000c1e1900 */
[----:B--2---:R-:W-:Y:S01]  /*1550*/  R2UR UR10, R4 ;  /* 0x00000000040a72ca */ /* 0x004fe200000e0000 */
[----:B------:R-:W-:-:S14]  /*1560*/  BRA `(.L_x_2081) ;  /* 0x00000000003c7947 */ /* 0x000fdc0003800000 */
.L_x_2080:
        /* <DEDUP_REMOVED lines=15> */
.L_x_2081:
[----:B------:R-:W-:Y:S01]  /*1660*/  ULDC UR6, c[0x0][0x448] ;  /* 0x0001120000067ab9 */ /* 0x000fe20000000800 */
[----:B------:R-:W-:Y:S01]  /*1670*/  R2UR UR8, R17 ;  /* 0x00000000110872ca */ /* 0x000fe200000e0000 */
[----:B------:R-:W-:Y:S02]  /*1680*/  UISETP.NE.AND UP0, UPT, UR6, 0x1, UPT ;  /* 0x000000010600788c */ /* 0x000fe4000bf05270 */
[----:B------:R-:W-:Y:S02]  /*1690*/  UIMAD UR5, UR5, 0xc0, URZ ;  /* 0x000000c0050578a4 */ /* 0x000fe4000f8e023f */
[----:B------:R-:W-:Y:S02]  /*16a0*/  UIADD3 UR10, -UR4, UR10, URZ ;  /* 0x0000000a040a7290 */ /* 0x000fe4000fffe13f */
[----:B------:R-:W-:Y:S02]  /*16b0*/  UIADD3 UR6, UR5, 0xbf, URZ ;  /* 0x000000bf05067890 */ /* 0x000fe4000fffe03f */
[----:B------:R-:W-:-:S02]  /*16c0*/  IMAD.U32 R23, RZ, RZ, UR5 ;  /* 0x00000005ff177e24 */ /* 0x000fc4000f8e00ff */
[----:B------:R-:W-:Y:S01]  /*16d0*/  IMAD.U32 R19, RZ, RZ, UR10 ;  /* 0x0000000aff137e24 */ /* 0x000fe2000f8e00ff */
[----:B------:R-:W-:Y:S01]  /*16e0*/  @UP0 ULDC UR4, c[0x0][0x44c] ;  /* 0x0001130000040ab9 */ /* 0x000fe20000000800 */
[----:B------:R-:W-:Y:S01]  /*16f0*/  @UP0 ULDC UR9, c[0x0][0x450] ;  /* 0x0001140000090ab9 */ /* 0x000fe20000000800 */
[----:B------:R-:W-:Y:S02]  /*1700*/  UIMAD.WIDE.U32 UR4, UR6, UR4, URZ ;  /* 0x00000004060472a5 */ /* 0x000fe4000f8e003f */
[----:B------:R-:W-:Y:S02]  /*1710*/  UIADD3 UR8, UR10, 0x90, -UR8 ;  /* 0x000000900a087890 */ /* 0x000fe4000fffe808 */
[----:B------:R-:W-:Y:S02]  /*1720*/  @UP0 USHF.R.U32.HI UR6, URZ, UR9, UR5 ;  /* 0x000000093f060299 */ /* 0x000fe40008011605 */
[----:B------:R-:W-:Y:S02]  /*1730*/  UIADD3 UR4, UR10, 0x8f, URZ ;  /* 0x0000008f0a047890 */ /* 0x000fe4000fffe03f */
[----:B------:R-:W-:-:S02]  /*1740*/  UIADD3 UR8, UR8, UR6, URZ ;  /* 0x0000000608087290 */ /* 0x000fc4000fffe03f */
[----:B------:R-:W-:Y:S02]  /*1750*/  UIMAD.WIDE UR4, UR4, 0x38e38e39, URZ ;  /* 0x38e38e39040478a5 */ /* 0x000fe4000f8e023f */
[----:B------:R-:W-:Y:S02]  /*1760*/  UIMAD.WIDE UR8, UR8, 0x38e38e39, URZ ;  /* 0x38e38e39080878a5 */ /* 0x000fe4000f8e023f */
[----:B------:R-:W-:Y:S02]  /*1770*/  USHF.R.U32.HI UR4, URZ, 0x1f, UR5 ;  /* 0x0000001f3f047899 */ /* 0x000fe40008011605 */
[----:B------:R-:W-:Y:S02]  /*1780*/  USHF.R.U32.HI UR6, URZ, 0x1f, UR9 ;  /* 0x0000001f3f067899 */ /* 0x000fe40008011609 */
[----:B------:R-:W-:Y:S02]  /*1790*/  ULEA.HI.SX32 UR4, UR5, UR4, 0x1b ;  /* 0x0000000405047291 */ /* 0x000fe4000f8fda3f */
[----:B------:R-:W-:-:S02]  /*17a0*/  ULEA.HI.SX32 UR6, UR9, UR6, 0x1b ;  /* 0x0000000609067291 */ /* 0x000fc4000f8fda3f */
[----:B------:R-:W-:Y:S02]  /*17b0*/  USHF.R.U32.HI UR5, URZ, 0x10, UR7 ;  /* 0x000000103f057899 */ /* 0x000fe40008011607 */
[----:B------:R-:W-:-:S04]  /*17c0*/  UISETP.LT.AND UP0, UPT, UR4, UR6, UPT ;  /* 0x000000060400728c */ /* 0x000fc8000bf01270 */
[----:B------:R-:W-:Y:S01]  /*17d0*/  USEL UR9, UR4, UR6, UP0 ;  /* 0x0000000604097287 */ /* 0x000fe20008000000 */
[----:B------:R-:W-:Y:S01]  /*17e0*/  IMAD.U32 R147, RZ, RZ, UR5 ;  /* 0x00000005ff937e24 */ /* 0x000fe2000f8e00ff */
[----:B------:R-:W-:Y:S02]  /*17f0*/  ULOP3.LUT UR6, UR7, 0xff, URZ, 0xc0, !UPT ;  /* 0x000000ff07067892 */ /* 0x000fe4000f8ec03f */
[----:B------:R-:W-:Y:S01]  /*1800*/  UISETP.GE.AND UP0, UPT, UR9, 0x1, UPT ;  /* 0x000000010900788c */ /* 0x000fe2000bf06270 */
[----:B------:R-:W-:-:S03]  /*1810*/  UMOV UR4, URZ ;  /* 0x0000003f00047c82 */ /* 0x000fc60008000000 */
[----:B------:R-:W-:Y:S02]  /*1820*/  IMAD.U32 R149, RZ, RZ, UR6 ;  /* 0x00000006ff957e24 */ /* 0x000fe4000f8e00ff */
[----:B------:R-:W-:-:S13]  /*1830*/  PLOP3.LUT P0, PT, PT, PT, UP0, 0x80, 0x0 ;  /* 0x000000000000781c */ /* 0x000fda0003f0f008 */
[----:B------:R-:W-:Y:S05]  /*1840*/  @!P0 BRA `(.L_x_2082) ;  /* 0x0000000000948947 */ /* 0x000fea0003800000 */
        /* <DEDUP_REMOVED lines=37> */
.L_x_2082:
        /* <DEDUP_REMOVED lines=37> */
[----:B------:R-:W0:Y:S01]  /*1cf0*/  S2R R4, SR_TID.X ;  /* 0x0000000000047919 */ /* 0x000e220000002100 */
[----:B------:R-:W-:-:S04]  /*1d00*/  UIADD3 UR6, UR37, 0x24300, URZ ;  /* 0x0002430025067890 */ /* 0x000fc8000fffe03f */
[----:B------:R-:W-:-:S06]  /*1d10*/  ULOP3.LUT UP0, URZ, UR6, 0x9f, URZ, 0xc0, !UPT ;  /* 0x0000009f063f7892 */ /* 0x000fcc000f80c03f */
[----:B------:R-:W-:Y:S01]  /*1d20*/  PLOP3.LUT P0, PT, PT, PT, UP0, 0x80, 0x0 ;  /* 0x000000000000781c */ /* 0x000fe20003f0f008 */
        /* <DEDUP_REMOVED lines=34> */
.L_x_2084:
        /* <DEDUP_REMOVED lines=13> */
.L_x_2257:
[----:B------:R-:W-:Y:S05]  /*2020*/  @!P0 BRA `(.L_x_2086) ;  /* 0x0000000000048947 */ /* 0x000fea0003800000 */
[----:B------:R-:W-:Y:S01]  /*2030*/  BPT.TRAP 0x1 ;  /* 0x000000040000795c */ /* 0x000fe20000300000 */
.L_x_2086:
[----:B0-----:R-:W-:Y:S02]  /*2040*/  IMAD.U32 R0, RZ, RZ, UR36 ;  /* 0x00000024ff007e24 */ /* 0x001fe4000f8e00ff */
[----:B------:R-:W-:-:S03]  /*2050*/  IMAD.U32 R3, RZ, RZ, UR60 ;  /* 0x0000003cff037e24 */ /* 0x000fc6000f8e00ff */
[----:B------:R-:W-:Y:S02]  /*2060*/  LEA R0, R0, UR37, 0x3 ;  /* 0x0000002500007c11 */ /* 0x000fe4000f8e18ff */
[----:B------:R-:W-:-:S04]  /*2070*/  SHF.L.U32 R3, R3, 0x1f, RZ ;  /* 0x0000001f03037819 */ /* 0x000fc800000006ff */
[----:B------:R0:W1:Y:S01]  /*2080*/  SYNCS.PHASECHK.TRANS64.TRYWAIT P2, [R0+URZ+0x31c30], R3 ;  /* 0x031c3003000075a7 */ /* 0x000062000804017f */
[----:B------:R-:W-:Y:S05]  /*2090*/  @!P0 BRA `(.L_x_2087) ;  /* 0x0000000000048947 */ /* 0x000fea0003800000 */
[----:B------:R-:W-:Y:S01]  /*20a0*/  BPT.TRAP 0x1 ;  /* 0x000000040000795c */ /* 0x000fe20000300000 */
.L_x_2087:
[----:B------:R-:W2:Y:S02]  /*20b0*/  S2R R4, SR_TID.X ;  /* 0x0000000000047919 */ /* 0x000ea40000002100 */
[----:B--2---:R-:W-:Y:S01]  /*20c0*/  LOP3.LUT P1, RZ, R4, 0x7f, RZ, 0xc0, !PT ;  /* 0x0000007f04ff7812 */ /* 0x004fe2000782c0ff */
[----:B-1----:R-:W-:-:S12]  /*20d0*/  @P2 BRA `(.L_x_2088) ;  /* 0x0000000000082947 */ /* 0x002fd80003800000 */
[----:B------:R-:W1:Y:S02]  /*20e0*/  SYNCS.PHASECHK.TRANS64.TRYWAIT P2, [R0+URZ+0x31c30], R3 ;  /* 0x031c3003000075a7 */ /* 0x000e64000804017f */
[----:B-1----:R-:W-:Y:S05]  /*20f0*/  @!P2 BRA `(.L_x_2089) ;  /* 0x0000017400e4a947 */ /* 0x002fea0003800000 */
.L_x_2088:
[----:B------:R-:W-:Y:S05]  /*2100*/  WARPSYNC.ALL ;  /* 0x0000000000007948 */ /* 0x000fea0003800000 */
[----:B------:R-:W-:Y:S01]  /*2110*/  UIADD3 UR4, UR37, 0x16a00, URZ ;  /* 0x00016a0025047890 */ /* 0x000fe2000fffe03f */
[----:B------:R-:W-:Y:S01]  /*2120*/  WARPGROUP.ARRIVE ;  /* 0x00000000000079c5 */ /* 0x000fe20000000000 */
[----:B------:R-:W-:Y:S01]  /*2130*/  ULOP3.LUT UR5, UR39, 0x10000, URZ, 0xfc, !UPT ;  /* 0x0001000027057892 */ /* 0x000fe2000f8efc3f */
[----:B------:R-:W-:Y:S01]  /*2140*/  R2UR UR58, R23 ;  /* 0x00000000173a72ca */ /* 0x000fe200000e0000 */
[----:B------:R-:W-:Y:S01]  /*2150*/  USHF.R.U32.HI UR4, URZ, 0x4, UR4 ;  /* 0x000000043f047899 */ /* 0x000fe20008011604 */
[----:B------:R-:W-:Y:S01]  /*2160*/  R2UR UR56, R19 ;  /* 0x00000000133872ca */ /* 0x000fe200000e0000 */
[----:B------:R-:W-:Y:S01]  /*2170*/  UMOV UR29, 0x80000020 ;  /* 0x80000020001d7882 */ /* 0x000fe20000000000 */
[----:B------:R-:W-:Y:S01]  /*2180*/  UMOV UR31, 0x80000020 ;  /* 0x80000020001f7882 */ /* 0x000fe20000000000 */
[----:B------:R-:W-:Y:S01]  /*2190*/  ULOP3.LUT UR4, UR4, 0x3fff, URZ, 0xc0, !UPT ;  /* 0x00003fff04047892 */ /* 0x000fe2000f8ec03f */
[----:B------:R-:W-:Y:S01]  /*21a0*/  R2UR UR57, R17 ;  /* 0x00000000113972ca */ /* 0x000fe200000e0000 */
[----:B------:R-:W-:Y:S01]  /*21b0*/  UMOV UR28, UR5 ;  /* 0x00000005001c7c82 */ /* 0x000fe20008000000 */
[----:B------:R-:W-:Y:S01]  /*21c0*/  UMOV UR9, UR29 ;  /* 0x0000001d00097c82 */ /* 0x000fe20008000000 */
[----:B------:R-:W-:Y:S01]  /*21d0*/  ULOP3.LUT UR6, UR4, 0x10000, URZ, 0xfc, !UPT ;  /* 0x0001000004067892 */ /* 0x000fe2000f8efc3f */
[----:B01----:R-:W-:Y:S01]  /*21e0*/  @!P1 VIADD R0, R0, 0x31c40 ;  /* 0x00031c4000009836 */ /* 0x003fe20000000000 */
[----:B------:R-:W-:Y:S01]  /*21f0*/  UMOV UR8, UR28 ;  /* 0x0000001c00087c82 */ /* 0x000fe20008000000 */
[----:B------:R-:W-:Y:S01]  /*2200*/  UMOV UR11, 0x80000020 ;  /* 0x80000020000b7882 */ /* 0x000fe20000000000 */
[----:B------:R-:W-:Y:S01]  /*2210*/  UIMAD UR4, UR36, 0x6c0, UR6 ;  /* 0x000006c0240478a4 */ /* 0x000fe2000f8e0206 */
[----:B------:R-:W-:Y:S01]  /*2220*/  UMOV UR12, UR28 ;  /* 0x0000001c000c7c82 */ /* 0x000fe20008000000 */
[----:B------:R-:W-:-:S02]  /*2230*/  UMOV UR13, UR29 ;  /* 0x0000001d000d7c82 */ /* 0x000fc40008000000 */
[----:B------:R-:W-:Y:S02]  /*2240*/  UIADD3 UR10, UR4, 0x40, URZ ;  /* 0x00000040040a7890 */ /* 0x000fe4000fffe03f */
[----:B------:R-:W-:Y:S02]  /*2250*/  UIADD3 UR14, UR4, 0x80, URZ ;  /* 0x00000080040e7890 */ /* 0x000fe4000fffe03f */
[----:B------:R-:W-:Y:S01]  /*2260*/  UMOV UR30, UR4 ;  /* 0x00000004001e7c82 */ /* 0x000fe20008000000 */
[----:B------:R-:W-:Y:S01]  /*2270*/  UMOV UR15, 0x80000020 ;  /* 0x80000020000f7882 */ /* 0x000fe20000000000 */
[----:B------:R-:W-:Y:S01]  /*2280*/  HGMMA.64x16x16.F32 R88, gdesc[UR28], RZ, !UPT, gsb0 ;  /* 0x002000001c5879f0 */ /* 0x000fe2000c0008ff */
        /* <DEDUP_REMOVED lines=13> */
[----:B------:R-:W-:Y:S01]  /*2360*/  UMOV UR31, 0x80000020 ;  /* 0x80000020001f7882 */ /* 0x000fe20000000000 */
[----:B------:R-:W-:Y:S01]  /*2370*/  UIADD3 UR34, UR4, 0x1c0, URZ ;  /* 0x000001c004227890 */ /* 0x000fe2000fffe03f */
[----:B------:R-:W-:Y:S01]  /*2380*/  UMOV UR32, UR28 ;  /* 0x0000001c00207c82 */ /* 0x000fe20008000000 */
[----:B------:R-:W-:Y:S01]  /*2390*/  UMOV UR33, UR29 ;  /* 0x0000001d00217c82 */ /* 0x000fe20008000000 */
[----:B------:R-:W-:Y:S01]  /*23a0*/  UMOV UR35, 0x80000020 ;  /* 0x8000002000237882 */ /* 0x000fe20000000000 */
[----:B------:R-:W-:-:S02]  /*23b0*/  UIADD3 UR7, UR5, 0x2, URZ ;  /* 0x0000000205077890 */ /* 0x000fc4000fffe03f */
        /* <DEDUP_REMOVED lines=18> */
[----:B------:R-:W-:Y:S02]  /*24e0*/  UIADD3 UR12, UR4, 0x2, URZ ;  /* 0x00000002040c7890 */ /* 0x000fe4000fffe03f */
[----:B------:R-:W-:Y:S01]  /*24f0*/  UIADD3 UR14, UR4, 0x82, URZ ;  /* 0x00000082040e7890 */ /* 0x000fe2000fffe03f */
        /* <DEDUP_REMOVED lines=27> */
[----:B------:R-:W-:Y:S01]  /*26b0*/  UMOV UR8, UR7 ;  /* 0x0000000700087c82 */ /* 0x000fe20008000000 */
[----:B------:R-:W-:Y:S01]  /*26c0*/  UMOV UR9, 0x80000020 ;  /* 0x8000002000097882 */ /* 0x000fe20000000000 */
[----:B------:R-:W-:Y:S01]  /*26d0*/  UMOV UR10, UR12 ;  /* 0x0000000c000a7c82 */ /* 0x000fe20008000000 */
[----:B------:R-:W-:Y:S01]  /*26e0*/  UMOV UR11, 0x80000020 ;  /* 0x80000020000b7882 */ /* 0x000fe20000000000 */
[----:B------:R-:W-:Y:S01]  /*26f0*/  UMOV UR12, UR8 ;  /* 0x00000008000c7c82 */ /* 0x000fe20008000000 */
        /* <DEDUP_REMOVED lines=11> */
[----:B------:R-:W-:Y:S01]  /*27b0*/  UIADD3 UR7, UR5, 0x300, URZ ;  /* 0x0000030005077890 */ /* 0x000fe2000fffe03f */
[----:B------:R-:W-:-:S02]  /*27c0*/  WARPGROUP.DEPBAR.LE gsb0, 0x0 ;  /* 0x00008000000079c5 */ /* 0x000fc40000010000 */
        /* <DEDUP_REMOVED lines=14> */
[----:B------:R-:W-:Y:S01]  /*28b0*/  UMOV UR13, 0x80000020 ;  /* 0x80000020000d7882 */ /* 0x000fe20000000000 */
[----:B------:R-:W-:Y:S01]  /*28c0*/  UMOV UR15, 0x80000020 ;  /* 0x80000020000f7882 */ /* 0x000fe20000000000 */
[----:B------:R-:W-:Y:S01]  /*28d0*/  UMOV UR44, UR12 ;  /* 0x0000000c002c7c82 */ /* 0x000fe20008000000 */
[----:B------:R-:W-:Y:S01]  /*28e0*/  UMOV UR45, UR13 ;  /* 0x0000000d002d7c82 */ /* 0x000fe20008000000 */
[----:B------:R-:W-:Y:S01]  /*28f0*/  UIADD3 UR7, UR5, 0x302, URZ ;  /* 0x0000030205077890 */ /* 0x000fe2000fffe03f */
        /* <DEDUP_REMOVED lines=38> */
[----:B------:R-:W-:Y:S02]  /*2b60*/  UIMAD UR10, UR38, -0x90, UR56 ;  /* 0xffffff70260a78a4 */ /* 0x000fe4000f8e0238 */
        /* <DEDUP_REMOVED lines=19> */
[----:B------:R-:W-:Y:S02]  /*2ca0*/  UIADD3 UR7, UR5, 0x600, URZ ;  /* 0x0000060005077890 */ /* 0x000fe4000fffe03f */
[----:B------:R-:W-:Y:S01]  /*2cb0*/  UIADD3 UR5, UR5, 0x602, URZ ;  /* 0x0000060205057890 */ /* 0x000fe2000fffe03f */
[----:B------:R-:W-:-:S02]  /*2cc0*/  WARPGROUP.DEPBAR.LE gsb0, 0x0 ;  /* 0x00008000000079c5 */ /* 0x000fc40000010000 */
        /* <DEDUP_REMOVED lines=37> */
[----:B------:R-:W-:Y:S02]  /*2f20*/  R2UR UR14, R144 ;  /* 0x00000000900e72ca */ /* 0x000fe400000e0000 */
        /* <DEDUP_REMOVED lines=19> */
[----:B------:R-:W-:Y:S02]  /*3060*/  ULDC UR7, c[0x0][0x448] ;  /* 0x0001120000077ab9 */ /* 0x000fe40000000800 */
[----:B------:R-:W-:-:S06]  /*3070*/  UISETP.NE.AND UP0, UPT, UR7, 0x1, UPT ;  /* 0x000000010700788c */ /* 0x000fcc000bf05270 */
[----:B------:R-:W-:-:S05]  /*3080*/  PLOP3.LUT P2, PT, PT, PT, UP0, 0x80, 0x0 ;  /* 0x000000000000781c */ /* 0x000fca0003f4f008 */
[----:B------:R-:W-:Y:S01]  /*3090*/  @UP0 ULDC UR7, c[0x0][0x44c] ;  /* 0x0001130000070ab9 */ /* 0x000fe20000000800 */
        /* <DEDUP_REMOVED lines=55> */
[----:B------:R-:W-:Y:S01]  /*3410*/  ULDC UR5, c[0x0][0x9d8] ;  /* 0x0002760000057ab9 */ /* 0x000fe20000000800 */
        /* <DEDUP_REMOVED lines=52> */
[----:B------:R-:W-:Y:S02]  /*3760*/  IMAD.U32 R83, RZ, RZ, UR10 ;  /* 0x0000000aff537e24 */ /* 0x000fe4000f8e00ff */
[----:B------:R-:W-:Y:S01]  /*3770*/  FMUL.FTZ R93, R80, UR5 ;  /* 0x00000005505d7c20 */ /* 0x000fe20008410000 */
[----:B------:R-:W-:Y:S01]  /*3780*/  HGMMA.64x16x16.F32 R72, gdesc[UR24], R72, gsb0 ;  /* 0x00200000184879f0 */ /* 0x000fe20008000848 */
[----:B------:R-:W-:Y:S01]  /*3790*/  UIADD3 UR26, UR4, 0x542, URZ ;  /* 0x00000542041a7890 */ /* 0x000fe2000fffe03f */
[----:B------:R-:W-:Y:S01]  /*37a0*/  FMUL.FTZ R80, R81, UR5 ;  /* 0x0000000551507c20 */ /* 0x000fe20008410000 */
[----:B------:R-:W-:Y:S01]  /*37b0*/  UMOV UR27, 0x80000020 ;  /* 0x80000020001b7882 */ /* 0x000fe20000000000 */
[----:B------:R-:W-:Y:S01]  /*37c0*/  IADD3 R83, -R18, 0x90, R83 ;  /* 0x0000009012537810 */ /* 0x000fe20007ffe153 */
[----:B------:R-:W4:Y:S01]  /*37d0*/  MUFU.TANH R93, R93 ;  /* 0x0000005d005d7308 */ /* 0x000f220000002400 */
[----:B------:R-:W-:Y:S01]  /*37e0*/  FMUL.FTZ R90, R84, UR5 ;  /* 0x00000005545a7c20 */ /* 0x000fe20008410000 */
[----:B------:R-:W-:Y:S01]  /*37f0*/  FMUL.FTZ R11, R87, UR5 ;  /* 0x00000005570b7c20 */ /* 0x000fe20008410000 */
[----:B------:R-:W-:Y:S01]  /*3800*/  FMUL.FTZ R84, R85, UR5 ;  /* 0x0000000555547c20 */ /* 0x000fe20008410000 */
[----:B------:R-:W-:-:S02]  /*3810*/  @UP0 ULDC UR10, c[0x0][0x44c] ;  /* 0x00011300000a0ab9 */ /* 0x000fc40000000800 */
[----:B------:R-:W-:Y:S02]  /*3820*/  UIMAD.WIDE.U32 UR10, UR58, UR10, URZ ;  /* 0x0000000a3a0a72a5 */ /* 0x000fe4000f8e003f */
        /* <DEDUP_REMOVED lines=8> */
[----:B------:R-:W-:Y:S02]  /*38b0*/  VIADD R79, R145, UR58 ;  /* 0x0000003a914f7c36 */ /* 0x000fe40008000000 */
        /* <DEDUP_REMOVED lines=8> */
[----:B------:R-:W-:Y:S01]  /*3940*/  FMUL.FTZ R73, R73, UR5 ;  /* 0x0000000549497c20 */ /* 0x000fe20008410000 */
[----:B------:R-:W-:Y:S01]  /*3950*/  MUFU.TANH R75, R75 ;  /* 0x0000004b004b7308 */ /* 0x000fe20000002400 */
[----:B------:R-:W-:-:S07]  /*3960*/  FMUL.FTZ R14, R78, UR5 ;  /* 0x000000054e0e7c20 */ /* 0x000fce0008410000 */
[----:B------:R-:W5:Y:S08]  /*3970*/  MUFU.TANH R72, R72 ;  /* 0x0000004800487308 */ /* 0x000f700000002400 */
[----:B------:R-:W-:Y:S08]  /*3980*/  MUFU.TANH R73, R73 ;  /* 0x0000004900497308 */ /* 0x000ff00000002400 */
[----:B------:R-:W5:Y:S08]  /*3990*/  MUFU.TANH R76, R76 ;  /* 0x0000004c004c7308 */ /* 0x000f700000002400 */
        /* <DEDUP_REMOVED lines=8> */
[----:B------:R-:W-:Y:S01]  /*3a20*/  IMAD.U32 R71, RZ, RZ, UR57 ;  /* 0x00000039ff477e24 */ /* 0x000fe2000f8e00ff */
        /* <DEDUP_REMOVED lines=17> */
[----:B------:R-:W-:Y:S01]  /*3b40*/  @P2 IMAD.HI.U32 R58, R79, UR7, RZ ;  /* 0x000000074f3a2c27 */ /* 0x000fe2000f8e00ff */
[----:B------:R-:W-:-:S03]  /*3b50*/  @UP0 ULDC UR7, c[0x0][0x450] ;  /* 0x0001140000070ab9 */ /* 0x000fc60000000800 */
[----:B------:R-:W-:Y:S01]  /*3b60*/  FMUL.FTZ R86, R61, UR5 ;  /* 0x000000053d567c20 */ /* 0x000fe20008410000 */
[----:B------:R-:W-:Y:S01]  /*3b70*/  HGMMA.64x16x16.F32 R48, gdesc[UR24], R48, gsb0 ;  /* 0x00200000183079f0 */ /* 0x000fe20008000830 */
[----:B------:R-:W-:Y:S01]  /*3b80*/  UIADD3 UR26, UR4, 0x602, URZ ;  /* 0x00000602041a7890 */ /* 0x000fe2000fffe03f */
[----:B------:R-:W-:Y:S01]  /*3b90*/  @P2 SHF.R.U32.HI R79, RZ, UR7, R58 ;  /* 0x00000007ff4f2c19 */ /* 0x000fe2000801163a */
[----:B------:R-:W-:Y:S01]  /*3ba0*/  UMOV UR27, 0x80000020 ;  /* 0x80000020001b7882 */ /* 0x000fe20000000000 */
[----:B------:R-:W-:Y:S01]  /*3bb0*/  UIMAD UR7, UR38, -0x90, URZ ;  /* 0xffffff70260778a4 */ /* 0x000fe2000f8e023f */
[----:B------:R-:W-:Y:S01]  /*3bc0*/  FMUL.FTZ R68, R57, UR5 ;  /* 0x0000000539447c20 */ /* 0x000fe20008410000 */
[----:B------:R-:W-:Y:S01]  /*3bd0*/  FMUL.FTZ R57, R59, UR5 ;  /* 0x000000053b397c20 */ /* 0x000fe20008410000 */
[----:B------:R-:W0:Y:S01]  /*3be0*/  SHFL.IDX PT, R74, R79, RZ, 0x1c1f ;  /* 0x001c1fff4f4a7589 */ /* 0x000e2200000e0000 */
[----:B------:R-:W-:Y:S01]  /*3bf0*/  FMUL.FTZ R59, R63, UR5 ;  /* 0x000000053f3b7c20 */ /* 0x000fe20008410000 */
[----:B------:R-:W-:Y:S01]  /*3c00*/  FMUL.FTZ R70, R60, UR5 ;  /* 0x000000053c467c20 */ /* 0x000fe20008410000 */
[----:B------:R-:W-:Y:S01]  /*3c10*/  IMAD.U32 R61, RZ, RZ, UR7 ;  /* 0x00000007ff3d7e24 */ /* 0x000fe2000f8e00ff */
[----:B------:R-:W5:Y:S01]  /*3c20*/  MUFU.TANH R69, R69 ;  /* 0x0000004500457308 */ /* 0x000f620000002400 */
[----:B------:R-:W-:Y:S01]  /*3c30*/  FMUL.FTZ R58, R62, UR5 ;  /* 0x000000053e3a7c20 */ /* 0x000fe20008410000 */
[----:B------:R-:W5:Y:S01]  /*3c40*/  SHFL.IDX PT, R79, R79, 0x1, 0x1c1f ;  /* 0x003c1f004f4f7f89 */ /* 0x000f6200000e0000 */
[----:B------:R-:W-:Y:S01]  /*3c50*/  @UP0 ULDC UR7, c[0x0][0x450] ;  /* 0x0001140000070ab9 */ /* 0x000fe20000000800 */
[----:B------:R-:W-:Y:S01]  /*3c60*/  IADD3 R82, -R18, 0x91, R61 ;  /* 0x0000009112527810 */ /* 0x000fe20007ffe13d */
[----:B------:R-:W-:-:S03]  /*3c70*/  UIADD3 UR38, UR38, -0x2, URZ ;  /* 0xfffffffe26267890 */ /* 0x000fc6000fffe03f */
[----:B------:R-:W-:Y:S01]  /*3c80*/  IADD3 R82, -R71, UR56, R82 ;  /* 0x0000003847527c10 */ /* 0x000fe2000fffe152 */
[----:B------:R-:W-:Y:S08]  /*3c90*/  MUFU.TANH R68, R68 ;  /* 0x0000004400447308 */ /* 0x000ff00000002400 */
[----:B------:R-:W5:Y:S01]  /*3ca0*/  MUFU.TANH R70, R70 ;  /* 0x0000004600467308 */ /* 0x000f620000002400 */
[----:B0-----:R-:W-:-:S04]  /*3cb0*/  VIADDMNMX R74, R74, R82, R83, PT ;  /* 0x000000524a4a7246 */ /* 0x001fc80003800153 */
[----:B------:R-:W-:-:S03]  /*3cc0*/  ISETP.GT.AND P3, PT, R74, RZ, PT ;  /* 0x000000ff4a00720c */ /* 0x000fc60003f64270 */
[----:B------:R-:W-:Y:S01]  /*3cd0*/  MUFU.TANH R86, R86 ;  /* 0x0000005600567308 */ /* 0x000fe20000002400 */
[C---:B------:R-:W-:Y:S02]  /*3ce0*/  ISETP.GT.AND P4, PT, R74.reuse, 0x1, PT ;  /* 0x000000014a00780c */ /* 0x040fe40003f84270 */
[----:B------:R-:W-:Y:S02]  /*3cf0*/  ISETP.GT.AND P5, PT, R74, 0x8, PT ;  /* 0x000000084a00780c */ /* 0x000fe40003fa4270 */
[----:B------:R-:W-:Y:S02]  /*3d00*/  FSEL R81, R88, -INF , P3 ;  /* 0xff80000058517808 */ /* 0x000fe40001800000 */
[----:B-1----:R-:W-:Y:S01]  /*3d10*/  FSEL R87, R9, -INF , P4 ;  /* 0xff80000009577808 */ /* 0x002fe20002000000 */
[----:B------:R-:W-:Y:S01]  /*3d20*/  MUFU.TANH R13, R13 ;  /* 0x0000000d000d7308 */ /* 0x000fe20000002400 */
[----:B------:R-:W-:Y:S02]  /*3d30*/  ISETP.GT.AND P6, PT, R74, 0x9, PT ;  /* 0x000000094a00780c */ /* 0x000fe40003fc4270 */
[----:B--2---:R-:W-:-:S02]  /*3d40*/  FSEL R89, R89, -INF , P5 ;  /* 0xff80000059597808 */ /* 0x004fc40002800000 */
[----:B------:R-:W-:Y:S02]  /*3d50*/  ISETP.GT.AND P3, PT, R74, 0x10, PT ;  /* 0x000000104a00780c */ /* 0x000fe40003f64270 */
[----:B---3--:R-:W-:Y:S01]  /*3d60*/  FSEL R91, R91, -INF , P6 ;  /* 0xff8000005b5b7808 */ /* 0x008fe20003000000 */
[----:B------:R-:W-:Y:S02]  /*3d70*/  WARPGROUP.DEPBAR.LE gsb0, 0x0 ;  /* 0x00008000000079c5 */ /* 0x000fe40000010000 */
[----:B------:R-:W-:Y:S01]  /*3d80*/  WARPGROUP.ARRIVE ;  /* 0x00000000000079c5 */ /* 0x000fe20000000000 */
[----:B------:R-:W-:Y:S01]  /*3d90*/  FMUL.FTZ R63, R48, UR5 ;  /* 0x00000005303f7c20 */ /* 0x000fe20008410000 */
[----:B------:R-:W-:Y:S01]  /*3da0*/  FMUL.FTZ R48, R50, UR5 ;  /* 0x0000000532307c20 */ /* 0x000fe20008410000 */
[----:B------:R-:W-:Y:S01]  /*3db0*/  FMNMX.FTZ R50, R81, R87, !PT ;  /* 0x0000005751327209 */ /* 0x000fe20007810000 */
[----:B------:R-:W-:Y:S01]  /*3dc0*/  FMUL.FTZ R9, R52, UR5 ;  /* 0x0000000534097c20 */ /* 0x000fe20008410000 */
[C---:B------:R-:W-:Y:S01]  /*3dd0*/  ISETP.GT.AND P4, PT, R74.reuse, 0x11, PT ;  /* 0x000000114a00780c */ /* 0x040fe20003f84270 */
[----:B------:R-:W-:Y:S01]  /*3de0*/  HGMMA.64x16x16.F32 R40, gdesc[UR24], R40, gsb0 ;  /* 0x00200000182879f0 */ /* 0x000fe20008000828 */
[----:B------:R-:W-:Y:S01]  /*3df0*/  UIADD3 UR26, UR4, 0x642, URZ ;  /* 0x00000642041a7890 */ /* 0x000fe2000fffe03f */
[----:B------:R-:W-:Y:S01]  /*3e00*/  FMNMX.FTZ R50, R89, R50, !PT ;  /* 0x0000003259327209 */ /* 0x000fe20007810000 */
[----:B------:R-:W-:Y:S01]  /*3e10*/  UMOV UR27, 0x80000020 ;  /* 0x80000020001b7882 */ /* 0x000fe20000000000 */
[----:B----4-:R-:W-:Y:S01]  /*3e20*/  FSEL R93, R93, -INF , P3 ;  /* 0xff8000005d5d7808 */ /* 0x010fe20001800000 */
[----:B------:R-:W-:Y:S01]  /*3e30*/  FMUL.FTZ R92, R49, UR5 ;  /* 0x00000005315c7c20 */ /* 0x000fe20008410000 */
[----:B------:R-:W-:Y:S01]  /*3e40*/  FMNMX.FTZ R50, R91, R50, !PT ;  /* 0x000000325b327209 */ /* 0x000fe20007810000 */
[----:B------:R-:W-:Y:S01]  /*3e50*/  FMUL.FTZ R49, R51, UR5 ;  /* 0x0000000533317c20 */ /* 0x000fe20008410000 */
[----:B------:R-:W-:Y:S01]  /*3e60*/  ISETP.GT.AND P5, PT, R74, 0x18, PT ;  /* 0x000000184a00780c */ /* 0x000fe20003fa4270 */
[----:B------:R-:W0:Y:S01]  /*3e70*/  MUFU.TANH R63, R63 ;  /* 0x0000003f003f7308 */ /* 0x000e220000002400 */
[----:B-----5:R-:W-:Y:S01]  /*3e80*/  FSEL R85, R80, -INF , P4 ;  /* 0xff80000050557808 */ /* 0x020fe20002000000 */
[----:B------:R-:W-:Y:S01]  /*3e90*/  FMUL.FTZ R80, R53, UR5 ;  /* 0x0000000535507c20 */ /* 0x000fe20008410000 */
[----:B------:R-:W-:Y:S01]  /*3ea0*/  FMNMX.FTZ R50, R93, R50, !PT ;  /* 0x000000325d327209 */ /* 0x000fe20007810000 */
[----:B------:R-:W-:Y:S01]  /*3eb0*/  ULDC UR4, c[0x0][0x988] ;  /* 0x0002620000047ab9 */ /* 0x000fe20000000800 */
[----:B------:R-:W-:-:S02]  /*3ec0*/  ISETP.GT.AND P3, PT, R74, 0x19, PT ;  /* 0x000000194a00780c */ /* 0x000fc40003f64270 */
[----:B------:R-:W-:Y:S01]  /*3ed0*/  FSEL R71, R90, -INF , P5 ;  /* 0xff8000005a477808 */ /* 0x000fe20002800000 */
[----:B------:R-:W1:Y:S01]  /*3ee0*/  MUFU.TANH R92, R92 ;  /* 0x0000005c005c7308 */ /* 0x000e620000002400 */
[----:B------:R-:W-:Y:S02]  /*3ef0*/  FMNMX.FTZ R52, R85, R50, !PT ;  /* 0x0000003255347209 */ /* 0x000fe40007810000 */
[----:B------:R-:W-:Y:S02]  /*3f00*/  ISETP.GT.AND P4, PT, R74, 0x20, PT ;  /* 0x000000204a00780c */ /* 0x000fe40003f84270 */
[----:B------:R-:W-:Y:S02]  /*3f10*/  FSEL R50, R84, -INF , P3 ;  /* 0xff80000054327808 */ /* 0x000fe40001800000 */
[----:B------:R-:W-:Y:S01]  /*3f20*/  FMNMX.FTZ R61, R71, R52, !PT ;  /* 0x00000034473d7209 */ /* 0x000fe20007810000 */
[----:B------:R-:W2:Y:S01]  /*3f30*/  MUFU.TANH R9, R9 ;  /* 0x0000000900097308 */ /* 0x000ea20000002400 */
[----:B------:R-:W-:-:S02]  /*3f40*/  ISETP.GT.AND P5, PT, R74, 0x21, PT ;  /* 0x000000214a00780c */ /* 0x000fc40003fa4270 */
[----:B------:R-:W-:Y:S02]  /*3f50*/  FSEL R51, R72, -INF , P4 ;  /* 0xff80000048337808 */ /* 0x000fe40002000000 */
[----:B------:R-:W-:Y:S02]  /*3f60*/  FMNMX.FTZ R52, R50, R61, !PT ;  /* 0x0000003d32347209 */ /* 0x000fe40007810000 */
[C---:B------:R-:W-:Y:S01]  /*3f70*/  ISETP.GT.AND P3, PT, R74.reuse, 0x28, PT ;  /* 0x000000284a00780c */ /* 0x040fe20003f64270 */
[----:B------:R-:W3:Y:S01]  /*3f80*/  MUFU.TANH R80, R80 ;  /* 0x0000005000507308 */ /* 0x000ee20000002400 */
[----:B------:R-:W-:Y:S02]  /*3f90*/  FMNMX.FTZ R61, R51, R52, !PT ;  /* 0x00000034333d7209 */ /* 0x000fe40007810000 */
[----:B------:R-:W-:Y:S02]  /*3fa0*/  ISETP.GT.AND P4, PT, R74, 0x29, PT ;  /* 0x000000294a00780c */ /* 0x000fe40003f84270 */
[----:B------:R-:W-:-:S02]  /*3fb0*/  VIADDMNMX R83, R79, R82, R83, PT ;  /* 0x000000524f537246 */ /* 0x000fc40003800153 */
[----:B------:R-:W-:Y:S01]  /*3fc0*/  FSEL R52, R76, -INF , P4 ;  /* 0xff8000004c347808 */ /* 0x000fe20002000000 */
[----:B------:R-:W-:Y:S01]  /*3fd0*/  MUFU.TANH R14, R14 ;  /* 0x0000000e000e7308 */ /* 0x000fe20000002400 */
[----:B------:R-:W-:-:S07]  /*3fe0*/  ISETP.GT.AND P4, PT, R74, 0x38, PT ;  /* 0x000000384a00780c */ /* 0x000fce0003f84270 */
[----:B------:R-:W-:Y:S01]  /*3ff0*/  MUFU.TANH R15, R15 ;  /* 0x0000000f000f7308 */ /* 0x000fe20000002400 */
[----:B------:R-:W-:Y:S02]  /*4000*/  WARPGROUP.DEPBAR.LE gsb0, 0x0 ;  /* 0x00008000000079c5 */ /* 0x000fe40000010000 */
[----:B------:R-:W-:Y:S01]  /*4010*/  WARPGROUP.ARRIVE ;  /* 0x00000000000079c5 */ /* 0x000fe20000000000 */
[----:B------:R-:W-:Y:S01]  /*4020*/  FMUL.FTZ R53, R40, UR5 ;  /* 0x0000000528357c20 */ /* 0x000fe20008410000 */
[----:B------:R-:W-:Y:S01]  /*4030*/  FSEL R40, R73, -INF , P5 ;  /* 0xff80000049287808 */ /* 0x000fe20002800000 */
[----:B------:R-:W-:Y:S01]  /*4040*/  FMUL.FTZ R73, R41, UR5 ;  /* 0x0000000529497c20 */ /* 0x000fe20008410000 */
[----:B------:R-:W-:Y:S01]  /*4050*/  FSEL R41, R75, -INF , P3 ;  /* 0xff8000004b297808 */ /* 0x000fe20001800000 */
[----:B------:R-:W-:Y:S01]  /*4060*/  FMUL.FTZ R75, R44, UR5 ;  /* 0x000000052c4b7c20 */ /* 0x000fe20008410000 */
[----:B------:R-:W-:Y:S01]  /*4070*/  HGMMA.64x16x16.F32 R32, gdesc[UR24], R32, gsb0 ;  /* 0x00200000182079f0 */ /* 0x000fe20008000820 */
[----:B------:R-:W-:Y:S01]  /*4080*/  FMNMX.FTZ R60, R40, R61, !PT ;  /* 0x0000003d283c7209 */ /* 0x000fe20007810000 */
[----:B------:R4:W-:Y:S01]  /*4090*/  MUFU.TANH R72, R53 ;  /* 0x0000003500487308 */ /* 0x0009e20000002400 */
[----:B------:R-:W-:Y:S01]  /*40a0*/  ISETP.GT.AND P5, PT, R74, 0x30, PT ;  /* 0x000000304a00780c */ /* 0x000fe20003fa4270 */
[----:B------:R-:W-:Y:S01]  /*40b0*/  FMUL.FTZ R76, R45, UR5 ;  /* 0x000000052d4c7c20 */ /* 0x000fe20008410000 */
[----:B------:R-:W-:Y:S01]  /*40c0*/  FMNMX.FTZ R61, R41, R60, !PT ;  /* 0x0000003c293d7209 */ /* 0x000fe20007810000 */
[----:B------:R-:W-:Y:S01]  /*40d0*/  FMUL.FTZ R42, R42, UR5 ;  /* 0x000000052a2a7c20 */ /* 0x000fe20008410000 */
[----:B------:R-:W-:Y:S01]  /*40e0*/  ISETP.GT.AND P3, PT, R74, 0x31, PT ;  /* 0x000000314a00780c */ /* 0x000fe20003f64270 */
[----:B------:R-:W-:Y:S01]  /*40f0*/  FMUL.FTZ R43, R43, UR5 ;  /* 0x000000052b2b7c20 */ /* 0x000fe20008410000 */
[----:B------:R-:W-:Y:S01]  /*4100*/  FSEL R44, R78, -INF , P5 ;  /* 0xff8000004e2c7808 */ /* 0x000fe20002800000 */
[----:B------:R-:W5:Y:S01]  /*4110*/  MUFU.TANH R73, R73 ;  /* 0x0000004900497308 */ /* 0x000f620000002400 */
[----:B------:R-:W-:Y:S01]  /*4120*/  FMNMX.FTZ R61, R52, R61, !PT ;  /* 0x0000003d343d7209 */ /* 0x000fe20007810000 */
[----:B------:R-:W-:Y:S01]  /*4130*/  FMUL.FTZ R46, R46, UR5 ;  /* 0x000000052e2e7c20 */ /* 0x000fe20008410000 */
[----:B----4-:R-:W-:Y:S01]  /*4140*/  FSEL R53, R77, -INF , P3 ;  /* 0xff8000004d357808 */ /* 0x010fe20001800000 */
[----:B------:R-:W-:Y:S01]  /*4150*/  FMUL.FTZ R47, R47, UR5 ;  /* 0x000000052f2f7c20 */ /* 0x000fe20008410000 */
[----:B------:R-:W-:-:S02]  /*4160*/  FMNMX.FTZ R60, R44, R61, !PT ;  /* 0x0000003d2c3c7209 */ /* 0x000fc40007810000 */
[C---:B------:R-:W-:Y:S01]  /*4170*/  ISETP.GT.AND P3, PT, R74.reuse, 0x39, PT ;  /* 0x000000394a00780c */ /* 0x040fe20003f64270 */
[----:B------:R-:W4:Y:S01]  /*4180*/  MUFU.TANH R75, R75 ;  /* 0x0000004b004b7308 */ /* 0x000f220000002400 */
[----:B------:R-:W-:Y:S02]  /*4190*/  FSEL R45, R67, -INF , P4 ;  /* 0xff800000432d7808 */ /* 0x000fe40002000000 */
[----:B------:R-:W-:Y:S02]  /*41a0*/  FMNMX.FTZ R62, R53, R60, !PT ;  /* 0x0000003c353e7209 */ /* 0x000fe40007810000 */
[----:B------:R-:W-:Y:S02]  /*41b0*/  ISETP.GT.AND P4, PT, R74, 0x40, PT ;  /* 0x000000404a00780c */ /* 0x000fe40003f84270 */
[----:B------:R-:W-:Y:S01]  /*41c0*/  FSEL R60, R66, -INF , P3 ;  /* 0xff800000423c7808 */ /* 0x000fe20001800000 */
[----:B------:R-:W4:Y:S01]  /*41d0*/  MUFU.TANH R76, R76 ;  /* 0x0000004c004c7308 */ /* 0x000f220000002400 */
[----:B------:R-:W-:-:S02]  /*41e0*/  FMNMX.FTZ R67, R45, R62, !PT ;  /* 0x0000003e2d437209 */ /* 0x000fc40007810000 */
[----:B------:R-:W-:Y:S02]  /*41f0*/  ISETP.GT.AND P3, PT, R74, 0x41, PT ;  /* 0x000000414a00780c */ /* 0x000fe40003f64270 */
[----:B------:R-:W-:Y:S02]  /*4200*/  FSEL R61, R69, -INF , P4 ;  /* 0xff800000453d7808 */ /* 0x000fe40002000000 */
[----:B------:R-:W-:Y:S01]  /*4210*/  FMNMX.FTZ R62, R60, R67, !PT ;  /* 0x000000433c3e7209 */ /* 0x000fe20007810000 */
[----:B------:R-:W-:Y:S01]  /*4220*/  MUFU.TANH R20, R20 ;  /* 0x0000001400147308 */ /* 0x000fe20000002400 */
[----:B------:R-:W-:Y:S02]  /*4230*/  ISETP.GT.AND P4, PT, R74, 0x48, PT ;  /* 0x000000484a00780c */ /* 0x000fe40003f84270 */
[----:B------:R-:W-:Y:S02]  /*4240*/  FMNMX.FTZ R77, R61, R62, !PT ;  /* 0x0000003e3d4d7209 */ /* 0x000fe40007810000 */
[----:B------:R-:W-:-:S02]  /*4250*/  FSEL R62, R70, -INF , P4 ;  /* 0xff800000463e7808 */ /* 0x000fc40002000000 */
[C---:B------:R-:W-:Y:S01]  /*4260*/  ISETP.GT.AND P4, PT, R74.reuse, 0x50, PT ;  /* 0x000000504a00780c */ /* 0x040fe20003f84270 */
[----:B------:R-:W-:Y:S01]  /*4270*/  MUFU.TANH R21, R21 ;  /* 0x0000001500157308 */ /* 0x000fe20000002400 */
[----:B------:R-:W-:Y:S02]  /*4280*/  ISETP.GT.AND P5, PT, R83, 0x8, PT ;  /* 0x000000085300780c */ /* 0x000fe40003fa4270 */
[----:B0-----:R-:W-:Y:S02]  /*4290*/  FSEL R63, R63, -INF , P4 ;  /* 0xff8000003f3f7808 */ /* 0x001fe40002000000 */
[----:B------:R-:W-:Y:S02]  /*42a0*/  ISETP.GT.AND P4, PT, R74, 0x58, PT ;  /* 0x000000584a00780c */ /* 0x000fe40003f84270 */
[----:B------:R-:W-:Y:S01]  /*42b0*/  FSEL R5, R5, -INF , P5 ;  /* 0xff80000005057808 */ /* 0x000fe20002800000 */
[----:B------:R-:W-:Y:S01]  /*42c0*/  MUFU.TANH R64, R64 ;  /* 0x0000004000407308 */ /* 0x000fe20000002400 */
[----:B------:R-:W-:-:S02]  /*42d0*/  WARPGROUP.DEPBAR.LE gsb0, 0x0 ;  /* 0x00008000000079c5 */ /* 0x000fc40000010000 */
[----:B------:R-:W-:Y:S01]  /*42e0*/  WARPGROUP.ARRIVE ;  /* 0x00000000000079c5 */ /* 0x000fe20000000000 */
[----:B------:R-:W-:Y:S01]  /*42f0*/  FMUL.FTZ R66, R32, UR5 ;  /* 0x0000000520427c20 */ /* 0x000fe20008410000 */
[----:B------:R-:W-:Y:S01]  /*4300*/  FSEL R32, R68, -INF , P3 ;  /* 0xff80000044207808 */ /* 0x000fe20001800000 */
[----:B------:R-:W-:Y:S01]  /*4310*/  FMUL.FTZ R67, R33, UR5 ;  /* 0x0000000521437c20 */ /* 0x000fe20008410000 */
[----:B------:R-:W-:Y:S01]  /*4320*/  ISETP.GT.AND P3, PT, R74, 0x49, PT ;  /* 0x000000494a00780c */ /* 0x000fe20003f64270 */
[----:B------:R-:W-:Y:S01]  /*4330*/  FMUL.FTZ R68, R36, UR5 ;  /* 0x0000000524447c20 */ /* 0x000fe20008410000 */
[----:B------:R-:W-:Y:S01]  /*4340*/  HGMMA.64x16x16.F32 R24, gdesc[UR32], R24, gsb0 ;  /* 0x00200000201879f0 */ /* 0x000fe20008000818 */
[----:B------:R-:W-:Y:S01]  /*4350*/  FMNMX.FTZ R77, R32, R77, !PT ;  /* 0x0000004d204d7209 */ /* 0x000fe20007810000 */
[----:B------:R3:W0:Y:S01]  /*4360*/  MUFU.TANH R69, R66 ;  /* 0x0000004200457308 */ /* 0x0006220000002400 */
[----:B------:R-:W-:Y:S01]  /*4370*/  FSEL R33, R86, -INF , P3 ;  /* 0xff80000056217808 */ /* 0x000fe20001800000 */
[----:B------:R-:W-:Y:S01]  /*4380*/  FMUL.FTZ R34, R34, UR5 ;  /* 0x0000000522227c20 */ /* 0x000fe20008410000 */
[----:B------:R-:W-:Y:S01]  /*4390*/  FMNMX.FTZ R70, R62, R77, !PT ;  /* 0x0000004d3e467209 */ /* 0x000fe20007810000 */
[----:B------:R-:W-:Y:S01]  /*43a0*/  FMUL.FTZ R35, R35, UR5 ;  /* 0x0000000523237c20 */ /* 0x000fe20008410000 */
[----:B------:R-:W-:Y:S01]  /*43b0*/  ISETP.GT.AND P3, PT, R74, 0x51, PT ;  /* 0x000000514a00780c */ /* 0x000fe20003f64270 */
[----:B------:R-:W-:Y:S01]  /*43c0*/  FMUL.FTZ R38, R38, UR5 ;  /* 0x0000000526267c20 */ /* 0x000fe20008410000 */
[----:B------:R-:W-:Y:S01]  /*43d0*/  FMNMX.FTZ R70, R33, R70, !PT ;  /* 0x0000004621467209 */ /* 0x000fe20007810000 */
[----:B------:R5:W0:Y:S01]  /*43e0*/  MUFU.TANH R84, R67 ;  /* 0x0000004300547308 */ /* 0x000a220000002400 */
[----:B-1----:R-:W-:Y:S01]  /*43f0*/  FSEL R36, R92, -INF , P3 ;  /* 0xff8000005c247808 */ /* 0x002fe20001800000 */
[----:B------:R-:W-:Y:S01]  /*4400*/  FMUL.FTZ R39, R39, UR5 ;  /* 0x0000000527277c20 */ /* 0x000fe20008410000 */
[----:B------:R-:W-:Y:S01]  /*4410*/  FMNMX.FTZ R77, R63, R70, !PT ;  /* 0x000000463f4d7209 */ /* 0x000fe20007810000 */
[----:B------:R-:W-:Y:S01]  /*4420*/  FMUL.FTZ R70, R37, UR5 ;  /* 0x0000000525467c20 */ /* 0x000fe20008410000 */
[----:B------:R-:W-:-:S02]  /*4430*/  ISETP.GT.AND P3, PT, R74, 0x59, PT ;  /* 0x000000594a00780c */ /* 0x000fc40003f64270 */
[----:B--2---:R-:W-:Y:S01]  /*4440*/  FSEL R37, R9, -INF , P4 ;  /* 0xff80000009257808 */ /* 0x004fe20002000000 */
[----:B------:R-:W1:Y:S01]  /*4450*/  MUFU.TANH R86, R68 ;  /* 0x0000004400567308 */ /* 0x000e620000002400 */
[----:B------:R-:W-:Y:S02]  /*4460*/  FMNMX.FTZ R78, R36, R77, !PT ;  /* 0x0000004d244e7209 */ /* 0x000fe40007810000 */
[----:B------:R-:W-:Y:S02]  /*4470*/  ISETP.GT.AND P4, PT, R74, 0x60, PT ;  /* 0x000000604a00780c */ /* 0x000fe40003f84270 */
[----:B---3--:R-:W-:Y:S02]  /*4480*/  FSEL R66, R80, -INF , P3 ;  /* 0xff80000050427808 */ /* 0x008fe40001800000 */
[----:B-----5:R-:W-:Y:S01]  /*4490*/  FMNMX.FTZ R67, R37, R78, !PT ;  /* 0x0000004e25437209 */ /* 0x020fe20007810000 */
[----:B------:R2:W3:Y:S01]  /*44a0*/  MUFU.TANH R88, R70 ;  /* 0x0000004600587308 */ /* 0x0004e20000002400 */
[----:B------:R-:W-:-:S02]  /*44b0*/  ISETP.GT.AND P3, PT, R74, 0x61, PT ;  /* 0x000000614a00780c */ /* 0x000fc40003f64270 */
[----:B------:R-:W-:Y:S02]  /*44c0*/  FMNMX.FTZ R77, R66, R67, !PT ;  /* 0x00000043424d7209 */ /* 0x000fe40007810000 */
[----:B------:R-:W-:Y:S02]  /*44d0*/  FSEL R67, R73, -INF , P3 ;  /* 0xff80000049437808 */ /* 0x000fe40001800000 */
[----:B------:R-:W-:Y:S01]  /*44e0*/  ISETP.GT.AND P3, PT, R74, 0x69, PT ;  /* 0x000000694a00780c */ /* 0x000fe20003f64270 */
[----:B------:R-:W-:Y:S08]  /*44f0*/  MUFU.TANH R65, R65 ;  /* 0x0000004100417308 */ /* 0x000ff00000002400 */
[----:B------:R-:W-:Y:S08]  /*4500*/  MUFU.TANH R56, R56 ;  /* 0x0000003800387308 */ /* 0x000ff00000002400 */
[----:B------:R-:W-:Y:S01]  /*4510*/  MUFU.TANH R57, R57 ;  /* 0x0000003900397308 */ /* 0x000fe20000002400 */
[----:B------:R-:W-:-:S02]  /*4520*/  WARPGROUP.DEPBAR.LE gsb0, 0x0 ;  /* 0x00008000000079c5 */ /* 0x000fc40000010000 */
[----:B------:R-:W-:Y:S01]  /*4530*/  FMUL.FTZ R9, R24, UR5 ;  /* 0x0000000518097c20 */ /* 0x000fe20008410000 */
[----:B------:R-:W-:Y:S01]  /*4540*/  FSEL R24, R72, -INF , P4 ;  /* 0xff80000048187808 */ /* 0x000fe20002000000 */
[----:B--2---:R-:W-:Y:S01]  /*4550*/  FMUL.FTZ R70, R25, UR5 ;  /* 0x0000000519467c20 */ /* 0x004fe20008410000 */
[----:B------:R-:W-:Y:S02]  /*4560*/  ISETP.GT.AND P4, PT, R74, 0x68, PT ;  /* 0x000000684a00780c */ /* 0x000fe40003f84270 */
[----:B------:R2:W5:Y:S01]  /*4570*/  MUFU.TANH R78, R9 ;  /* 0x00000009004e7308 */ /* 0x0005620000002400 */
[----:B------:R-:W-:Y:S01]  /*4580*/  FMNMX.FTZ R68, R24, R77, !PT ;  /* 0x0000004d18447209 */ /* 0x000fe20007810000 */
[----:B------:R-:W-:Y:S01]  /*4590*/  FMUL.FTZ R26, R26, UR5 ;  /* 0x000000051a1a7c20 */ /* 0x000fe20008410000 */
[----:B----4-:R-:W-:Y:S01]  /*45a0*/  FSEL R25, R75, -INF , P4 ;  /* 0xff8000004b197808 */ /* 0x010fe20002000000 */
[----:B------:R-:W-:Y:S01]  /*45b0*/  FMUL.FTZ R75, R29, UR5 ;  /* 0x000000051d4b7c20 */ /* 0x000fe20008410000 */
[----:B------:R-:W-:Y:S01]  /*45c0*/  FMNMX.FTZ R72, R67, R68, !PT ;  /* 0x0000004443487209 */ /* 0x000fe20007810000 */
[----:B------:R-:W-:Y:S01]  /*45d0*/  FMUL.FTZ R27, R27, UR5 ;  /* 0x000000051b1b7c20 */ /* 0x000fe20008410000 */
[----:B------:R-:W-:Y:S01]  /*45e0*/  ISETP.GT.AND P4, PT, R74, 0x70, PT ;  /* 0x000000704a00780c */ /* 0x000fe20003f84270 */
[----:B------:R3:W4:Y:S01]  /*45f0*/  MUFU.TANH R77, R70 ;  /* 0x00000046004d7308 */ /* 0x0007220000002400 */
[----:B------:R-:W-:Y:S01]  /*4600*/  FSEL R68, R76, -INF , P3 ;  /* 0xff8000004c447808 */ /* 0x000fe20001800000 */
[----:B--2---:R-:W-:Y:S01]  /*4610*/  FMUL.FTZ R9, R28, UR5 ;  /* 0x000000051c097c20 */ /* 0x004fe20008410000 */
[----:B------:R-:W-:-:S02]  /*4620*/  FMNMX.FTZ R73, R25, R72, !PT ;  /* 0x0000004819497209 */ /* 0x000fc40007810000 */
[----:B------:R-:W-:Y:S02]  /*4630*/  ISETP.GT.AND P3, PT, R74, 0x71, PT ;  /* 0x000000714a00780c */ /* 0x000fe40003f64270 */
[----:B0-----:R-:W-:Y:S01]  /*4640*/  FSEL R69, R69, -INF , P4 ;  /* 0xff80000045457808 */ /* 0x001fe20002000000 */
[----:B------:R0:W2:Y:S01]  /*4650*/  MUFU.TANH R80, R9 ;  /* 0x0000000900507308 */ /* 0x0000a20000002400 */
[----:B------:R-:W-:Y:S02]  /*4660*/  FMNMX.FTZ R72, R68, R73, !PT ;  /* 0x0000004944487209 */ /* 0x000fe40007810000 */
[----:B------:R-:W-:Y:S02]  /*4670*/  ISETP.GT.AND P4, PT, R74, 0x78, PT ;  /* 0x000000784a00780c */ /* 0x000fe40003f84270 */
[----:B------:R-:W-:Y:S02]  /*4680*/  FSEL R28, R84, -INF , P3 ;  /* 0xff800000541c7808 */ /* 0x000fe40001800000 */
[----:B------:R-:W-:Y:S01]  /*4690*/  FMNMX.FTZ R73, R69, R72, !PT ;  /* 0x0000004845497209 */ /* 0x000fe20007810000 */
[----:B------:R-:W2:Y:S01]  /*46a0*/  MUFU.TANH R75, R75 ;  /* 0x0000004b004b7308 */ /* 0x000ea20000002400 */
[----:B------:R-:W-:-:S02]  /*46b0*/  ISETP.GT.AND P3, PT, R74, 0x79, PT ;  /* 0x000000794a00780c */ /* 0x000fc40003f64270 */
[----:B-1----:R-:W-:Y:S02]  /*46c0*/  FSEL R29, R86, -INF , P4 ;  /* 0xff800000561d7808 */ /* 0x002fe40002000000 */
[----:B------:R-:W-:Y:S02]  /*46d0*/  FMNMX.FTZ R72, R28, R73, !PT ;  /* 0x000000491c487209 */ /* 0x000fe40007810000 */
[----:B------:R-:W-:Y:S01]  /*46e0*/  ISETP.GT.AND P4, PT, R74, 0x80, PT ;  /* 0x000000804a00780c */ /* 0x000fe20003f84270 */
[----:B------:R-:W1:Y:S01]  /*46f0*/  MUFU.TANH R58, R58 ;  /* 0x0000003a003a7308 */ /* 0x000e620000002400 */
[----:B---3--:R-:W-:Y:S02]  /*4700*/  FSEL R70, R88, -INF , P3 ;  /* 0xff80000058467808 */ /* 0x008fe40001800000 */
[----:B------:R-:W-:Y:S01]  /*4710*/  FMNMX.FTZ R73, R29, R72, !PT ;  /* 0x000000481d497209 */ /* 0x000fe20007810000 */
[----:B------:R-:W-:Y:S01]  /*4720*/  FMUL.FTZ R72, R54, UR5 ;  /* 0x0000000536487c20 */ /* 0x000fe20008410000 */
[----:B------:R-:W-:-:S02]  /*4730*/  ISETP.GT.AND P3, PT, R74, 0x81, PT ;  /* 0x000000814a00780c */ /* 0x000fc40003f64270 */
[----:B-----5:R-:W-:Y:S01]  /*4740*/  FSEL R54, R78, -INF , P4 ;  /* 0xff8000004e367808 */ /* 0x020fe20002000000 */
[----:B------:R-:W3:Y:S01]  /*4750*/  MUFU.TANH R59, R59 ;  /* 0x0000003b003b7308 */ /* 0x000ee20000002400 */
[----:B0-----:R-:W-:Y:S02]  /*4760*/  FMNMX.FTZ R9, R70, R73, !PT ;  /* 0x0000004946097209 */ /* 0x001fe40007810000 */
[----:B------:R-:W-:Y:S02]  /*4770*/  ISETP.GT.AND P4, PT, R74, 0x88, PT ;  /* 0x000000884a00780c */ /* 0x000fe40003f84270 */
[----:B----4-:R-:W-:Y:S02]  /*4780*/  FSEL R73, R77, -INF , P3 ;  /* 0xff8000004d497808 */ /* 0x010fe40001800000 */
[----:B------:R-:W-:Y:S01]  /*4790*/  FMNMX.FTZ R76, R54, R9, !PT ;  /* 0x00000009364c7209 */ /* 0x000fe20007810000 */
[----:B------:R-:W0:Y:S01]  /*47a0*/  MUFU.TANH R48, R48 ;  /* 0x0000003000307308 */ /* 0x000e220000002400 */
[----:B------:R-:W-:Y:S01]  /*47b0*/  ISETP.GT.AND P3, PT, R74, 0x89, PT ;  /* 0x000000894a00780c */ /* 0x000fe20003f64270 */
[----:B------:R-:W-:Y:S01]  /*47c0*/  FMUL.FTZ R74, R55, UR5 ;  /* 0x00000005374a7c20 */ /* 0x000fe20008410000 */
[----:B--2---:R-:W-:-:S02]  /*47d0*/  FSEL R55, R80, -INF , P4 ;  /* 0xff80000050377808 */ /* 0x004fc40002000000 */
[----:B------:R-:W-:Y:S02]  /*47e0*/  FMNMX.FTZ R76, R73, R76, !PT ;  /* 0x0000004c494c7209 */ /* 0x000fe40007810000 */
[----:B------:R-:W-:Y:S01]  /*47f0*/  FSEL R75, R75, -INF , P3 ;  /* 0xff8000004b4b7808 */ /* 0x000fe20001800000 */
[----:B------:R-:W2:Y:S01]  /*4800*/  MUFU.TANH R49, R49 ;  /* 0x0000003100317308 */ /* 0x000ea20000002400 */
[----:B------:R-:W-:Y:S02]  /*4810*/  FMNMX.FTZ R76, R55, R76, !PT ;  /* 0x0000004c374c7209 */ /* 0x000fe40007810000 */
[----:B------:R-:W-:Y:S02]  /*4820*/  ISETP.GT.AND P4, PT, R83, 0x1, PT ;  /* 0x000000015300780c */ /* 0x000fe40003f84270 */
[----:B------:R-:W-:Y:S02]  /*4830*/  FMNMX.FTZ R76, R75, R76, !PT ;  /* 0x0000004c4b4c7209 */ /* 0x000fe40007810000 */
[----:B------:R-:W-:Y:S01]  /*4840*/  FSEL R4, R4, -INF , P4 ;  /* 0xff80000004047808 */ /* 0x000fe20002000000 */
[----:B------:R-:W4:Y:S01]  /*4850*/  MUFU.TANH R72, R72 ;  /* 0x0000004800487308 */ /* 0x000f220000002400 */
[----:B------:R-:W-:Y:S01]  /*4860*/  ISETP.GT.AND P4, PT, R83, 0x10, PT ;  /* 0x000000105300780c */ /* 0x000fe20003f84270 */
[----:B------:R-:W5:Y:S03]  /*4870*/  SHFL.BFLY PT, R9, R76, 0x2, 0x1f ;  /* 0x0c401f004c097f89 */ /* 0x000f6600000e0000 */
[----:B------:R-:W-:-:S02]  /*4880*/  FSEL R7, R7, -INF , P4 ;  /* 0xff80000007077808 */ /* 0x000fc40002000000 */
[C---:B------:R-:W-:Y:S01]  /*4890*/  ISETP.GT.AND P4, PT, R83.reuse, 0x18, PT ;  /* 0x000000185300780c */ /* 0x040fe20003f84270 */
[----:B------:R-:W4:Y:S03]  /*48a0*/  MUFU.TANH R74, R74 ;  /* 0x0000004a004a7308 */ /* 0x000f260000002400 */
[----:B------:R-:W-:Y:S02]  /*48b0*/  FSEL R10, R10, -INF , P4 ;  /* 0xff8000000a0a7808 */ /* 0x000fe40002000000 */
[----:B------:R-:W-:-:S03]  /*48c0*/  ISETP.GT.AND P4, PT, R83, 0x20, PT ;  /* 0x000000205300780c */ /* 0x000fc60003f84270 */
[----:B------:R-:W4:Y:S08]  /*48d0*/  MUFU.TANH R42, R42 ;  /* 0x0000002a002a7308 */ /* 0x000f300000002400 */
[----:B------:R-:W4:Y:S01]  /*48e0*/  MUFU.TANH R43, R43 ;  /* 0x0000002b002b7308 */ /* 0x000f220000002400 */
[----:B-----5:R-:W-:-:S05]  /*48f0*/  FMNMX.FTZ R77, R76, R9, !PT ;  /* 0x000000094c4d7209 */ /* 0x020fca0007810000 */
[----:B------:R-:W5:Y:S02]  /*4900*/  SHFL.BFLY PT, R76, R77, 0x1, 0x1f ;  /* 0x0c201f004d4c7f89 */ /* 0x000f6400000e0000 */
[----:B------:R-:W4:Y:S08]  /*4910*/  MUFU.TANH R46, R46 ;  /* 0x0000002e002e7308 */ /* 0x000f300000002400 */
[----:B------:R-:W4:Y:S08]  /*4920*/  MUFU.TANH R47, R47 ;  /* 0x0000002f002f7308 */ /* 0x000f300000002400 */
[----:B------:R-:W4:Y:S01]  /*4930*/  MUFU.TANH R34, R34 ;  /* 0x0000002200227308 */ /* 0x000f220000002400 */
[----:B-----5:R-:W-:Y:S01]  /*4940*/  FMNMX.FTZ R9, R77, R76, !PT ;  /* 0x0000004c4d097209 */ /* 0x020fe20007810000 */
[----:B------:R-:W-:Y:S01]  /*4950*/  FMUL.FTZ R77, R31, UR5 ;  /* 0x000000051f4d7c20 */ /* 0x000fe20008410000 */
[----:B------:R-:W-:-:S05]  /*4960*/  FMUL.FTZ R76, R30, UR5 ;  /* 0x000000051e4c7c20 */ /* 0x000fca0008410000 */
[----:B------:R-:W5:Y:S01]  /*4970*/  MUFU.TANH R35, R35 ;  /* 0x0000002300237308 */ /* 0x000f620000002400 */
[C---:B------:R-:W-:Y:S01]  /*4980*/  FSETP.NEU.FTZ.AND P3, PT, R9.reuse, -INF , PT ;  /* 0xff8000000900780b */ /* 0x040fe20003f7d000 */
[----:B------:R-:W-:Y:S01]  /*4990*/  FMUL.FTZ R78, R9, UR4 ;  /* 0x00000004094e7c20 */ /* 0x000fe20008410000 */
[----:B------:R-:W-:Y:S01]  /*49a0*/  UMOV UR5, UR58 ;  /* 0x0000003a00057c82 */ /* 0x000fe20008000000 */
[----:B------:R-:W-:-:S03]  /*49b0*/  @UP0 USHF.R.U32.HI UR5, URZ, UR7, UR11 ;  /* 0x000000073f050299 */ /* 0x000fc6000801160b */
[----:B------:R-:W-:Y:S01]  /*49c0*/  FSEL R78, R78, RZ, P3 ;  /* 0x000000ff4e4e7208 */ /* 0x000fe20001800000 */
[----:B------:R-:W5:Y:S01]  /*49d0*/  MUFU.TANH R38, R38 ;  /* 0x0000002600267308 */ /* 0x000f620000002400 */
[----:B------:R-:W-:Y:S01]  /*49e0*/  ISETP.GT.AND P3, PT, R83, RZ, PT ;  /* 0x000000ff5300720c */ /* 0x000fe20003f64270 */
[----:B------:R-:W-:Y:S02]  /*49f0*/  UIADD3 UR10, UR5, UR56, -UR57 ;  /* 0x00000038050a7290 */ /* 0x000fe4000fffe839 */
[--C-:B------:R-:W-:Y:S01]  /*4a00*/  FFMA.FTZ R80, R81, UR4, -R78.reuse ;  /* 0x0000000451507c23 */ /* 0x100fe2000801084e */
[----:B------:R-:W-:Y:S01]  /*4a10*/  FSEL R81, R3, -INF , P3 ;  /* 0xff80000003517808 */ /* 0x000fe20001800000 */
[--C-:B------:R-:W-:Y:S01]  /*4a20*/  FFMA.FTZ R82, R85, UR4, -R78.reuse ;  /* 0x0000000455527c23 */ /* 0x100fe2000801084e */
[----:B------:R-:W-:Y:S01]  /*4a30*/  ISETP.GT.AND P3, PT, R83, 0x9, PT ;  /* 0x000000095300780c */ /* 0x000fe20003f64270 */
[--C-:B------:R-:W-:Y:S01]  /*4a40*/  FFMA.FTZ R86, R71, UR4, -R78.reuse ;  /* 0x0000000447567c23 */ /* 0x100fe2000801084e */
[----:B------:R-:W-:Y:S01]  /*4a50*/  FMNMX.FTZ R84, R81, R4, !PT ;  /* 0x0000000451547209 */ /* 0x000fe20007810000 */
[--C-:B------:R-:W-:Y:S01]  /*4a60*/  FFMA.FTZ R31, R87, UR4, -R78.reuse ;  /* 0x00000004571f7c23 */ /* 0x100fe2000801084e */
[----:B------:R-:W-:Y:S01]  /*4a70*/  FSEL R6, R6, -INF , P3 ;  /* 0xff80000006067808 */ /* 0x000fe20001800000 */
[--C-:B------:R-:W-:Y:S01]  /*4a80*/  FFMA.FTZ R87, R50, UR4, -R78.reuse ;  /* 0x0000000432577c23 */ /* 0x100fe2000801084e */
[----:B------:R-:W-:Y:S01]  /*4a90*/  FMNMX.FTZ R85, R5, R84, !PT ;  /* 0x0000005405557209 */ /* 0x000fe20007810000 */
[--C-:B------:R-:W-:Y:S01]  /*4aa0*/  FFMA.FTZ R30, R89, UR4, -R78.reuse ;  /* 0x00000004591e7c23 */ /* 0x100fe2000801084e */
[----:B------:R-:W-:Y:S01]  /*4ab0*/  ISETP.GT.AND P3, PT, R83, 0x11, PT ;  /* 0x000000115300780c */ /* 0x000fe20003f64270 */
[--C-:B------:R-:W-:Y:S01]  /*4ac0*/  FFMA.FTZ R89, R60, UR4, -R78.reuse ;  /* 0x000000043c597c23 */ /* 0x100fe2000801084e */
[----:B------:R-:W-:Y:S01]  /*4ad0*/  FMNMX.FTZ R84, R6, R85, !PT ;  /* 0x0000005506547209 */ /* 0x000fe20007810000 */
[--C-:B------:R-:W-:Y:S01]  /*4ae0*/  FFMA.FTZ R91, R91, UR4, -R78.reuse ;  /* 0x000000045b5b7c23 */ /* 0x100fe2000801084e */
[----:B------:R-:W-:Y:S01]  /*4af0*/  FSEL R71, R8, -INF , P3 ;  /* 0xff80000008477808 */ /* 0x000fe20001800000 */
[----:B------:R-:W5:Y:S01]  /*4b00*/  MUFU.TANH R39, R39 ;  /* 0x0000002700277308 */ /* 0x000f620000002400 */
[----:B------:R-:W-:Y:S01]  /*4b10*/  FMNMX.FTZ R84, R7, R84, !PT ;  /* 0x0000005407547209 */ /* 0x000fe20007810000 */
[--C-:B------:R-:W-:Y:S01]  /*4b20*/  FFMA.FTZ R93, R93, UR4, -R78.reuse ;  /* 0x000000045d5d7c23 */ /* 0x100fe2000801084e */
[----:B------:R-:W-:Y:S01]  /*4b30*/  ISETP.GT.AND P3, PT, R83, 0x19, PT ;  /* 0x000000195300780c */ /* 0x000fe20003f64270 */
[----:B------:R-:W-:Y:S01]  /*4b40*/  FFMA.FTZ R33, R33, UR4, -R78 ;  /* 0x0000000421217c23 */ /* 0x000fe2000801084e */
[----:B------:R-:W-:Y:S01]  /*4b50*/  FMNMX.FTZ R85, R71, R84, !PT ;  /* 0x0000005447557209 */ /* 0x000fe20007810000 */
[----:B------:R-:W-:Y:S01]  /*4b60*/  UIMAD.WIDE UR10, UR10, 0x38e38e39, URZ ;  /* 0x38e38e390a0a78a5 */ /* 0x000fe2000f8e023f */
[----:B------:R-:W-:Y:S01]  /*4b70*/  FSEL R50, R11, -INF , P3 ;  /* 0xff8000000b327808 */ /* 0x000fe20001800000 */
[----:B------:R1:W-:Y:S01]  /*4b80*/  MUFU.EX2 R8, R86 ;  /* 0x0000005600087308 */ /* 0x0003e20000000800 */
[----:B------:R-:W-:Y:S01]  /*4b90*/  FMNMX.FTZ R85, R10, R85, !PT ;  /* 0x000000550a557209 */ /* 0x000fe20007810000 */
[----:B------:R-:W-:Y:S01]  /*4ba0*/  USHF.R.U32.HI UR5, URZ, 0x1f, UR11 ;  /* 0x0000001f3f057899 */ /* 0x000fe2000801160b */
[----:B------:R-:W-:-:S02]  /*4bb0*/  ISETP.GT.AND P3, PT, R83, 0x21, PT ;  /* 0x000000215300780c */ /* 0x000fc40003f64270 */
[----:B------:R-:W-:Y:S01]  /*4bc0*/  FSEL R84, R12, -INF , P4 ;  /* 0xff8000000c547808 */ /* 0x000fe20002000000 */
[--C-:B------:R-:W-:Y:S01]  /*4bd0*/  FFMA.FTZ R12, R51, UR4, -R78.reuse ;  /* 0x00000004330c7c23 */ /* 0x100fe2000801084e */
[----:B------:R-:W-:Y:S01]  /*4be0*/  FMNMX.FTZ R85, R50, R85, !PT ;  /* 0x0000005532557209 */ /* 0x000fe20007810000 */
[----:B------:R3:W-:Y:S01]  /*4bf0*/  MUFU.EX2 R11, R87 ;  /* 0x00000057000b7308 */ /* 0x0007e20000000800 */
[----:B------:R-:W-:Y:S01]  /*4c00*/  ISETP.GT.AND P4, PT, R83, 0x28, PT ;  /* 0x000000285300780c */ /* 0x000fe20003f84270 */
[----:B------:R-:W-:Y:S01]  /*4c10*/  ULEA.HI.SX32 UR5, UR11, UR5, 0x1b ;  /* 0x000000050b057291 */ /* 0x000fe2000f8fda3f */
[----:B------:R-:W-:Y:S01]  /*4c20*/  FSEL R51, R13, -INF , P3 ;  /* 0xff8000000d337808 */ /* 0x000fe20001800000 */
[--C-:B------:R-:W-:Y:S01]  /*4c30*/  FFMA.FTZ R13, R40, UR4, -R78.reuse ;  /* 0x00000004280d7c23 */ /* 0x100fe2000801084e */
[----:B-1----:R-:W-:Y:S01]  /*4c40*/  FMNMX.FTZ R86, R84, R85, !PT ;  /* 0x0000005554567209 */ /* 0x002fe20007810000 */
[----:B------:R-:W-:Y:S01]  /*4c50*/  UISETP.LT.AND UP1, UPT, UR14, UR5, UPT ;  /* 0x000000050e00728c */ /* 0x000fe2000bf21270 */
[----:B------:R-:W-:Y:S01]  /*4c60*/  ISETP.GT.AND P3, PT, R83, 0x29, PT ;  /* 0x000000295300780c */ /* 0x000fe20003f64270 */
[----:B------:R-:W-:Y:S01]  /*4c70*/  MUFU.EX2 R79, R91 ;  /* 0x0000005b004f7308 */ /* 0x000fe20000000800 */
[----:B------:R-:W-:Y:S01]  /*4c80*/  FSEL R85, R14, -INF , P4 ;  /* 0xff8000000e557808 */ /* 0x000fe20002000000 */
[----:B------:R-:W-:Y:S01]  /*4c90*/  FFMA.FTZ R14, R41, UR4, -R78 ;  /* 0x00000004290e7c23 */ /* 0x000fe2000801084e */
[----:B------:R-:W-:Y:S01]  /*4ca0*/  FMNMX.FTZ R86, R51, R86, !PT ;  /* 0x0000005633567209 */ /* 0x000fe20007810000 */
[----:B------:R-:W-:Y:S01]  /*4cb0*/  USEL UR7, UR14, UR5, !UP1 ;  /* 0x000000050e077287 */ /* 0x000fe2000c800000 */
[----:B------:R-:W-:-:S02]  /*4cc0*/  FSEL R40, R15, -INF , P3 ;  /* 0xff8000000f287808 */ /* 0x000fc40001800000 */
[----:B------:R-:W-:Y:S01]  /*4cd0*/  ISETP.GT.AND P4, PT, R83, 0x30, PT ;  /* 0x000000305300780c */ /* 0x000fe20003f84270 */
[----:B------:R-:W1:Y:S01]  /*4ce0*/  MUFU.TANH R26, R26 ;  /* 0x0000001a001a7308 */ /* 0x000e620000002400 */
[----:B------:R-:W-:Y:S01]  /*4cf0*/  FMNMX.FTZ R15, R85, R86, !PT ;  /* 0x00000056550f7209 */ /* 0x000fe20007810000 */
[----:B------:R-:W-:Y:S01]  /*4d00*/  UISETP.GE.AND UP1, UPT, UR38, UR7, UPT ;  /* 0x000000072600728c */ /* 0x000fe2000bf26270 */
[C---:B------:R-:W-:Y:S02]  /*4d10*/  ISETP.GT.AND P3, PT, R83.reuse, 0x31, PT ;  /* 0x000000315300780c */ /* 0x040fe40003f64270 */
[----:B------:R-:W-:Y:S02]  /*4d20*/  FSEL R86, R20, -INF , P4 ;  /* 0xff80000014567808 */ /* 0x000fe40002000000 */
[----:B------:R-:W-:Y:S01]  /*4d30*/  FMNMX.FTZ R15, R40, R15, !PT ;  /* 0x0000000f280f7209 */ /* 0x000fe20007810000 */
[----:B------:R-:W1:Y:S01]  /*4d40*/  MUFU.TANH R27, R27 ;  /* 0x0000001b001b7308 */ /* 0x000e620000002400 */
[----:B------:R-:W-:-:S02]  /*4d50*/  ISETP.GT.AND P4, PT, R83, 0x38, PT ;  /* 0x000000385300780c */ /* 0x000fc40003f84270 */
[----:B---3--:R-:W-:Y:S02]  /*4d60*/  FSEL R87, R21, -INF , P3 ;  /* 0xff80000015577808 */ /* 0x008fe40001800000 */
[----:B------:R-:W-:Y:S01]  /*4d70*/  FMNMX.FTZ R20, R86, R15, !PT ;  /* 0x0000000f56147209 */ /* 0x000fe20007810000 */
[--C-:B------:R-:W-:Y:S01]  /*4d80*/  FFMA.FTZ R15, R52, UR4, -R78.reuse ;  /* 0x00000004340f7c23 */ /* 0x100fe2000801084e */
[----:B------:R-:W-:Y:S01]  /*4d90*/  ISETP.GT.AND P3, PT, R83, 0x39, PT ;  /* 0x000000395300780c */ /* 0x000fe20003f64270 */
[----:B------:R-:W-:Y:S01]  /*4da0*/  FFMA.FTZ R52, R44, UR4, -R78 ;  /* 0x000000042c347c23 */ /* 0x000fe2000801084e */
[----:B------:R-:W-:Y:S01]  /*4db0*/  FSEL R64, R64, -INF , P4 ;  /* 0xff80000040407808 */ /* 0x000fe20002000000 */
[----:B------:R-:W3:Y:S01]  /*4dc0*/  MUFU.TANH R76, R76 ;  /* 0x0000004c004c7308 */ /* 0x000ee20000002400 */
[----:B------:R-:W-:Y:S02]  /*4dd0*/  FMNMX.FTZ R21, R87, R20, !PT ;  /* 0x0000001457157209 */ /* 0x000fe40007810000 */
[----:B------:R-:W-:-:S02]  /*4de0*/  ISETP.GT.AND P4, PT, R83, 0x40, PT ;  /* 0x000000405300780c */ /* 0x000fc40003f84270 */
[----:B------:R-:W-:Y:S02]  /*4df0*/  FSEL R65, R65, -INF , P3 ;  /* 0xff80000041417808 */ /* 0x000fe40001800000 */
[----:B------:R-:W-:Y:S01]  /*4e00*/  FMNMX.FTZ R20, R64, R21, !PT ;  /* 0x0000001540147209 */ /* 0x000fe20007810000 */
[----:B------:R-:W-:Y:S01]  /*4e10*/  MUFU.EX2 R3, R93 ;  /* 0x0000005d00037308 */ /* 0x000fe20000000800 */
[----:B------:R-:W-:Y:S02]  /*4e20*/  ISETP.GT.AND P3, PT, R83, 0x41, PT ;  /* 0x000000415300780c */ /* 0x000fe40003f64270 */
[----:B------:R-:W-:Y:S02]  /*4e30*/  FSEL R56, R56, -INF , P4 ;  /* 0xff80000038387808 */ /* 0x000fe40002000000 */
[----:B------:R-:W-:Y:S02]  /*4e40*/  FMNMX.FTZ R21, R65, R20, !PT ;  /* 0x0000001441157209 */ /* 0x000fe40007810000 */
[----:B------:R-:W-:Y:S01]  /*4e50*/  ISETP.GT.AND P4, PT, R83, 0x48, PT ;  /* 0x000000485300780c */ /* 0x000fe20003f84270 */
[----:B------:R5:W-:Y:S01]  /*4e60*/  MUFU.EX2 R20, R52 ;  /* 0x0000003400147308 */ /* 0x000be20000000800 */
[----:B------:R-:W-:-:S02]  /*4e70*/  FSEL R57, R57, -INF , P3 ;  /* 0xff80000039397808 */ /* 0x000fc40001800000 */
[----:B------:R-:W-:Y:S01]  /*4e80*/  FMNMX.FTZ R44, R56, R21, !PT ;  /* 0x00000015382c7209 */ /* 0x000fe20007810000 */
[----:B------:R-:W-:Y:S01]  /*4e90*/  FFMA.FTZ R21, R53, UR4, -R78 ;  /* 0x0000000435157c23 */ /* 0x000fe2000801084e */
[----:B------:R-:W-:Y:S02]  /*4ea0*/  ISETP.GT.AND P3, PT, R83, 0x49, PT ;  /* 0x000000495300780c */ /* 0x000fe40003f64270 */
[----:B------:R-:W-:Y:S01]  /*4eb0*/  FSEL R58, R58, -INF , P4 ;  /* 0xff8000003a3a7808 */ /* 0x000fe20002000000 */
[----:B------:R-:W3:Y:S01]  /*4ec0*/  MUFU.TANH R77, R77 ;  /* 0x0000004d004d7308 */ /* 0x000ee20000002400 */
[----:B------:R-:W-:Y:S02]  /*4ed0*/  FMNMX.FTZ R41, R57, R44, !PT ;  /* 0x0000002c39297209 */ /* 0x000fe40007810000 */
[----:B------:R-:W-:Y:S02]  /*4ee0*/  ISETP.GT.AND P4, PT, R83, 0x50, PT ;  /* 0x000000505300780c */ /* 0x000fe40003f84270 */
[----:B------:R-:W-:-:S02]  /*4ef0*/  FSEL R59, R59, -INF , P3 ;  /* 0xff8000003b3b7808 */ /* 0x000fc40001800000 */
[----:B------:R-:W-:Y:S01]  /*4f00*/  FMNMX.FTZ R44, R58, R41, !PT ;  /* 0x000000293a2c7209 */ /* 0x000fe20007810000 */
[----:B------:R-:W-:Y:S01]  /*4f10*/  FFMA.FTZ R41, R45, UR4, -R78 ;  /* 0x000000042d297c23 */ /* 0x000fe2000801084e */
[----:B------:R-:W-:Y:S01]  /*4f20*/  ISETP.GT.AND P3, PT, R83, 0x51, PT ;  /* 0x000000515300780c */ /* 0x000fe20003f64270 */
[----:B------:R-:W-:Y:S01]  /*4f30*/  MUFU.EX2 R80, R80 ;  /* 0x0000005000507308 */ /* 0x000fe20000000800 */
[----:B0-----:R-:W-:Y:S02]  /*4f40*/  FSEL R48, R48, -INF , P4 ;  /* 0xff80000030307808 */ /* 0x001fe40002000000 */
[----:B------:R-:W-:Y:S02]  /*4f50*/  FMNMX.FTZ R45, R59, R44, !PT ;  /* 0x0000002c3b2d7209 */ /* 0x000fe40007810000 */
[----:B------:R-:W-:Y:S02]  /*4f60*/  ISETP.GT.AND P4, PT, R83, 0x58, PT ;  /* 0x000000585300780c */ /* 0x000fe40003f84270 */
[----:B--2---:R-:W-:Y:S01]  /*4f70*/  FSEL R49, R49, -INF , P3 ;  /* 0xff80000031317808 */ /* 0x004fe20001800000 */
[----:B------:R-:W0:Y:S01]  /*4f80*/  MUFU.EX2 R31, R31 ;  /* 0x0000001f001f7308 */ /* 0x000e220000000800 */
[----:B------:R-:W-:-:S02]  /*4f90*/  FMNMX.FTZ R44, R48, R45, !PT ;  /* 0x0000002d302c7209 */ /* 0x000fc40007810000 */
[----:B------:R-:W-:Y:S02]  /*4fa0*/  ISETP.GT.AND P3, PT, R83, 0x59, PT ;  /* 0x000000595300780c */ /* 0x000fe40003f64270 */
[----:B----4-:R-:W-:Y:S02]  /*4fb0*/  FSEL R72, R72, -INF , P4 ;  /* 0xff80000048487808 */ /* 0x010fe40002000000 */
[----:B------:R-:W-:Y:S01]  /*4fc0*/  FMNMX.FTZ R53, R49, R44, !PT ;  /* 0x0000002c31357209 */ /* 0x000fe20007810000 */
[----:B------:R-:W2:Y:S01]  /*4fd0*/  MUFU.EX2 R30, R30 ;  /* 0x0000001e001e7308 */ /* 0x000ea20000000800 */
[----:B------:R-:W-:Y:S02]  /*4fe0*/  ISETP.GT.AND P4, PT, R83, 0x60, PT ;  /* 0x000000605300780c */ /* 0x000fe40003f84270 */
[----:B------:R-:W-:Y:S02]  /*4ff0*/  FSEL R45, R74, -INF , P3 ;  /* 0xff8000004a2d7808 */ /* 0x000fe40001800000 */
[----:B------:R-:W-:-:S02]  /*5000*/  FMNMX.FTZ R60, R72, R53, !PT ;  /* 0x00000035483c7209 */ /* 0x000fc40007810000 */
[----:B------:R-:W-:Y:S01]  /*5010*/  ISETP.GT.AND P3, PT, R83, 0x61, PT ;  /* 0x000000615300780c */ /* 0x000fe20003f64270 */
[----:B------:R4:W-:Y:S01]  /*5020*/  MUFU.EX2 R44, R89 ;  /* 0x00000059002c7308 */ /* 0x0009e20000000800 */
[----:B-----5:R-:W-:Y:S01]  /*5030*/  FSEL R52, R42, -INF , P4 ;  /* 0xff8000002a347808 */ /* 0x020fe20002000000 */
[--C-:B------:R-:W-:Y:S01]  /*5040*/  FFMA.FTZ R42, R61, UR4, -R78.reuse ;  /* 0x000000043d2a7c23 */ /* 0x100fe2000801084e */
[----:B------:R-:W-:Y:S01]  /*5050*/  FMNMX.FTZ R53, R45, R60, !PT ;  /* 0x0000003c2d357209 */ /* 0x000fe20007810000 */
[--C-:B------:R-:W-:Y:S01]  /*5060*/  FFMA.FTZ R60, R67, UR4, -R78.reuse ;  /* 0x00000004433c7c23 */ /* 0x100fe2000801084e */
[----:B------:R-:W-:Y:S01]  /*5070*/  ISETP.GT.AND P4, PT, R83, 0x68, PT ;  /* 0x000000685300780c */ /* 0x000fe20003f84270 */
[--C-:B------:R-:W-:Y:S01]  /*5080*/  FFMA.FTZ R61, R68, UR4, -R78.reuse ;  /* 0x00000004443d7c23 */ /* 0x100fe2000801084e */
[----:B------:R-:W-:Y:S01]  /*5090*/  FSEL R88, R43, -INF , P3 ;  /* 0xff8000002b587808 */ /* 0x000fe20001800000 */
[----:B------:R-:W-:Y:S01]  /*50a0*/  FFMA.FTZ R43, R32, UR4, -R78 ;  /* 0x00000004202b7c23 */ /* 0x000fe2000801084e */
[----:B------:R-:W-:Y:S01]  /*50b0*/  FMNMX.FTZ R53, R52, R53, !PT ;  /* 0x0000003534357209 */ /* 0x000fe20007810000 */
[----:B------:R-:W-:Y:S01]  /*50c0*/  MUFU.EX2 R82, R82 ;  /* 0x0000005200527308 */ /* 0x000fe20000000800 */
[----:B------:R-:W-:-:S02]  /*50d0*/  ISETP.GT.AND P3, PT, R83, 0x69, PT ;  /* 0x000000695300780c */ /* 0x000fc40003f64270 */
[----:B----4-:R-:W-:Y:S02]  /*50e0*/  FSEL R89, R46, -INF , P4 ;  /* 0xff8000002e597808 */ /* 0x010fe40002000000 */
[----:B------:R-:W-:Y:S01]  /*50f0*/  FMNMX.FTZ R32, R88, R53, !PT ;  /* 0x0000003558207209 */ /* 0x000fe20007810000 */
[--C-:B------:R-:W-:Y:S01]  /*5100*/  FFMA.FTZ R53, R70, UR4, -R78.reuse ;  /* 0x0000000446357c23 */ /* 0x100fe2000801084e */
[----:B------:R-:W-:Y:S01]  /*5110*/  ISETP.GT.AND P4, PT, R83, 0x70, PT ;  /* 0x000000705300780c */ /* 0x000fe20003f84270 */
[----:B------:R-:W-:Y:S01]  /*5120*/  MUFU.EX2 R12, R12 ;  /* 0x0000000c000c7308 */ /* 0x000fe20000000800 */
[----:B------:R-:W-:Y:S02]  /*5130*/  FSEL R90, R47, -INF , P3 ;  /* 0xff8000002f5a7808 */ /* 0x000fe40001800000 */
[----:B------:R-:W-:Y:S01]  /*5140*/  FMNMX.FTZ R47, R89, R32, !PT ;  /* 0x00000020592f7209 */ /* 0x000fe20007810000 */
[--C-:B------:R-:W-:Y:S01]  /*5150*/  FFMA.FTZ R32, R62, UR4, -R78.reuse ;  /* 0x000000043e207c23 */ /* 0x100fe2000801084e */
[----:B------:R-:W-:Y:S01]  /*5160*/  ISETP.GT.AND P3, PT, R83, 0x71, PT ;  /* 0x000000715300780c */ /* 0x000fe20003f64270 */
[--C-:B------:R-:W-:Y:S01]  /*5170*/  FFMA.FTZ R62, R28, UR4, -R78.reuse ;  /* 0x000000041c3e7c23 */ /* 0x100fe2000801084e */
[----:B------:R-:W-:Y:S01]  /*5180*/  FSEL R91, R34, -INF , P4 ;  /* 0xff800000225b7808 */ /* 0x000fe20002000000 */
[----:B------:R-:W-:Y:S01]  /*5190*/  MUFU.EX2 R13, R13 ;  /* 0x0000000d000d7308 */ /* 0x000fe20000000800 */
[----:B------:R-:W-:Y:S01]  /*51a0*/  FMNMX.FTZ R34, R90, R47, !PT ;  /* 0x0000002f5a227209 */ /* 0x000fe20007810000 */
[--C-:B------:R-:W-:Y:S01]  /*51b0*/  FFMA.FTZ R47, R37, UR4, -R78.reuse ;  /* 0x00000004252f7c23 */ /* 0x100fe2000801084e */
[----:B------:R-:W-:Y:S01]  /*51c0*/  FSEL R92, R35, -INF , P3 ;  /* 0xff800000235c7808 */ /* 0x000fe20001800000 */
[----:B------:R-:W-:Y:S01]  /*51d0*/  FFMA.FTZ R37, R24, UR4, -R78 ;  /* 0x0000000418257c23 */ /* 0x000fe2000801084e */
[----:B------:R-:W-:-:S02]  /*51e0*/  ISETP.GT.AND P4, PT, R83, 0x78, PT ;  /* 0x000000785300780c */ /* 0x000fc40003f84270 */
[----:B------:R-:W-:Y:S01]  /*51f0*/  FMNMX.FTZ R35, R91, R34, !PT ;  /* 0x000000225b237209 */ /* 0x000fe20007810000 */
[----:B------:R-:W-:Y:S01]  /*5200*/  MUFU.EX2 R14, R14 ;  /* 0x0000000e000e7308 */ /* 0x000fe20000000800 */
[C---:B------:R-:W-:Y:S02]  /*5210*/  ISETP.GT.AND P3, PT, R83.reuse, 0x79, PT ;  /* 0x000000795300780c */ /* 0x040fe40003f64270 */
[----:B------:R-:W-:Y:S02]  /*5220*/  FSEL R93, R38, -INF , P4 ;  /* 0xff800000265d7808 */ /* 0x000fe40002000000 */
[----:B------:R-:W-:Y:S02]  /*5230*/  FMNMX.FTZ R34, R92, R35, !PT ;  /* 0x000000235c227209 */ /* 0x000fe40007810000 */
[----:B------:R-:W-:Y:S01]  /*5240*/  ISETP.GT.AND P4, PT, R83, 0x80, PT ;  /* 0x000000805300780c */ /* 0x000fe20003f84270 */
[----:B------:R-:W-:Y:S01]  /*5250*/  MUFU.EX2 R15, R15 ;  /* 0x0000000f000f7308 */ /* 0x000fe20000000800 */
[----:B------:R-:W-:Y:S01]  /*5260*/  FSEL R94, R39, -INF , P3 ;  /* 0xff800000275e7808 */ /* 0x000fe20001800000 */
[--C-:B------:R-:W-:Y:S01]  /*5270*/  FFMA.FTZ R39, R36, UR4, -R78.reuse ;  /* 0x0000000424277c23 */ /* 0x100fe2000801084e */
[----:B------:R-:W-:Y:S01]  /*5280*/  FMNMX.FTZ R35, R93, R34, !PT ;  /* 0x000000225d237209 */ /* 0x000fe20007810000 */
[--C-:B------:R-:W-:Y:S01]  /*5290*/  FFMA.FTZ R34, R63, UR4, -R78.reuse ;  /* 0x000000043f227c23 */ /* 0x100fe2000801084e */
[----:B------:R-:W-:Y:S01]  /*52a0*/  ISETP.GT.AND P3, PT, R83, 0x81, PT ;  /* 0x000000815300780c */ /* 0x000fe20003f64270 */
[--C-:B------:R-:W-:Y:S01]  /*52b0*/  FFMA.FTZ R63, R66, UR4, -R78.reuse ;  /* 0x00000004423f7c23 */ /* 0x100fe2000801084e */
[----:B-1----:R-:W-:Y:S01]  /*52c0*/  FSEL R26, R26, -INF , P4 ;  /* 0xff8000001a1a7808 */ /* 0x002fe20002000000 */
[----:B------:R-:W-:Y:S01]  /*52d0*/  FFMA.FTZ R66, R73, UR4, -R78 ;  /* 0x0000000449427c23 */ /* 0x000fe2000801084e */
[----:B------:R-:W-:Y:S01]  /*52e0*/  FMNMX.FTZ R35, R94, R35, !PT ;  /* 0x000000235e237209 */ /* 0x000fe20007810000 */
[----:B------:R-:W-:Y:S01]  /*52f0*/  MUFU.EX2 R21, R21 ;  /* 0x0000001500157308 */ /* 0x000fe20000000800 */
[----:B------:R-:W-:-:S02]  /*5300*/  ISETP.GT.AND P4, PT, R83, 0x88, PT ;  /* 0x000000885300780c */ /* 0x000fc40003f84270 */
[----:B------:R-:W-:Y:S02]  /*5310*/  FSEL R27, R27, -INF , P3 ;  /* 0xff8000001b1b7808 */ /* 0x000fe40001800000 */
[----:B------:R-:W-:Y:S02]  /*5320*/  FMNMX.FTZ R38, R26, R35, !PT ;  /* 0x000000231a267209 */ /* 0x000fe40007810000 */
[----:B------:R-:W-:Y:S01]  /*5330*/  ISETP.GT.AND P3, PT, R83, 0x89, PT ;  /* 0x000000895300780c */ /* 0x000fe20003f64270 */
[----:B------:R-:W-:Y:S01]  /*5340*/  MUFU.EX2 R41, R41 ;  /* 0x0000002900297308 */ /* 0x000fe20000000800 */
[----:B---3--:R-:W-:Y:S02]  /*5350*/  FSEL R76, R76, -INF , P4 ;  /* 0xff8000004c4c7808 */ /* 0x008fe40002000000 */
[----:B------:R-:W-:Y:S01]  /*5360*/  FMNMX.FTZ R35, R27, R38, !PT ;  /* 0x000000261b237209 */ /* 0x000fe20007810000 */
[----:B------:R-:W-:Y:S01]  /*5370*/  FFMA.FTZ R38, R25, UR4, -R78 ;  /* 0x0000000419267c23 */ /* 0x000fe2000801084e */
[----:B------:R-:W-:-:S02]  /*5380*/  FSEL R83, R77, -INF , P3 ;  /* 0xff8000004d537808 */ /* 0x000fc40001800000 */
[----:B------:R-:W-:Y:S01]  /*5390*/  FMNMX.FTZ R36, R76, R35, !PT ;  /* 0x000000234c247209 */ /* 0x000fe20007810000 */
[----:B------:R1:W-:Y:S03]  /*53a0*/  MUFU.EX2 R77, R39 ;  /* 0x00000027004d7308 */ /* 0x0003e60000000800 */
[----:B------:R-:W-:-:S05]  /*53b0*/  FMNMX.FTZ R35, R83, R36, !PT ;  /* 0x0000002453237209 */ /* 0x000fca0007810000 */
[----:B------:R-:W3:Y:S01]  /*53c0*/  SHFL.BFLY PT, R46, R35, 0x2, 0x1f ;  /* 0x0c401f00232e7f89 */ /* 0x000ee200000e0000 */
[----:B------:R4:W-:Y:S01]  /*53d0*/  MUFU.EX2 R36, R47 ;  /* 0x0000002f00247308 */ /* 0x0009e20000000800 */
[----:B-1----:R-:W-:-:S07]  /*53e0*/  FFMA.FTZ R39, R69, UR4, -R78 ;  /* 0x0000000445277c23 */ /* 0x002fce000801084e */
[----:B------:R-:W-:Y:S01]  /*53f0*/  MUFU.EX2 R42, R42 ;  /* 0x0000002a002a7308 */ /* 0x000fe20000000800 */
[--C-:B----4-:R-:W-:Y:S01]  /*5400*/  FFMA.FTZ R47, R54, UR4, -R78.reuse ;  /* 0x00000004362f7c23 */ /* 0x110fe2000801084e */
[----:B------:R-:W-:-:S06]  /*5410*/  FFMA.FTZ R54, R75, UR4, -R78 ;  /* 0x000000044b367c23 */ /* 0x000fcc000801084e */
[----:B------:R-:W-:Y:S01]  /*5420*/  MUFU.EX2 R43, R43 ;  /* 0x0000002b002b7308 */ /* 0x000fe20000000800 */
[----:B---3--:R-:W-:Y:S01]  /*5430*/  FMNMX.FTZ R24, R35, R46, !PT ;  /* 0x0000002e23187209 */ /* 0x008fe20007810000 */
[--C-:B------:R-:W-:Y:S01]  /*5440*/  FFMA.FTZ R46, R29, UR4, -R78.reuse ;  /* 0x000000041d2e7c23 */ /* 0x100fe2000801084e */
[----:B------:R-:W-:-:S05]  /*5450*/  FFMA.FTZ R35, R55, UR4, -R78 ;  /* 0x0000000437237c23 */ /* 0x000fca000801084e */
[----:B------:R-:W-:Y:S01]  /*5460*/  MUFU.EX2 R32, R32 ;  /* 0x0000002000207308 */ /* 0x000fe20000000800 */
[----:B------:R-:W1:Y:S07]  /*5470*/  SHFL.BFLY PT, R25, R24, 0x1, 0x1f ;  /* 0x0c201f0018197f89 */ /* 0x000e6e00000e0000 */
[----:B------:R-:W-:Y:S08]  /*5480*/  MUFU.EX2 R33, R33 ;  /* 0x0000002100217308 */ /* 0x000ff00000000800 */
[----:B------:R-:W-:Y:S08]  /*5490*/  MUFU.EX2 R34, R34 ;  /* 0x0000002200227308 */ /* 0x000ff00000000800 */
[----:B------:R-:W-:Y:S01]  /*54a0*/  MUFU.EX2 R63, R63 ;  /* 0x0000003f003f7308 */ /* 0x000fe20000000800 */
[----:B-1----:R-:W-:-:S04]  /*54b0*/  FMNMX.FTZ R74, R24, R25, !PT ;  /* 0x00000019184a7209 */ /* 0x002fc80007810000 */
        /* <DEDUP_REMOVED lines=12> */
[----:B------:R-:W-:Y:S01]  /*5580*/  FFMA.FTZ R55, R10, UR4, -R25 ;  /* 0x000000040a377c23 */ /* 0x000fe20008010819 */
[----:B------:R-:W-:Y:S01]  /*5590*/  MUFU.EX2 R75, R75 ;  /* 0x0000004b004b7308 */ /* 0x000fe20000000800 */
[----:B0-----:R-:W-:Y:S01]  /*55a0*/  FADD.FTZ R5, R80, R31 ;  /* 0x0000001f50057221 */ /* 0x001fe20000010000 */
[--C-:B------:R-:W-:Y:S01]  /*55b0*/  FFMA.FTZ R68, R50, UR4, -R25.reuse ;  /* 0x0000000432447c23 */ /* 0x100fe20008010819 */
[----:B------:R-:W-:Y:S01]  /*55c0*/  FFMA.FTZ R10, R58, UR4, -R25 ;  /* 0x000000043a0a7c23 */ /* 0x000fe20008010819 */
[----:B------:R-:W-:Y:S01]  /*55d0*/  @!P1 PRMT R4, RZ, 0x654, R0 ;  /* 0x00000654ff049816 */ /* 0x000fe20000000000 */
[----:B--2---:R-:W-:Y:S01]  /*55e0*/  FADD.FTZ R58, R30, R5 ;  /* 0x000000051e3a7221 */ /* 0x004fe20000010000 */
[--C-:B------:R-:W-:Y:S01]  /*55f0*/  FFMA.FTZ R50, R84, UR4, -R25.reuse ;  /* 0x0000000454327c23 */ /* 0x100fe20008010819 */
[--C-:B------:R-:W-:Y:S01]  /*5600*/  FFMA.FTZ R71, R51, UR4, -R25.reuse ;  /* 0x0000000433477c23 */ /* 0x100fe20008010819 */
[----:B------:R-:W0:Y:S01]  /*5610*/  MUFU.EX2 R78, R78 ;  /* 0x0000004e004e7308 */ /* 0x000e220000000800 */
[----:B------:R1:W-:Y:S01]  /*5620*/  @!P1 SYNCS.ARRIVE.TRANS64.RED.A1T0 RZ, [R4+URZ], RZ ;  /* 0x000000ff04ff99a7 */ /* 0x0003e2000810043f */
[----:B------:R-:W-:Y:S01]  /*5630*/  FADD.FTZ R58, R79, R58 ;  /* 0x0000003a4f3a7221 */ /* 0x000fe20000010000 */
[--C-:B------:R-:W-:Y:S01]  /*5640*/  FFMA.FTZ R24, R85, UR4, -R25.reuse ;  /* 0x0000000455187c23 */ /* 0x100fe20008010819 */
[--C-:B------:R-:W-:Y:S01]  /*5650*/  FFMA.FTZ R67, R40, UR4, -R25.reuse ;  /* 0x0000000428437c23 */ /* 0x100fe20008010819 */
[--C-:B------:R-:W-:Y:S01]  /*5660*/  FFMA.FTZ R40, R86, UR4, -R25.reuse ;  /* 0x0000000456287c23 */ /* 0x100fe20008010819 */
[--C-:B------:R-:W-:Y:S01]  /*5670*/  FFMA.FTZ R48, R48, UR4, -R25.reuse ;  /* 0x0000000430307c23 */ /* 0x100fe20008010819 */
[--C-:B------:R-:W-:Y:S01]  /*5680*/  FFMA.FTZ R72, R72, UR4, -R25.reuse ;  /* 0x0000000448487c23 */ /* 0x100fe20008010819 */
[----:B------:R-:W2:Y:S01]  /*5690*/  MUFU.EX2 R81, R81 ;  /* 0x0000005100517308 */ /* 0x000ea20000000800 */
[----:B-1----:R-:W-:Y:S01]  /*56a0*/  F2FP.F16.F32.PACK_AB R4, R31, R80 ;  /* 0x000000501f04723e */ /* 0x002fe200000000ff */
[--C-:B------:R-:W-:Y:S01]  /*56b0*/  FFMA.FTZ R69, R87, UR4, -R25.reuse ;  /* 0x0000000457457c23 */ /* 0x100fe20008010819 */
[--C-:B------:R-:W-:Y:S01]  /*56c0*/  FFMA.FTZ R28, R64, UR4, -R25.reuse ;  /* 0x00000004401c7c23 */ /* 0x100fe20008010819 */
[--C-:B------:R-:W-:Y:S01]  /*56d0*/  FFMA.FTZ R51, R65, UR4, -R25.reuse ;  /* 0x0000000441337c23 */ /* 0x100fe20008010819 */
[--C-:B------:R-:W-:Y:S01]  /*56e0*/  FFMA.FTZ R64, R26, UR4, -R25.reuse ;  /* 0x000000041a407c23 */ /* 0x100fe20008010819 */
[--C-:B------:R-:W-:Y:S01]  /*56f0*/  FFMA.FTZ R29, R56, UR4, -R25.reuse ;  /* 0x00000004381d7c23 */ /* 0x100fe20008010819 */
[--C-:B------:R-:W-:Y:S01]  /*5700*/  FFMA.FTZ R56, R57, UR4, -R25.reuse ;  /* 0x0000000439387c23 */ /* 0x100fe20008010819 */
[----:B------:R-:W1:Y:S01]  /*5710*/  MUFU.EX2 R96, R96 ;  /* 0x0000006000607308 */ /* 0x000e620000000800 */
[----:B0-----:R-:W-:Y:S01]  /*5720*/  FADD.FTZ R6, R75, R78 ;  /* 0x0000004e4b067221 */ /* 0x001fe20000010000 */
[----:B------:R-:W-:Y:S01]  /*5730*/  F2FP.F16.F32.PACK_AB R5, R78, R75 ;  /* 0x0000004b4e05723e */ /* 0x000fe200000000ff */
[----:B------:R-:W-:Y:S01]  /*5740*/  FADD.FTZ R75, R3, R58 ;  /* 0x0000003a034b7221 */ /* 0x000fe20000010000 */
[--C-:B------:R-:W-:Y:S01]  /*5750*/  FFMA.FTZ R57, R59, UR4, -R25.reuse ;  /* 0x000000043b397c23 */ /* 0x100fe20008010819 */
[--C-:B------:R-:W-:Y:S01]  /*5760*/  FFMA.FTZ R49, R49, UR4, -R25.reuse ;  /* 0x0000000431317c23 */ /* 0x100fe20008010819 */
[----:B------:R-:W-:Y:S01]  /*5770*/  FFMA.FTZ R52, R52, UR4, -R25 ;  /* 0x0000000434347c23 */ /* 0x000fe20008010819 */
[----:B------:R-:W-:Y:S01]  /*5780*/  FADD.FTZ R75, R82, R75 ;  /* 0x0000004b524b7221 */ /* 0x000fe20000010000 */
[----:B------:R-:W0:Y:S01]  /*5790*/  MUFU.EX2 R70, R70 ;  /* 0x0000004600467308 */ /* 0x000e220000000800 */
[----:B--2---:R-:W-:Y:S01]  /*57a0*/  FADD.FTZ R7, R81, R6 ;  /* 0x0000000651077221 */ /* 0x004fe20000010000 */
[----:B------:R-:W-:Y:S01]  /*57b0*/  F2FP.F16.F32.PACK_AB R6, R79, R30 ;  /* 0x0000001e4f06723e */ /* 0x000fe200000000ff */
[----:B------:R-:W-:Y:S01]  /*57c0*/  FADD.FTZ R58, R8, R75 ;  /* 0x0000004b083a7221 */ /* 0x000fe20000010000 */
[--C-:B------:R-:W-:Y:S01]  /*57d0*/  FFMA.FTZ R59, R88, UR4, -R25.reuse ;  /* 0x00000004583b7c23 */ /* 0x100fe20008010819 */
[--C-:B------:R-:W-:Y:S01]  /*57e0*/  FFMA.FTZ R65, R89, UR4, -R25.reuse ;  /* 0x0000000459417c23 */ /* 0x100fe20008010819 */
[----:B------:R-:W-:Y:S01]  /*57f0*/  FFMA.FTZ R90, R90, UR4, -R25 ;  /* 0x000000045a5a7c23 */ /* 0x000fe20008010819 */
[----:B------:R-:W-:Y:S01]  /*5800*/  FADD.FTZ R75, R11, R58 ;  /* 0x0000003a0b4b7221 */ /* 0x000fe20000010000 */
[----:B------:R-:W2:Y:S01]  /*5810*/  MUFU.EX2 R73, R73 ;  /* 0x0000004900497308 */ /* 0x000ea20000000800 */
[----:B-1----:R-:W-:Y:S01]  /*5820*/  FADD.FTZ R31, R96, R7 ;  /* 0x00000007601f7221 */ /* 0x002fe20000010000 */
[--C-:B------:R-:W-:Y:S01]  /*5830*/  FFMA.FTZ R58, R27, UR4, -R25.reuse ;  /* 0x000000041b3a7c23 */ /* 0x100fe20008010819 */
[--C-:B------:R-:W-:Y:S01]  /*5840*/  FFMA.FTZ R91, R91, UR4, -R25.reuse ;  /* 0x000000045b5b7c23 */ /* 0x100fe20008010819 */
[--C-:B------:R-:W-:Y:S01]  /*5850*/  FFMA.FTZ R92, R92, UR4, -R25.reuse ;  /* 0x000000045c5c7c23 */ /* 0x100fe20008010819 */
[--C-:B------:R-:W-:Y:S01]  /*5860*/  FFMA.FTZ R93, R93, UR4, -R25.reuse ;  /* 0x000000045d5d7c23 */ /* 0x100fe20008010819 */
[--C-:B------:R-:W-:Y:S01]  /*5870*/  FFMA.FTZ R94, R94, UR4, -R25.reuse ;  /* 0x000000045e5e7c23 */ /* 0x100fe20008010819 */
[----:B------:R-:W-:Y:S01]  /*5880*/  FFMA.FTZ R76, R76, UR4, -R25 ;  /* 0x000000044c4c7c23 */ /* 0x000fe20008010819 */
[----:B------:R-:W1:Y:S01]  /*5890*/  MUFU.EX2 R55, R55 ;  /* 0x0000003700377308 */ /* 0x000e620000000800 */
[----:B0-----:R-:W-:Y:S01]  /*58a0*/  FADD.FTZ R30, R70, R31 ;  /* 0x0000001f461e7221 */ /* 0x001fe20000010000 */
[----:B------:R-:W-:Y:S01]  /*58b0*/  FFMA.FTZ R83, R83, UR4, -R25 ;  /* 0x0000000453537c23 */ /* 0x000fe20008010819 */
[----:B------:R-:W-:-:S05]  /*58c0*/  F2FP.F16.F32.PACK_AB R7, R96, R81 ;  /* 0x000000516007723e */ /* 0x000fca00000000ff */
[----:B------:R-:W0:Y:S01]  /*58d0*/  MUFU.EX2 R68, R68 ;  /* 0x0000004400447308 */ /* 0x000e220000000800 */
[----:B--2---:R-:W-:Y:S01]  /*58e0*/  FADD.FTZ R30, R73, R30 ;  /* 0x0000001e491e7221 */ /* 0x004fe20000010000 */
[----:B------:R2:W-:Y:S06]  /*58f0*/  STSM.16.M88.4 [R2+0x24300], R4 ;  /* 0x0243000402007844 */ /* 0x0005ec0000000200 */
[----:B------:R-:W3:Y:S01]  /*5900*/  MUFU.EX2 R50, R50 ;  /* 0x0000003200327308 */ /* 0x000ee20000000800 */
[----:B-1----:R-:W-:Y:S01]  /*5910*/  FADD.FTZ R31, R55, R30 ;  /* 0x0000001e371f7221 */ /* 0x002fe20000010000 */
[----:B------:R-:W-:Y:S01]  /*5920*/  FADD.FTZ R30, R12, R75 ;  /* 0x0000004b0c1e7221 */ /* 0x000fe20000010000 */
[----:B------:R-:W-:-:S05]  /*5930*/  F2FP.F16.F32.PACK_AB R12, R13, R12 ;  /* 0x0000000c0d0c723e */ /* 0x000fca00000000ff */
[----:B------:R-:W1:Y:S01]  /*5940*/  MUFU.EX2 R71, R71 ;  /* 0x0000004700477308 */ /* 0x000e620000000800 */
[----:B0-----:R-:W-:Y:S01]  /*5950*/  FADD.FTZ R31, R68, R31 ;  /* 0x0000001f441f7221 */ /* 0x001fe20000010000 */
[----:B--2---:R-:W-:Y:S02]  /*5960*/  F2FP.F16.F32.PACK_AB R4, R82, R3 ;  /* 0x000000035204723e */ /* 0x004fe400000000ff */
[----:B------:R-:W-:Y:S02]  /*5970*/  F2FP.F16.F32.PACK_AB R6, R11, R8 ;  /* 0x000000080b06723e */ /* 0x000fe400000000ff */
[----:B------:R-:W-:Y:S02]  /*5980*/  F2FP.F16.F32.PACK_AB R5, R73, R70 ;  /* 0x000000464905723e */ /* 0x000fe400000000ff */
[----:B------:R-:W0:Y:S01]  /*5990*/  MUFU.EX2 R24, R24 ;  /* 0x0000001800187308 */ /* 0x000e220000000800 */
[----:B------:R-:W-:-:S05]  /*59a0*/  F2FP.F16.F32.PACK_AB R7, R68, R55 ;  /* 0x000000374407723e */ /* 0x000fca00000000ff */
[----:B------:R-:W-:Y:S02]  /*59b0*/  STSM.16.M88.4 [R2+0x25b00], R4 ;  /* 0x025b000402007844 */ /* 0x000fe40000000200 */
[----:B------:R-:W2:Y:S08]  /*59c0*/  MUFU.EX2 R67, R67 ;  /* 0x0000004300437308 */ /* 0x000eb00000000800 */
[----:B------:R4:W-:Y:S08]  /*59d0*/  MUFU.EX2 R0, R48 ;  /* 0x0000003000007308 */ /* 0x0009f00000000800 */
[----:B------:R-:W5:Y:S01]  /*59e0*/  MUFU.EX2 R40, R40 ;  /* 0x0000002800287308 */ /* 0x000f620000000800 */
[----:B----4-:R-:W-:-:S07]  /*59f0*/  FFMA.FTZ R48, R45, UR4, -R25 ;  /* 0x000000042d307c23 */ /* 0x010fce0008010819 */
[----:B------:R3:W-:Y:S08]  /*5a00*/  MUFU.EX2 R45, R72 ;  /* 0x00000048002d7308 */ /* 0x0007f00000000800 */
[----:B------:R-:W4:Y:S01]  /*5a10*/  MUFU.EX2 R69, R69 ;  /* 0x0000004500457308 */ /* 0x000f220000000800 */
[----:B---3--:R-:W-:Y:S01]  /*5a20*/  FADD.FTZ R72, R50, R31 ;  /* 0x0000001f32487221 */ /* 0x008fe20000010000 */
[----:B------:R-:W-:Y:S01]  /*5a30*/  FADD.FTZ R31, R13, R30 ;  /* 0x0000001e0d1f7221 */ /* 0x000fe20000010000 */
[----:B-1----:R-:W-:-:S02]  /*5a40*/  F2FP.F16.F32.PACK_AB R13, R71, R50 ;  /* 0x00000032470d723e */ /* 0x002fc400000000ff */
[----:B------:R-:W-:Y:S01]  /*5a50*/  FADD.FTZ R27, R71, R72 ;  /* 0x00000048471b7221 */ /* 0x000fe20000010000 */
[----:B------:R-:W-:Y:S01]  /*5a60*/  FADD.FTZ R26, R14, R31 ;  /* 0x0000001f0e1a7221 */ /* 0x000fe20000010000 */
[C---:B------:R-:W-:Y:S01]  /*5a70*/  F2FP.F16.F32.PACK_AB R14, R15.reuse, R14 ;  /* 0x0000000e0f0e723e */ /* 0x040fe200000000ff */
[----:B------:R-:W1:Y:S01]  /*5a80*/  MUFU.EX2 R28, R28 ;  /* 0x0000001c001c7308 */ /* 0x000e620000000800 */
[----:B0-----:R-:W-:Y:S01]  /*5a90*/  FADD.FTZ R30, R24, R27 ;  /* 0x0000001b181e7221 */ /* 0x001fe20000010000 */
[----:B------:R-:W-:Y:S01]  /*5aa0*/  FADD.FTZ R25, R15, R26 ;  /* 0x0000001a0f197221 */ /* 0x000fe20000010000 */
[C---:B--2---:R-:W-:Y:S02]  /*5ab0*/  F2FP.F16.F32.PACK_AB R15, R67.reuse, R24 ;  /* 0x00000018430f723e */ /* 0x044fe400000000ff */
[----:B------:R-:W-:Y:S01]  /*5ac0*/  CS2R R70, SRZ ;  /* 0x0000000000467805 */ /* 0x000fe2000001ff00 */
[----:B------:R-:W-:Y:S01]  /*5ad0*/  FADD.FTZ R27, R67, R30 ;  /* 0x0000001e431b7221 */ /* 0x000fe20000010000 */
[----:B------:R-:W-:Y:S01]  /*5ae0*/  FADD.FTZ R26, R20, R25 ;  /* 0x00000019141a7221 */ /* 0x000fe20000010000 */
[C---:B------:R-:W-:Y:S01]  /*5af0*/  F2FP.F16.F32.PACK_AB R24, R21.reuse, R20 ;  /* 0x000000141518723e */ /* 0x040fe200000000ff */
[----:B------:R-:W0:Y:S01]  /*5b00*/  MUFU.EX2 R51, R51 ;  /* 0x0000003300337308 */ /* 0x000e220000000800 */
[----:B-----5:R-:W-:Y:S01]  /*5b10*/  FADD.FTZ R30, R40, R27 ;  /* 0x0000001b281e7221 */ /* 0x020fe20000010000 */
[----:B------:R-:W-:Y:S01]  /*5b20*/  FADD.FTZ R26, R21, R26 ;  /* 0x0000001a151a7221 */ /* 0x000fe20000010000 */
[----:B------:R2:W-:Y:S02]  /*5b30*/  STSM.16.M88.4 [R2+0x27300], R12 ;  /* 0x0273000c02007844 */ /* 0x0005e40000000200 */
[----:B----4-:R-:W-:Y:S01]  /*5b40*/  FADD.FTZ R3, R69, R30 ;  /* 0x0000001e45037221 */ /* 0x010fe20000010000 */
[----:B------:R-:W-:-:S02]  /*5b50*/  FADD.FTZ R11, R41, R26 ;  /* 0x0000001a290b7221 */ /* 0x000fc40000010000 */
[----:B------:R-:W3:Y:S01]  /*5b60*/  MUFU.EX2 R29, R29 ;  /* 0x0000001d001d7308 */ /* 0x000ee20000000800 */
[----:B-1----:R-:W-:Y:S01]  /*5b70*/  FADD.FTZ R26, R28, R3 ;  /* 0x000000031c1a7221 */ /* 0x002fe20000010000 */
[----:B------:R-:W-:-:S04]  /*5b80*/  FADD.FTZ R11, R44, R11 ;  /* 0x0000000b2c0b7221 */ /* 0x000fc80000010000 */
[----:B------:R-:W-:Y:S02]  /*5b90*/  FADD.FTZ R30, R42, R11 ;  /* 0x0000000b2a1e7221 */ /* 0x000fe40000010000 */
[----:B------:R-:W1:Y:S01]  /*5ba0*/  MUFU.EX2 R56, R56 ;  /* 0x0000003800387308 */ /* 0x000e620000000800 */
[----:B0-----:R-:W-:Y:S01]  /*5bb0*/  FADD.FTZ R26, R51, R26 ;  /* 0x0000001a331a7221 */ /* 0x001fe20000010000 */
[----:B------:R-:W-:Y:S01]  /*5bc0*/  FADD.FTZ R25, R43, R30 ;  /* 0x0000001e2b197221 */ /* 0x000fe20000010000 */
[----:B------:R-:W-:Y:S02]  /*5bd0*/  F2FP.F16.F32.PACK_AB R27, R51, R28 ;  /* 0x0000001c331b723e */ /* 0x000fe400000000ff */
[----:B------:R-:W-:Y:S02]  /*5be0*/  CS2R R50, SRZ ;  /* 0x0000000000327805 */ /* 0x000fe4000001ff00 */
[----:B--2---:R-:W-:Y:S01]  /*5bf0*/  F2FP.F16.F32.PACK_AB R12, R77, R34 ;  /* 0x000000224d0c723e */ /* 0x004fe200000000ff */
[----:B------:R-:W-:Y:S01]  /*5c00*/  FADD.FTZ R20, R32, R25 ;  /* 0x0000001920147221 */ /* 0x000fe20000010000 */
[----:B------:R-:W-:Y:S01]  /*5c10*/  F2FP.F16.F32.PACK_AB R25, R69, R40 ;  /* 0x000000284519723e */ /* 0x000fe200000000ff */
[----:B------:R-:W0:Y:S01]  /*5c20*/  MUFU.EX2 R10, R10 ;  /* 0x0000000a000a7308 */ /* 0x000e220000000800 */
[----:B---3--:R-:W-:Y:S01]  /*5c30*/  FADD.FTZ R11, R29, R26 ;  /* 0x0000001a1d0b7221 */ /* 0x008fe20000010000 */
[----:B------:R-:W-:-:S02]  /*5c40*/  F2FP.F16.F32.PACK_AB R26, R44, R41 ;  /* 0x000000292c1a723e */ /* 0x000fc400000000ff */
[----:B------:R-:W-:Y:S02]  /*5c50*/  CS2R R68, SRZ ;  /* 0x0000000000447805 */ /* 0x000fe4000001ff00 */
[----:B------:R-:W-:Y:S02]  /*5c60*/  F2FP.F16.F32.PACK_AB R14, R63, R36 ;  /* 0x000000243f0e723e */ /* 0x000fe400000000ff */
[----:B------:R-:W-:Y:S01]  /*5c70*/  CS2R R40, SRZ ;  /* 0x0000000000287805 */ /* 0x000fe2000001ff00 */
[----:B------:R-:W-:Y:S01]  /*5c80*/  STSM.16.M88.4 [R2+0x28b00], R24 ;  /* 0x028b001802007844 */ /* 0x000fe20000000200 */
[----:B------:R-:W2:Y:S01]  /*5c90*/  MUFU.EX2 R57, R57 ;  /* 0x0000003900397308 */ /* 0x000ea20000000800 */
[C---:B-1----:R-:W-:Y:S01]  /*5ca0*/  FADD.FTZ R11, R56.reuse, R11 ;  /* 0x0000000b380b7221 */ /* 0x042fe20000010000 */
[----:B------:R-:W-:-:S06]  /*5cb0*/  F2FP.F16.F32.PACK_AB R29, R56, R29 ;  /* 0x0000001d381d723e */ /* 0x000fcc00000000ff */
[----:B------:R-:W1:Y:S01]  /*5cc0*/  MUFU.EX2 R49, R49 ;  /* 0x0000003100317308 */ /* 0x000e620000000800 */
[----:B0-----:R-:W-:Y:S01]  /*5cd0*/  FADD.FTZ R30, R10, R11 ;  /* 0x0000000b0a1e7221 */ /* 0x001fe20000010000 */
[----:B------:R-:W-:-:S04]  /*5ce0*/  FADD.FTZ R11, R33, R20 ;  /* 0x00000014210b7221 */ /* 0x000fc80000010000 */
[----:B------:R-:W-:Y:S02]  /*5cf0*/  FADD.FTZ R20, R34, R11 ;  /* 0x0000000b22147221 */ /* 0x000fe40000010000 */
[----:B------:R-:W0:Y:S01]  /*5d00*/  MUFU.EX2 R48, R48 ;  /* 0x0000003000307308 */ /* 0x000e220000000800 */
[----:B--2---:R-:W-:Y:S01]  /*5d10*/  FADD.FTZ R21, R57, R30 ;  /* 0x0000001e39157221 */ /* 0x004fe20000010000 */
[----:B------:R-:W-:Y:S01]  /*5d20*/  FADD.FTZ R11, R77, R20 ;  /* 0x000000144d0b7221 */ /* 0x000fe20000010000 */
[----:B------:R-:W-:Y:S02]  /*5d30*/  F2FP.F16.F32.PACK_AB R31, R57, R10 ;  /* 0x0000000a391f723e */ /* 0x000fe400000000ff */
[----:B------:R-:W-:Y:S01]  /*5d40*/  CS2R R56, SRZ ;  /* 0x0000000000387805 */ /* 0x000fe2000001ff00 */
[----:B------:R-:W-:Y:S01]  /*5d50*/  FADD.FTZ R28, R0, R21 ;  /* 0x00000015001c7221 */ /* 0x000fe20000010000 */
[----:B------:R-:W-:Y:S01]  /*5d60*/  FADD.FTZ R30, R36, R11 ;  /* 0x0000000b241e7221 */ /* 0x000fe20000010000 */
[----:B------:R-:W2:Y:S02]  /*5d70*/  MUFU.EX2 R52, R52 ;  /* 0x0000003400347308 */ /* 0x000ea40000000800 */
[----:B-1----:R-:W-:Y:S01]  /*5d80*/  FADD.FTZ R20, R49, R28 ;  /* 0x0000001c31147221 */ /* 0x002fe20000010000 */
[----:B------:R-:W-:Y:S01]  /*5d90*/  FADD.FTZ R4, R63, R30 ;  /* 0x0000001e3f047221 */ /* 0x000fe20000010000 */
[----:B------:R-:W-:-:S02]  /*5da0*/  F2FP.F16.F32.PACK_AB R13, R49, R0 ;  /* 0x00000000310d723e */ /* 0x000fc400000000ff */
[----:B------:R-:W-:Y:S01]  /*5db0*/  FADD.FTZ R11, R45, R20 ;  /* 0x000000142d0b7221 */ /* 0x000fe20000010000 */
[----:B------:R-:W-:Y:S01]  /*5dc0*/  FADD.FTZ R5, R37, R4 ;  /* 0x0000000425057221 */ /* 0x000fe20000010000 */
[----:B------:R-:W-:Y:S01]  /*5dd0*/  F2FP.F16.F32.PACK_AB R28, R43, R42 ;  /* 0x0000002a2b1c723e */ /* 0x000fe200000000ff */
[----:B------:R-:W1:Y:S01]  /*5de0*/  MUFU.EX2 R59, R59 ;  /* 0x0000003b003b7308 */ /* 0x000e620000000800 */
[----:B0-----:R-:W-:Y:S01]  /*5df0*/  FADD.FTZ R11, R48, R11 ;  /* 0x0000000b300b7221 */ /* 0x001fe20000010000 */
[----:B------:R-:W-:Y:S01]  /*5e00*/  FADD.FTZ R5, R60, R5 ;  /* 0x000000053c057221 */ /* 0x000fe20000010000 */
[----:B------:R-:W-:Y:S02]  /*5e10*/  F2FP.F16.F32.PACK_AB R30, R33, R32 ;  /* 0x00000020211e723e */ /* 0x000fe400000000ff */
[----:B------:R-:W-:Y:S02]  /*5e20*/  CS2R R42, SRZ ;  /* 0x00000000002a7805 */ /* 0x000fe4000001ff00 */
[----:B------:R-:W-:-:S02]  /*5e30*/  F2FP.F16.F32.PACK_AB R15, R48, R45 ;  /* 0x0000002d300f723e */ /* 0x000fc400000000ff */
[----:B------:R-:W-:Y:S02]  /*5e40*/  CS2R R48, SRZ ;  /* 0x0000000000307805 */ /* 0x000fe4000001ff00 */
[----:B------:R-:W-:Y:S01]  /*5e50*/  CS2R R44, SRZ ;  /* 0x00000000002c7805 */ /* 0x000fe2000001ff00 */
[----:B------:R-:W0:Y:S01]  /*5e60*/  MUFU.EX2 R38, R38 ;  /* 0x0000002600267308 */ /* 0x000e220000000800 */
[----:B--2---:R-:W-:Y:S01]  /*5e70*/  FADD.FTZ R4, R52, R11 ;  /* 0x0000000b34047221 */ /* 0x004fe20000010000 */
[----:B------:R2:W-:Y:S01]  /*5e80*/  STSM.16.M88.4 [R2+0x2a300], R28 ;  /* 0x02a3001c02007844 */ /* 0x0005e20000000200 */
[----:B------:R-:W-:-:S03]  /*5e90*/  CS2R R32, SRZ ;  /* 0x0000000000207805 */ /* 0x000fc6000001ff00 */
[----:B------:R3:W-:Y:S02]  /*5ea0*/  STSM.16.M88.4 [R2+0x2bb00], R12 ;  /* 0x02bb000c02007844 */ /* 0x0007e40000000200 */
[----:B------:R-:W4:Y:S01]  /*5eb0*/  MUFU.EX2 R65, R65 ;  /* 0x0000004100417308 */ /* 0x000f220000000800 */
[----:B-1----:R-:W-:-:S07]  /*5ec0*/  FADD.FTZ R4, R59, R4 ;  /* 0x000000043b047221 */ /* 0x002fce0000010000 */
[----:B------:R-:W1:Y:S01]  /*5ed0*/  MUFU.EX2 R61, R61 ;  /* 0x0000003d003d7308 */ /* 0x000e620000000800 */
[----:B0-----:R-:W-:Y:S01]  /*5ee0*/  FADD.FTZ R0, R38, R5 ;  /* 0x0000000526007221 */ /* 0x001fe20000010000 */
[----:B--2---:R-:W-:Y:S02]  /*5ef0*/  CS2R R30, SRZ ;  /* 0x00000000001e7805 */ /* 0x004fe4000001ff00 */
[----:B------:R-:W-:-:S04]  /*5f00*/  CS2R R28, SRZ ;  /* 0x00000000001c7805 */ /* 0x000fc8000001ff00 */
[----:B------:R-:W0:Y:S01]  /*5f10*/  MUFU.EX2 R8, R90 ;  /* 0x0000005a00087308 */ /* 0x000e220000000800 */
[----:B----4-:R-:W-:-:S07]  /*5f20*/  FADD.FTZ R5, R65, R4 ;  /* 0x0000000441057221 */ /* 0x010fce0000010000 */
[----:B------:R-:W2:Y:S01]  /*5f30*/  MUFU.EX2 R39, R39 ;  /* 0x0000002700277308 */ /* 0x000ea20000000800 */
[C---:B-1----:R-:W-:Y:S01]  /*5f40*/  FADD.FTZ R0, R61.reuse, R0 ;  /* 0x000000003d007221 */ /* 0x042fe20000010000 */
[----:B------:R-:W-:-:S06]  /*5f50*/  F2FP.F16.F32.PACK_AB R6, R61, R38 ;  /* 0x000000263d06723e */ /* 0x000fcc00000000ff */
[----:B------:R-:W1:Y:S01]  /*5f60*/  MUFU.EX2 R3, R91 ;  /* 0x0000005b00037308 */ /* 0x000e620000000800 */
[----:B0-----:R-:W-:-:S07]  /*5f70*/  FADD.FTZ R4, R8, R5 ;  /* 0x0000000508047221 */ /* 0x001fce0000010000 */
[----:B------:R-:W0:Y:S01]  /*5f80*/  MUFU.EX2 R62, R62 ;  /* 0x0000003e003e7308 */ /* 0x000e220000000800 */
[----:B--2---:R-:W-:-:S07]  /*5f90*/  FADD.FTZ R5, R39, R0 ;  /* 0x0000000027057221 */ /* 0x004fce0000010000 */
[----:B------:R-:W2:Y:S01]  /*5fa0*/  MUFU.EX2 R92, R92 ;  /* 0x0000005c005c7308 */ /* 0x000ea20000000800 */
[----:B-1----:R-:W-:Y:S01]  /*5fb0*/  FADD.FTZ R7, R3, R4 ;  /* 0x0000000403077221 */ /* 0x002fe20000010000 */
[----:B------:R-:W-:Y:S02]  /*5fc0*/  F2FP.F16.F32.PACK_AB R4, R60, R37 ;  /* 0x000000253c04723e */ /* 0x000fe400000000ff */
[----:B------:R-:W-:Y:S02]  /*5fd0*/  CS2R R60, SRZ ;  /* 0x00000000003c7805 */ /* 0x000fe4000001ff00 */
[----:B------:R-:W-:Y:S02]  /*5fe0*/  CS2R R36, SRZ ;  /* 0x0000000000247805 */ /* 0x000fe4000001ff00 */
[----:B------:R-:W1:Y:S01]  /*5ff0*/  MUFU.EX2 R46, R46 ;  /* 0x0000002e002e7308 */ /* 0x000e620000000800 */
[----:B0-----:R-:W-:Y:S01]  /*6000*/  FADD.FTZ R11, R62, R5 ;  /* 0x000000053e0b7221 */ /* 0x001fe20000010000 */
[----:B------:R-:W-:-:S02]  /*6010*/  F2FP.F16.F32.PACK_AB R5, R59, R52 ;  /* 0x000000343b05723e */ /* 0x000fc400000000ff */
[----:B---3--:R-:W-:Y:S02]  /*6020*/  F2FP.F16.F32.PACK_AB R12, R62, R39 ;  /* 0x000000273e0c723e */ /* 0x008fe400000000ff */
[----:B------:R-:W-:Y:S02]  /*6030*/  CS2R R62, SRZ ;  /* 0x00000000003e7805 */ /* 0x000fe4000001ff00 */
[----:B------:R-:W-:Y:S01]  /*6040*/  CS2R R38, SRZ ;  /* 0x0000000000267805 */ /* 0x000fe2000001ff00 */
[----:B------:R-:W0:Y:S01]  /*6050*/  MUFU.EX2 R93, R93 ;  /* 0x0000005d005d7308 */ /* 0x000e220000000800 */
[C---:B--2---:R-:W-:Y:S01]  /*6060*/  FADD.FTZ R0, R92.reuse, R7 ;  /* 0x000000075c007221 */ /* 0x044fe20000010000 */
[----:B------:R-:W-:Y:S02]  /*6070*/  F2FP.F16.F32.PACK_AB R13, R92, R3 ;  /* 0x000000035c0d723e */ /* 0x000fe400000000ff */
[----:B------:R-:W-:-:S04]  /*6080*/  F2FP.F16.F32.PACK_AB R7, R8, R65 ;  /* 0x000000410807723e */ /* 0x000fc800000000ff */
[----:B------:R-:W2:Y:S01]  /*6090*/  MUFU.EX2 R53, R53 ;  /* 0x0000003500357308 */ /* 0x000ea20000000800 */
[----:B-1----:R-:W-:Y:S01]  /*60a0*/  FADD.FTZ R10, R46, R11 ;  /* 0x0000000b2e0a7221 */ /* 0x002fe20000010000 */
[----:B------:R1:W-:Y:S06]  /*60b0*/  STSM.16.M88.4 [R2+0x2d300], R4 ;  /* 0x02d3000402007844 */ /* 0x0003ec0000000200 */
[----:B------:R-:W3:Y:S01]  /*60c0*/  MUFU.EX2 R94, R94 ;  /* 0x0000005e005e7308 */ /* 0x000ee20000000800 */
[----:B0-----:R-:W-:-:S07]  /*60d0*/  FADD.FTZ R11, R93, R0 ;  /* 0x000000005d0b7221 */ /* 0x001fce0000010000 */
[----:B------:R-:W0:Y:S01]  /*60e0*/  MUFU.EX2 R47, R47 ;  /* 0x0000002f002f7308 */ /* 0x000e220000000800 */
[C---:B--2---:R-:W-:Y:S01]  /*60f0*/  FADD.FTZ R10, R53.reuse, R10 ;  /* 0x0000000a350a7221 */ /* 0x044fe20000010000 */
[----:B------:R-:W-:Y:S01]  /*6100*/  F2FP.F16.F32.PACK_AB R14, R53, R46 ;  /* 0x0000002e350e723e */ /* 0x000fe200000000ff */
[----:B-1----:R-:W-:Y:S01]  /*6110*/  IMAD.U32 R6, RZ, RZ, UR7 ;  /* 0x00000007ff067e24 */ /* 0x002fe2000f8e00ff */
[----:B------:R-:W-:-:S04]  /*6120*/  CS2R R52, SRZ ;  /* 0x0000000000347805 */ /* 0x000fc8000001ff00 */
[----:B------:R-:W1:Y:S01]  /*6130*/  MUFU.EX2 R64, R64 ;  /* 0x0000004000407308 */ /* 0x000e620000000800 */
[C---:B---3--:R-:W-:Y:S01]  /*6140*/  FADD.FTZ R11, R94.reuse, R11 ;  /* 0x0000000b5e0b7221 */ /* 0x048fe20000010000 */
[----:B------:R-:W-:-:S05]  /*6150*/  F2FP.F16.F32.PACK_AB R15, R94, R93 ;  /* 0x0000005d5e0f723e */ /* 0x000fca00000000ff */
[----:B------:R-:W-:Y:S01]  /*6160*/  STSM.16.M88.4 [R2+0x2eb00], R12 ;  /* 0x02eb000c02007844 */ /* 0x000fe20000000200 */
[----:B------:R-:W2:Y:S01]  /*6170*/  MUFU.EX2 R66, R66 ;  /* 0x0000004200427308 */ /* 0x000ea20000000800 */
[----:B0-----:R-:W-:-:S07]  /*6180*/  FADD.FTZ R3, R47, R10 ;  /* 0x0000000a2f037221 */ /* 0x001fce0000010000 */
[----:B------:R0:W3:Y:S01]  /*6190*/  MUFU.EX2 R25, R58 ;  /* 0x0000003a00197308 */ /* 0x0000e20000000800 */
[----:B-1----:R-:W-:-:S07]  /*61a0*/  FADD.FTZ R0, R64, R11 ;  /* 0x0000000b40007221 */ /* 0x002fce0000010000 */
[----:B------:R-:W-:Y:S01]  /*61b0*/  MUFU.EX2 R35, R35 ;  /* 0x0000002300237308 */ /* 0x000fe20000000800 */
[C---:B--2---:R-:W-:Y:S01]  /*61c0*/  FADD.FTZ R8, R66.reuse, R3 ;  /* 0x0000000342087221 */ /* 0x044fe20000010000 */
[----:B------:R-:W-:Y:S02]  /*61d0*/  F2FP.F16.F32.PACK_AB R24, R66, R47 ;  /* 0x0000002f4218723e */ /* 0x000fe400000000ff */
[----:B------:R-:W-:Y:S02]  /*61e0*/  CS2R R66, SRZ ;  /* 0x0000000000427805 */ /* 0x000fe4000001ff00 */
[----:B0-----:R-:W-:Y:S02]  /*61f0*/  CS2R R58, SRZ ;  /* 0x00000000003a7805 */ /* 0x001fe4000001ff00 */
[----:B------:R-:W-:Y:S01]  /*6200*/  CS2R R46, SRZ ;  /* 0x00000000002e7805 */ /* 0x000fe2000001ff00 */
[----:B------:R-:W0:Y:S01]  /*6210*/  MUFU.EX2 R54, R54 ;  /* 0x0000003600367308 */ /* 0x000e220000000800 */
[C---:B---3--:R-:W-:Y:S01]  /*6220*/  FADD.FTZ R3, R25.reuse, R0 ;  /* 0x0000000019037221 */ /* 0x048fe20000010000 */
[----:B------:R-:W-:-:S02]  /*6230*/  F2FP.F16.F32.PACK_AB R25, R25, R64 ;  /* 0x000000401919723e */ /* 0x000fc400000000ff */
[----:B------:R-:W-:-:S04]  /*6240*/  CS2R R64, SRZ ;  /* 0x0000000000407805 */ /* 0x000fc8000001ff00 */
[----:B------:R-:W1:Y:S08]  /*6250*/  MUFU.EX2 R76, R76 ;  /* 0x0000004c004c7308 */ /* 0x000e700000000800 */
[----:B------:R-:W2:Y:S01]  /*6260*/  MUFU.EX2 R83, R83 ;  /* 0x0000005300537308 */ /* 0x000ea20000000800 */
[----:B0-----:R-:W-:Y:S01]  /*6270*/  F2FP.F16.F32.PACK_AB R26, R54, R35 ;  /* 0x00000023361a723e */ /* 0x001fe200000000ff */
[----:B------:R-:W-:Y:S01]  /*6280*/  FADD.FTZ R35, R35, R8 ;  /* 0x0000000823237221 */ /* 0x000fe20000010000 */
[----:B-1----:R-:W-:-:S03]  /*6290*/  FADD.FTZ R0, R76, R3 ;  /* 0x000000034c007221 */ /* 0x002fc60000010000 */
[----:B------:R-:W-:Y:S01]  /*62a0*/  FADD.FTZ R3, R54, R35 ;  /* 0x0000002336037221 */ /* 0x000fe20000010000 */
[----:B------:R-:W-:Y:S02]  /*62b0*/  CS2R R54, SRZ ;  /* 0x0000000000367805 */ /* 0x000fe4000001ff00 */
[----:B------:R-:W-:Y:S02]  /*62c0*/  CS2R R34, SRZ ;  /* 0x0000000000227805 */ /* 0x000fe4000001ff00 */
[C---:B--2---:R-:W-:Y:S01]  /*62d0*/  F2FP.F16.F32.PACK_AB R27, R83.reuse, R76 ;  /* 0x0000004c531b723e */ /* 0x044fe200000000ff */
[----:B------:R-:W-:-:S04]  /*62e0*/  FADD.FTZ R0, R83, R0 ;  /* 0x0000000053007221 */ /* 0x000fc80000010000 */
[----:B------:R0:W-:Y:S01]  /*62f0*/  STSM.16.M88.4 [R2+0x30300], R24 ;  /* 0x0303001802007844 */ /* 0x0001e20000000200 */
[----:B------:R1:W-:Y:S06]  /*6300*/  MEMBAR.ALL.CTA ;  /* 0x0000000000007992 */ /* 0x0003ec0000008000 */
[----:B-1----:R-:W1:Y:S01]  /*6310*/  FENCE.VIEW.ASYNC.S ;  /* 0x00000000000073c6 */ /* 0x002e620000000000 */
[----:B0-----:R-:W-:Y:S02]  /*6320*/  CS2R R26, SRZ ;  /* 0x00000000001a7805 */ /* 0x001fe4000001ff00 */
[----:B------:R-:W-:Y:S01]  /*6330*/  CS2R R24, SRZ ;  /* 0x0000000000187805 */ /* 0x000fe2000001ff00 */
[----:B-1----:R-:W-:Y:S01]  /*6340*/  NOP ;  /* 0x0000000000007918 */ /* 0x002fe20000000000 */
[----:B------:R-:W-:Y:S05]  /*6350*/  @!P3 BRA `(.L_x_2090) ;  /* 0x0000004800e4b947 */ /* 0x000fea0003800000 */
[----:B------:R-:W-:Y:S01]  /*6360*/  IMAD.MOV.U32 R5, RZ, RZ, R74 ;  /* 0x000000ffff057224 */ /* 0x000fe200078e004a */
[----:B------:R-:W-:Y:S01]  /*6370*/  UMOV UR39, UR60 ;  /* 0x0000003c00277c82 */ /* 0x000fe20008000000 */
[----:B------:R-:W-:Y:S01]  /*6380*/  IMAD.MOV.U32 R4, RZ, RZ, R9 ;  /* 0x000000ffff047224 */ /* 0x000fe200078e0009 */
[----:B------:R-:W-:Y:S01]  /*6390*/  UMOV UR7, UR36 ;  /* 0x0000002400077c82 */ /* 0x000fe20008000000 */
[----:B------:R-:W-:Y:S01]  /*63a0*/  IMAD.MOV.U32 R71, RZ, RZ, RZ ;  /* 0x000000ffff477224 */ /* 0x000fe200078e00ff */
[----:B------:R-:W-:-:S06]  /*63b0*/  ULDC UR5, c[0x0][0x9d8] ;  /* 0x0002760000057ab9 */ /* 0x000fcc0000000800 */
.L_x_2099:
        /* <DEDUP_REMOVED lines=10> */
.L_x_2092:
[----:B------:R-:W-:Y:S01]  /*6460*/  ULEA UR4, UR36, UR37, 0x3 ;  /* 0x0000002524047291 */ /* 0x000fe2000f8e183f */
[----:B------:R-:W-:-:S05]  /*6470*/  IMAD.U32 R7, RZ, RZ, UR60 ;  /* 0x0000003cff077e24 */ /* 0x000fca000f8e00ff */
[----:B------:R-:W-:-:S04]  /*6480*/  SHF.L.U32 R7, R7, 0x1f, RZ ;  /* 0x0000001f07077819 */ /* 0x000fc800000006ff */
[----:B------:R0:W1:Y:S01]  /*6490*/  SYNCS.PHASECHK.TRANS64.TRYWAIT P3, [UR4+0x31c30], R7 ;  /* 0x031c3007ff0075a7 */ /* 0x0000620008060144 */
[----:B------:R-:W-:Y:S05]  /*64a0*/  @!P0 BRA `(.L_x_2093) ;  /* 0x0000000000048947 */ /* 0x000fea0003800000 */
[----:B------:R-:W-:Y:S01]  /*64b0*/  BPT.TRAP 0x1 ;  /* 0x000000040000795c */ /* 0x000fe20000300000 */
.L_x_2093:
[----:B-1----:R-:W-:Y:S05]  /*64c0*/  @P3 BRA `(.L_x_2091) ;  /* 0x0000000000083947 */ /* 0x002fea0003800000 */
[----:B------:R-:W1:Y:S02]  /*64d0*/  SYNCS.PHASECHK.TRANS64.TRYWAIT P3, [UR4+0x31c30], R7 ;  /* 0x031c3007ff0075a7 */ /* 0x000e640008060144 */
[----:B-1----:R-:W-:Y:S05]  /*64e0*/  @!P3 BRA `(.L_x_2094) ;  /* 0x0000013000fcb947 */ /* 0x002fea0003800000 */
.L_x_2091:
[----:B-1----:R-:W1:Y:S01]  /*64f0*/  S2R R8, SR_TID.X ;  /* 0x0000000000087919 */ /* 0x002e620000002100 */
        /* <DEDUP_REMOVED lines=24> */
[----:B-1----:R-:W-:Y:S01]  /*6680*/  SHF.R.U32.HI R8, RZ, 0x7, R8 ;  /* 0x00000007ff087819 */ /* 0x002fe20000011608 */
        /* <DEDUP_REMOVED lines=331> */
.L_x_2096:
[----:B------:R-:W-:Y:S01]  /*7b40*/  ULEA UR4, UR7, UR37, 0x3 ;  /* 0x0000002507047291 */ /* 0x000fe2000f8e183f */
[----:B------:R-:W-:-:S05]  /*7b50*/  IMAD.U32 R7, RZ, RZ, UR39 ;  /* 0x00000027ff077e24 */ /* 0x000fca000f8e00ff */
[----:B------:R-:W-:-:S04]  /*7b60*/  SHF.L.U32 R7, R7, 0x1f, RZ ;  /* 0x0000001f07077819 */ /* 0x000fc800000006ff */
[----:B------:R0:W1:Y:S01]  /*7b70*/  SYNCS.PHASECHK.TRANS64.TRYWAIT P3, [UR4+0x31c50], R7 ;  /* 0x031c5007ff0075a7 */ /* 0x0000620008060144 */
[----:B------:R-:W-:Y:S05]  /*7b80*/  @!P0 BRA `(.L_x_2097) ;  /* 0x0000000000048947 */ /* 0x000fea0003800000 */
[----:B------:R-:W-:Y:S01]  /*7b90*/  BPT.TRAP 0x1 ;  /* 0x000000040000795c */ /* 0x000fe20000300000 */
.L_x_2097:
[----:B-1----:R-:W-:Y:S05]  /*7ba0*/  @P3 BRA `(.L_x_2095) ;  /* 0x0000000000083947 */ /* 0x002fea0003800000 */
[----:B------:R-:W1:Y:S02]  /*7bb0*/  SYNCS.PHASECHK.TRANS64.TRYWAIT P3, [UR4+0x31c50], R7 ;  /* 0x031c5007ff0075a7 */ /* 0x000e640008060144 */
[----:B-1----:R-:W-:Y:S05]  /*7bc0*/  @!P3 BRA `(.L_x_2098) ;  /* 0x0000011c005cb947 */ /* 0x002fea0003800000 */
.L_x_2095:
[----:B------:R-:W-:Y:S01]  /*7bd0*/  R2UR UR4, R23 ;  /* 0x00000000170472ca */ /* 0x000fe200000e0000 */
[----:B------:R-:W-:Y:S01]  /*7be0*/  FMUL.FTZ R12, R128, UR5 ;  /* 0x00000005800c7c20 */ /* 0x000fe20008410000 */
[----:B------:R-:W-:Y:S01]  /*7bf0*/  FMUL.FTZ R20, R120, UR5 ;  /* 0x0000000578147c20 */ /* 0x000fe20008410000 */
[----:B------:R-:W-:Y:S01]  /*7c00*/  @UP0 ULDC UR10, c[0x0][0x44c] ;  /* 0x00011300000a0ab9 */ /* 0x000fe20000000800 */
[----:B------:R-:W-:Y:S01]  /*7c10*/  R2UR UR14, R17 ;  /* 0x00000000110e72ca */ /* 0x000fe200000e0000 */
[----:B------:R-:W-:Y:S01]  /*7c20*/  FMUL.FTZ R120, R124, UR5 ;  /* 0x000000057c787c20 */ /* 0x000fe20008410000 */
[----:B------:R-:W-:Y:S01]  /*7c30*/  R2UR UR11, R19 ;  /* 0x00000000130b72ca */ /* 0x000fe200000e0000 */
[----:B------:R-:W-:Y:S01]  /*7c40*/  FMUL.FTZ R21, R121, UR5 ;  /* 0x0000000579157c20 */ /* 0x000fe20008410000 */
[----:B------:R-:W-:Y:S01]  /*7c50*/  FMUL.FTZ R121, R125, UR5 ;  /* 0x000000057d797c20 */ /* 0x000fe20008410000 */
[----:B------:R-:W-:Y:S01]  /*7c60*/  WARPGROUP.ARRIVE ;  /* 0x00000000000079c5 */ /* 0x000fe20000000000 */
[----:B------:R-:W-:Y:S01]  /*7c70*/  UMOV UR33, 0xc0000010 ;  /* 0xc000001000217882 */ /* 0x000fe20000000000 */
[----:B------:R-:W-:Y:S01]  /*7c80*/  UMOV UR35, 0x80000020 ;  /* 0x8000002000237882 */ /* 0x000fe20000000000 */
[----:B------:R-:W-:Y:S01]  /*7c90*/  FMUL.FTZ R11, R141, UR5 ;  /* 0x000000058d0b7c20 */ /* 0x000fe20008410000 */
[----:B------:R-:W-:Y:S01]  /*7ca0*/  VIADD R128, R145, UR4 ;  /* 0x0000000491807c36 */ /* 0x000fe20008000000 */
[----:B------:R-:W-:Y:S01]  /*7cb0*/  UIMAD UR4, UR38, -0x90, URZ ;  /* 0xffffff70260478a4 */ /* 0x000fe2000f8e023f */
[----:B-1----:R-:W-:Y:S01]  /*7cc0*/  FMUL.FTZ R8, R137, UR5 ;  /* 0x0000000589087c20 */ /* 0x002fe20008410000 */
[----:B0-----:R-:W-:Y:S01]  /*7cd0*/  FMUL.FTZ R7, R136, UR5 ;  /* 0x0000000588077c20 */ /* 0x001fe20008410000 */
[----:B------:R-:W-:Y:S01]  /*7ce0*/  @P2 IMAD.HI.U32 R124, R128, UR10, RZ ;  /* 0x0000000a807c2c27 */ /* 0x000fe2000f8e00ff */
[----:B------:R-:W-:-:S03]  /*7cf0*/  @UP0 ULDC UR10, c[0x0][0x450] ;  /* 0x00011400000a0ab9 */ /* 0x000fc60000000800 */
[----:B------:R-:W-:Y:S01]  /*7d00*/  FMUL.FTZ R10, R140, UR5 ;  /* 0x000000058c0a7c20 */ /* 0x000fe20008410000 */
[----:B------:R-:W-:Y:S01]  /*7d10*/  FMUL.FTZ R15, R133, UR5 ;  /* 0x00000005850f7c20 */ /* 0x000fe20008410000 */
[----:B------:R-:W-:Y:S01]  /*7d20*/  IMAD.U32 R125, RZ, RZ, UR14 ;  /* 0x0000000eff7d7e24 */ /* 0x000fe2000f8e00ff */
[----:B------:R-:W-:Y:S01]  /*7d30*/  @P2 SHF.R.U32.HI R128, RZ, UR10, R124 ;  /* 0x0000000aff802c19 */ /* 0x000fe2000801167c */
[----:B------:R-:W-:Y:S01]  /*7d40*/  UIADD3 UR10, UR37, 0x200, URZ ;  /* 0x00000200250a7890 */ /* 0x000fe2000fffe03f */
[----:B------:R-:W-:Y:S01]  /*7d50*/  IMAD.U32 R124, RZ, RZ, UR4 ;  /* 0x00000004ff7c7e24 */ /* 0x000fe2000f8e00ff */
[----:B------:R-:W0:Y:S01]  /*7d60*/  MUFU.TANH R11, R11 ;  /* 0x0000000b000b7308 */ /* 0x000e220000002400 */
[----:B------:R-:W-:Y:S01]  /*7d70*/  FMUL.FTZ R13, R129, UR5 ;  /* 0x00000005810d7c20 */ /* 0x000fe20008410000 */
[----:B------:R-:W-:Y:S01]  /*7d80*/  USHF.R.U32.HI UR10, URZ, 0x4, UR10 ;  /* 0x000000043f0a7899 */ /* 0x000fe2000801160a */
[----:B------:R-:W-:Y:S01]  /*7d90*/  FMUL.FTZ R14, R132, UR5 ;  /* 0x00000005840e7c20 */ /* 0x000fe20008410000 */
[----:B------:R-:W-:Y:S01]  /*7da0*/  IADD3 R124, -R18, 0x1, R124 ;  /* 0x00000001127c7810 */ /* 0x000fe20007ffe17c */
[----:B------:R-:W-:Y:S01]  /*7db0*/  FMUL.FTZ R117, R117, UR5 ;  /* 0x0000000575757c20 */ /* 0x000fe20008410000 */
[----:B------:R-:W-:Y:S01]  /*7dc0*/  ULOP3.LUT UR10, UR10, 0x3fff, URZ, 0xc0, !UPT ;  /* 0x00003fff0a0a7892 */ /* 0x000fe2000f8ec03f */
[----:B------:R-:W-:Y:S01]  /*7dd0*/  FMUL.FTZ R113, R113, UR5 ;  /* 0x0000000571717c20 */ /* 0x000fe20008410000 */
[----:B------:R-:W-:Y:S01]  /*7de0*/  IADD3 R125, -R125, UR11, R124 ;  /* 0x0000000b7d7d7c10 */ /* 0x000fe2000fffe17c */
[----:B------:R-:W1:Y:S01]  /*7df0*/  MUFU.TANH R8, R8 ;  /* 0x0000000800087308 */ /* 0x000e620000002400 */
[----:B------:R-:W-:Y:S01]  /*7e00*/  ULOP3.LUT UR11, UR10, 0x2400000, URZ, 0xfc, !UPT ;  /* 0x024000000a0b7892 */ /* 0x000fe2000f8efc3f */
[----:B------:R-:W2:Y:S01]  /*7e10*/  SHFL.IDX PT, R124, R128, RZ, 0x1c1f ;  /* 0x001c1fff807c7589 */ /* 0x000ea200000e0000 */
[----:B------:R-:W-:Y:S01]  /*7e20*/  ULOP3.LUT UR10, UR61, 0x10000, URZ, 0xfc, !UPT ;  /* 0x000100003d0a7892 */ /* 0x000fe2000f8efc3f */
[----:B------:R-:W-:Y:S01]  /*7e30*/  FMUL.FTZ R112, R112, UR5 ;  /* 0x0000000570707c20 */ /* 0x000fe20008410000 */
[----:B------:R-:W-:Y:S01]  /*7e40*/  UIMAD UR11, UR7, 0x6c0, UR11 ;  /* 0x000006c0070b78a4 */ /* 0x000fe2000f8e020b */
[----:B------:R-:W-:Y:S01]  /*7e50*/  FMUL.FTZ R116, R116, UR5 ;  /* 0x0000000574747c20 */ /* 0x000fe20008410000 */
[----:B------:R-:W-:Y:S01]  /*7e60*/  FMUL.FTZ R109, R109, UR5 ;  /* 0x000000056d6d7c20 */ /* 0x000fe20008410000 */
[----:B------:R-:W3:Y:S01]  /*7e70*/  MUFU.TANH R7, R7 ;  /* 0x0000000700077308 */ /* 0x000ee20000002400 */
[----:B------:R-:W-:Y:S01]  /*7e80*/  FMUL.FTZ R105, R105, UR5 ;  /* 0x0000000569697c20 */ /* 0x000fe20008410000 */
[----:B------:R-:W-:Y:S01]  /*7e90*/  UMOV UR32, UR10 ;  /* 0x0000000a00207c82 */ /* 0x000fe20008000000 */
[----:B------:R-:W-:Y:S01]  /*7ea0*/  FMUL.FTZ R104, R104, UR5 ;  /* 0x0000000568687c20 */ /* 0x000fe20008410000 */
[----:B------:R-:W-:Y:S01]  /*7eb0*/  UMOV UR34, UR11 ;  /* 0x0000000b00227c82 */ /* 0x000fe20008000000 */
[----:B------:R-:W-:Y:S01]  /*7ec0*/  FMUL.FTZ R108, R108, UR5 ;  /* 0x000000056c6c7c20 */ /* 0x000fe20008410000 */
[----:B------:R-:W-:Y:S01]  /*7ed0*/  HGMMA.64x96x16.F32 R24, gdesc[UR32].tnspB, R24, gsb0 ;  /* 0x41600000201879f0 */ /* 0x000fe20008000818 */
[----:B------:R-:W-:Y:S01]  /*7ee0*/  UIADD3 UR32, UR10, 0x180, URZ ;  /* 0x000001800a207890 */ /* 0x000fe2000fffe03f */
[----:B------:R-:W4:Y:S01]  /*7ef0*/  MUFU.TANH R10, R10 ;  /* 0x0000000a000a7308 */ /* 0x000f220000002400 */
[----:B------:R-:W-:Y:S01]  /*7f00*/  UIADD3 UR34, UR11, 0x40, URZ ;  /* 0x000000400b227890 */ /* 0x000fe2000fffe03f */
[----:B------:R-:W-:Y:S01]  /*7f10*/  FMUL.FTZ R101, R101, UR5 ;  /* 0x0000000565657c20 */ /* 0x000fe20008410000 */
[----:B------:R-:W-:Y:S01]  /*7f20*/  UMOV UR33, 0xc0000010 ;  /* 0xc000001000217882 */ /* 0x000fe20000000000 */
[----:B------:R-:W-:Y:S01]  /*7f30*/  UMOV UR35, 0x80000020 ;  /* 0x8000002000237882 */ /* 0x000fe20000000000 */
[----:B------:R-:W-:Y:S01]  /*7f40*/  FMUL.FTZ R97, R97, UR5 ;  /* 0x0000000561617c20 */ /* 0x000fe20008410000 */
[----:B------:R-:W-:Y:S01]  /*7f50*/  FMUL.FTZ R96, R96, UR5 ;  /* 0x0000000560607c20 */ /* 0x000fe20008410000 */
[----:B------:R-:W-:Y:S01]  /*7f60*/  FMUL.FTZ R100, R100, UR5 ;  /* 0x0000000564647c20 */ /* 0x000fe20008410000 */
[----:B------:R-:W5:Y:S01]  /*7f70*/  MUFU.TANH R15, R15 ;  /* 0x0000000f000f7308 */ /* 0x000f620000002400 */
[----:B------:R-:W-:Y:S01]  /*7f80*/  FMUL.FTZ R93, R93, UR5 ;  /* 0x000000055d5d7c20 */ /* 0x000fe20008410000 */
[----:B--2---:R-:W-:-:S02]  /*7f90*/  IMAD.IADD R124, R125, 0x1, R124 ;  /* 0x000000017d7c7824 */ /* 0x004fc400078e027c */
[----:B------:R-:W-:Y:S01]  /*7fa0*/  FMUL.FTZ R89, R89, UR5 ;  /* 0x0000000559597c20 */ /* 0x000fe20008410000 */
[----:B------:R-:W2:Y:S01]  /*7fb0*/  SHFL.IDX PT, R128, R128, 0x1, 0x1c1f ;  /* 0x003c1f0080807f89 */ /* 0x000ea200000e0000 */
[----:B------:R-:W-:Y:S01]  /*7fc0*/  FMUL.FTZ R88, R88, UR5 ;  /* 0x0000000558587c20 */ /* 0x000fe20008410000 */
[----:B------:R-:W-:Y:S01]  /*7fd0*/  FMUL.FTZ R92, R92, UR5 ;  /* 0x000000055c5c7c20 */ /* 0x000fe20008410000 */
[C---:B------:R-:W-:Y:S01]  /*7fe0*/  ISETP.GT.AND P6, PT, R124.reuse, 0x9, PT ;  /* 0x000000097c00780c */ /* 0x040fe20003fc4270 */
[----:B------:R-:W2:Y:S01]  /*7ff0*/  MUFU.TANH R13, R13 ;  /* 0x0000000d000d7308 */ /* 0x000ea20000002400 */
[----:B------:R-:W-:Y:S01]  /*8000*/  ISETP.GT.AND P4, PT, R124, 0x1, PT ;  /* 0x000000017c00780c */ /* 0x000fe20003f84270 */
[----:B------:R-:W-:Y:S01]  /*8010*/  FMUL.FTZ R81, R81, UR5 ;  /* 0x0000000551517c20 */ /* 0x000fe20008410000 */
[----:B0-----:R-:W-:Y:S01]  /*8020*/  FSEL R11, R11, -INF , P6 ;  /* 0xff8000000b0b7808 */ /* 0x001fe20003000000 */
[----:B------:R-:W-:Y:S01]  /*8030*/  FMUL.FTZ R80, R80, UR5 ;  /* 0x0000000550507c20 */ /* 0x000fe20008410000 */
[----:B------:R-:W-:Y:S01]  /*8040*/  ISETP.GT.AND P5, PT, R124, RZ, PT ;  /* 0x000000ff7c00720c */ /* 0x000fe20003fa4270 */
[----:B------:R-:W-:Y:S01]  /*8050*/  FMUL.FTZ R84, R84, UR5 ;  /* 0x0000000554547c20 */ /* 0x000fe20008410000 */
[----:B------:R-:W-:Y:S01]  /*8060*/  ISETP.GT.AND P3, PT, R124, 0x8, PT ;  /* 0x000000087c00780c */ /* 0x000fe20003f64270 */
[----:B------:R-:W0:Y:S01]  /*8070*/  MUFU.TANH R12, R12 ;  /* 0x0000000c000c7308 */ /* 0x000e220000002400 */
[----:B-1----:R-:W-:Y:S01]  /*8080*/  FSEL R8, R8, -INF , P4 ;  /* 0xff80000008087808 */ /* 0x002fe20002000000 */
[----:B------:R-:W-:Y:S01]  /*8090*/  FMUL.FTZ R9, R138, UR5 ;  /* 0x000000058a097c20 */ /* 0x000fe20008410000 */
[C---:B------:R-:W-:Y:S01]  /*80a0*/  ISETP.GT.AND P6, PT, R124.reuse, 0x19, PT ;  /* 0x000000197c00780c */ /* 0x040fe20003fc4270 */
[----:B------:R-:W-:Y:S01]  /*80b0*/  FMUL.FTZ R139, R139, UR5 ;  /* 0x000000058b8b7c20 */ /* 0x000fe20008410000 */
[----:B------:R-:W-:Y:S01]  /*80c0*/  ISETP.GT.AND P4, PT, R124, 0x11, PT ;  /* 0x000000117c00780c */ /* 0x000fe20003f84270 */
[----:B------:R-:W-:Y:S01]  /*80d0*/  FMUL.FTZ R142, R142, UR5 ;  /* 0x000000058e8e7c20 */ /* 0x000fe20008410000 */
[----:B---3--:R-:W-:Y:S01]  /*80e0*/  FSEL R7, R7, -INF , P5 ;  /* 0xff80000007077808 */ /* 0x008fe20002800000 */
[----:B------:R-:W1:Y:S01]  /*80f0*/  MUFU.TANH R14, R14 ;  /* 0x0000000e000e7308 */ /* 0x000e620000002400 */
[----:B----4-:R-:W-:Y:S01]  /*8100*/  FSEL R10, R10, -INF , P3 ;  /* 0xff8000000a0a7808 */ /* 0x010fe20001800000 */
[----:B------:R-:W-:Y:S01]  /*8110*/  FMUL.FTZ R143, R143, UR5 ;  /* 0x000000058f8f7c20 */ /* 0x000fe20008410000 */
[----:B-----5:R-:W-:Y:S01]  /*8120*/  FSEL R15, R15, -INF , P6 ;  /* 0xff8000000f0f7808 */ /* 0x020fe20003000000 */
[----:B--2---:R-:W-:Y:S01]  /*8130*/  IMAD.IADD R125, R125, 0x1, R128 ;  /* 0x000000017d7d7824 */ /* 0x004fe200078e0280 */
[----:B------:R-:W-:Y:S01]  /*8140*/  ISETP.GT.AND P5, PT, R124, 0x10, PT ;  /* 0x000000107c00780c */ /* 0x000fe20003fa4270 */
[----:B------:R-:W-:Y:S01]  /*8150*/  FMUL.FTZ R130, R130, UR5 ;  /* 0x0000000582827c20 */ /* 0x000fe20008410000 */
[C---:B------:R-:W-:Y:S01]  /*8160*/  ISETP.GT.AND P3, PT, R124.reuse, 0x18, PT ;  /* 0x000000187c00780c */ /* 0x040fe20003f64270 */
[----:B------:R-:W2:Y:S01]  /*8170*/  MUFU.TANH R121, R121 ;  /* 0x0000007900797308 */ /* 0x000ea20000002400 */
[----:B------:R-:W-:Y:S01]  /*8180*/  FSEL R13, R13, -INF , P4 ;  /* 0xff8000000d0d7808 */ /* 0x000fe20002000000 */
[----:B------:R-:W-:Y:S01]  /*8190*/  FMUL.FTZ R131, R131, UR5 ;  /* 0x0000000583837c20 */ /* 0x000fe20008410000 */
[----:B------:R-:W-:Y:S01]  /*81a0*/  ISETP.GT.AND P6, PT, R124, 0x29, PT ;  /* 0x000000297c00780c */ /* 0x000fe20003fc4270 */
[----:B------:R-:W-:Y:S01]  /*81b0*/  FMUL.FTZ R134, R134, UR5 ;  /* 0x0000000586867c20 */ /* 0x000fe20008410000 */
[----:B------:R-:W-:Y:S01]  /*81c0*/  ISETP.GT.AND P4, PT, R124, 0x21, PT ;  /* 0x000000217c00780c */ /* 0x000fe20003f84270 */
[----:B------:R-:W-:Y:S01]  /*81d0*/  FMUL.FTZ R135, R135, UR5 ;  /* 0x0000000587877c20 */ /* 0x000fe20008410000 */
[----:B0-----:R-:W-:Y:S01]  /*81e0*/  FSEL R12, R12, -INF , P5 ;  /* 0xff8000000c0c7808 */ /* 0x001fe20002800000 */
[----:B------:R-:W0:Y:S01]  /*81f0*/  MUFU.TANH R21, R21 ;  /* 0x0000001500157308 */ /* 0x000e220000002400 */
[----:B-1----:R-:W-:Y:S01]  /*8200*/  FSEL R14, R14, -INF , P3 ;  /* 0xff8000000e0e7808 */ /* 0x002fe20001800000 */
[----:B------:R-:W-:Y:S01]  /*8210*/  FMUL.FTZ R122, R122, UR5 ;  /* 0x000000057a7a7c20 */ /* 0x000fe20008410000 */
[C---:B------:R-:W-:Y:S01]  /*8220*/  ISETP.GT.AND P5, PT, R124.reuse, 0x20, PT ;  /* 0x000000207c00780c */ /* 0x040fe20003fa4270 */
[----:B------:R-:W-:Y:S01]  /*8230*/  FMUL.FTZ R123, R123, UR5 ;  /* 0x000000057b7b7c20 */ /* 0x000fe20008410000 */
[----:B------:R-:W-:Y:S01]  /*8240*/  ISETP.GT.AND P3, PT, R124, 0x28, PT ;  /* 0x000000287c00780c */ /* 0x000fe20003f64270 */
[----:B------:R-:W-:Y:S01]  /*8250*/  FMUL.FTZ R126, R126, UR5 ;  /* 0x000000057e7e7c20 */ /* 0x000fe20008410000 */
[----:B------:R-:W-:Y:S01]  /*8260*/  LOP3.LUT R22, R22, 0xfffffffb, RZ, 0xc0, !PT ;  /* 0xfffffffb16167812 */ /* 0x000fe200078ec0ff */
[----:B------:R-:W1:Y:S01]  /*8270*/  MUFU.TANH R20, R20 ;  /* 0x0000001400147308 */ /* 0x000e620000002400 */
[----:B--2---:R-:W-:Y:S01]  /*8280*/  FSEL R121, R121, -INF , P6 ;  /* 0xff80000079797808 */ /* 0x004fe20003000000 */
[----:B------:R-:W-:Y:S01]  /*8290*/  FMUL.FTZ R127, R127, UR5 ;  /* 0x000000057f7f7c20 */ /* 0x000fe20008410000 */
[----:B------:R-:W-:Y:S01]  /*82a0*/  ISETP.GT.AND P6, PT, R124, 0x39, PT ;  /* 0x000000397c00780c */ /* 0x000fe20003fc4270 */
[----:B------:R-:W-:Y:S01]  /*82b0*/  FMUL.FTZ R114, R114, UR5 ;  /* 0x0000000572727c20 */ /* 0x000fe20008410000 */
[----:B------:R-:W-:Y:S01]  /*82c0*/  @P0 LOP3.LUT R22, R22, 0x4, RZ, 0xfc, !PT ;  /* 0x0000000416160812 */ /* 0x000fe200078efcff */
[----:B------:R-:W-:Y:S01]  /*82d0*/  FMUL.FTZ R115, R115, UR5 ;  /* 0x0000000573737c20 */ /* 0x000fe20008410000 */
[----:B------:R-:W-:Y:S01]  /*82e0*/  ISETP.GT.AND P0, PT, R124, 0x80, PT ;  /* 0x000000807c00780c */ /* 0x000fe20003f04270 */
[----:B------:R-:W2:Y:S01]  /*82f0*/  MUFU.TANH R120, R120 ;  /* 0x0000007800787308 */ /* 0x000ea20000002400 */
[----:B0-----:R-:W-:Y:S01]  /*8300*/  FSEL R21, R21, -INF , P4 ;  /* 0xff80000015157808 */ /* 0x001fe20002000000 */
[----:B------:R-:W-:Y:S01]  /*8310*/  FMUL.FTZ R118, R118, UR5 ;  /* 0x0000000576767c20 */ /* 0x000fe20008410000 */
[----:B------:R-:W-:Y:S01]  /*8320*/  ISETP.GT.AND P4, PT, R124, 0x31, PT ;  /* 0x000000317c00780c */ /* 0x000fe20003f84270 */
[----:B------:R-:W-:Y:S01]  /*8330*/  FMUL.FTZ R119, R119, UR5 ;  /* 0x0000000577777c20 */ /* 0x000fe20008410000 */
[----:B------:R-:W-:Y:S01]  /*8340*/  LOP3.LUT R22, R22, 0xfffffffd, RZ, 0xc0, !PT ;  /* 0xfffffffd16167812 */ /* 0x000fe200078ec0ff */
[----:B------:R-:W-:Y:S01]  /*8350*/  FMUL.FTZ R106, R106, UR5 ;  /* 0x000000056a6a7c20 */ /* 0x000fe20008410000 */
[----:B------:R-:W-:Y:S01]  /*8360*/  FMUL.FTZ R107, R107, UR5 ;  /* 0x000000056b6b7c20 */ /* 0x000fe20008410000 */
[----:B------:R-:W0:Y:S01]  /*8370*/  MUFU.TANH R117, R117 ;  /* 0x0000007500757308 */ /* 0x000e220000002400 */
[----:B-1----:R-:W-:Y:S01]  /*8380*/  FSEL R20, R20, -INF , P5 ;  /* 0xff80000014147808 */ /* 0x002fe20002800000 */
[----:B------:R-:W-:Y:S01]  /*8390*/  FMUL.FTZ R110, R110, UR5 ;  /* 0x000000056e6e7c20 */ /* 0x000fe20008410000 */
[----:B------:R-:W-:Y:S01]  /*83a0*/  ISETP.GT.AND P5, PT, R124, 0x30, PT ;  /* 0x000000307c00780c */ /* 0x000fe20003fa4270 */
[----:B------:R-:W-:Y:S01]  /*83b0*/  FMUL.FTZ R111, R111, UR5 ;  /* 0x000000056f6f7c20 */ /* 0x000fe20008410000 */
[----:B------:R-:W-:Y:S01]  /*83c0*/  FMUL.FTZ R98, R98, UR5 ;  /* 0x0000000562627c20 */ /* 0x000fe20008410000 */
[----:B------:R-:W-:Y:S01]  /*83d0*/  FMUL.FTZ R99, R99, UR5 ;  /* 0x0000000563637c20 */ /* 0x000fe20008410000 */
[----:B------:R-:W-:Y:S01]  /*83e0*/  FMUL.FTZ R102, R102, UR5 ;  /* 0x0000000566667c20 */ /* 0x000fe20008410000 */
[----:B------:R-:W1:Y:S01]  /*83f0*/  MUFU.TANH R113, R113 ;  /* 0x0000007100717308 */ /* 0x000e620000002400 */
[----:B--2---:R-:W-:Y:S01]  /*8400*/  FSEL R120, R120, -INF , P3 ;  /* 0xff80000078787808 */ /* 0x004fe20001800000 */
[----:B------:R-:W-:Y:S01]  /*8410*/  FMUL.FTZ R103, R103, UR5 ;  /* 0x0000000567677c20 */ /* 0x000fe20008410000 */
[----:B------:R-:W-:Y:S01]  /*8420*/  ISETP.GT.AND P3, PT, R124, 0x38, PT ;  /* 0x000000387c00780c */ /* 0x000fe20003f64270 */
[----:B------:R-:W-:Y:S01]  /*8430*/  FMUL.FTZ R90, R90, UR5 ;  /* 0x000000055a5a7c20 */ /* 0x000fe20008410000 */
[----:B------:R-:W-:Y:S01]  /*8440*/  FMUL.FTZ R91, R91, UR5 ;  /* 0x000000055b5b7c20 */ /* 0x000fe20008410000 */
[----:B------:R-:W-:Y:S01]  /*8450*/  FMUL.FTZ R94, R94, UR5 ;  /* 0x000000055e5e7c20 */ /* 0x000fe20008410000 */
[----:B------:R-:W-:Y:S01]  /*8460*/  FMUL.FTZ R95, R95, UR5 ;  /* 0x000000055f5f7c20 */ /* 0x000fe20008410000 */
[----:B------:R-:W2:Y:S01]  /*8470*/  MUFU.TANH R112, R112 ;  /* 0x0000007000707308 */ /* 0x000ea20000002400 */
[----:B0-----:R-:W-:Y:S01]  /*8480*/  FSEL R117, R117, -INF , P6 ;  /* 0xff80000075757808 */ /* 0x001fe20003000000 */
[----:B------:R-:W-:Y:S01]  /*8490*/  FMUL.FTZ R82, R82, UR5 ;  /* 0x0000000552527c20 */ /* 0x000fe20008410000 */
[----:B------:R-:W-:Y:S01]  /*84a0*/  ISETP.GT.AND P6, PT, R124, 0x49, PT ;  /* 0x000000497c00780c */ /* 0x000fe20003fc4270 */
[----:B------:R-:W-:Y:S01]  /*84b0*/  FMUL.FTZ R83, R83, UR5 ;  /* 0x0000000553537c20 */ /* 0x000fe20008410000 */
[----:B------:R-:W-:Y:S01]  /*84c0*/  FMUL.FTZ R86, R86, UR5 ;  /* 0x0000000556567c20 */ /* 0x000fe20008410000 */
[----:B------:R-:W-:Y:S01]  /*84d0*/  FMUL.FTZ R87, R87, UR5 ;  /* 0x0000000557577c20 */ /* 0x000fe20008410000 */
[----:B------:R-:W-:Y:S01]  /*84e0*/  FMUL.FTZ R74, R74, UR5 ;  /* 0x000000054a4a7c20 */ /* 0x000fe20008410000 */
[----:B------:R-:W0:Y:S01]  /*84f0*/  MUFU.TANH R116, R116 ;  /* 0x0000007400747308 */ /* 0x000e220000002400 */
[----:B-1----:R-:W-:Y:S01]  /*8500*/  FSEL R113, R113, -INF , P4 ;  /* 0xff80000071717808 */ /* 0x002fe20002000000 */
[----:B------:R-:W-:Y:S01]  /*8510*/  FMUL.FTZ R75, R75, UR5 ;  /* 0x000000054b4b7c20 */ /* 0x000fe20008410000 */
[----:B------:R-:W-:Y:S01]  /*8520*/  ISETP.GT.AND P4, PT, R124, 0x41, PT ;  /* 0x000000417c00780c */ /* 0x000fe20003f84270 */
[----:B------:R-:W-:-:S02]  /*8530*/  WARPGROUP.DEPBAR.LE gsb0, 0x0 ;  /* 0x00008000000079c5 */ /* 0x000fc40000010000 */
[----:B------:R-:W-:Y:S01]  /*8540*/  WARPGROUP.ARRIVE ;  /* 0x00000000000079c5 */ /* 0x000fe20000000000 */
[----:B------:R-:W-:Y:S01]  /*8550*/  FMUL.FTZ R78, R78, UR5 ;  /* 0x000000054e4e7c20 */ /* 0x000fe20008410000 */
[----:B------:R-:W1:Y:S01]  /*8560*/  MUFU.TANH R109, R109 ;  /* 0x0000006d006d7308 */ /* 0x000e620000002400 */
[----:B--2---:R-:W-:Y:S01]  /*8570*/  FSEL R112, R112, -INF , P5 ;  /* 0xff80000070707808 */ /* 0x004fe20002800000 */
[----:B------:R-:W-:Y:S01]  /*8580*/  FMUL.FTZ R79, R79, UR5 ;  /* 0x000000054f4f7c20 */ /* 0x000fe20008410000 */
[----:B------:R-:W-:Y:S01]  /*8590*/  ISETP.GT.AND P5, PT, R124, 0x40, PT ;  /* 0x000000407c00780c */ /* 0x000fe20003fa4270 */
[----:B------:R-:W-:Y:S01]  /*85a0*/  HGMMA.64x96x16.F32 R24, gdesc[UR32].tnspB, R24, gsb0 ;  /* 0x41600000201879f0 */ /* 0x000fe20008000818 */
[----:B------:R-:W-:Y:S01]  /*85b0*/  UIADD3 UR32, UR10, 0x300, URZ ;  /* 0x000003000a207890 */ /* 0x000fe2000fffe03f */
[----:B------:R-:W-:Y:S01]  /*85c0*/  FMUL.FTZ R85, R85, UR5 ;  /* 0x0000000555557c20 */ /* 0x000fe20008410000 */
[----:B------:R-:W-:Y:S01]  /*85d0*/  UIADD3 UR34, UR11, 0x80, URZ ;  /* 0x000000800b227890 */ /* 0x000fe2000fffe03f */
[----:B------:R-:W2:Y:S01]  /*85e0*/  MUFU.TANH R105, R105 ;  /* 0x0000006900697308 */ /* 0x000ea20000002400 */
[----:B------:R-:W-:Y:S01]  /*85f0*/  UMOV UR33, 0xc0000010 ;  /* 0xc000001000217882 */ /* 0x000fe20000000000 */
[----:B------:R-:W-:Y:S01]  /*8600*/  UMOV UR35, 0x80000020 ;  /* 0x8000002000237882 */ /* 0x000fe20000000000 */
[----:B0-----:R-:W-:Y:S01]  /*8610*/  FSEL R116, R116, -INF , P3 ;  /* 0xff80000074747808 */ /* 0x001fe20001800000 */
[----:B------:R-:W-:Y:S01]  /*8620*/  ULDC UR4, c[0x0][0x988] ;  /* 0x0002620000047ab9 */ /* 0x000fe20000000800 */
[----:B------:R-:W-:Y:S01]  /*8630*/  ISETP.GT.AND P3, PT, R124, 0x48, PT ;  /* 0x000000487c00780c */ /* 0x000fe20003f64270 */
[----:B------:R-:W-:Y:S01]  /*8640*/  FMUL.FTZ R72, R72, UR5 ;  /* 0x0000000548487c20 */ /* 0x000fe20008410000 */
[----:B------:R-:W-:Y:S01]  /*8650*/  FMUL.FTZ R76, R76, UR5 ;  /* 0x000000054c4c7c20 */ /* 0x000fe20008410000 */
[----:B------:R-:W0:Y:S01]  /*8660*/  MUFU.TANH R104, R104 ;  /* 0x0000006800687308 */ /* 0x000e220000002400 */
[----:B-1----:R-:W-:Y:S01]  /*8670*/  FSEL R109, R109, -INF , P6 ;  /* 0xff8000006d6d7808 */ /* 0x002fe20003000000 */
[----:B------:R-:W-:Y:S01]  /*8680*/  FMUL.FTZ R77, R77, UR5 ;  /* 0x000000054d4d7c20 */ /* 0x000fe20008410000 */
[----:B------:R-:W-:Y:S01]  /*8690*/  ISETP.GT.AND P6, PT, R124, 0x59, PT ;  /* 0x000000597c00780c */ /* 0x000fe20003fc4270 */
[----:B------:R-:W1:Y:S01]  /*86a0*/  S2R R138, SR_TID.X ;  /* 0x00000000008a7919 */ /* 0x000e620000002100 */
[----:B------:R-:W-:Y:S01]  /*86b0*/  R2UR UR14, R6 ;  /* 0x00000000060e72ca */ /* 0x000fe200000e0000 */
[----:B------:R-:W-:-:S02]  /*86c0*/  UMOV UR39, UR60 ;  /* 0x0000003c00277c82 */ /* 0x000fc40008000000 */
[----:B------:R-:W3:Y:S01]  /*86d0*/  MUFU.TANH R108, R108 ;  /* 0x0000006c006c7308 */ /* 0x000ee20000002400 */
[----:B--2---:R-:W-:Y:S02]  /*86e0*/  FSEL R105, R105, -INF , P4 ;  /* 0xff80000069697808 */ /* 0x004fe40002000000 */
[----:B------:R-:W-:-:S05]  /*86f0*/  ISETP.GT.AND P4, PT, R124, 0x51, PT ;  /* 0x000000517c00780c */ /* 0x000fca0003f84270 */
[----:B------:R-:W2:Y:S01]  /*8700*/  MUFU.TANH R101, R101 ;  /* 0x0000006500657308 */ /* 0x000ea20000002400 */
[----:B0-----:R-:W-:Y:S01]  /*8710*/  FSEL R104, R104, -INF , P5 ;  /* 0xff80000068687808 */ /* 0x001fe20002800000 */
[----:B------:R-:W-:Y:S01]  /*8720*/  UISETP.GT.AND UP1, UPT, UR38, UR14, UPT ;  /* 0x0000000e2600728c */ /* 0x000fe2000bf24270 */
[----:B------:R-:W-:-:S05]  /*8730*/  ISETP.GT.AND P5, PT, R124, 0x50, PT ;  /* 0x000000507c00780c */ /* 0x000fca0003fa4270 */
[----:B------:R-:W0:Y:S01]  /*8740*/  MUFU.TANH R97, R97 ;  /* 0x0000006100617308 */ /* 0x000e220000002400 */
[----:B---3--:R-:W-:Y:S02]  /*8750*/  FSEL R108, R108, -INF , P3 ;  /* 0xff8000006c6c7808 */ /* 0x008fe40001800000 */
[----:B------:R-:W-:-:S05]  /*8760*/  ISETP.GT.AND P3, PT, R124, 0x58, PT ;  /* 0x000000587c00780c */ /* 0x000fca0003f64270 */
[----:B------:R-:W3:Y:S01]  /*8770*/  MUFU.TANH R96, R96 ;  /* 0x0000006000607308 */ /* 0x000ee20000002400 */
[----:B--2---:R-:W-:Y:S02]  /*8780*/  FSEL R101, R101, -INF , P6 ;  /* 0xff80000065657808 */ /* 0x004fe40003000000 */
[----:B------:R-:W-:Y:S02]  /*8790*/  ISETP.GT.AND P6, PT, R124, 0x69, PT ;  /* 0x000000697c00780c */ /* 0x000fe40003fc4270 */
[----:B-1----:R-:W-:-:S03]  /*87a0*/  SHF.R.U32.HI R137, RZ, 0x7, R138 ;  /* 0x00000007ff897819 */ /* 0x002fc6000001168a */
[----:B------:R-:W1:Y:S01]  /*87b0*/  MUFU.TANH R100, R100 ;  /* 0x0000006400647308 */ /* 0x000e620000002400 */
[----:B0-----:R-:W-:Y:S02]  /*87c0*/  FSEL R97, R97, -INF , P4 ;  /* 0xff80000061617808 */ /* 0x001fe40002000000 */
[----:B------:R-:W-:-:S05]  /*87d0*/  ISETP.GT.AND P4, PT, R124, 0x61, PT ;  /* 0x000000617c00780c */ /* 0x000fca0003f84270 */
[----:B------:R-:W0:Y:S01]  /*87e0*/  MUFU.TANH R93, R93 ;  /* 0x0000005d005d7308 */ /* 0x000e220000002400 */
[----:B---3--:R-:W-:Y:S02]  /*87f0*/  FSEL R96, R96, -INF , P5 ;  /* 0xff80000060607808 */ /* 0x008fe40002800000 */
[----:B------:R-:W-:-:S05]  /*8800*/  ISETP.GT.AND P5, PT, R124, 0x60, PT ;  /* 0x000000607c00780c */ /* 0x000fca0003fa4270 */
[----:B------:R-:W2:Y:S01]  /*8810*/  MUFU.TANH R89, R89 ;  /* 0x0000005900597308 */ /* 0x000ea20000002400 */
[----:B-1----:R-:W-:Y:S02]  /*8820*/  FSEL R100, R100, -INF , P3 ;  /* 0xff80000064647808 */ /* 0x002fe40001800000 */
[----:B------:R-:W-:-:S05]  /*8830*/  ISETP.GT.AND P3, PT, R124, 0x68, PT ;  /* 0x000000687c00780c */ /* 0x000fca0003f64270 */
[----:B------:R-:W1:Y:S01]  /*8840*/  MUFU.TANH R88, R88 ;  /* 0x0000005800587308 */ /* 0x000e620000002400 */
[----:B0-----:R-:W-:Y:S02]  /*8850*/  FSEL R93, R93, -INF , P6 ;  /* 0xff8000005d5d7808 */ /* 0x001fe40003000000 */
[----:B------:R-:W-:-:S05]  /*8860*/  ISETP.GT.AND P6, PT, R124, 0x79, PT ;  /* 0x000000797c00780c */ /* 0x000fca0003fc4270 */
[----:B------:R-:W0:Y:S01]  /*8870*/  MUFU.TANH R92, R92 ;  /* 0x0000005c005c7308 */ /* 0x000e220000002400 */
[----:B--2---:R-:W-:Y:S02]  /*8880*/  FSEL R89, R89, -INF , P4 ;  /* 0xff80000059597808 */ /* 0x004fe40002000000 */
[----:B------:R-:W-:-:S05]  /*8890*/  ISETP.GT.AND P4, PT, R124, 0x71, PT ;  /* 0x000000717c00780c */ /* 0x000fca0003f84270 */
[----:B------:R-:W2:Y:S01]  /*88a0*/  MUFU.TANH R81, R81 ;  /* 0x0000005100517308 */ /* 0x000ea20000002400 */
[----:B-1----:R-:W-:Y:S02]  /*88b0*/  FSEL R88, R88, -INF , P5 ;  /* 0xff80000058587808 */ /* 0x002fe40002800000 */
[----:B------:R-:W-:Y:S02]  /*88c0*/  ISETP.GT.AND P5, PT, R124, 0x70, PT ;  /* 0x000000707c00780c */ /* 0x000fe40003fa4270 */
[----:B------:R-:W-:Y:S02]  /*88d0*/  @P6 LOP3.LUT R22, R22, 0x2, RZ, 0xfc, !PT ;  /* 0x0000000216166812 */ /* 0x000fe400078efcff */
[----:B------:R-:W-:Y:S01]  /*88e0*/  ISETP.GT.AND P6, PT, R125, RZ, PT ;  /* 0x000000ff7d00720c */ /* 0x000fe20003fc4270 */
[----:B------:R-:W1:Y:S01]  /*88f0*/  MUFU.TANH R80, R80 ;  /* 0x0000005000507308 */ /* 0x000e620000002400 */
[----:B0-----:R-:W-:Y:S01]  /*8900*/  FSEL R92, R92, -INF , P3 ;  /* 0xff8000005c5c7808 */ /* 0x001fe20001800000 */
[----:B------:R-:W-:-:S02]  /*8910*/  WARPGROUP.DEPBAR.LE gsb0, 0x0 ;  /* 0x00008000000079c5 */ /* 0x000fc40000010000 */
[----:B------:R-:W-:Y:S01]  /*8920*/  WARPGROUP.ARRIVE ;  /* 0x00000000000079c5 */ /* 0x000fe20000000000 */
[----:B------:R-:W-:-:S03]  /*8930*/  ISETP.GT.AND P3, PT, R124, 0x78, PT ;  /* 0x000000787c00780c */ /* 0x000fc60003f64270 */
[----:B------:R-:W0:Y:S01]  /*8940*/  MUFU.TANH R84, R84 ;  /* 0x0000005400547308 */ /* 0x000e220000002400 */
[----:B--2---:R-:W-:Y:S01]  /*8950*/  FSEL R128, R81, -INF , P4 ;  /* 0xff80000051807808 */ /* 0x004fe20002000000 */
[----:B------:R-:W-:Y:S01]  /*8960*/  HGMMA.64x96x16.F32 R24, gdesc[UR32].tnspB, R24, gsb0 ;  /* 0x41600000201879f0 */ /* 0x000fe20008000818 */
[----:B------:R-:W-:Y:S01]  /*8970*/  ISETP.GT.AND P4, PT, R124, 0x88, PT ;  /* 0x000000887c00780c */ /* 0x000fe20003f84270 */
[----:B------:R-:W-:Y:S02]  /*8980*/  UIADD3 UR32, UR10, 0x480, URZ ;  /* 0x000004800a207890 */ /* 0x000fe4000fffe03f */
[----:B------:R-:W-:Y:S02]  /*8990*/  UIADD3 UR34, UR11, 0xc0, URZ ;  /* 0x000000c00b227890 */ /* 0x000fe4000fffe03f */
[----:B------:R-:W2:Y:S01]  /*89a0*/  MUFU.TANH R9, R9 ;  /* 0x0000000900097308 */ /* 0x000ea20000002400 */
[----:B-1----:R-:W-:Y:S01]  /*89b0*/  FSEL R80, R80, -INF , P5 ;  /* 0xff80000050507808 */ /* 0x002fe20002800000 */
[----:B------:R-:W-:Y:S01]  /*89c0*/  UMOV UR33, 0xc0000010 ;  /* 0xc000001000217882 */ /* 0x000fe20000000000 */
[----:B------:R-:W-:Y:S01]  /*89d0*/  ISETP.GT.AND P5, PT, R124, 0x81, PT ;  /* 0x000000817c00780c */ /* 0x000fe20003fa4270 */
[----:B------:R-:W-:-:S04]  /*89e0*/  UMOV UR35, 0x80000020 ;  /* 0x8000002000237882 */ /* 0x000fc80000000000 */
        /* <DEDUP_REMOVED lines=32> */
[C---:B------:R-:W-:Y:S01]  /*8bf0*/  ISETP.GT.AND P6, PT, R125.reuse, 0x28, PT ;  /* 0x000000287d00780c */ /* 0x040fe20003fc4270 */
[----:B------:R-:W-:Y:S02]  /*8c00*/  WARPGROUP.DEPBAR.LE gsb0, 0x0 ;  /* 0x00008000000079c5 */ /* 0x000fe40000010000 */
[----:B------:R-:W-:Y:S02]  /*8c10*/  WARPGROUP.ARRIVE ;  /* 0x00000000000079c5 */ /* 0x000fe40000000000 */
[----:B------:R-:W2:Y:S01]  /*8c20*/  MUFU.TANH R114, R114 ;  /* 0x0000007200727308 */ /* 0x000ea20000002400 */
[----:B-1----:R-:W-:Y:S02]  /*8c30*/  FSEL R126, R126, -INF , P6 ;  /* 0xff8000007e7e7808 */ /* 0x002fe40003000000 */
[----:B------:R-:W-:Y:S01]  /*8c40*/  ISETP.GT.AND P6, PT, R125, 0x29, PT ;  /* 0x000000297d00780c */ /* 0x000fe20003fc4270 */
[----:B------:R-:W-:Y:S01]  /*8c50*/  HGMMA.64x96x16.F32 R24, gdesc[UR32].tnspB, R24, gsb0 ;  /* 0x41600000201879f0 */ /* 0x000fe20008000818 */
[----:B------:R-:W-:-:S02]  /*8c60*/  UIADD3 UR32, UR10, 0x600, URZ ;  /* 0x000006000a207890 */ /* 0x000fc4000fffe03f */
[----:B0-----:R-:W-:Y:S01]  /*8c70*/  FSEL R127, R127, -INF , P6 ;  /* 0xff8000007f7f7808 */ /* 0x001fe20003000000 */
[----:B------:R-:W0:Y:S01]  /*8c80*/  MUFU.TANH R115, R115 ;  /* 0x0000007300737308 */ /* 0x000e220000002400 */
[----:B------:R-:W-:Y:S01]  /*8c90*/  ISETP.GT.AND P6, PT, R125, 0x30, PT ;  /* 0x000000307d00780c */ /* 0x000fe20003fc4270 */
[----:B------:R-:W-:Y:S01]  /*8ca0*/  UIADD3 UR34, UR11, 0x100, URZ ;  /* 0x000001000b227890 */ /* 0x000fe2000fffe03f */
[----:B------:R-:W-:Y:S01]  /*8cb0*/  UMOV UR33, 0xc0000010 ;  /* 0xc000001000217882 */ /* 0x000fe20000000000 */
[----:B------:R-:W-:-:S04]  /*8cc0*/  UMOV UR35, 0x80000020 ;  /* 0x8000002000237882 */ /* 0x000fc80000000000 */
[----:B------:R-:W1:Y:S01]  /*8cd0*/  MUFU.TANH R118, R118 ;  /* 0x0000007600767308 */ /* 0x000e620000002400 */
[----:B--2---:R-:W-:Y:S02]  /*8ce0*/  FSEL R114, R114, -INF , P6 ;  /* 0xff80000072727808 */ /* 0x004fe40003000000 */
[----:B------:R-:W-:-:S05]  /*8cf0*/  ISETP.GT.AND P6, PT, R125, 0x31, PT ;  /* 0x000000317d00780c */ /* 0x000fca0003fc4270 */
        /* <DEDUP_REMOVED lines=32> */
[C---:B------:R-:W-:Y:S01]  /*8f00*/  ISETP.GT.AND P6, PT, R125.reuse, 0x60, PT ;  /* 0x000000607d00780c */ /* 0x040fe20003fc4270 */
[----:B------:R-:W-:Y:S02]  /*8f10*/  WARPGROUP.DEPBAR.LE gsb0, 0x0 ;  /* 0x00008000000079c5 */ /* 0x000fe40000010000 */
[----:B------:R-:W-:Y:S02]  /*8f20*/  WARPGROUP.ARRIVE ;  /* 0x00000000000079c5 */ /* 0x000fe40000000000 */
[----:B------:R-:W1:Y:S01]  /*8f30*/  MUFU.TANH R94, R94 ;  /* 0x0000005e005e7308 */ /* 0x000e620000002400 */
[----:B--2---:R-:W-:Y:S02]  /*8f40*/  FSEL R90, R90, -INF , P6 ;  /* 0xff8000005a5a7808 */ /* 0x004fe40003000000 */
[----:B------:R-:W-:Y:S01]  /*8f50*/  ISETP.GT.AND P6, PT, R125, 0x61, PT ;  /* 0x000000617d00780c */ /* 0x000fe20003fc4270 */
[----:B------:R-:W-:Y:S01]  /*8f60*/  HGMMA.64x96x16.F32 R24, gdesc[UR32].tnspB, R24, gsb0 ;  /* 0x41600000201879f0 */ /* 0x000fe20008000818 */
[----:B------:R-:W-:-:S02]  /*8f70*/  UIADD3 UR32, UR10, 0x780, URZ ;  /* 0x000007800a207890 */ /* 0x000fc4000fffe03f */
[----:B------:R-:W-:Y:S01]  /*8f80*/  UIADD3 UR34, UR11, 0x140, URZ ;  /* 0x000001400b227890 */ /* 0x000fe2000fffe03f */
[----:B------:R-:W2:Y:S01]  /*8f90*/  MUFU.TANH R95, R95 ;  /* 0x0000005f005f7308 */ /* 0x000ea20000002400 */
[----:B0-----:R-:W-:Y:S01]  /*8fa0*/  FSEL R91, R91, -INF , P6 ;  /* 0xff8000005b5b7808 */ /* 0x001fe20003000000 */
[----:B------:R-:W-:Y:S01]  /*8fb0*/  UMOV UR33, 0xc0000010 ;  /* 0xc000001000217882 */ /* 0x000fe20000000000 */
[----:B------:R-:W-:Y:S01]  /*8fc0*/  ISETP.GT.AND P6, PT, R125, 0x68, PT ;  /* 0x000000687d00780c */ /* 0x000fe20003fc4270 */
[----:B------:R-:W-:-:S04]  /*8fd0*/  UMOV UR35, 0x80000020 ;  /* 0x8000002000237882 */ /* 0x000fc80000000000 */
        /* <DEDUP_REMOVED lines=20> */
[----:B------:R-:W-:Y:S02]  /*9120*/  FMNMX.FTZ R74, R9, R5, !PT ;  /* 0x00000005094a7209 */ /* 0x000fe40007810000 */
[----:B------:R-:W-:Y:S02]  /*9130*/  ISETP.GT.AND P6, PT, R125, 0x81, PT ;  /* 0x000000817d00780c */ /* 0x000fe40003fc4270 */
[----:B------:R-:W-:Y:S01]  /*9140*/  FMNMX.FTZ R74, R81, R74, !PT ;  /* 0x0000004a514a7209 */ /* 0x000fe20007810000 */
[----:B------:R-:W1:Y:S01]  /*9150*/  MUFU.TANH R79, R79 ;  /* 0x0000004f004f7308 */ /* 0x000e620000002400 */
[----:B--2---:R-:W-:Y:S02]  /*9160*/  FSEL R75, R75, -INF , P6 ;  /* 0xff8000004b4b7808 */ /* 0x004fe40003000000 */
[----:B------:R-:W-:-:S02]  /*9170*/  FMNMX.FTZ R74, R124, R74, !PT ;  /* 0x0000004a7c4a7209 */ /* 0x000fc40007810000 */
[----:B------:R-:W-:Y:S02]  /*9180*/  ISETP.GT.AND P6, PT, R125, 0x88, PT ;  /* 0x000000887d00780c */ /* 0x000fe40003fc4270 */
[----:B------:R-:W-:Y:S01]  /*9190*/  FMNMX.FTZ R74, R129, R74, !PT ;  /* 0x0000004a814a7209 */ /* 0x000fe20007810000 */
[----:B------:R-:W2:Y:S01]  /*91a0*/  MUFU.TANH R77, R77 ;  /* 0x0000004d004d7308 */ /* 0x000ea20000002400 */
[----:B0-----:R-:W-:Y:S02]  /*91b0*/  FSEL R78, R78, -INF , P6 ;  /* 0xff8000004e4e7808 */ /* 0x001fe40003000000 */
[----:B------:R-:W-:Y:S02]  /*91c0*/  FMNMX.FTZ R74, R130, R74, !PT ;  /* 0x0000004a824a7209 */ /* 0x000fe40007810000 */
[----:B------:R-:W-:Y:S02]  /*91d0*/  ISETP.GT.AND P6, PT, R125, 0x89, PT ;  /* 0x000000897d00780c */ /* 0x000fe40003fc4270 */
[----:B------:R-:W-:-:S02]  /*91e0*/  FMNMX.FTZ R74, R131, R74, !PT ;  /* 0x0000004a834a7209 */ /* 0x000fc40007810000 */
[----:B-1----:R-:W-:Y:S02]  /*91f0*/  FSEL R79, R79, -INF , P6 ;  /* 0xff8000004f4f7808 */ /* 0x002fe40003000000 */
[----:B------:R-:W-:-:S04]  /*9200*/  FMNMX.FTZ R74, R132, R74, !PT ;  /* 0x0000004a844a7209 */ /* 0x000fc80007810000 */
[----:B------:R-:W-:Y:S02]  /*9210*/  FMNMX.FTZ R74, R133, R74, !PT ;  /* 0x0000004a854a7209 */ /* 0x000fe40007810000 */
[----:B--2---:R-:W-:Y:S02]  /*9220*/  FSEL R77, R77, -INF , P3 ;  /* 0xff8000004d4d7808 */ /* 0x004fe40001800000 */
[----:B------:R-:W-:-:S04]  /*9230*/  FMNMX.FTZ R74, R122, R74, !PT ;  /* 0x0000004a7a4a7209 */ /* 0x000fc80007810000 */
[----:B------:R-:W-:Y:S01]  /*9240*/  FMNMX.FTZ R74, R123, R74, !PT ;  /* 0x0000004a7b4a7209 */ /* 0x000fe20007810000 */
[----:B------:R-:W-:-:S03]  /*9250*/  WARPGROUP.DEPBAR.LE gsb0, 0x0 ;  /* 0x00008000000079c5 */ /* 0x000fc60000010000 */
[----:B------:R-:W-:Y:S01]  /*9260*/  FMNMX.FTZ R74, R126, R74, !PT ;  /* 0x0000004a7e4a7209 */ /* 0x000fe20007810000 */
[----:B------:R-:W-:-:S03]  /*9270*/  WARPGROUP.ARRIVE ;  /* 0x00000000000079c5 */ /* 0x000fc60000000000 */
[----:B------:R-:W-:-:S03]  /*9280*/  FMNMX.FTZ R74, R127, R74, !PT ;  /* 0x0000004a7f4a7209 */ /* 0x000fc60007810000 */
[----:B------:R-:W-:Y:S01]  /*9290*/  HGMMA.64x96x16.F32 R24, gdesc[UR32].tnspB, R24, gsb0 ;  /* 0x41600000201879f0 */ /* 0x000fe20008000818 */
[----:B------:R-:W-:Y:S01]  /*92a0*/  FMNMX.FTZ R74, R114, R74, !PT ;  /* 0x0000004a724a7209 */ /* 0x000fe20007810000 */
[----:B------:R-:W-:Y:S02]  /*92b0*/  UIADD3 UR32, UR10, 0x900, URZ ;  /* 0x000009000a207890 */ /* 0x000fe4000fffe03f */
[----:B------:R-:W-:Y:S01]  /*92c0*/  UIADD3 UR34, UR11, 0x180, URZ ;  /* 0x000001800b227890 */ /* 0x000fe2000fffe03f */
[----:B------:R-:W-:Y:S01]  /*92d0*/  FMNMX.FTZ R74, R115, R74, !PT ;  /* 0x0000004a734a7209 */ /* 0x000fe20007810000 */
[----:B------:R-:W-:Y:S01]  /*92e0*/  UMOV UR33, 0xc0000010 ;  /* 0xc000001000217882 */ /* 0x000fe20000000000 */
[----:B------:R-:W-:Y:S02]  /*92f0*/  UMOV UR35, 0x80000020 ;  /* 0x8000002000237882 */ /* 0x000fe40000000000 */
        /* <DEDUP_REMOVED lines=22> */
[----:B------:R-:W0:Y:S01]  /*9460*/  SHFL.BFLY PT, R125, R74, 0x2, 0x1f ;  /* 0x0c401f004a7d7f89 */ /* 0x000e2200000e0000 */
[----:B------:R-:W-:Y:S02]  /*9470*/  WARPGROUP.DEPBAR.LE gsb0, 0x0 ;  /* 0x00008000000079c5 */ /* 0x000fe40000010000 */
[----:B------:R-:W-:-:S06]  /*9480*/  WARPGROUP.ARRIVE ;  /* 0x00000000000079c5 */ /* 0x000fcc0000000000 */
[----:B------:R-:W-:Y:S01]  /*9490*/  HGMMA.64x96x16.F32 R24, gdesc[UR32].tnspB, R24, gsb0 ;  /* 0x41600000201879f0 */ /* 0x000fe20008000818 */
[----:B------:R-:W-:Y:S02]  /*94a0*/  UIADD3 UR32, UR10, 0xa80, URZ ;  /* 0x00000a800a207890 */ /* 0x000fe4000fffe03f */
[----:B------:R-:W-:Y:S01]  /*94b0*/  UIADD3 UR34, UR11, 0x1c0, URZ ;  /* 0x000001c00b227890 */ /* 0x000fe2000fffe03f */
[----:B------:R-:W-:Y:S01]  /*94c0*/  UMOV UR33, 0xc0000010 ;  /* 0xc000001000217882 */ /* 0x000fe20000000000 */
[----:B------:R-:W-:Y:S01]  /*94d0*/  UMOV UR35, 0x80000020 ;  /* 0x8000002000237882 */ /* 0x000fe20000000000 */
[----:B0-----:R-:W-:-:S05]  /*94e0*/  FMNMX.FTZ R74, R74, R125, !PT ;  /* 0x0000007d4a4a7209 */ /* 0x001fca0007810000 */
[----:B------:R-:W0:Y:S02]  /*94f0*/  SHFL.BFLY PT, R125, R74, 0x1, 0x1f ;  /* 0x0c201f004a7d7f89 */ /* 0x000e2400000e0000 */
[----:B0-----:R-:W-:-:S04]  /*9500*/  FMNMX.FTZ R74, R74, R125, !PT ;  /* 0x0000007d4a4a7209 */ /* 0x001fc80007810000 */
[C---:B------:R-:W-:Y:S01]  /*9510*/  FSETP.NEU.FTZ.AND P6, PT, R74.reuse, -INF , PT ;  /* 0xff8000004a00780b */ /* 0x040fe20003fdd000 */
[----:B------:R-:W-:-:S03]  /*9520*/  FMUL.FTZ R136, R74, UR4 ;  /* 0x000000044a887c20 */ /* 0x000fc60008410000 */
[----:B------:R-:W-:Y:S02]  /*9530*/  FSEL R125, R74, RZ, P6 ;  /* 0x000000ff4a7d7208 */ /* 0x000fe40003000000 */
[----:B------:R-:W-:Y:S02]  /*9540*/  FSEL R136, R136, RZ, P6 ;  /* 0x000000ff88887208 */ /* 0x000fe40003000000 */
[----:B------:R-:W-:Y:S01]  /*9550*/  LOP3.LUT P6, RZ, R22, 0x2, RZ, 0xc0, !PT ;  /* 0x0000000216ff7812 */ /* 0x000fe200078cc0ff */
[----:B------:R-:W-:Y:S02]  /*9560*/  FADD.FTZ R125, -R125, R5 ;  /* 0x000000057d7d7221 */ /* 0x000fe40000010100 */
[--C-:B------:R-:W-:Y:S01]  /*9570*/  FFMA.FTZ R9, R9, UR4, -R136.reuse ;  /* 0x0000000409097c23 */ /* 0x100fe20008010888 */
[--C-:B------:R-:W-:Y:S01]  /*9580*/  FFMA.FTZ R81, R81, UR4, -R136.reuse ;  /* 0x0000000451517c23 */ /* 0x100fe20008010888 */
[----:B------:R-:W-:Y:S01]  /*9590*/  FMUL.FTZ R125, R125, UR4 ;  /* 0x000000047d7d7c20 */ /* 0x000fe20008410000 */
[----:B------:R0:W1:Y:S01]  /*95a0*/  MUFU.TANH R5, R85 ;  /* 0x0000005500057308 */ /* 0x0000620000002400 */
        /* <DEDUP_REMOVED lines=8> */
[--C-:B0-----:R-:W-:Y:S01]  /*9630*/  FFMA.FTZ R85, R82, UR4, -R136.reuse ;  /* 0x0000000452557c23 */ /* 0x101fe20008010888 */
[--C-:B------:R-:W-:Y:S01]  /*9640*/  FFMA.FTZ R122, R122, UR4, -R136.reuse ;  /* 0x000000047a7a7c23 */ /* 0x100fe20008010888 */
[--C-:B------:R-:W-:Y:S01]  /*9650*/  FFMA.FTZ R123, R123, UR4, -R136.reuse ;  /* 0x000000047b7b7c23 */ /* 0x100fe20008010888 */
[--C-:B------:R-:W-:Y:S01]  /*9660*/  FFMA.FTZ R126, R126, UR4, -R136.reuse ;  /* 0x000000047e7e7c23 */ /* 0x100fe20008010888 */
[--C-:B------:R-:W-:Y:S01]  /*9670*/  FFMA.FTZ R127, R127, UR4, -R136.reuse ;  /* 0x000000047f7f7c23 */ /* 0x100fe20008010888 */
[--C-:B------:R-:W-:Y:S01]  /*9680*/  FFMA.FTZ R114, R114, UR4, -R136.reuse ;  /* 0x0000000472727c23 */ /* 0x100fe20008010888 */
[--C-:B------:R-:W-:Y:S01]  /*9690*/  FFMA.FTZ R115, R115, UR4, -R136.reuse ;  /* 0x0000000473737c23 */ /* 0x100fe20008010888 */
[----:B------:R-:W0:Y:S01]  /*96a0*/  MUFU.EX2 R125, R125 ;  /* 0x0000007d007d7308 */ /* 0x000e220000000800 */
[----:B-1----:R-:W-:Y:S01]  /*96b0*/  FSEL R5, R5, -INF , P6 ;  /* 0xff80000005057808 */ /* 0x002fe20003000000 */
        /* <DEDUP_REMOVED lines=23> */
[C---:B-1----:R-:W-:Y:S01]  /*9830*/  FADD.FTZ R0, R81.reuse, R0 ;  /* 0x0000000051007221 */ /* 0x042fe20000010000 */
[----:B------:R-:W-:Y:S01]  /*9840*/  F2FP.F16.F32.PACK_AB R81, R81, R9 ;  /* 0x000000095151723e */ /* 0x000fe200000000ff */
[----:B------:R-:W-:-:S02]  /*9850*/  WARPGROUP.DEPBAR.LE gsb0, 0x0 ;  /* 0x00008000000079c5 */ /* 0x000fc40000010000 */
[----:B------:R-:W-:Y:S01]  /*9860*/  FMNMX.FTZ R9, R7, R4, !PT ;  /* 0x0000000407097209 */ /* 0x000fe20007810000 */
[----:B------:R-:W-:Y:S01]  /*9870*/  WARPGROUP.ARRIVE ;  /* 0x00000000000079c5 */ /* 0x000fe20000000000 */
[----:B------:R-:W-:Y:S01]  /*9880*/  FFMA.FTZ R79, R79, UR4, -R136 ;  /* 0x000000044f4f7c23 */ /* 0x000fe20008010888 */
[----:B------:R-:W1:Y:S01]  /*9890*/  MUFU.EX2 R130, R130 ;  /* 0x0000008200827308 */ /* 0x000e620000000800 */
[----:B------:R-:W-:Y:S01]  /*98a0*/  FMNMX.FTZ R9, R8, R9, !PT ;  /* 0x0000000908097209 */ /* 0x000fe20007810000 */
[----:B--2---:R-:W-:Y:S02]  /*98b0*/  FADD.FTZ R0, R83, R0 ;  /* 0x0000000053007221 */ /* 0x004fe40000010000 */
[----:B------:R-:W-:Y:S01]  /*98c0*/  HGMMA.64x96x16.F32 R24, gdesc[UR32].tnspB, R24, gsb0 ;  /* 0x41600000201879f0 */ /* 0x000fe20008000818 */
[----:B------:R-:W-:Y:S01]  /*98d0*/  FMNMX.FTZ R9, R10, R9, !PT ;  /* 0x000000090a097209 */ /* 0x000fe20007810000 */
[----:B------:R-:W-:Y:S02]  /*98e0*/  UIADD3 UR32, UR10, 0xc00, URZ ;  /* 0x00000c000a207890 */ /* 0x000fe4000fffe03f */
[----:B------:R-:W-:Y:S01]  /*98f0*/  UIADD3 UR34, UR11, 0x200, URZ ;  /* 0x000002000b227890 */ /* 0x000fe2000fffe03f */
[----:B------:R-:W-:Y:S01]  /*9900*/  FMNMX.FTZ R9, R11, R9, !PT ;  /* 0x000000090b097209 */ /* 0x000fe20007810000 */
[----:B------:R-:W-:Y:S01]  /*9910*/  UMOV UR33, 0xc0000010 ;  /* 0xc000001000217882 */ /* 0x000fe20000000000 */
[----:B------:R-:W-:Y:S01]  /*9920*/  UMOV UR35, 0x80000020 ;  /* 0x8000002000237882 */ /* 0x000fe20000000000 */
[C---:B0-----:R-:W-:Y:S01]  /*9930*/  FADD.FTZ R0, R129.reuse, R0 ;  /* 0x0000000081007221 */ /* 0x041fe20000010000 */
[----:B------:R-:W-:Y:S01]  /*9940*/  FMNMX.FTZ R9, R12, R9, !PT ;  /* 0x000000090c097209 */ /* 0x000fe20007810000 */
[----:B------:R-:W0:Y:S01]  /*9950*/  MUFU.EX2 R131, R131 ;  /* 0x0000008300837308 */ /* 0x000e220000000800 */
[----:B------:R-:W-:Y:S01]  /*9960*/  F2FP.F16.F32.PACK_AB R83, R129, R83 ;  /* 0x000000538153723e */ /* 0x000fe200000000ff */
[----:B------:R-:W-:Y:S01]  /*9970*/  UIADD3 UR10, UR38, -0x1, URZ ;  /* 0xffffffff260a7890 */ /* 0x000fe2000fffe03f */
[----:B------:R-:W-:Y:S01]  /*9980*/  FMNMX.FTZ R9, R13, R9, !PT ;  /* 0x000000090d097209 */ /* 0x000fe20007810000 */
[----:B-1----:R-:W-:-:S03]  /*9990*/  FADD.FTZ R0, R130, R0 ;  /* 0x0000000082007221 */ /* 0x002fc60000010000 */
[----:B------:R-:W-:Y:S01]  /*99a0*/  FMNMX.FTZ R9, R14, R9, !PT ;  /* 0x000000090e097209 */ /* 0x000fe20007810000 */
[----:B------:R-:W1:Y:S01]  /*99b0*/  MUFU.EX2 R132, R132 ;  /* 0x0000008400847308 */ /* 0x000e620000000800 */
[----:B------:R-:W-:Y:S02]  /*99c0*/  UMOV UR38, UR10 ;  /* 0x0000000a00267c82 */ /* 0x000fe40008000000 */
[----:B------:R-:W-:-:S04]  /*99d0*/  FMNMX.FTZ R9, R15, R9, !PT ;  /* 0x000000090f097209 */ /* 0x000fc80007810000 */
[----:B------:R-:W-:Y:S01]  /*99e0*/  FMNMX.FTZ R9, R20, R9, !PT ;  /* 0x0000000914097209 */ /* 0x000fe20007810000 */
[----:B------:R-:W2:Y:S01]  /*99f0*/  MUFU.EX2 R133, R133 ;  /* 0x0000008500857308 */ /* 0x000ea20000000800 */
[----:B0-----:R-:W-:Y:S02]  /*9a00*/  FADD.FTZ R0, R131, R0 ;  /* 0x0000000083007221 */ /* 0x001fe40000010000 */
[----:B------:R-:W-:-:S04]  /*9a10*/  FMNMX.FTZ R9, R21, R9, !PT ;  /* 0x0000000915097209 */ /* 0x000fc80007810000 */
[----:B------:R-:W-:Y:S01]  /*9a20*/  FMNMX.FTZ R9, R120, R9, !PT ;  /* 0x0000000978097209 */ /* 0x000fe20007810000 */
[----:B------:R-:W0:Y:S01]  /*9a30*/  MUFU.EX2 R122, R122 ;  /* 0x0000007a007a7308 */ /* 0x000e220000000800 */
[----:B-1----:R-:W-:Y:S02]  /*9a40*/  FADD.FTZ R0, R132, R0 ;  /* 0x0000000084007221 */ /* 0x002fe40000010000 */
[----:B------:R-:W-:-:S04]  /*9a50*/  FMNMX.FTZ R9, R121, R9, !PT ;  /* 0x0000000979097209 */ /* 0x000fc80007810000 */
[----:B------:R-:W-:Y:S01]  /*9a60*/  FMNMX.FTZ R9, R112, R9, !PT ;  /* 0x0000000970097209 */ /* 0x000fe20007810000 */
[----:B------:R-:W1:Y:S01]  /*9a70*/  MUFU.EX2 R123, R123 ;  /* 0x0000007b007b7308 */ /* 0x000e620000000800 */
[----:B--2---:R-:W-:Y:S02]  /*9a80*/  FADD.FTZ R0, R133, R0 ;  /* 0x0000000085007221 */ /* 0x004fe40000010000 */
        /* <DEDUP_REMOVED lines=14> */
[----:B------:R-:W-:Y:S01]  /*9b70*/  MUFU.EX2 R118, R118 ;  /* 0x0000007600767308 */ /* 0x000fe20000000800 */
[----:B0-----:R-:W-:Y:S02]  /*9b80*/  FADD.FTZ R0, R127, R0 ;  /* 0x000000007f007221 */ /* 0x001fe40000010000 */
[----:B------:R-:W-:-:S04]  /*9b90*/  FMNMX.FTZ R9, R97, R9, !PT ;  /* 0x0000000961097209 */ /* 0x000fc80007810000 */
[----:B------:R-:W-:Y:S01]  /*9ba0*/  FMNMX.FTZ R9, R100, R9, !PT ;  /* 0x0000000964097209 */ /* 0x000fe20007810000 */
[----:B------:R-:W-:Y:S01]  /*9bb0*/  MUFU.EX2 R106, R106 ;  /* 0x0000006a006a7308 */ /* 0x000fe20000000800 */
[----:B-1----:R-:W-:Y:S02]  /*9bc0*/  FADD.FTZ R0, R114, R0 ;  /* 0x0000000072007221 */ /* 0x002fe40000010000 */
[----:B------:R-:W-:-:S04]  /*9bd0*/  FMNMX.FTZ R82, R101, R9, !PT ;  /* 0x0000000965527209 */ /* 0x000fc80007810000 */
[----:B------:R-:W-:Y:S01]  /*9be0*/  FMNMX.FTZ R82, R88, R82, !PT ;  /* 0x0000005258527209 */ /* 0x000fe20007810000 */
[----:B------:R0:W1:Y:S03]  /*9bf0*/  MUFU.TANH R9, R72 ;  /* 0x0000004800097308 */ /* 0x0000660000002400 */
[----:B------:R-:W-:-:S04]  /*9c00*/  FMNMX.FTZ R82, R89, R82, !PT ;  /* 0x0000005259527209 */ /* 0x000fc80007810000 */
[----:B------:R-:W-:Y:S01]  /*9c10*/  FMNMX.FTZ R82, R92, R82, !PT ;  /* 0x000000525c527209 */ /* 0x000fe20007810000 */
[----:B------:R-:W-:Y:S01]  /*9c20*/  MUFU.EX2 R107, R107 ;  /* 0x0000006b006b7308 */ /* 0x000fe20000000800 */
[----:B0-----:R-:W-:Y:S02]  /*9c30*/  FMUL.FTZ R72, R73, UR5 ;  /* 0x0000000549487c20 */ /* 0x001fe40008410000 */
[----:B------:R-:W-:Y:S01]  /*9c40*/  FMNMX.FTZ R73, R93, R82, !PT ;  /* 0x000000525d497209 */ /* 0x000fe20007810000 */
[----:B------:R-:W-:Y:S02]  /*9c50*/  WARPGROUP.DEPBAR.LE gsb0, 0x0 ;  /* 0x00008000000079c5 */ /* 0x000fe40000010000 */
[----:B------:R-:W-:Y:S01]  /*9c60*/  WARPGROUP.ARRIVE ;  /* 0x00000000000079c5 */ /* 0x000fe20000000000 */
[----:B------:R-:W-:Y:S01]  /*9c70*/  FMNMX.FTZ R73, R80, R73, !PT ;  /* 0x0000004950497209 */ /* 0x000fe20007810000 */
[----:B------:R-:W0:Y:S03]  /*9c80*/  MUFU.TANH R72, R72 ;  /* 0x0000004800487308 */ /* 0x000e260000002400 */
[----:B------:R-:W-:Y:S01]  /*9c90*/  FMNMX.FTZ R73, R128, R73, !PT ;  /* 0x0000004980497209 */ /* 0x000fe20007810000 */
[----:B------:R-:W-:Y:S04]  /*9ca0*/  HGMMA.64x96x16.F32 R24, gdesc[UR32].tnspB, R24, gsb0 ;  /* 0x41600000201879f0 */ /* 0x000fe80008000818 */
[----:B------:R2:W3:Y:S08]  /*9cb0*/  MUFU.TANH R82, R76 ;  /* 0x0000004c00527308 */ /* 0x0004f00000002400 */
[----:B------:R-:W-:Y:S01]  /*9cc0*/  MUFU.EX2 R110, R110 ;  /* 0x0000006e006e7308 */ /* 0x000fe20000000800 */
[----:B--2---:R-:W-:-:S02]  /*9cd0*/  FMNMX.FTZ R76, R84, R73, !PT ;  /* 0x00000049544c7209 */ /* 0x004fc40007810000 */
[----:B-1----:R-:W-:Y:S02]  /*9ce0*/  FSEL R73, R9, -INF , P0 ;  /* 0xff80000009497808 */ /* 0x002fe40000000000 */
[----:B------:R-:W-:Y:S02]  /*9cf0*/  FMNMX.FTZ R9, R5, R76, !PT ;  /* 0x0000004c05097209 */ /* 0x000fe40007810000 */
[----:B0-----:R-:W-:Y:S01]  /*9d00*/  FSEL R76, R72, -INF , P5 ;  /* 0xff800000484c7808 */ /* 0x001fe20002800000 */
[----:B------:R-:W-:Y:S01]  /*9d10*/  MUFU.EX2 R111, R111 ;  /* 0x0000006f006f7308 */ /* 0x000fe20000000800 */
[----:B------:R-:W-:Y:S02]  /*9d20*/  FMNMX.FTZ R9, R73, R9, !PT ;  /* 0x0000000949097209 */ /* 0x000fe40007810000 */
[----:B---3--:R-:W-:Y:S02]  /*9d30*/  FSEL R72, R82, -INF , P4 ;  /* 0xff80000052487808 */ /* 0x008fe40002000000 */
[----:B------:R-:W-:-:S02]  /*9d40*/  FMNMX.FTZ R9, R76, R9, !PT ;  /* 0x000000094c097209 */ /* 0x000fc40007810000 */
[----:B------:R-:W-:Y:S01]  /*9d50*/  LOP3.LUT P0, RZ, R22, 0x4, RZ, 0xc0, !PT ;  /* 0x0000000416ff7812 */ /* 0x000fe2000780c0ff */
[----:B------:R-:W-:Y:S01]  /*9d60*/  MUFU.EX2 R98, R98 ;  /* 0x0000006200627308 */ /* 0x000fe20000000800 */
[----:B------:R-:W-:-:S04]  /*9d70*/  FMNMX.FTZ R9, R72, R9, !PT ;  /* 0x0000000948097209 */ /* 0x000fc80007810000 */
[----:B------:R-:W-:-:S03]  /*9d80*/  FMNMX.FTZ R9, R77, R9, !PT ;  /* 0x000000094d097209 */ /* 0x000fc60007810000 */
[----:B------:R-:W-:Y:S02]  /*9d90*/  MUFU.EX2 R99, R99 ;  /* 0x0000006300637308 */ /* 0x000fe40000000800 */
[----:B------:R-:W0:Y:S06]  /*9da0*/  SHFL.BFLY PT, R82, R9, 0x2, 0x1f ;  /* 0x0c401f0009527f89 */ /* 0x000e2c00000e0000 */
[----:B------:R-:W-:Y:S08]  /*9db0*/  MUFU.EX2 R102, R102 ;  /* 0x0000006600667308 */ /* 0x000ff00000000800 */
[----:B------:R-:W-:Y:S08]  /*9dc0*/  MUFU.EX2 R103, R103 ;  /* 0x0000006700677308 */ /* 0x000ff00000000800 */
[----:B------:R-:W-:Y:S01]  /*9dd0*/  MUFU.EX2 R90, R90 ;  /* 0x0000005a005a7308 */ /* 0x000fe20000000800 */
[----:B0-----:R-:W-:-:S05]  /*9de0*/  FMNMX.FTZ R9, R9, R82, !PT ;  /* 0x0000005209097209 */ /* 0x001fca0007810000 */
[----:B------:R-:W0:Y:S02]  /*9df0*/  SHFL.BFLY PT, R82, R9, 0x1, 0x1f ;  /* 0x0c201f0009527f89 */ /* 0x000e2400000e0000 */
[----:B------:R-:W-:Y:S08]  /*9e00*/  MUFU.EX2 R91, R91 ;  /* 0x0000005b005b7308 */ /* 0x000ff00000000800 */
[----:B------:R-:W-:Y:S08]  /*9e10*/  MUFU.EX2 R94, R94 ;  /* 0x0000005e005e7308 */ /* 0x000ff00000000800 */
[----:B------:R-:W-:Y:S01]  /*9e20*/  MUFU.EX2 R95, R95 ;  /* 0x0000005f005f7308 */ /* 0x000fe20000000800 */
[----:B0-----:R-:W-:-:S07]  /*9e30*/  FMNMX.FTZ R9, R9, R82, !PT ;  /* 0x0000005209097209 */ /* 0x001fce0007810000 */
[----:B------:R-:W-:Y:S01]  /*9e40*/  MUFU.EX2 R135, R135 ;  /* 0x0000008700877308 */ /* 0x000fe20000000800 */
[C---:B------:R-:W-:Y:S01]  /*9e50*/  FSETP.NEU.FTZ.AND P3, PT, R9.reuse, -INF , PT ;  /* 0xff8000000900780b */ /* 0x040fe20003f7d000 */
[----:B------:R-:W-:-:S03]  /*9e60*/  FMUL.FTZ R129, R9, UR4 ;  /* 0x0000000409817c20 */ /* 0x000fc60008410000 */
[----:B------:R-:W-:-:S03]  /*9e70*/  FSEL R82, R9, RZ, P3 ;  /* 0x000000ff09527208 */ /* 0x000fc60001800000 */
[----:B------:R-:W-:Y:S01]  /*9e80*/  MUFU.EX2 R134, R134 ;  /* 0x0000008600867308 */ /* 0x000fe20000000800 */
[----:B------:R-:W-:Y:S01]  /*9e90*/  FSEL R129, R129, RZ, P3 ;  /* 0x000000ff81817208 */ /* 0x000fe20001800000 */
[----:B------:R-:W-:Y:S02]  /*9ea0*/  WARPGROUP.DEPBAR.LE gsb0, 0x0 ;  /* 0x00008000000079c5 */ /* 0x000fe40000010000 */
[----:B------:R-:W-:Y:S01]  /*9eb0*/  ISETP.GE.U32.AND P3, PT, R138, 0x180, PT ;  /* 0x000001808a00780c */ /* 0x000fe20003f66070 */
[----:B------:R-:W-:Y:S01]  /*9ec0*/  FADD.FTZ R4, -R82, R4 ;  /* 0x0000000452047221 */ /* 0x000fe20000010100 */
[--C-:B------:R-:W-:Y:S01]  /*9ed0*/  FFMA.FTZ R124, R80, UR4, -R129.reuse ;  /* 0x00000004507c7c23 */ /* 0x100fe20008010881 */
[----:B------:R-:W-:Y:S02]  /*9ee0*/  VIADD R80, R137, 0x9 ;  /* 0x0000000989507836 */ /* 0x000fe40000000000 */
[--C-:B------:R-:W-:Y:S01]  /*9ef0*/  FFMA.FTZ R7, R7, UR4, -R129.reuse ;  /* 0x0000000407077c23 */ /* 0x100fe20008010881 */
[----:B------:R-:W-:Y:S01]  /*9f00*/  FMUL.FTZ R4, R4, UR4 ;  /* 0x0000000404047c20 */ /* 0x000fe20008410000 */
[--C-:B------:R-:W-:Y:S01]  /*9f10*/  FFMA.FTZ R8, R8, UR4, -R129.reuse ;  /* 0x0000000408087c23 */ /* 0x100fe20008010881 */
[--C-:B------:R-:W-:Y:S01]  /*9f20*/  FFMA.FTZ R10, R10, UR4, -R129.reuse ;  /* 0x000000040a0a7c23 */ /* 0x100fe20008010881 */
[----:B------:R-:W-:Y:S01]  /*9f30*/  SEL R80, R80, 0x9, !P3 ;  /* 0x0000000950507807 */ /* 0x000fe20005800000 */
[--C-:B------:R-:W-:Y:S01]  /*9f40*/  FFMA.FTZ R11, R11, UR4, -R129.reuse ;  /* 0x000000040b0b7c23 */ /* 0x100fe20008010881 */
[----:B------:R-:W-:Y:S01]  /*9f50*/  MUFU.EX2 R7, R7 ;  /* 0x0000000700077308 */ /* 0x000fe20000000800 */
[--C-:B------:R-:W-:Y:S01]  /*9f60*/  FFMA.FTZ R12, R12, UR4, -R129.reuse ;  /* 0x000000040c0c7c23 */ /* 0x100fe20008010881 */
[--C-:B------:R-:W-:Y:S01]  /*9f70*/  FFMA.FTZ R13, R13, UR4, -R129.reuse ;  /* 0x000000040d0d7c23 */ /* 0x100fe20008010881 */
[----:B------:R0:W-:Y:S06]  /*9f80*/  BAR.ARV R80, 0x100 ;  /* 0x000400500000751d */ /* 0x0001ec0000002000 */
[----:B------:R-:W1:Y:S01]  /*9f90*/  MUFU.EX2 R4, R4 ;  /* 0x0000000400047308 */ /* 0x000e620000000800 */
[----:B------:R-:W-:Y:S01]  /*9fa0*/  FFMA.FTZ R14, R14, UR4, -R129 ;  /* 0x000000040e0e7c23 */ /* 0x000fe20008010881 */
[----:B0-----:R-:W-:-:S02]  /*9fb0*/  IMAD.U32 R80, RZ, RZ, UR36 ;  /* 0x00000024ff507e24 */ /* 0x001fc4000f8e00ff */
[--C-:B------:R-:W-:Y:S01]  /*9fc0*/  FFMA.FTZ R15, R15, UR4, -R129.reuse ;  /* 0x000000040f0f7c23 */ /* 0x100fe20008010881 */
[--C-:B------:R-:W-:Y:S01]  /*9fd0*/  FFMA.FTZ R20, R20, UR4, -R129.reuse ;  /* 0x0000000414147c23 */ /* 0x100fe20008010881 */
[--C-:B------:R-:W-:Y:S01]  /*9fe0*/  FFMA.FTZ R21, R21, UR4, -R129.reuse ;  /* 0x0000000415157c23 */ /* 0x100fe20008010881 */
[--C-:B------:R-:W-:Y:S01]  /*9ff0*/  FFMA.FTZ R120, R120, UR4, -R129.reuse ;  /* 0x0000000478787c23 */ /* 0x100fe20008010881 */
[----:B------:R-:W-:Y:S01]  /*a000*/  @!P1 LEA R80, R80, UR37, 0x3 ;  /* 0x0000002550509c11 */ /* 0x000fe2000f8e18ff */
[----:B------:R-:W0:Y:S01]  /*a010*/  MUFU.EX2 R8, R8 ;  /* 0x0000000800087308 */ /* 0x000e220000000800 */
[--C-:B------:R-:W-:Y:S01]  /*a020*/  FFMA.FTZ R121, R121, UR4, -R129.reuse ;  /* 0x0000000479797c23 */ /* 0x100fe20008010881 */
[--C-:B------:R-:W-:Y:S01]  /*a030*/  FFMA.FTZ R112, R112, UR4, -R129.reuse ;  /* 0x0000000470707c23 */ /* 0x100fe20008010881 */
[--C-:B------:R-:W-:Y:S01]  /*a040*/  FFMA.FTZ R113, R113, UR4, -R129.reuse ;  /* 0x0000000471717c23 */ /* 0x100fe20008010881 */
[----:B------:R-:W-:Y:S02]  /*a050*/  @!P1 VIADD R80, R80, 0x31c40 ;  /* 0x00031c4050509836 */ /* 0x000fe40000000000 */
[--C-:B------:R-:W-:Y:S01]  /*a060*/  FFMA.FTZ R116, R116, UR4, -R129.reuse ;  /* 0x0000000474747c23 */ /* 0x100fe20008010881 */
[--C-:B------:R-:W-:Y:S01]  /*a070*/  FFMA.FTZ R117, R117, UR4, -R129.reuse ;  /* 0x0000000475757c23 */ /* 0x100fe20008010881 */
[----:B------:R-:W-:Y:S01]  /*a080*/  FFMA.FTZ R104, R104, UR4, -R129 ;  /* 0x0000000468687c23 */ /* 0x000fe20008010881 */
[----:B------:R-:W2:Y:S01]  /*a090*/  MUFU.EX2 R10, R10 ;  /* 0x0000000a000a7308 */ /* 0x000ea20000000800 */
[----:B------:R-:W-:Y:S01]  /*a0a0*/  @!P1 PRMT R80, RZ, 0x654, R80 ;  /* 0x00000654ff509816 */ /* 0x000fe20000000050 */
[----:B-1----:R-:W-:Y:S01]  /*a0b0*/  FFMA.FTZ R3, R4, R3, R7 ;  /* 0x0000000304037223 */ /* 0x002fe20000010007 */
[--C-:B------:R-:W-:Y:S01]  /*a0c0*/  FFMA.FTZ R105, R105, UR4, -R129.reuse ;  /* 0x0000000469697c23 */ /* 0x100fe20008010881 */
[--C-:B------:R-:W-:Y:S01]  /*a0d0*/  FFMA.FTZ R108, R108, UR4, -R129.reuse ;  /* 0x000000046c6c7c23 */ /* 0x100fe20008010881 */
[----:B------:R1:W-:Y:S01]  /*a0e0*/  @!P1 SYNCS.ARRIVE.TRANS64.RED.A1T0 RZ, [R80+URZ], RZ ;  /* 0x000000ff50ff99a7 */ /* 0x0003e2000810043f */
[--C-:B------:R-:W-:Y:S01]  /*a0f0*/  FFMA.FTZ R109, R109, UR4, -R129.reuse ;  /* 0x000000046d6d7c23 */ /* 0x100fe20008010881 */
[----:B------:R-:W-:Y:S01]  /*a100*/  FFMA.FTZ R96, R96, UR4, -R129 ;  /* 0x0000000460607c23 */ /* 0x000fe20008010881 */
[----:B------:R-:W3:Y:S01]  /*a110*/  MUFU.EX2 R11, R11 ;  /* 0x0000000b000b7308 */ /* 0x000ee20000000800 */
[----:B0-----:R-:W-:Y:S01]  /*a120*/  FADD.FTZ R3, R8, R3 ;  /* 0x0000000308037221 */ /* 0x001fe20000010000 */
[--C-:B------:R-:W-:Y:S01]  /*a130*/  FFMA.FTZ R97, R97, UR4, -R129.reuse ;  /* 0x0000000461617c23 */ /* 0x100fe20008010881 */
[--C-:B------:R-:W-:Y:S01]  /*a140*/  FFMA.FTZ R100, R100, UR4, -R129.reuse ;  /* 0x0000000464647c23 */ /* 0x100fe20008010881 */
[----:B------:R-:W-:Y:S01]  /*a150*/  FFMA.FTZ R101, R101, UR4, -R129 ;  /* 0x0000000465657c23 */ /* 0x000fe20008010881 */
[----:B-1----:R-:W-:-:S02]  /*a160*/  IMAD.U32 R80, RZ, RZ, UR7 ;  /* 0x00000007ff507e24 */ /* 0x002fc4000f8e00ff */
[--C-:B------:R-:W-:Y:S01]  /*a170*/  FFMA.FTZ R88, R88, UR4, -R129.reuse ;  /* 0x0000000458587c23 */ /* 0x100fe20008010881 */
[----:B------:R-:W-:Y:S01]  /*a180*/  FFMA.FTZ R89, R89, UR4, -R129 ;  /* 0x0000000459597c23 */ /* 0x000fe20008010881 */
[----:B------:R-:W0:Y:S01]  /*a190*/  MUFU.EX2 R12, R12 ;  /* 0x0000000c000c7308 */ /* 0x000e220000000800 */
[----:B--2---:R-:W-:Y:S01]  /*a1a0*/  FADD.FTZ R3, R10, R3 ;  /* 0x000000030a037221 */ /* 0x004fe20000010000 */
[----:B------:R-:W-:Y:S01]  /*a1b0*/  @!P1 LEA R80, R80, UR37, 0x3 ;  /* 0x0000002550509c11 */ /* 0x000fe2000f8e18ff */
[--C-:B------:R-:W-:Y:S01]  /*a1c0*/  FFMA.FTZ R92, R92, UR4, -R129.reuse ;  /* 0x000000045c5c7c23 */ /* 0x100fe20008010881 */
[--C-:B------:R-:W-:Y:S01]  /*a1d0*/  FFMA.FTZ R93, R93, UR4, -R129.reuse ;  /* 0x000000045d5d7c23 */ /* 0x100fe20008010881 */
[--C-:B------:R-:W-:Y:S01]  /*a1e0*/  FFMA.FTZ R128, R128, UR4, -R129.reuse ;  /* 0x0000000480807c23 */ /* 0x100fe20008010881 */
[----:B------:R-:W-:Y:S01]  /*a1f0*/  FFMA.FTZ R84, R84, UR4, -R129 ;  /* 0x0000000454547c23 */ /* 0x000fe20008010881 */
[----:B------:R-:W-:Y:S01]  /*a200*/  @!P1 VIADD R80, R80, 0x31c60 ;  /* 0x00031c6050509836 */ /* 0x000fe20000000000 */
[----:B------:R-:W1:Y:S01]  /*a210*/  MUFU.EX2 R13, R13 ;  /* 0x0000000d000d7308 */ /* 0x000e620000000800 */
[C---:B---3--:R-:W-:Y:S01]  /*a220*/  FADD.FTZ R3, R11.reuse, R3 ;  /* 0x000000030b037221 */ /* 0x048fe20000010000 */
[----:B------:R-:W-:Y:S01]  /*a230*/  F2FP.F16.F32.PACK_AB R82, R11, R10 ;  /* 0x0000000a0b52723e */ /* 0x000fe200000000ff */
[--C-:B------:R-:W-:Y:S01]  /*a240*/  FFMA.FTZ R5, R5, UR4, -R129.reuse ;  /* 0x0000000405057c23 */ /* 0x100fe20008010881 */
[----:B------:R-:W-:Y:S01]  /*a250*/  @!P1 PRMT R80, RZ, 0x654, R80 ;  /* 0x00000654ff509816 */ /* 0x000fe20000000050 */
[--C-:B------:R-:W-:Y:S01]  /*a260*/  FFMA.FTZ R73, R73, UR4, -R129.reuse ;  /* 0x0000000449497c23 */ /* 0x100fe20008010881 */
[--C-:B------:R-:W-:Y:S01]  /*a270*/  FFMA.FTZ R76, R76, UR4, -R129.reuse ;  /* 0x000000044c4c7c23 */ /* 0x100fe20008010881 */
[----:B------:R-:W-:Y:S01]  /*a280*/  FFMA.FTZ R72, R72, UR4, -R129 ;  /* 0x0000000448487c23 */ /* 0x000fe20008010881 */
[----:B------:R-:W2:Y:S01]  /*a290*/  MUFU.EX2 R14, R14 ;  /* 0x0000000e000e7308 */ /* 0x000ea20000000800 */
[----:B0-----:R-:W-:Y:S01]  /*a2a0*/  FADD.FTZ R3, R12, R3 ;  /* 0x000000030c037221 */ /* 0x001fe20000010000 */
[----:B------:R0:W-:Y:S01]  /*a2b0*/  @!P1 SYNCS.ARRIVE.TRANS64.RED.A1T0 RZ, [R80+URZ], RZ ;  /* 0x000000ff50ff99a7 */ /* 0x0001e2000810043f */
[----:B------:R-:W-:Y:S01]  /*a2c0*/  FFMA.FTZ R77, R77, UR4, -R129 ;  /* 0x000000044d4d7c23 */ /* 0x000fe20008010881 */
[----:B------:R-:W-:Y:S01]  /*a2d0*/  PLOP3.LUT P3, PT, PT, PT, UP1, 0x80, 0x0 ;  /* 0x000000000000781c */ /* 0x000fe20003f6f018 */
[----:B------:R-:W-:Y:S01]  /*a2e0*/  UMOV UR7, UR36 ;  /* 0x0000002400077c82 */ /* 0x000fe20008000000 */
[-C--:B------:R-:W-:Y:S01]  /*a2f0*/  FMUL.FTZ R24, R24, R4.reuse ;  /* 0x0000000418187220 */ /* 0x080fe20000410000 */
[-C--:B------:R-:W-:Y:S01]  /*a300*/  FMUL.FTZ R25, R25, R4.reuse ;  /* 0x0000000419197220 */ /* 0x080fe20000410000 */
[----:B------:R-:W3:Y:S01]  /*a310*/  MUFU.EX2 R15, R15 ;  /* 0x0000000f000f7308 */ /* 0x000ee20000000800 */
[C---:B-1----:R-:W-:Y:S01]  /*a320*/  FADD.FTZ R3, R13.reuse, R3 ;  /* 0x000000030d037221 */ /* 0x042fe20000010000 */
[----:B0-----:R-:W-:Y:S01]  /*a330*/  F2FP.F16.F32.PACK_AB R80, R8, R7 ;  /* 0x000000070850723e */ /* 0x001fe200000000ff */
[----:B------:R-:W-:Y:S01]  /*a340*/  FMUL.FTZ R28, R28, R4 ;  /* 0x000000041c1c7220 */ /* 0x000fe20000410000 */
[----:B------:R-:W-:Y:S01]  /*a350*/  F2FP.F16.F32.PACK_AB R12, R13, R12 ;  /* 0x0000000c0d0c723e */ /* 0x000fe200000000ff */
[----:B------:R-:W-:Y:S01]  /*a360*/  FMUL.FTZ R29, R29, R4 ;  /* 0x000000041d1d7220 */ /* 0x000fe20000410000 */
[----:B------:R-:W-:Y:S01]  /*a370*/  F2FP.F16.F32.PACK_AB R13, R131, R130 ;  /* 0x00000082830d723e */ /* 0x000fe200000000ff */
[----:B------:R0:W-:Y:S01]  /*a380*/  STSM.16.M88.4 [R2+0x24300], R80 ;  /* 0x0243005002007844 */ /* 0x0001e20000000200 */
        /* <DEDUP_REMOVED lines=11> */
[----:B------:R-:W-:Y:S01]  /*a440*/  FMUL.FTZ R44, R44, R4 ;  /* 0x000000042c2c7220 */ /* 0x000fe20000410000 */
[----:B------:R-:W-:Y:S01]  /*a450*/  F2FP.F16.F32.PACK_AB R15, R133, R132 ;  /* 0x00000084850f723e */ /* 0x000fe200000000ff */
[-C--:B------:R-:W-:Y:S01]  /*a460*/  FMUL.FTZ R45, R45, R4.reuse ;  /* 0x000000042d2d7220 */ /* 0x080fe20000410000 */
[-C--:B------:R-:W-:Y:S01]  /*a470*/  FMUL.FTZ R48, R48, R4.reuse ;  /* 0x0000000430307220 */ /* 0x080fe20000410000 */
[-C--:B------:R-:W-:Y:S01]  /*a480*/  FMUL.FTZ R49, R49, R4.reuse ;  /* 0x0000000431317220 */ /* 0x080fe20000410000 */
[----:B------:R-:W3:Y:S01]  /*a490*/  MUFU.EX2 R120, R120 ;  /* 0x0000007800787308 */ /* 0x000ee20000000800 */
[----:B-1----:R-:W-:Y:S01]  /*a4a0*/  FADD.FTZ R3, R20, R3 ;  /* 0x0000000314037221 */ /* 0x002fe20000010000 */
[----:B------:R1:W-:Y:S01]  /*a4b0*/  STSM.16.M88.4 [R2+0x25b00], R12 ;  /* 0x025b000c02007844 */ /* 0x0003e20000000200 */
[-C--:B------:R-:W-:Y:S01]  /*a4c0*/  FMUL.FTZ R52, R52, R4.reuse ;  /* 0x0000000434347220 */ /* 0x080fe20000410000 */
[-C--:B------:R-:W-:Y:S01]  /*a4d0*/  FMUL.FTZ R53, R53, R4.reuse ;  /* 0x0000000435357220 */ /* 0x080fe20000410000 */
[-C--:B------:R-:W-:Y:S01]  /*a4e0*/  FMUL.FTZ R56, R56, R4.reuse ;  /* 0x0000000438387220 */ /* 0x080fe20000410000 */
[-C--:B------:R-:W-:Y:S01]  /*a4f0*/  FMUL.FTZ R57, R57, R4.reuse ;  /* 0x0000000439397220 */ /* 0x080fe20000410000 */
[-C--:B------:R-:W-:Y:S01]  /*a500*/  FMUL.FTZ R60, R60, R4.reuse ;  /* 0x000000043c3c7220 */ /* 0x080fe20000410000 */
[----:B------:R-:W4:Y:S01]  /*a510*/  MUFU.EX2 R121, R121 ;  /* 0x0000007900797308 */ /* 0x000f220000000800 */
[----:B--2---:R-:W-:Y:S01]  /*a520*/  FADD.FTZ R3, R21, R3 ;  /* 0x0000000315037221 */ /* 0x004fe20000010000 */
[-C--:B------:R-:W-:Y:S01]  /*a530*/  FMUL.FTZ R61, R61, R4.reuse ;  /* 0x000000043d3d7220 */ /* 0x080fe20000410000 */
[-C--:B------:R-:W-:Y:S01]  /*a540*/  FMUL.FTZ R64, R64, R4.reuse ;  /* 0x0000000440407220 */ /* 0x080fe20000410000 */
[-C--:B------:R-:W-:Y:S01]  /*a550*/  FMUL.FTZ R65, R65, R4.reuse ;  /* 0x0000000441417220 */ /* 0x080fe20000410000 */
[-C--:B------:R-:W-:Y:S01]  /*a560*/  FMUL.FTZ R68, R68, R4.reuse ;  /* 0x0000000444447220 */ /* 0x080fe20000410000 */
[----:B------:R-:W-:Y:S01]  /*a570*/  FMUL.FTZ R69, R69, R4 ;  /* 0x0000000445457220 */ /* 0x000fe20000410000 */
[-C--:B------:R-:W-:Y:S01]  /*a580*/  FMUL.FTZ R26, R26, R125.reuse ;  /* 0x0000007d1a1a7220 */ /* 0x080fe20000410000 */
[----:B0-----:R-:W0:Y:S01]  /*a590*/  MUFU.EX2 R81, R115 ;  /* 0x0000007300517308 */ /* 0x001e220000000800 */
[----:B---3--:R-:W-:Y:S01]  /*a5a0*/  FADD.FTZ R3, R120, R3 ;  /* 0x0000000378037221 */ /* 0x008fe20000010000 */
[----:B-1----:R-:W-:Y:S01]  /*a5b0*/  F2FP.F16.F32.PACK_AB R12, R21, R20 ;  /* 0x00000014150c723e */ /* 0x002fe200000000ff */
[-C--:B------:R-:W-:Y:S01]  /*a5c0*/  FMUL.FTZ R27, R27, R125.reuse ;  /* 0x0000007d1b1b7220 */ /* 0x080fe20000410000 */
[----:B------:R-:W-:Y:S01]  /*a5d0*/  F2FP.F16.F32.PACK_AB R13, R123, R122 ;  /* 0x0000007a7b0d723e */ /* 0x000fe200000000ff */
[-C--:B------:R-:W-:Y:S01]  /*a5e0*/  FMUL.FTZ R30, R30, R125.reuse ;  /* 0x0000007d1e1e7220 */ /* 0x080fe20000410000 */
[----:B------:R-:W-:Y:S01]  /*a5f0*/  F2FP.F16.F32.PACK_AB R15, R127, R126 ;  /* 0x0000007e7f0f723e */ /* 0x000fe200000000ff */
[-C--:B------:R-:W-:Y:S01]  /*a600*/  FMUL.FTZ R31, R31, R125.reuse ;  /* 0x0000007d1f1f7220 */ /* 0x080fe20000410000 */
[----:B------:R-:W1:Y:S01]  /*a610*/  MUFU.EX2 R80, R112 ;  /* 0x0000007000507308 */ /* 0x000e620000000800 */
[C---:B----4-:R-:W-:Y:S01]  /*a620*/  FADD.FTZ R3, R121.reuse, R3 ;  /* 0x0000000379037221 */ /* 0x050fe20000010000 */
[----:B------:R-:W-:Y:S01]  /*a630*/  F2FP.F16.F32.PACK_AB R14, R121, R120 ;  /* 0x00000078790e723e */ /* 0x000fe200000000ff */
[-C--:B------:R-:W-:Y:S01]  /*a640*/  FMUL.FTZ R34, R34, R125.reuse ;  /* 0x0000007d22227220 */ /* 0x080fe20000410000 */
[-C--:B------:R-:W-:Y:S01]  /*a650*/  FMUL.FTZ R35, R35, R125.reuse ;  /* 0x0000007d23237220 */ /* 0x080fe20000410000 */
[-C--:B------:R-:W-:Y:S01]  /*a660*/  FMUL.FTZ R38, R38, R125.reuse ;  /* 0x0000007d26267220 */ /* 0x080fe20000410000 */
[-C--:B------:R-:W-:Y:S01]  /*a670*/  FMUL.FTZ R39, R39, R125.reuse ;  /* 0x0000007d27277220 */ /* 0x080fe20000410000 */
[----:B------:R2:W-:Y:S01]  /*a680*/  STSM.16.M88.4 [R2+0x27300], R12 ;  /* 0x0273000c02007844 */ /* 0x0005e20000000200 */
[----:B------:R-:W3:Y:S01]  /*a690*/  MUFU.EX2 R113, R113 ;  /* 0x0000007100717308 */ /* 0x000ee20000000800 */
[C---:B0-----:R-:W-:Y:S01]  /*a6a0*/  FADD.FTZ R0, R81.reuse, R0 ;  /* 0x0000000051007221 */ /* 0x041fe20000010000 */
[----:B------:R-:W-:Y:S01]  /*a6b0*/  F2FP.F16.F32.PACK_AB R81, R81, R114 ;  /* 0x000000725151723e */ /* 0x000fe200000000ff */
[-C--:B------:R-:W-:Y:S01]  /*a6c0*/  FMUL.FTZ R42, R42, R125.reuse ;  /* 0x0000007d2a2a7220 */ /* 0x080fe20000410000 */
[-C--:B------:R-:W-:Y:S01]  /*a6d0*/  FMUL.FTZ R43, R43, R125.reuse ;  /* 0x0000007d2b2b7220 */ /* 0x080fe20000410000 */
[----:B------:R-:W-:Y:S01]  /*a6e0*/  FADD.FTZ R0, R118, R0 ;  /* 0x0000000076007221 */ /* 0x000fe20000010000 */
[-C--:B------:R-:W-:Y:S01]  /*a6f0*/  FMUL.FTZ R46, R46, R125.reuse ;  /* 0x0000007d2e2e7220 */ /* 0x080fe20000410000 */
[-C--:B------:R-:W-:Y:S01]  /*a700*/  FMUL.FTZ R47, R47, R125.reuse ;  /* 0x0000007d2f2f7220 */ /* 0x080fe20000410000 */
[----:B------:R-:W0:Y:S01]  /*a710*/  MUFU.EX2 R83, R119 ;  /* 0x0000007700537308 */ /* 0x000e220000000800 */
[----:B-1----:R-:W-:Y:S01]  /*a720*/  FADD.FTZ R3, R80, R3 ;  /* 0x0000000350037221 */ /* 0x002fe20000010000 */
[-C--:B------:R-:W-:Y:S01]  /*a730*/  FMUL.FTZ R50, R50, R125.reuse ;  /* 0x0000007d32327220 */ /* 0x080fe20000410000 */
[-C--:B------:R-:W-:Y:S01]  /*a740*/  FMUL.FTZ R51, R51, R125.reuse ;  /* 0x0000007d33337220 */ /* 0x080fe20000410000 */
[-C--:B------:R-:W-:Y:S01]  /*a750*/  FMUL.FTZ R54, R54, R125.reuse ;  /* 0x0000007d36367220 */ /* 0x080fe20000410000 */
[-C--:B------:R-:W-:Y:S01]  /*a760*/  FMUL.FTZ R55, R55, R125.reuse ;  /* 0x0000007d37377220 */ /* 0x080fe20000410000 */
[-C--:B------:R-:W-:Y:S01]  /*a770*/  FMUL.FTZ R58, R58, R125.reuse ;  /* 0x0000007d3a3a7220 */ /* 0x080fe20000410000 */
[----:B--2---:R-:W-:Y:S01]  /*a780*/  F2FP.F16.F32.PACK_AB R13, R99, R98 ;  /* 0x00000062630d723e */ /* 0x004fe200000000ff */
[----:B------:R-:W1:Y:S01]  /*a790*/  MUFU.EX2 R82, R116 ;  /* 0x0000007400527308 */ /* 0x000e620000000800 */
[C---:B---3--:R-:W-:Y:S01]  /*a7a0*/  FADD.FTZ R3, R113.reuse, R3 ;  /* 0x0000000371037221 */ /* 0x048fe20000010000 */
[----:B------:R-:W-:Y:S01]  /*a7b0*/  F2FP.F16.F32.PACK_AB R80, R113, R80 ;  /* 0x000000507150723e */ /* 0x000fe200000000ff */
[-C--:B------:R-:W-:Y:S01]  /*a7c0*/  FMUL.FTZ R59, R59, R125.reuse ;  /* 0x0000007d3b3b7220 */ /* 0x080fe20000410000 */
[----:B------:R-:W-:Y:S01]  /*a7d0*/  F2FP.F16.F32.PACK_AB R15, R103, R102 ;  /* 0x00000066670f723e */ /* 0x000fe200000000ff */
[-C--:B------:R-:W-:Y:S01]  /*a7e0*/  FMUL.FTZ R62, R62, R125.reuse ;  /* 0x0000007d3e3e7220 */ /* 0x080fe20000410000 */
[-C--:B------:R-:W-:Y:S01]  /*a7f0*/  FMUL.FTZ R63, R63, R125.reuse ;  /* 0x0000007d3f3f7220 */ /* 0x080fe20000410000 */
[-C--:B------:R-:W-:Y:S01]  /*a800*/  FMUL.FTZ R66, R66, R125.reuse ;  /* 0x0000007d42427220 */ /* 0x080fe20000410000 */
[----:B------:R-:W2:Y:S01]  /*a810*/  MUFU.EX2 R117, R117 ;  /* 0x0000007500757308 */ /* 0x000ea20000000800 */
[C---:B0-----:R-:W-:Y:S01]  /*a820*/  FADD.FTZ R0, R83.reuse, R0 ;  /* 0x0000000053007221 */ /* 0x041fe20000010000 */
[----:B------:R-:W-:Y:S01]  /*a830*/  F2FP.F16.F32.PACK_AB R83, R83, R118 ;  /* 0x000000765353723e */ /* 0x000fe200000000ff */
[-C--:B------:R-:W-:Y:S01]  /*a840*/  FMUL.FTZ R67, R67, R125.reuse ;  /* 0x0000007d43437220 */ /* 0x080fe20000410000 */
[-C--:B------:R-:W-:Y:S01]  /*a850*/  FMUL.FTZ R70, R70, R125.reuse ;  /* 0x0000007d46467220 */ /* 0x080fe20000410000 */
[----:B------:R-:W-:Y:S01]  /*a860*/  FADD.FTZ R0, R106, R0 ;  /* 0x000000006a007221 */ /* 0x000fe20000010000 */
[----:B------:R-:W-:Y:S01]  /*a870*/  FMUL.FTZ R71, R71, R125 ;  /* 0x0000007d47477220 */ /* 0x000fe20000410000 */
[----:B------:R-:W-:Y:S01]  /*a880*/  IMAD.MOV.U32 R4, RZ, RZ, R9 ;  /* 0x000000ffff047224 */ /* 0x000fe200078e0009 */
[----:B------:R-:W0:Y:S01]  /*a890*/  MUFU.EX2 R104, R104 ;  /* 0x0000006800687308 */ /* 0x000e220000000800 */
[----:B-1----:R-:W-:Y:S01]  /*a8a0*/  FADD.FTZ R3, R82, R3 ;  /* 0x0000000352037221 */ /* 0x002fe20000010000 */
[----:B------:R-:W-:-:S04]  /*a8b0*/  FADD.FTZ R0, R107, R0 ;  /* 0x000000006b007221 */ /* 0x000fc80000010000 */
[----:B------:R-:W-:Y:S02]  /*a8c0*/  FADD.FTZ R0, R110, R0 ;  /* 0x000000006e007221 */ /* 0x000fe40000010000 */
[----:B------:R-:W1:Y:S01]  /*a8d0*/  MUFU.EX2 R105, R105 ;  /* 0x0000006900697308 */ /* 0x000e620000000800 */
[----:B--2---:R-:W-:Y:S01]  /*a8e0*/  FADD.FTZ R3, R117, R3 ;  /* 0x0000000375037221 */ /* 0x004fe20000010000 */
[----:B------:R-:W-:Y:S01]  /*a8f0*/  FADD.FTZ R11, R111, R0 ;  /* 0x000000006f0b7221 */ /* 0x000fe20000010000 */
[----:B------:R-:W-:-:S03]  /*a900*/  F2FP.F16.F32.PACK_AB R82, R117, R82 ;  /* 0x000000527552723e */ /* 0x000fc600000000ff */
[----:B------:R-:W-:Y:S02]  /*a910*/  FADD.FTZ R10, R98, R11 ;  /* 0x0000000b620a7221 */ /* 0x000fe40000010000 */
[----:B------:R-:W-:Y:S01]  /*a920*/  MUFU.EX2 R8, R86 ;  /* 0x0000005600087308 */ /* 0x000fe20000000800 */
[----:B0-----:R-:W-:Y:S01]  /*a930*/  FADD.FTZ R3, R104, R3 ;  /* 0x0000000368037221 */ /* 0x001fe20000010000 */
[----:B------:R-:W-:Y:S01]  /*a940*/  FADD.FTZ R11, R99, R10 ;  /* 0x0000000a630b7221 */ /* 0x000fe20000010000 */
[----:B------:R0:W-:Y:S03]  /*a950*/  STSM.16.M88.4 [R2+0x28b00], R80 ;  /* 0x028b005002007844 */ /* 0x0001e60000000200 */
[----:B------:R-:W-:Y:S02]  /*a960*/  FADD.FTZ R10, R102, R11 ;  /* 0x0000000b660a7221 */ /* 0x000fe40000010000 */
[----:B------:R-:W2:Y:S01]  /*a970*/  MUFU.EX2 R86, R108 ;  /* 0x0000006c00567308 */ /* 0x000ea20000000800 */
[----:B-1----:R-:W-:Y:S01]  /*a980*/  FADD.FTZ R3, R105, R3 ;  /* 0x0000000369037221 */ /* 0x002fe20000010000 */
[----:B------:R-:W-:-:S04]  /*a990*/  FADD.FTZ R11, R103, R10 ;  /* 0x0000000a670b7221 */ /* 0x000fc80000010000 */
[----:B------:R-:W-:Y:S02]  /*a9a0*/  FADD.FTZ R10, R90, R11 ;  /* 0x0000000b5a0a7221 */ /* 0x000fe40000010000 */
[----:B------:R-:W1:Y:S02]  /*a9b0*/  MUFU.EX2 R109, R109 ;  /* 0x0000006d006d7308 */ /* 0x000e640000000800 */
[C---:B------:R-:W-:Y:S01]  /*a9c0*/  FADD.FTZ R11, R91.reuse, R10 ;  /* 0x0000000a5b0b7221 */ /* 0x040fe20000010000 */
[----:B0-----:R-:W-:Y:S02]  /*a9d0*/  F2FP.F16.F32.PACK_AB R81, R91, R90 ;  /* 0x0000005a5b51723e */ /* 0x001fe400000000ff */
[C---:B------:R-:W-:Y:S01]  /*a9e0*/  F2FP.F16.F32.PACK_AB R83, R95.reuse, R94 ;  /* 0x0000005e5f53723e */ /* 0x040fe200000000ff */
[----:B------:R-:W-:Y:S02]  /*a9f0*/  FADD.FTZ R10, R94, R11 ;  /* 0x0000000b5e0a7221 */ /* 0x000fe40000010000 */
[----:B------:R-:W0:Y:S01]  /*aa00*/  MUFU.EX2 R96, R96 ;  /* 0x0000006000607308 */ /* 0x000e220000000800 */
[----:B--2---:R-:W-:Y:S01]  /*aa10*/  FADD.FTZ R0, R86, R3 ;  /* 0x0000000356007221 */ /* 0x004fe20000010000 */
[----:B------:R-:W-:-:S06]  /*aa20*/  FADD.FTZ R10, R95, R10 ;  /* 0x0000000a5f0a7221 */ /* 0x000fcc0000010000 */
[----:B------:R-:W2:Y:S01]  /*aa30*/  MUFU.EX2 R97, R97 ;  /* 0x0000006100617308 */ /* 0x000ea20000000800 */
[C---:B-1----:R-:W-:Y:S01]  /*aa40*/  FADD.FTZ R3, R109.reuse, R0 ;  /* 0x000000006d037221 */ /* 0x042fe20000010000 */
[----:B------:R-:W-:-:S06]  /*aa50*/  F2FP.F16.F32.PACK_AB R86, R109, R86 ;  /* 0x000000566d56723e */ /* 0x000fcc00000000ff */
[----:B------:R-:W1:Y:S01]  /*aa60*/  MUFU.EX2 R100, R100 ;  /* 0x0000006400647308 */ /* 0x000e620000000800 */
[----:B0-----:R-:W-:-:S07]  /*aa70*/  FADD.FTZ R0, R96, R3 ;  /* 0x0000000360007221 */ /* 0x001fce0000010000 */
[----:B------:R-:W0:Y:S01]  /*aa80*/  MUFU.EX2 R101, R101 ;  /* 0x0000006500657308 */ /* 0x000e220000000800 */
[C---:B--2---:R-:W-:Y:S01]  /*aa90*/  FADD.FTZ R3, R97.reuse, R0 ;  /* 0x0000000061037221 */ /* 0x044fe20000010000 */
[----:B------:R-:W-:-:S06]  /*aaa0*/  F2FP.F16.F32.PACK_AB R12, R97, R96 ;  /* 0x00000060610c723e */ /* 0x000fcc00000000ff */
[----:B------:R-:W2:Y:S01]  /*aab0*/  MUFU.EX2 R88, R88 ;  /* 0x0000005800587308 */ /* 0x000ea20000000800 */
[----:B-1----:R-:W-:-:S07]  /*aac0*/  FADD.FTZ R0, R100, R3 ;  /* 0x0000000364007221 */ /* 0x002fce0000010000 */
[----:B------:R-:W1:Y:S01]  /*aad0*/  MUFU.EX2 R89, R89 ;  /* 0x0000005900597308 */ /* 0x000e620000000800 */
[C---:B0-----:R-:W-:Y:S01]  /*aae0*/  FADD.FTZ R3, R101.reuse, R0 ;  /* 0x0000000065037221 */ /* 0x041fe20000010000 */
[----:B------:R-:W-:-:S06]  /*aaf0*/  F2FP.F16.F32.PACK_AB R14, R101, R100 ;  /* 0x00000064650e723e */ /* 0x000fcc00000000ff */
[----:B------:R-:W0:Y:S01]  /*ab00*/  MUFU.EX2 R92, R92 ;  /* 0x0000005c005c7308 */ /* 0x000e220000000800 */
[----:B--2---:R-:W-:-:S07]  /*ab10*/  FADD.FTZ R0, R88, R3 ;  /* 0x0000000358007221 */ /* 0x004fce0000010000 */
[----:B------:R2:W3:Y:S01]  /*ab20*/  MUFU.EX2 R7, R85 ;  /* 0x0000005500077308 */ /* 0x0004e20000000800 */
[C---:B-1----:R-:W-:Y:S01]  /*ab30*/  FADD.FTZ R3, R89.reuse, R0 ;  /* 0x0000000059037221 */ /* 0x042fe20000010000 */
[----:B------:R-:W-:-:S06]  /*ab40*/  F2FP.F16.F32.PACK_AB R80, R89, R88 ;  /* 0x000000585950723e */ /* 0x000fcc00000000ff */
[----:B------:R-:W1:Y:S01]  /*ab50*/  MUFU.EX2 R93, R93 ;  /* 0x0000005d005d7308 */ /* 0x000e620000000800 */
[----:B0-----:R-:W-:Y:S01]  /*ab60*/  FADD.FTZ R0, R92, R3 ;  /* 0x000000035c007221 */ /* 0x001fe20000010000 */
[----:B--2---:R-:W-:-:S06]  /*ab70*/  F2FP.F16.F32.PACK_AB R85, R107, R106 ;  /* 0x0000006a6b55723e */ /* 0x004fcc00000000ff */
[----:B------:R-:W0:Y:S01]  /*ab80*/  MUFU.EX2 R112, R124 ;  /* 0x0000007c00707308 */ /* 0x000e220000000800 */
[----:B---3--:R-:W-:Y:S01]  /*ab90*/  FADD.FTZ R10, R7, R10 ;  /* 0x0000000a070a7221 */ /* 0x008fe20000010000 */
[----:B------:R-:W-:-:S03]  /*aba0*/  F2FP.F16.F32.PACK_AB R113, R135, R7 ;  /* 0x000000078771723e */ /* 0x000fc600000000ff */
[----:B------:R-:W-:-:S03]  /*abb0*/  FADD.FTZ R11, R135, R10 ;  /* 0x0000000a870b7221 */ /* 0x000fc60000010000 */
[----:B------:R-:W2:Y:S01]  /*abc0*/  MUFU.EX2 R128, R128 ;  /* 0x0000008000807308 */ /* 0x000ea20000000800 */
[C---:B-1----:R-:W-:Y:S01]  /*abd0*/  FADD.FTZ R3, R93.reuse, R0 ;  /* 0x000000005d037221 */ /* 0x042fe20000010000 */
[----:B------:R-:W-:Y:S01]  /*abe0*/  FADD.FTZ R0, R8, R11 ;  /* 0x0000000b08007221 */ /* 0x000fe20000010000 */
[----:B------:R-:W-:-:S05]  /*abf0*/  F2FP.F16.F32.PACK_AB R82, R93, R92 ;  /* 0x0000005c5d52723e */ /* 0x000fca00000000ff */
[----:B------:R1:W3:Y:S01]  /*ac00*/  MUFU.EX2 R115, R87 ;  /* 0x0000005700737308 */ /* 0x0002e20000000800 */
[----:B0-----:R-:W-:-:S07]  /*ac10*/  FADD.FTZ R3, R112, R3 ;  /* 0x0000000370037221 */ /* 0x001fce0000010000 */
[----:B------:R0:W4:Y:S01]  /*ac20*/  MUFU.EX2 R114, R84 ;  /* 0x0000005400727308 */ /* 0x0001220000000800 */
[C---:B--2---:R-:W-:Y:S01]  /*ac30*/  FADD.FTZ R3, R128.reuse, R3 ;  /* 0x0000000380037221 */ /* 0x044fe20000010000 */
[----:B-1----:R-:W-:Y:S02]  /*ac40*/  F2FP.F16.F32.PACK_AB R87, R111, R110 ;  /* 0x0000006e6f57723e */ /* 0x002fe400000000ff */
[----:B------:R-:W-:-:S04]  /*ac50*/  F2FP.F16.F32.PACK_AB R112, R128, R112 ;  /* 0x000000708070723e */ /* 0x000fc800000000ff */
[----:B------:R-:W1:Y:S01]  /*ac60*/  MUFU.EX2 R5, R5 ;  /* 0x0000000500057308 */ /* 0x000e620000000800 */
[----:B---3--:R-:W-:Y:S01]  /*ac70*/  FADD.FTZ R11, R115, R0 ;  /* 0x00000000730b7221 */ /* 0x008fe20000010000 */
[----:B0-----:R-:W-:Y:S02]  /*ac80*/  F2FP.F16.F32.PACK_AB R84, R105, R104 ;  /* 0x000000686954723e */ /* 0x001fe400000000ff */
[----:B------:R-:W-:Y:S01]  /*ac90*/  F2FP.F16.F32.PACK_AB R115, R115, R8 ;  /* 0x000000087373723e */ /* 0x000fe200000000ff */
[----:B------:R-:W-:Y:S02]  /*aca0*/  FADD.FTZ R10, R134, R11 ;  /* 0x0000000b860a7221 */ /* 0x000fe40000010000 */
[----:B------:R0:W-:Y:S01]  /*acb0*/  STSM.16.M88.4 [R2+0x2a300], R84 ;  /* 0x02a3005402007844 */ /* 0x0001e20000000200 */
[----:B------:R-:W2:Y:S01]  /*acc0*/  MUFU.EX2 R75, R75 ;  /* 0x0000004b004b7308 */ /* 0x000ea20000000800 */
[----:B----4-:R-:W-:Y:S02]  /*acd0*/  FADD.FTZ R0, R114, R3 ;  /* 0x0000000372007221 */ /* 0x010fe40000010000 */
[----:B------:R0:W-:Y:S04]  /*ace0*/  STSM.16.M88.4 [R2+0x2bb00], R12 ;  /* 0x02bb000c02007844 */ /* 0x0001e80000000200 */
[----:B------:R0:W-:Y:S01]  /*acf0*/  STSM.16.M88.4 [R2+0x2d300], R80 ;  /* 0x02d3005002007844 */ /* 0x0001e20000000200 */
[----:B------:R-:W3:Y:S01]  /*ad00*/  MUFU.EX2 R73, R73 ;  /* 0x0000004900497308 */ /* 0x000ee20000000800 */
[C---:B-1----:R-:W-:Y:S01]  /*ad10*/  FADD.FTZ R0, R5.reuse, R0 ;  /* 0x0000000005007221 */ /* 0x042fe20000010000 */
[----:B------:R-:W-:Y:S01]  /*ad20*/  F2FP.F16.F32.PACK_AB R114, R5, R114 ;  /* 0x000000720572723e */ /* 0x000fe200000000ff */
[----:B------:R-:W-:-:S04]  /*ad30*/  IMAD.MOV.U32 R5, RZ, RZ, R74 ;  /* 0x000000ffff057224 */ /* 0x000fc800078e004a */
[----:B------:R0:W-:Y:S01]  /*ad40*/  STSM.16.M88.4 [R2+0x2eb00], R112 ;  /* 0x02eb007002007844 */ /* 0x0001e20000000200 */
[----:B------:R-:W1:Y:S01]  /*ad50*/  MUFU.EX2 R78, R78 ;  /* 0x0000004e004e7308 */ /* 0x000e620000000800 */
[----:B--2---:R-:W-:-:S07]  /*ad60*/  FADD.FTZ R7, R75, R10 ;  /* 0x0000000a4b077221 */ /* 0x004fce0000010000 */
[----:B------:R-:W2:Y:S01]  /*ad70*/  MUFU.EX2 R79, R79 ;  /* 0x0000004f004f7308 */ /* 0x000ea20000000800 */
[----:B---3--:R-:W-:-:S07]  /*ad80*/  FADD.FTZ R3, R73, R0 ;  /* 0x0000000049037221 */ /* 0x008fce0000010000 */
[----:B------:R-:W3:Y:S01]  /*ad90*/  MUFU.EX2 R76, R76 ;  /* 0x0000004c004c7308 */ /* 0x000ee20000000800 */
[----:B-1----:R-:W-:-:S07]  /*ada0*/  FADD.FTZ R0, R78, R7 ;  /* 0x000000074e007221 */ /* 0x002fce0000010000 */
[----:B------:R-:W1:Y:S01]  /*adb0*/  MUFU.EX2 R72, R72 ;  /* 0x0000004800487308 */ /* 0x000e620000000800 */
[C---:B--2---:R-:W-:Y:S01]  /*adc0*/  FADD.FTZ R0, R79.reuse, R0 ;  /* 0x000000004f007221 */ /* 0x044fe20000010000 */
[----:B------:R-:W-:-:S06]  /*add0*/  F2FP.F16.F32.PACK_AB R79, R79, R78 ;  /* 0x0000004e4f4f723e */ /* 0x000fcc00000000ff */
[----:B------:R2:W4:Y:S01]  /*ade0*/  MUFU.EX2 R20, R77 ;  /* 0x0000004d00147308 */ /* 0x0005220000000800 */
[C---:B---3--:R-:W-:Y:S01]  /*adf0*/  FADD.FTZ R3, R76.reuse, R3 ;  /* 0x000000034c037221 */ /* 0x048fe20000010000 */
[----:B------:R-:W-:Y:S02]  /*ae00*/  F2FP.F16.F32.PACK_AB R76, R76, R73 ;  /* 0x000000494c4c723e */ /* 0x000fe400000000ff */
[----:B--2---:R-:W-:Y:S01]  /*ae10*/  F2FP.F16.F32.PACK_AB R77, R75, R134 ;  /* 0x000000864b4d723e */ /* 0x004fe200000000ff */
[----:B-1----:R-:W-:Y:S01]  /*ae20*/  FADD.FTZ R3, R72, R3 ;  /* 0x0000000348037221 */ /* 0x002fe20000010000 */
[----:B----4-:R-:W-:-:S03]  /*ae30*/  F2FP.F16.F32.PACK_AB R78, R20, R72 ;  /* 0x00000048144e723e */ /* 0x010fc600000000ff */
        /* <DEDUP_REMOVED lines=10> */
[----:B------:R-:W-:-:S05]  /*aee0*/  UMOV UR38, UR10 ;  /* 0x0000000a00267c82 */ /* 0x000fca0008000000 */
.L_x_2090:
[----:B------:R-:W-:-:S13]  /*aef0*/  R2UR UR5, R144 ;  /* 0x00000000900572ca */ /* 0x000fda00000e0000 */
[----:B------:R-:W-:-:S06]  /*af00*/  UISETP.GE.AND UP0, UPT, UR38, UR5, UPT ;  /* 0x000000052600728c */ /* 0x000fcc000bf06270 */
[----:B------:R-:W-:-:S13]  /*af10*/  PLOP3.LUT P2, PT, PT, PT, UP0, 0x80, 0x0 ;  /* 0x000000000000781c */ /* 0x000fda0003f4f008 */
[----:B------:R-:W-:Y:S05]  /*af20*/  @!P2 BRA `(.L_x_2100) ;  /* 0x00000040002ca947 */ /* 0x000fea0003800000 */
[----:B------:R-:W-:Y:S01]  /*af30*/  IMAD.MOV.U32 R4, RZ, RZ, R74 ;  /* 0x000000ffff047224 */ /* 0x000fe200078e004a */
[----:B------:R-:W-:Y:S01]  /*af40*/  UMOV UR39, UR60 ;  /* 0x0000003c00277c82 */ /* 0x000fe20008000000 */
[----:B------:R-:W-:Y:S01]  /*af50*/  IMAD.MOV.U32 R5, RZ, RZ, R9 ;  /* 0x000000ffff057224 */ /* 0x000fe200078e0009 */
[----:B------:R-:W-:Y:S01]  /*af60*/  UMOV UR7, UR36 ;  /* 0x0000002400077c82 */ /* 0x000fe20008000000 */
[----:B------:R-:W-:-:S05]  /*af70*/  ULDC UR5, c[0x0][0x9d8] ;  /* 0x0002760000057ab9 */ /* 0x000fca0000000800 */
.L_x_2109:
[----:B------:R-:W-:Y:S01]  /*af80*/  R2UR UR4, R16 ;  /* 0x00000000100472ca */ /* 0x000fe200000e0000 */
[----:B------:R-:W-:-:S04]  /*af90*/  UIADD3 UR36, UR7, 0x1, URZ ;  /* 0x0000000107247890 */ /* 0x000fc8000fffe03f */
[----:B------:R-:W-:-:S04]  /*afa0*/  UISETP.NE.AND UP0, UPT, UR36, 0x2, UPT ;  /* 0x000000022400788c */ /* 0x000fc8000bf05270 */
[----:B------:R-:W-:Y:S02]  /*afb0*/  USEL UR60, URZ, 0x1, UP0 ;  /* 0x000000013f3c7887 */ /* 0x000fe40008000000 */
[----:B------:R-:W-:Y:S02]  /*afc0*/  USEL UR36, UR36, URZ, UP0 ;  /* 0x0000003f24247287 */ /* 0x000fe40008000000 */
[----:B------:R-:W-:Y:S01]  /*afd0*/  ISETP.NE.AND P3, PT, RZ, UR4, PT ;  /* 0x00000004ff007c0c */ /* 0x000fe2000bf65270 */
[----:B------:R-:W-:-:S12]  /*afe0*/  ULOP3.LUT UR60, UR39, UR60, URZ, 0x3c, !UPT ;  /* 0x0000003c273c7292 */ /* 0x000fd8000f8e3c3f */
[----:B----4-:R-:W-:Y:S05]  /*aff0*/  @P3 BRA `(.L_x_2101) ;  /* 0x00000000002c3947 */ /* 0x010fea0003800000 */
[----:B------:R-:W-:Y:S05]  /*b000*/  @!P0 BRA `(.L_x_2102) ;  /* 0x0000000000048947 */ /* 0x000fea0003800000 */
[----:B------:R-:W-:Y:S01]  /*b010*/  BPT.TRAP 0x1 ;  /* 0x000000040000795c */ /* 0x000fe20000300000 */
.L_x_2102:
[----:B------:R-:W-:Y:S01]  /*b020*/  ULEA UR4, UR36, UR37, 0x3 ;  /* 0x0000002524047291 */ /* 0x000fe2000f8e183f */
[----:B------:R-:W-:-:S05]  /*b030*/  IMAD.U32 R6, RZ, RZ, UR60 ;  /* 0x0000003cff067e24 */ /* 0x000fca000f8e00ff */
[----:B------:R-:W-:-:S04]  /*b040*/  SHF.L.U32 R6, R6, 0x1f, RZ ;  /* 0x0000001f06067819 */ /* 0x000fc800000006ff */
[----:B------:R1:W2:Y:S01]  /*b050*/  SYNCS.PHASECHK.TRANS64.TRYWAIT P2, [UR4+0x31c30], R6 ;  /* 0x031c3006ff0075a7 */ /* 0x0002a20008040144 */
[----:B------:R-:W-:Y:S05]  /*b060*/  @!P0 BRA `(.L_x_2103) ;  /* 0x0000000000048947 */ /* 0x000fea0003800000 */
[----:B------:R-:W-:Y:S01]  /*b070*/  BPT.TRAP 0x1 ;  /* 0x000000040000795c */ /* 0x000fe20000300000 */
.L_x_2103:
[----:B--2---:R-:W-:Y:S05]  /*b080*/  @P2 BRA `(.L_x_2101) ;  /* 0x0000000000082947 */ /* 0x004fea0003800000 */
[----:B------:R-:W2:Y:S02]  /*b090*/  SYNCS.PHASECHK.TRANS64.TRYWAIT P2, [UR4+0x31c30], R6 ;  /* 0x031c3006ff0075a7 */ /* 0x000ea40008040144 */
[----:B--2---:R-:W-:Y:S05]  /*b0a0*/  @!P2 BRA `(.L_x_2104) ;  /* 0x000000e8003ca947 */ /* 0x004fea0003800000 */
.L_x_2101:
        /* <DEDUP_REMOVED lines=30> */
[----:B-1----:R-:W-:Y:S01]  /*b290*/  VIADD R6, R7, 0x8 ;  /* 0x0000000807067836 */ /* 0x002fe20000000000 */
        /* <DEDUP_REMOVED lines=29> */
[----:B0-----:R-:W-:-:S06]  /*b470*/  WARPGROUP.ARRIVE ;  /* 0x00000000000079c5 */ /* 0x001fcc0000000000 */
        /* <DEDUP_REMOVED lines=296> */
.L_x_2106:
[----:B------:R-:W-:Y:S01]  /*c700*/  ULEA UR4, UR7, UR37, 0x3 ;  /* 0x0000002507047291 */ /* 0x000fe2000f8e183f */
[----:B------:R-:W-:-:S05]  /*c710*/  IMAD.U32 R6, RZ, RZ, UR39 ;  /* 0x00000027ff067e24 */ /* 0x000fca000f8e00ff */
[----:B------:R-:W-:-:S04]  /*c720*/  SHF.L.U32 R6, R6, 0x1f, RZ ;  /* 0x0000001f06067819 */ /* 0x000fc800000006ff */
[----:B------:R0:W1:Y:S01]  /*c730*/  SYNCS.PHASECHK.TRANS64.TRYWAIT P2, [UR4+0x31c50], R6 ;  /* 0x031c5006ff0075a7 */ /* 0x0000620008040144 */
[----:B------:R-:W-:Y:S05]  /*c740*/  @!P0 BRA `(.L_x_2107) ;  /* 0x0000000000048947 */ /* 0x000fea0003800000 */
[----:B------:R-:W-:Y:S01]  /*c750*/  BPT.TRAP 0x1 ;  /* 0x000000040000795c */ /* 0x000fe20000300000 */
.L_x_2107:
[----:B-1----:R-:W-:Y:S05]  /*c760*/  @P2 BRA `(.L_x_2105) ;  /* 0x0000000000082947 */ /* 0x002fea0003800000 */
[----:B------:R-:W1:Y:S02]  /*c770*/  SYNCS.PHASECHK.TRANS64.TRYWAIT P2, [UR4+0x31c50], R6 ;  /* 0x031c5006ff0075a7 */ /* 0x000e640008040144 */
[----:B-1----:R-:W-:Y:S05]  /*c780*/  @!P2 BRA `(.L_x_2108) ;  /* 0x000000d0009ca947 */ /* 0x002fea0003800000 */
.L_x_2105:
        /* <DEDUP_REMOVED lines=65> */
[----:B------:R-:W-:Y:S01]  /*cba0*/  ULDC UR14, c[0x0][0x988] ;  /* 0x00026200000e7ab9 */ /* 0x000fe20000000800 */
[----:B------:R-:W-:Y:S01]  /*cbb0*/  FMUL.FTZ R77, R130, UR5 ;  /* 0x00000005824d7c20 */ /* 0x000fe20008410000 */
[----:B------:R-:W1:Y:S01]  /*cbc0*/  MUFU.TANH R17, R17 ;  /* 0x0000001100117308 */ /* 0x000e620000002400 */
[----:B--2---:R-:W-:Y:S01]  /*cbd0*/  FMNMX.FTZ R9, R14, R9, !PT ;  /* 0x000000090e097209 */ /* 0x004fe20007810000 */
[----:B------:R-:W-:Y:S01]  /*cbe0*/  UMOV UR4, UR14 ;  /* 0x0000000e00047c82 */ /* 0x000fe20008000000 */
        /* <DEDUP_REMOVED lines=36> */
[----:B------:R-:W0:Y:S01]  /*ce30*/  S2R R137, SR_TID.X ;  /* 0x0000000000897919 */ /* 0x000e220000002100 */
[----:B------:R-:W3:Y:S01]  /*ce40*/  MUFU.TANH R112, R112 ;  /* 0x0000007000707308 */ /* 0x000ee20000002400 */
[----:B-1----:R-:W-:Y:S01]  /*ce50*/  FMNMX.FTZ R9, R21, R9, !PT ;  /* 0x0000000915097209 */ /* 0x002fe20007810000 */
[----:B------:R-:W-:Y:S01]  /*ce60*/  UMOV UR39, UR60 ;  /* 0x0000003c00277c82 */ /* 0x000fe20008000000 */
[----:B------:R-:W-:-:S05]  /*ce70*/  R2UR UR14, R144 ;  /* 0x00000000900e72ca */ /* 0x000fca00000e0000 */
[----:B------:R-:W1:Y:S01]  /*ce80*/  MUFU.TANH R113, R113 ;  /* 0x0000007100717308 */ /* 0x000e620000002400 */
[----:B--2---:R-:W-:-:S07]  /*ce90*/  FMNMX.FTZ R9, R120, R9, !PT ;  /* 0x0000000978097209 */ /* 0x004fce0007810000 */
[----:B------:R-:W2:Y:S01]  /*cea0*/  MUFU.TANH R116, R116 ;  /* 0x0000007400747308 */ /* 0x000ea20000002400 */
[----:B---3--:R-:W-:Y:S01]  /*ceb0*/  FMNMX.FTZ R9, R112, R9, !PT ;  /* 0x0000000970097209 */ /* 0x008fe20007810000 */
[----:B------:R-:W-:Y:S01]  /*cec0*/  UISETP.GT.AND UP0, UPT, UR38, UR14, UPT ;  /* 0x0000000e2600728c */ /* 0x000fe2000bf04270 */
[----:B------:R-:W-:Y:S02]  /*ced0*/  WARPGROUP.DEPBAR.LE gsb0, 0x0 ;  /* 0x00008000000079c5 */ /* 0x000fe40000010000 */
[----:B------:R-:W-:-:S03]  /*cee0*/  WARPGROUP.ARRIVE ;  /* 0x00000000000079c5 */ /* 0x000fc60000000000 */
[----:B------:R-:W3:Y:S01]  /*cef0*/  MUFU.TANH R117, R117 ;  /* 0x0000007500757308 */ /* 0x000ee20000002400 */
[----:B-1----:R-:W-:Y:S02]  /*cf00*/  FMNMX.FTZ R9, R113, R9, !PT ;  /* 0x0000000971097209 */ /* 0x002fe40007810000 */
[----:B------:R-:W-:Y:S01]  /*cf10*/  HGMMA.64x96x16.F32 R24, gdesc[UR32].tnspB, R24, gsb0 ;  /* 0x41600000201879f0 */ /* 0x000fe20008000818 */
[----:B------:R-:W-:Y:S02]  /*cf20*/  UIADD3 UR32, UR10, 0x300, URZ ;  /* 0x000003000a207890 */ /* 0x000fe4000fffe03f */
[----:B------:R-:W-:Y:S02]  /*cf30*/  UIADD3 UR34, UR11, 0x80, URZ ;  /* 0x000000800b227890 */ /* 0x000fe4000fffe03f */
[----:B------:R-:W1:Y:S01]  /*cf40*/  MUFU.TANH R104, R104 ;  /* 0x0000006800687308 */ /* 0x000e620000002400 */
[----:B------:R-:W-:Y:S01]  /*cf50*/  UMOV UR33, 0xc0000010 ;  /* 0xc000001000217882 */ /* 0x000fe20000000000 */
[----:B------:R-:W-:Y:S01]  /*cf60*/  UMOV UR35, 0x80000020 ;  /* 0x8000002000237882 */ /* 0x000fe20000000000 */
[----:B--2---:R-:W-:-:S02]  /*cf70*/  FMNMX.FTZ R9, R116, R9, !PT ;  /* 0x0000000974097209 */ /* 0x004fc40007810000 */
[----:B0-----:R-:W-:Y:S02]  /*cf80*/  SHF.R.U32.HI R136, RZ, 0x7, R137 ;  /* 0x00000007ff887819 */ /* 0x001fe40000011689 */
[----:B------:R-:W-:Y:S01]  /*cf90*/  ISETP.GE.U32.AND P2, PT, R137, 0x180, PT ;  /* 0x000001808900780c */ /* 0x000fe20003f46070 */
        /* <DEDUP_REMOVED lines=23> */
[----:B0-----:R-:W-:Y:S01]  /*d110*/  FMNMX.FTZ R9, R92, R9, !PT ;  /* 0x000000095c097209 */ /* 0x001fe20007810000 */
[----:B------:R-:W-:Y:S02]  /*d120*/  WARPGROUP.DEPBAR.LE gsb0, 0x0 ;  /* 0x00008000000079c5 */ /* 0x000fe40000010000 */
[----:B------:R-:W-:-:S04]  /*d130*/  WARPGROUP.ARRIVE ;  /* 0x00000000000079c5 */ /* 0x000fc80000000000 */
[----:B------:R-:W0:Y:S01]  /*d140*/  MUFU.TANH R81, R81 ;  /* 0x0000005100517308 */ /* 0x000e220000002400 */
[----:B--2---:R-:W-:Y:S01]  /*d150*/  FMNMX.FTZ R9, R93, R9, !PT ;  /* 0x000000095d097209 */ /* 0x004fe20007810000 */
[----:B------:R-:W-:Y:S01]  /*d160*/  HGMMA.64x96x16.F32 R24, gdesc[UR32].tnspB, R24, gsb0 ;  /* 0x41600000201879f0 */ /* 0x000fe20008000818 */
[----:B------:R-:W-:Y:S02]  /*d170*/  UIADD3 UR32, UR10, 0x480, URZ ;  /* 0x000004800a207890 */ /* 0x000fe4000fffe03f */
[----:B------:R-:W-:Y:S01]  /*d180*/  UIADD3 UR34, UR11, 0xc0, URZ ;  /* 0x000000c00b227890 */ /* 0x000fe2000fffe03f */
[----:B------:R-:W-:Y:S01]  /*d190*/  UMOV UR33, 0xc0000010 ;  /* 0xc000001000217882 */ /* 0x000fe20000000000 */
[----:B------:R-:W-:Y:S01]  /*d1a0*/  UMOV UR35, 0x80000020 ;  /* 0x8000002000237882 */ /* 0x000fe20000000000 */
        /* <DEDUP_REMOVED lines=12> */
[----:B------:R-:W-:Y:S01]  /*d270*/  MUFU.TANH R7, R7 ;  /* 0x0000000700077308 */ /* 0x000fe20000002400 */
[----:B-1----:R-:W-:-:S07]  /*d280*/  FMNMX.FTZ R9, R124, R9, !PT ;  /* 0x000000097c097209 */ /* 0x002fce0007810000 */
[----:B------:R-:W-:Y:S01]  /*d290*/  MUFU.TANH R8, R8 ;  /* 0x0000000800087308 */ /* 0x000fe20000002400 */
[----:B0-----:R-:W-:-:S05]  /*d2a0*/  FMNMX.FTZ R9, R125, R9, !PT ;  /* 0x000000097d097209 */ /* 0x001fca0007810000 */
[----:B------:R-:W0:Y:S02]  /*d2b0*/  SHFL.BFLY PT, R132, R9, 0x2, 0x1f ;  /* 0x0c401f0009847f89 */ /* 0x000e2400000e0000 */
[----:B------:R-:W-:Y:S08]  /*d2c0*/  MUFU.TANH R73, R73 ;  /* 0x0000004900497308 */ /* 0x000ff00000002400 */
[----:B------:R-:W-:Y:S08]  /*d2d0*/  MUFU.TANH R76, R76 ;  /* 0x0000004c004c7308 */ /* 0x000ff00000002400 */
[----:B------:R-:W-:Y:S01]  /*d2e0*/  MUFU.TANH R77, R77 ;  /* 0x0000004d004d7308 */ /* 0x000fe20000002400 */
[----:B0-----:R-:W-:-:S07]  /*d2f0*/  FMNMX.FTZ R9, R9, R132, !PT ;  /* 0x0000008409097209 */ /* 0x001fce0007810000 */
        /* <DEDUP_REMOVED lines=19> */
[----:B------:R-:W-:Y:S01]  /*d430*/  MUFU.TANH R123, R123 ;  /* 0x0000007b007b7308 */ /* 0x000fe20000002400 */
[--C-:B------:R-:W-:Y:S01]  /*d440*/  FFMA.FTZ R5, R13, UR4, -R132.reuse ;  /* 0x000000040d057c23 */ /* 0x100fe20008010884 */
[----:B------:R-:W-:Y:S01]  /*d450*/  FMUL.FTZ R13, R118, UR5 ;  /* 0x00000005760d7c20 */ /* 0x000fe20008410000 */
[--C-:B------:R-:W-:Y:S01]  /*d460*/  FFMA.FTZ R134, R10, UR4, -R132.reuse ;  /* 0x000000040a867c23 */ /* 0x100fe20008010884 */
[--C-:B------:R-:W-:Y:S01]  /*d470*/  FFMA.FTZ R10, R15, UR4, -R132.reuse ;  /* 0x000000040f0a7c23 */ /* 0x100fe20008010884 */
[----:B------:R-:W-:Y:S01]  /*d480*/  FMUL.FTZ R15, R119, UR5 ;  /* 0x00000005770f7c20 */ /* 0x000fe20008410000 */
        /* <DEDUP_REMOVED lines=25> */
[----:B------:R-:W-:Y:S01]  /*d620*/  FFMA.FTZ R80, R80, UR4, -R132 ;  /* 0x0000000450507c23 */ /* 0x000fe20008010884 */
        /* <DEDUP_REMOVED lines=17> */
[----:B------:R-:W-:Y:S01]  /*d740*/  FFMA.FTZ R125, R125, UR4, -R132 ;  /* 0x000000047d7d7c23 */ /* 0x000fe20008010884 */
[----:B------:R-:W-:-:S04]  /*d750*/  FMNMX.FTZ R111, R76, R111, !PT ;  /* 0x0000006f4c6f7209 */ /* 0x000fc80007810000 */
[----:B------:R-:W-:Y:S02]  /*d760*/  FMNMX.FTZ R111, R77, R111, !PT ;  /* 0x0000006f4d6f7209 */ /* 0x000fe40007810000 */
[----:B------:R-:W4:Y:S02]  /*d770*/  MUFU.TANH R13, R13 ;  /* 0x0000000d000d7308 */ /* 0x000f240000002400 */
[----:B------:R-:W-:-:S04]  /*d780*/  FMNMX.FTZ R111, R128, R111, !PT ;  /* 0x0000006f806f7209 */ /* 0x000fc80007810000 */
[----:B------:R-:W-:Y:S02]  /*d790*/  FMNMX.FTZ R111, R129, R111, !PT ;  /* 0x0000006f816f7209 */ /* 0x000fe40007810000 */
[----:B------:R-:W5:Y:S02]  /*d7a0*/  MUFU.TANH R15, R15 ;  /* 0x0000000f000f7308 */ /* 0x000f640000002400 */
[----:B------:R-:W-:-:S04]  /*d7b0*/  FMNMX.FTZ R111, R130, R111, !PT ;  /* 0x0000006f826f7209 */ /* 0x000fc80007810000 */
[----:B------:R-:W-:Y:S02]  /*d7c0*/  FMNMX.FTZ R111, R122, R111, !PT ;  /* 0x0000006f7a6f7209 */ /* 0x000fe40007810000 */
[----:B------:R-:W5:Y:S02]  /*d7d0*/  MUFU.TANH R3, R3 ;  /* 0x0000000300037308 */ /* 0x000f640000002400 */
[----:B------:R-:W-:Y:S01]  /*d7e0*/  FMNMX.FTZ R111, R123, R111, !PT ;  /* 0x0000006f7b6f7209 */ /* 0x000fe20007810000 */
[----:B------:R-:W-:Y:S02]  /*d7f0*/  WARPGROUP.DEPBAR.LE gsb0, 0x0 ;  /* 0x00008000000079c5 */ /* 0x000fe40000010000 */
[----:B------:R-:W-:Y:S01]  /*d800*/  WARPGROUP.ARRIVE ;  /* 0x00000000000079c5 */ /* 0x000fe20000000000 */
[----:B-1----:R-:W-:Y:S02]  /*d810*/  FMNMX.FTZ R111, R126, R111, !PT ;  /* 0x0000006f7e6f7209 */ /* 0x002fe40007810000 */
[----:B------:R-:W1:Y:S02]  /*d820*/  MUFU.TANH R106, R106 ;  /* 0x0000006a006a7308 */ /* 0x000e640000002400 */
[----:B--2---:R-:W-:Y:S01]  /*d830*/  FMNMX.FTZ R111, R127, R111, !PT ;  /* 0x0000006f7f6f7209 */ /* 0x004fe20007810000 */
[----:B------:R-:W-:Y:S01]  /*d840*/  HGMMA.64x96x16.F32 R24, gdesc[UR32].tnspB, R24, gsb0 ;  /* 0x41600000201879f0 */ /* 0x000fe20008000818 */
[----:B------:R-:W-:-:S02]  /*d850*/  UIADD3 UR32, UR10, 0x780, URZ ;  /* 0x000007800a207890 */ /* 0x000fc4000fffe03f */
[----:B------:R-:W-:Y:S01]  /*d860*/  UIADD3 UR34, UR11, 0x140, URZ ;  /* 0x000001400b227890 */ /* 0x000fe2000fffe03f */
[----:B0-----:R-:W-:Y:S01]  /*d870*/  FMNMX.FTZ R111, R114, R111, !PT ;  /* 0x0000006f726f7209 */ /* 0x001fe20007810000 */
[----:B------:R-:W-:Y:S01]  /*d880*/  UMOV UR33, 0xc0000010 ;  /* 0xc000001000217882 */ /* 0x000fe20000000000 */
[----:B------:R-:W-:Y:S01]  /*d890*/  UMOV UR35, 0x80000020 ;  /* 0x8000002000237882 */ /* 0x000fe20000000000 */
[----:B------:R-:W0:Y:S01]  /*d8a0*/  MUFU.TANH R107, R107 ;  /* 0x0000006b006b7308 */ /* 0x000e220000002400 */
[----:B---3--:R-:W-:-:S04]  /*d8b0*/  FMNMX.FTZ R111, R115, R111, !PT ;  /* 0x0000006f736f7209 */ /* 0x008fc80007810000 */
[----:B----4-:R-:W-:-:S03]  /*d8c0*/  FMNMX.FTZ R111, R13, R111, !PT ;  /* 0x0000006f0d6f7209 */ /* 0x010fc60007810000 */
[----:B------:R-:W2:Y:S01]  /*d8d0*/  MUFU.TANH R110, R110 ;  /* 0x0000006e006e7308 */ /* 0x000ea20000002400 */
[----:B-----5:R-:W-:-:S04]  /*d8e0*/  FMNMX.FTZ R111, R15, R111, !PT ;  /* 0x0000006f0f6f7209 */ /* 0x020fc80007810000 */
[----:B------:R-:W-:-:S03]  /*d8f0*/  FMNMX.FTZ R111, R3, R111, !PT ;  /* 0x0000006f036f7209 */ /* 0x000fc60007810000 */
[----:B------:R-:W3:Y:S01]  /*d900*/  MUFU.TANH R98, R98 ;  /* 0x0000006200627308 */ /* 0x000ee20000002400 */
[----:B-1----:R-:W-:-:S04]  /*d910*/  FMNMX.FTZ R111, R106, R111, !PT ;  /* 0x0000006f6a6f7209 */ /* 0x002fc80007810000 */
[----:B0-----:R-:W-:-:S03]  /*d920*/  FMNMX.FTZ R111, R107, R111, !PT ;  /* 0x0000006f6b6f7209 */ /* 0x001fc60007810000 */
[----:B------:R-:W0:Y:S01]  /*d930*/  MUFU.TANH R99, R99 ;  /* 0x0000006300637308 */ /* 0x000e220000002400 */
[----:B--2---:R-:W-:-:S07]  /*d940*/  FMNMX.FTZ R111, R110, R111, !PT ;  /* 0x0000006f6e6f7209 */ /* 0x004fce0007810000 */
[----:B------:R-:W1:Y:S01]  /*d950*/  MUFU.TANH R102, R102 ;  /* 0x0000006600667308 */ /* 0x000e620000002400 */
[----:B---3--:R-:W-:-:S07]  /*d960*/  FMNMX.FTZ R111, R98, R111, !PT ;  /* 0x0000006f626f7209 */ /* 0x008fce0007810000 */
[----:B------:R-:W2:Y:S01]  /*d970*/  MUFU.EX2 R134, R134 ;  /* 0x0000008600867308 */ /* 0x000ea20000000800 */
[----:B0-----:R-:W-:-:S07]  /*d980*/  FMNMX.FTZ R111, R99, R111, !PT ;  /* 0x0000006f636f7209 */ /* 0x001fce0007810000 */
[----:B------:R-:W0:Y:S01]  /*d990*/  MUFU.TANH R103, R103 ;  /* 0x0000006700677308 */ /* 0x000e220000002400 */
[----:B-1----:R-:W-:-:S07]  /*d9a0*/  FMNMX.FTZ R111, R102, R111, !PT ;  /* 0x0000006f666f7209 */ /* 0x002fce0007810000 */
[----:B------:R-:W1:Y:S01]  /*d9b0*/  MUFU.EX2 R118, R11 ;  /* 0x0000000b00767308 */ /* 0x000e620000000800 */
[C---:B--2---:R-:W-:Y:S01]  /*d9c0*/  FADD.FTZ R14, R134.reuse, R14 ;  /* 0x0000000e860e7221 */ /* 0x044fe20000010000 */
[----:B------:R-:W-:-:S06]  /*d9d0*/  F2FP.F16.F32.PACK_AB R12, R134, R12 ;  /* 0x0000000c860c723e */ /* 0x000fcc00000000ff */
[----:B------:R-:W2:Y:S01]  /*d9e0*/  MUFU.EX2 R135, R135 ;  /* 0x0000008700877308 */ /* 0x000ea20000000800 */
[----:B0-----:R-:W-:-:S07]  /*d9f0*/  FMNMX.FTZ R111, R103, R111, !PT ;  /* 0x0000006f676f7209 */ /* 0x001fce0007810000 */
[----:B------:R-:W0:Y:S01]  /*da00*/  MUFU.TANH R90, R90 ;  /* 0x0000005a005a7308 */ /* 0x000e220000002400 */
[----:B-1----:R-:W-:-:S07]  /*da10*/  FADD.FTZ R11, R118, R14 ;  /* 0x0000000e760b7221 */ /* 0x002fce0000010000 */
[----:B------:R-:W1:Y:S01]  /*da20*/  MUFU.TANH R91, R91 ;  /* 0x0000005b005b7308 */ /* 0x000e620000002400 */
[C---:B--2---:R-:W-:Y:S01]  /*da30*/  F2FP.F16.F32.PACK_AB R14, R135.reuse, R118 ;  /* 0x00000076870e723e */ /* 0x044fe200000000ff */
[----:B------:R-:W-:-:S06]  /*da40*/  FADD.FTZ R11, R135, R11 ;  /* 0x0000000b870b7221 */ /* 0x000fcc0000010000 */
        /* <DEDUP_REMOVED lines=27> */
[----:B------:R-:W0:Y:S01]  /*dc00*/  MUFU.EX2 R5, R5 ;  /* 0x0000000500057308 */ /* 0x000e220000000800 */
[----:B-1----:R-:W-:-:S07]  /*dc10*/  FMNMX.FTZ R74, R78, R118, !PT ;  /* 0x000000764e4a7209 */ /* 0x002fce0007810000 */
[----:B------:R-:W1:Y:S01]  /*dc20*/  MUFU.EX2 R6, R6 ;  /* 0x0000000600067308 */ /* 0x000e620000000800 */
[----:B--2---:R-:W-:-:S05]  /*dc30*/  FMNMX.FTZ R74, R79, R74, !PT ;  /* 0x0000004a4f4a7209 */ /* 0x004fca0007810000 */
[----:B------:R-:W2:Y:S02]  /*dc40*/  SHFL.BFLY PT, R118, R74, 0x2, 0x1f ;  /* 0x0c401f004a767f89 */ /* 0x000ea400000e0000 */
[----:B------:R-:W3:Y:S01]  /*dc50*/  MUFU.EX2 R10, R10 ;  /* 0x0000000a000a7308 */ /* 0x000ee20000000800 */
[----:B0-----:R-:W-:-:S07]  /*dc60*/  FADD.FTZ R11, R5, R11 ;  /* 0x0000000b050b7221 */ /* 0x001fce0000010000 */
[----:B------:R-:W-:Y:S01]  /*dc70*/  MUFU.EX2 R19, R19 ;  /* 0x0000001300137308 */ /* 0x000fe20000000800 */
[----:B-1----:R-:W-:-:S07]  /*dc80*/  FADD.FTZ R11, R6, R11 ;  /* 0x0000000b060b7221 */ /* 0x002fce0000010000 */
[----:B------:R-:W-:Y:S01]  /*dc90*/  MUFU.EX2 R20, R20 ;  /* 0x0000001400147308 */ /* 0x000fe20000000800 */
[----:B---3--:R-:W-:Y:S01]  /*dca0*/  FADD.FTZ R11, R10, R11 ;  /* 0x0000000b0a0b7221 */ /* 0x008fe20000010000 */
[----:B------:R-:W-:Y:S02]  /*dcb0*/  WARPGROUP.DEPBAR.LE gsb0, 0x0 ;  /* 0x00008000000079c5 */ /* 0x000fe40000010000 */
[----:B------:R-:W-:Y:S01]  /*dcc0*/  WARPGROUP.ARRIVE ;  /* 0x00000000000079c5 */ /* 0x000fe20000000000 */
[----:B--2---:R-:W-:-:S03]  /*dcd0*/  FMNMX.FTZ R74, R74, R118, !PT ;  /* 0x000000764a4a7209 */ /* 0x004fc60007810000 */
[----:B------:R-:W-:Y:S02]  /*dce0*/  MUFU.EX2 R21, R21 ;  /* 0x0000001500157308 */ /* 0x000fe40000000800 */
[----:B------:R-:W-:Y:S01]  /*dcf0*/  HGMMA.64x96x16.F32 R24, gdesc[UR32].tnspB, R24, gsb0 ;  /* 0x41600000201879f0 */ /* 0x000fe20008000818 */
[----:B------:R-:W-:Y:S01]  /*dd00*/  UIADD3 UR32, UR10, 0xa80, URZ ;  /* 0x00000a800a207890 */ /* 0x000fe2000fffe03f */
[----:B------:R-:W0:Y:S01]  /*dd10*/  SHFL.BFLY PT, R118, R74, 0x1, 0x1f ;  /* 0x0c201f004a767f89 */ /* 0x000e2200000e0000 */
[----:B------:R-:W-:Y:S01]  /*dd20*/  UIADD3 UR34, UR11, 0x1c0, URZ ;  /* 0x000001c00b227890 */ /* 0x000fe2000fffe03f */
[----:B------:R-:W-:Y:S01]  /*dd30*/  UMOV UR33, 0xc0000010 ;  /* 0xc000001000217882 */ /* 0x000fe20000000000 */
[----:B------:R-:W-:Y:S01]  /*dd40*/  UMOV UR35, 0x80000020 ;  /* 0x8000002000237882 */ /* 0x000fe20000000000 */
[----:B------:R-:W-:Y:S08]  /*dd50*/  MUFU.EX2 R112, R112 ;  /* 0x0000007000707308 */ /* 0x000ff00000000800 */
[----:B------:R-:W-:Y:S08]  /*dd60*/  MUFU.EX2 R113, R113 ;  /* 0x0000007100717308 */ /* 0x000ff00000000800 */
[----:B------:R-:W-:Y:S01]  /*dd70*/  MUFU.EX2 R116, R116 ;  /* 0x0000007400747308 */ /* 0x000fe20000000800 */
[----:B0-----:R-:W-:-:S05]  /*dd80*/  FMNMX.FTZ R74, R74, R118, !PT ;  /* 0x000000764a4a7209 */ /* 0x001fca0007810000 */
[C---:B------:R-:W-:Y:S01]  /*dd90*/  FADD.FTZ R4, -R74.reuse, R4 ;  /* 0x000000044a047221 */ /* 0x040fe20000010100 */
[----:B------:R-:W-:Y:S01]  /*dda0*/  FMUL.FTZ R118, R74, UR4 ;  /* 0x000000044a767c20 */ /* 0x000fe20008410000 */
[----:B------:R-:W-:Y:S02]  /*ddb0*/  MUFU.EX2 R117, R117 ;  /* 0x0000007500757308 */ /* 0x000fe40000000800 */
        /* <DEDUP_REMOVED lines=46> */
[----:B------:R-:W-:Y:S01]  /*e0a0*/  MUFU.EX2 R128, R128 ;  /* 0x0000008000807308 */ /* 0x000fe20000000800 */
[----:B--2---:R-:W-:Y:S01]  /*e0b0*/  FADD.FTZ R0, R15, R0 ;  /* 0x000000000f007221 */ /* 0x004fe20000010000 */
[----:B------:R-:W-:Y:S01]  /*e0c0*/  FFMA.FTZ R118, R79, UR4, -R118 ;  /* 0x000000044f767c23 */ /* 0x000fe20008010876 */
[----:B------:R-:W-:-:S05]  /*e0d0*/  PLOP3.LUT P2, PT, PT, PT, UP0, 0x80, 0x0 ;  /* 0x000000000000781c */ /* 0x000fca0003f4f008 */
[----:B------:R-:W-:Y:S01]  /*e0e0*/  MUFU.EX2 R130, R130 ;  /* 0x0000008200827308 */ /* 0x000fe20000000800 */
[C---:B0-----:R-:W-:Y:S01]  /*e0f0*/  F2FP.F16.F32.PACK_AB R15, R76.reuse, R15 ;  /* 0x0000000f4c0f723e */ /* 0x041fe200000000ff */
[----:B------:R-:W-:Y:S01]  /*e100*/  FADD.FTZ R0, R76, R0 ;  /* 0x000000004c007221 */ /* 0x000fe20000010000 */
[----:B------:R-:W-:-:S05]  /*e110*/  F2FP.F16.F32.PACK_AB R76, R20, R19 ;  /* 0x00000013144c723e */ /* 0x000fca00000000ff */
[----:B------:R-:W-:Y:S01]  /*e120*/  MUFU.EX2 R123, R123 ;  /* 0x0000007b007b7308 */ /* 0x000fe20000000800 */
[----:B------:R-:W-:Y:S02]  /*e130*/  WARPGROUP.DEPBAR.LE gsb0, 0x0 ;  /* 0x00008000000079c5 */ /* 0x000fe40000010000 */
[----:B------:R-:W-:-:S05]  /*e140*/  WARPGROUP.ARRIVE ;  /* 0x00000000000079c5 */ /* 0x000fca0000000000 */
[----:B------:R-:W-:Y:S01]  /*e150*/  MUFU.EX2 R78, R120 ;  /* 0x00000078004e7308 */ /* 0x000fe20000000800 */
[----:B------:R-:W-:Y:S01]  /*e160*/  HGMMA.64x96x16.F32 R24, gdesc[UR32].tnspB, R24, gsb0 ;  /* 0x41600000201879f0 */ /* 0x000fe20008000818 */
[----:B------:R-:W-:Y:S02]  /*e170*/  UIADD3 UR32, UR10, 0xc00, URZ ;  /* 0x00000c000a207890 */ /* 0x000fe4000fffe03f */
[----:B------:R-:W-:-:S04]  /*e180*/  UIADD3 UR34, UR11, 0x200, URZ ;  /* 0x000002000b227890 */ /* 0x000fc8000fffe03f */
[----:B------:R-:W-:Y:S01]  /*e190*/  MUFU.EX2 R79, R126 ;  /* 0x0000007e004f7308 */ /* 0x000fe20000000800 */
[----:B------:R-:W-:Y:S01]  /*e1a0*/  UMOV UR33, 0xc0000010 ;  /* 0xc000001000217882 */ /* 0x000fe20000000000 */
[----:B------:R-:W-:-:S06]  /*e1b0*/  UMOV UR35, 0x80000020 ;  /* 0x8000002000237882 */ /* 0x000fcc0000000000 */
        /* <DEDUP_REMOVED lines=60> */
[----:B------:R-:W-:Y:S01]  /*e580*/  UIADD3 UR7, UR38, -0x1, URZ ;  /* 0xffffffff26077890 */ /* 0x000fe2000fffe03f */
[-C--:B------:R-:W-:Y:S01]  /*e590*/  FMUL.FTZ R66, R66, R4.reuse ;  /* 0x0000000442427220 */ /* 0x080fe20000410000 */
[----:B------:R-:W-:Y:S01]  /*e5a0*/  MUFU.EX2 R87, R87 ;  /* 0x0000005700577308 */ /* 0x000fe20000000800 */
[-C--:B------:R-:W-:Y:S01]  /*e5b0*/  FMUL.FTZ R67, R67, R4.reuse ;  /* 0x0000000443437220 */ /* 0x080fe20000410000 */
[----:B------:R-:W-:Y:S01]  /*e5c0*/  @!P1 LEA R7, R7, UR37, 0x3 ;  /* 0x0000002507079c11 */ /* 0x000fe2000f8e18ff */
[-C--:B------:R-:W-:Y:S01]  /*e5d0*/  FMUL.FTZ R70, R70, R4.reuse ;  /* 0x0000000446467220 */ /* 0x080fe20000410000 */
[----:B------:R-:W-:Y:S01]  /*e5e0*/  FMUL.FTZ R71, R71, R4 ;  /* 0x0000000447477220 */ /* 0x000fe20000410000 */
[----:B------:R-:W-:Y:S01]  /*e5f0*/  UMOV UR38, UR7 ;  /* 0x0000000700267c82 */ /* 0x000fe20008000000 */
[----:B------:R-:W-:Y:S01]  /*e600*/  UMOV UR7, UR36 ;  /* 0x0000002400077c82 */ /* 0x000fe20008000000 */
        /* <DEDUP_REMOVED lines=19> */
[----:B0-----:R-:W-:Y:S01]  /*e740*/  MUFU.EX2 R7, R115 ;  /* 0x0000007300077308 */ /* 0x001fe20000000800 */
[-C--:B------:R-:W-:Y:S01]  /*e750*/  FMUL.FTZ R49, R49, R131.reuse ;  /* 0x0000008331317220 */ /* 0x080fe20000410000 */
[-C--:B------:R-:W-:Y:S01]  /*e760*/  FMUL.FTZ R52, R52, R131.reuse ;  /* 0x0000008334347220 */ /* 0x080fe20000410000 */
[-C--:B------:R-:W-:Y:S01]  /*e770*/  FMUL.FTZ R53, R53, R131.reuse ;  /* 0x0000008335357220 */ /* 0x080fe20000410000 */
[-C--:B------:R-:W-:Y:S01]  /*e780*/  FMUL.FTZ R56, R56, R131.reuse ;  /* 0x0000008338387220 */ /* 0x080fe20000410000 */
[-C--:B------:R-:W-:Y:S01]  /*e790*/  FMUL.FTZ R57, R57, R131.reuse ;  /* 0x0000008339397220 */ /* 0x080fe20000410000 */
[----:B------:R-:W-:Y:S01]  /*e7a0*/  FMUL.FTZ R60, R60, R131 ;  /* 0x000000833c3c7220 */ /* 0x000fe20000410000 */
[----:B-1----:R-:W-:Y:S01]  /*e7b0*/  F2FP.F16.F32.PACK_AB R12, R6, R5 ;  /* 0x00000005060c723e */ /* 0x002fe200000000ff */
[----:B------:R-:W0:Y:S01]  /*e7c0*/  MUFU.EX2 R13, R77 ;  /* 0x0000004d000d7308 */ /* 0x000e220000000800 */
[-C--:B------:R-:W-:Y:S01]  /*e7d0*/  FMUL.FTZ R61, R61, R131.reuse ;  /* 0x000000833d3d7220 */ /* 0x080fe20000410000 */
[-C--:B------:R-:W-:Y:S01]  /*e7e0*/  FMUL.FTZ R64, R64, R131.reuse ;  /* 0x0000008340407220 */ /* 0x080fe20000410000 */
[-C--:B------:R-:W-:Y:S01]  /*e7f0*/  FMUL.FTZ R65, R65, R131.reuse ;  /* 0x0000008341417220 */ /* 0x080fe20000410000 */
[-C--:B------:R-:W-:Y:S01]  /*e800*/  FMUL.FTZ R68, R68, R131.reuse ;  /* 0x0000008344447220 */ /* 0x080fe20000410000 */
[----:B------:R-:W-:Y:S01]  /*e810*/  FMUL.FTZ R69, R69, R131 ;  /* 0x0000008345457220 */ /* 0x000fe20000410000 */
[----:B------:R-:W-:-:S02]  /*e820*/  IMAD.MOV.U32 R4, RZ, RZ, R74 ;  /* 0x000000ffff047224 */ /* 0x000fc400078e004a */
[----:B------:R-:W1:Y:S08]  /*e830*/  MUFU.EX2 R14, R17 ;  /* 0x00000011000e7308 */ /* 0x000e700000000800 */
[----:B------:R-:W2:Y:S01]  /*e840*/  MUFU.EX2 R15, R129 ;  /* 0x00000081000f7308 */ /* 0x000ea20000000800 */
[----:B0-----:R-:W-:Y:S01]  /*e850*/  FADD.FTZ R0, R13, R0 ;  /* 0x000000000d007221 */ /* 0x001fe20000010000 */
[----:B------:R-:W-:-:S03]  /*e860*/  F2FP.F16.F32.PACK_AB R13, R128, R13 ;  /* 0x0000000d800d723e */ /* 0x000fc600000000ff */
[----:B------:R-:W-:-:S03]  /*e870*/  FADD.FTZ R0, R128, R0 ;  /* 0x0000000080007221 */ /* 0x000fc60000010000 */
[----:B------:R-:W0:Y:S01]  /*e880*/  MUFU.EX2 R77, R122 ;  /* 0x0000007a004d7308 */ /* 0x000e220000000800 */
[C---:B-1----:R-:W-:Y:S01]  /*e890*/  FADD.FTZ R11, R14.reuse, R11 ;  /* 0x0000000b0e0b7221 */ /* 0x042fe20000010000 */
[----:B------:R-:W-:-:S03]  /*e8a0*/  F2FP.F16.F32.PACK_AB R14, R14, R10 ;  /* 0x0000000a0e0e723e */ /* 0x000fc600000000ff */
[----:B------:R-:W-:-:S03]  /*e8b0*/  FADD.FTZ R11, R19, R11 ;  /* 0x0000000b130b7221 */ /* 0x000fc60000010000 */
[----:B------:R-:W1:Y:S01]  /*e8c0*/  MUFU.EX2 R115, R119 ;  /* 0x0000007700737308 */ /* 0x000e620000000800 */
[----:B--2---:R-:W-:Y:S01]  /*e8d0*/  FADD.FTZ R0, R15, R0 ;  /* 0x000000000f007221 */ /* 0x004fe20000010000 */
[----:B------:R-:W-:Y:S01]  /*e8e0*/  FADD.FTZ R11, R20, R11 ;  /* 0x0000000b140b7221 */ /* 0x000fe20000010000 */
[C---:B------:R-:W-:Y:S02]  /*e8f0*/  F2FP.F16.F32.PACK_AB R15, R130.reuse, R15 ;  /* 0x0000000f820f723e */ /* 0x040fe400000000ff */
[----:B------:R-:W-:Y:S01]  /*e900*/  FADD.FTZ R0, R130, R0 ;  /* 0x0000000082007221 */ /* 0x000fe20000010000 */
[----:B------:R-:W-:Y:S02]  /*e910*/  FADD.FTZ R6, R21, R11 ;  /* 0x0000000b15067221 */ /* 0x000fe40000010000 */
[----:B------:R2:W-:Y:S01]  /*e920*/  STSM.16.M88.4 [R2+0x25b00], R12 ;  /* 0x025b000c02007844 */ /* 0x0005e20000000200 */
[----:B0-----:R-:W-:Y:S01]  /*e930*/  FADD.FTZ R0, R77, R0 ;  /* 0x000000004d007221 */ /* 0x001fe20000010000 */
[----:B------:R-:W-:Y:S01]  /*e940*/  FADD.FTZ R6, R78, R6 ;  /* 0x000000064e067221 */ /* 0x000fe20000010000 */
[----:B------:R-:W-:Y:S01]  /*e950*/  MUFU.EX2 R85, R85 ;  /* 0x0000005500557308 */ /* 0x000fe20000000800 */
[C---:B------:R-:W-:Y:S01]  /*e960*/  F2FP.F16.F32.PACK_AB R77, R123.reuse, R77 ;  /* 0x0000004d7b4d723e */ /* 0x040fe200000000ff */
[----:B------:R-:W-:Y:S01]  /*e970*/  FADD.FTZ R5, R123, R0 ;  /* 0x000000007b057221 */ /* 0x000fe20000010000 */
[----:B------:R-:W-:Y:S01]  /*e980*/  FADD.FTZ R6, R112, R6 ;  /* 0x0000000670067221 */ /* 0x000fe20000010000 */
[----:B------:R-:W-:-:S02]  /*e990*/  F2FP.F16.F32.PACK_AB R112, R113, R112 ;  /* 0x000000707170723e */ /* 0x000fc400000000ff */
[----:B------:R-:W-:Y:S01]  /*e9a0*/  FADD.FTZ R5, R79, R5 ;  /* 0x000000054f057221 */ /* 0x000fe20000010000 */
[----:B------:R-:W-:Y:S01]  /*e9b0*/  FADD.FTZ R6, R113, R6 ;  /* 0x0000000671067221 */ /* 0x000fe20000010000 */
[----:B------:R-:W-:Y:S01]  /*e9c0*/  F2FP.F16.F32.PACK_AB R113, R7, R114 ;  /* 0x000000720771723e */ /* 0x000fe200000000ff */
[----:B------:R-:W0:Y:S01]  /*e9d0*/  MUFU.EX2 R0, R91 ;  /* 0x0000005b00007308 */ /* 0x000e220000000800 */
[----:B------:R-:W-:Y:S01]  /*e9e0*/  FADD.FTZ R5, R127, R5 ;  /* 0x000000057f057221 */ /* 0x000fe20000010000 */
[----:B------:R-:W-:Y:S01]  /*e9f0*/  FADD.FTZ R6, R116, R6 ;  /* 0x0000000674067221 */ /* 0x000fe20000010000 */
[----:B------:R-:W-:Y:S02]  /*ea00*/  F2FP.F16.F32.PACK_AB R78, R78, R21 ;  /* 0x000000154e4e723e */ /* 0x000fe400000000ff */
[----:B------:R-:W-:Y:S01]  /*ea10*/  FADD.FTZ R5, R114, R5 ;  /* 0x0000000572057221 */ /* 0x000fe20000010000 */
[----:B------:R-:W-:Y:S01]  /*ea20*/  FADD.FTZ R6, R117, R6 ;  /* 0x0000000675067221 */ /* 0x000fe20000010000 */
[----:B------:R-:W-:Y:S01]  /*ea30*/  F2FP.F16.F32.PACK_AB R79, R127, R79 ;  /* 0x0000004f7f4f723e */ /* 0x000fe200000000ff */
[----:B------:R-:W3:Y:S01]  /*ea40*/  MUFU.EX2 R91, R94 ;  /* 0x0000005e005b7308 */ /* 0x000ee20000000800 */
[----:B------:R-:W-:Y:S01]  /*ea50*/  FADD.FTZ R5, R7, R5 ;  /* 0x0000000507057221 */ /* 0x000fe20000010000 */
[----:B------:R-:W-:Y:S01]  /*ea60*/  FADD.FTZ R6, R104, R6 ;  /* 0x0000000668067221 */ /* 0x000fe20000010000 */
[----:B------:R-:W-:Y:S01]  /*ea70*/  F2FP.F16.F32.PACK_AB R104, R105, R104 ;  /* 0x000000686968723e */ /* 0x000fe200000000ff */
[----:B------:R4:W-:Y:S01]  /*ea80*/  STSM.16.M88.4 [R2+0x27300], R76 ;  /* 0x0273004c02007844 */ /* 0x0009e20000000200 */
[----:B-1----:R-:W-:Y:S01]  /*ea90*/  FADD.FTZ R5, R115, R5 ;  /* 0x0000000573057221 */ /* 0x002fe20000010000 */
[----:B------:R-:W-:Y:S01]  /*eaa0*/  FADD.FTZ R6, R105, R6 ;  /* 0x0000000669067221 */ /* 0x000fe20000010000 */
[----:B------:R-:W-:Y:S01]  /*eab0*/  F2FP.F16.F32.PACK_AB R105, R106, R3 ;  /* 0x000000036a69723e */ /* 0x000fe200000000ff */
[----:B--2---:R-:W-:Y:S01]  /*eac0*/  MUFU.EX2 R13, R111 ;  /* 0x0000006f000d7308 */ /* 0x004fe20000000800 */
        /* <DEDUP_REMOVED lines=9> */
[----:B------:R-:W-:Y:S01]  /*eb60*/  F2FP.F16.F32.PACK_AB R96, R97, R96 ;  /* 0x000000606160723e */ /* 0x000fe200000000ff */
[----:B------:R4:W-:Y:S01]  /*eb70*/  STSM.16.M88.4 [R2+0x28b00], R112 ;  /* 0x028b007002007844 */ /* 0x0009e20000000200 */
[----:B------:R-:W-:Y:S01]  /*eb80*/  FADD.FTZ R5, R107, R8 ;  /* 0x000000086b057221 */ /* 0x000fe20000010000 */
[----:B------:R-:W-:Y:S01]  /*eb90*/  FADD.FTZ R7, R97, R6 ;  /* 0x0000000661077221 */ /* 0x000fe20000010000 */
[----:B------:R-:W-:Y:S01]  /*eba0*/  F2FP.F16.F32.PACK_AB R106, R109, R108 ;  /* 0x0000006c6d6a723e */ /* 0x000fe200000000ff */
[----:B------:R-:W1:Y:S01]  /*ebb0*/  MUFU.EX2 R121, R121 ;  /* 0x0000007900797308 */ /* 0x000e620000000800 */
[----:B------:R-:W-:Y:S01]  /*ebc0*/  FADD.FTZ R5, R110, R5 ;  /* 0x000000056e057221 */ /* 0x000fe20000010000 */
[----:B------:R-:W-:Y:S01]  /*ebd0*/  FADD.FTZ R8, R100, R7 ;  /* 0x0000000764087221 */ /* 0x000fe20000010000 */
[----:B------:R-:W-:-:S02]  /*ebe0*/  F2FP.F16.F32.PACK_AB R107, R110, R107 ;  /* 0x0000006b6e6b723e */ /* 0x000fc400000000ff */
[----:B------:R-:W-:Y:S01]  /*ebf0*/  FADD.FTZ R6, R98, R5 ;  /* 0x0000000562067221 */ /* 0x000fe20000010000 */
[----:B------:R-:W-:Y:S01]  /*ec00*/  FADD.FTZ R7, R101, R8 ;  /* 0x0000000865077221 */ /* 0x000fe20000010000 */
[C---:B------:R-:W-:Y:S01]  /*ec10*/  F2FP.F16.F32.PACK_AB R97, R99.reuse, R98 ;  /* 0x000000626361723e */ /* 0x040fe200000000ff */
[----:B------:R-:W-:Y:S01]  /*ec20*/  MUFU.EX2 R124, R124 ;  /* 0x0000007c007c7308 */ /* 0x000fe20000000800 */
[----:B------:R-:W-:Y:S01]  /*ec30*/  FADD.FTZ R5, R99, R6 ;  /* 0x0000000663057221 */ /* 0x000fe20000010000 */
[----:B------:R-:W-:Y:S01]  /*ec40*/  FADD.FTZ R8, R88, R7 ;  /* 0x0000000758087221 */ /* 0x000fe20000010000 */
[C---:B------:R-:W-:Y:S01]  /*ec50*/  F2FP.F16.F32.PACK_AB R88, R89.reuse, R88 ;  /* 0x000000585958723e */ /* 0x040fe200000000ff */
[----:B------:R4:W-:Y:S01]  /*ec60*/  STSM.16.M88.4 [R2+0x2a300], R104 ;  /* 0x02a3006802007844 */ /* 0x0009e20000000200 */
[----:B------:R-:W-:Y:S01]  /*ec70*/  FADD.FTZ R6, R102, R5 ;  /* 0x0000000566067221 */ /* 0x000fe20000010000 */
[----:B------:R-:W-:Y:S01]  /*ec80*/  FADD.FTZ R5, R89, R8 ;  /* 0x0000000859057221 */ /* 0x000fe20000010000 */
[----:B0-----:R-:W-:Y:S01]  /*ec90*/  F2FP.F16.F32.PACK_AB R89, R0, R90 ;  /* 0x0000005a0059723e */ /* 0x001fe200000000ff */
[----:B------:R-:W0:Y:S01]  /*eca0*/  MUFU.EX2 R125, R125 ;  /* 0x0000007d007d7308 */ /* 0x000e220000000800 */
[----:B------:R-:W-:Y:S01]  /*ecb0*/  FADD.FTZ R3, R103, R6 ;  /* 0x0000000667037221 */ /* 0x000fe20000010000 */
[----:B------:R-:W-:Y:S01]  /*ecc0*/  FADD.FTZ R6, R92, R5 ;  /* 0x000000055c067221 */ /* 0x000fe20000010000 */
[----:B------:R-:W-:-:S02]  /*ecd0*/  F2FP.F16.F32.PACK_AB R98, R101, R100 ;  /* 0x000000646562723e */ /* 0x000fc400000000ff */
[----:B------:R-:W-:Y:S01]  /*ece0*/  FADD.FTZ R3, R90, R3 ;  /* 0x000000035a037221 */ /* 0x000fe20000010000 */
[----:B------:R-:W-:Y:S02]  /*ecf0*/  F2FP.F16.F32.PACK_AB R99, R103, R102 ;  /* 0x000000666763723e */ /* 0x000fe400000000ff */
[----:B------:R-:W-:Y:S01]  /*ed00*/  MUFU.EX2 R133, R133 ;  /* 0x0000008500857308 */ /* 0x000fe20000000800 */
[----:B------:R-:W-:Y:S01]  /*ed10*/  FADD.FTZ R8, R0, R3 ;  /* 0x0000000300087221 */ /* 0x000fe20000010000 */
[C---:B------:R-:W-:Y:S01]  /*ed20*/  FADD.FTZ R3, R93.reuse, R6 ;  /* 0x000000065d037221 */ /* 0x040fe20000010000 */
[----:B------:R-:W-:Y:S01]  /*ed30*/  F2FP.F16.F32.PACK_AB R90, R93, R92 ;  /* 0x0000005c5d5a723e */ /* 0x000fe200000000ff */
[----:B------:R4:W-:Y:S01]  /*ed40*/  STSM.16.M88.4 [R2+0x2bb00], R96 ;  /* 0x02bb006002007844 */ /* 0x0009e20000000200 */
[----:B---3--:R-:W-:Y:S01]  /*ed50*/  FADD.FTZ R8, R91, R8 ;  /* 0x000000085b087221 */ /* 0x008fe20000010000 */
[----:B------:R-:W-:Y:S01]  /*ed60*/  FADD.FTZ R10, R80, R3 ;  /* 0x00000003500a7221 */ /* 0x000fe20000010000 */
[----:B------:R-:W-:Y:S01]  /*ed70*/  F2FP.F16.F32.PACK_AB R80, R81, R80 ;  /* 0x000000505150723e */ /* 0x000fe200000000ff */
[----:B------:R-:W2:Y:S01]  /*ed80*/  MUFU.EX2 R6, R75 ;  /* 0x0000004b00067308 */ /* 0x000ea20000000800 */
[----:B------:R-:W-:Y:S01]  /*ed90*/  FADD.FTZ R3, R95, R8 ;  /* 0x000000085f037221 */ /* 0x000fe20000010000 */
[----:B------:R-:W-:Y:S01]  /*eda0*/  FADD.FTZ R5, R81, R10 ;  /* 0x0000000a51057221 */ /* 0x000fe20000010000 */
[----:B------:R-:W-:-:S02]  /*edb0*/  F2FP.F16.F32.PACK_AB R91, R95, R91 ;  /* 0x0000005b5f5b723e */ /* 0x000fc400000000ff */
[----:B------:R-:W-:Y:S01]  /*edc0*/  FADD.FTZ R8, R82, R3 ;  /* 0x0000000352087221 */ /* 0x000fe20000010000 */
[C---:B------:R-:W-:Y:S01]  /*edd0*/  F2FP.F16.F32.PACK_AB R81, R83.reuse, R82 ;  /* 0x000000525351723e */ /* 0x040fe200000000ff */
[----:B------:R-:W-:Y:S01]  /*ede0*/  FADD.FTZ R10, R84, R5 ;  /* 0x00000005540a7221 */ /* 0x000fe20000010000 */
[----:B------:R-:W3:Y:S01]  /*edf0*/  MUFU.EX2 R118, R118 ;  /* 0x0000007600767308 */ /* 0x000ee20000000800 */
[----:B------:R-:W-:Y:S01]  /*ee00*/  FADD.FTZ R3, R83, R8 ;  /* 0x0000000853037221 */ /* 0x000fe20000010000 */
[----:B------:R-:W-:Y:S01]  /*ee10*/  F2FP.F16.F32.PACK_AB R82, R85, R84 ;  /* 0x000000545552723e */ /* 0x000fe200000000ff */
[----:B------:R4:W-:Y:S01]  /*ee20*/  STSM.16.M88.4 [R2+0x2d300], R88 ;  /* 0x02d3005802007844 */ /* 0x0009e20000000200 */
[----:B------:R-:W-:Y:S01]  /*ee30*/  F2FP.F16.F32.PACK_AB R83, R87, R86 ;  /* 0x000000565753723e */ /* 0x000fe200000000ff */
[----:B------:R-:W-:Y:S01]  /*ee40*/  FADD.FTZ R0, R86, R3 ;  /* 0x0000000356007221 */ /* 0x000fe20000010000 */
[----:B-1----:R-:W-:Y:S01]  /*ee50*/  F2FP.F16.F32.PACK_AB R12, R121, R72 ;  /* 0x00000048790c723e */ /* 0x002fe200000000ff */
[----:B------:R-:W-:Y:S01]  /*ee60*/  FADD.FTZ R5, R85, R10 ;  /* 0x0000000a55057221 */ /* 0x000fe20000010000 */
[----:B0-----:R-:W-:Y:S01]  /*ee70*/  F2FP.F16.F32.PACK_AB R14, R125, R124 ;  /* 0x0000007c7d0e723e */ /* 0x001fe200000000ff */
[----:B------:R-:W-:Y:S01]  /*ee80*/  FADD.FTZ R0, R87, R0 ;  /* 0x0000000057007221 */ /* 0x000fe20000010000 */
[----:B------:R4:W-:Y:S01]  /*ee90*/  STSM.16.M88.4 [R2+0x2eb00], R80 ;  /* 0x02eb005002007844 */ /* 0x0009e20000000200 */
[----:B------:R-:W-:-:S02]  /*eea0*/  FADD.FTZ R8, R72, R5 ;  /* 0x0000000548087221 */ /* 0x000fc40000010000 */
[----:B------:R-:W-:Y:S01]  /*eeb0*/  FADD.FTZ R3, R13, R0 ;  /* 0x000000000d037221 */ /* 0x000fe20000010000 */
[----:B--2---:R-:W-:Y:S01]  /*eec0*/  F2FP.F16.F32.PACK_AB R13, R6, R13 ;  /* 0x0000000d060d723e */ /* 0x004fe200000000ff */
[----:B------:R-:W-:Y:S01]  /*eed0*/  FADD.FTZ R5, R121, R8 ;  /* 0x0000000879057221 */ /* 0x000fe20000010000 */
[----:B---3--:R-:W-:Y:S01]  /*eee0*/  F2FP.F16.F32.PACK_AB R15, R118, R133 ;  /* 0x00000085760f723e */ /* 0x008fe200000000ff */
[----:B------:R-:W-:Y:S02]  /*eef0*/  FADD.FTZ R0, R6, R3 ;  /* 0x0000000306007221 */ /* 0x000fe40000010000 */
[----:B------:R-:W-:Y:S01]  /*ef00*/  FADD.FTZ R8, R124, R5 ;  /* 0x000000057c087221 */ /* 0x000fe20000010000 */
[----:B------:R-:W-:Y:S01]  /*ef10*/  IMAD.MOV.U32 R5, RZ, RZ, R9 ;  /* 0x000000ffff057224 */ /* 0x000fe200078e0009 */
[----:B------:R4:W-:Y:S01]  /*ef20*/  STSM.16.M88.4 [R2+0x30300], R12 ;  /* 0x0303000c02007844 */ /* 0x0009e20000000200 */
[----:B------:R-:W-:Y:S01]  /*ef30*/  FADD.FTZ R0, R133, R0 ;  /* 0x0000000085007221 */ /* 0x000fe20000010000 */
[----:B------:R-:W-:Y:S01]  /*ef40*/  FADD.FTZ R3, R125, R8 ;  /* 0x000000087d037221 */ /* 0x000fe20000010000 */
[----:B------:R-:W-:Y:S01]  /*ef50*/  @!PT LDS RZ, [RZ] ;  /* 0x00000000fffff984 */ /* 0x000fe20000000800 */
[----:B------:R-:W-:Y:S01]  /*ef60*/  @!PT LDS RZ, [RZ] ;  /* 0x00000000fffff984 */ /* 0x000fe20000000800 */
[----:B------:R-:W-:Y:S01]  /*ef70*/  @!PT LDS RZ, [RZ] ;  /* 0x00000000fffff984 */ /* 0x000fe20000000800 */
[----:B------:R-:W-:Y:S01]  /*ef80*/  @!PT LDS RZ, [RZ] ;  /* 0x00000000fffff984 */ /* 0x000fe20000000800 */
[----:B------:R0:W-:Y:S06]  /*ef90*/  MEMBAR.ALL.CTA ;  /* 0x0000000000007992 */ /* 0x0001ec0000008000 */
[----:B0-----:R-:W0:Y:S01]  /*efa0*/  FENCE.VIEW.ASYNC.S ;  /* 0x00000000000073c6 */ /* 0x001e220000000000 */
[----:B------:R-:W-:Y:S01]  /*efb0*/  FADD.FTZ R0, R118, R0 ;  /* 0x0000000076007221 */ /* 0x000fe20000010000 */
[----:B0-----:R-:W-:Y:S01]  /*efc0*/  NOP ;  /* 0x0000000000007918 */ /* 0x001fe20000000000 */
[----:B------:R-:W-:Y:S05]  /*efd0*/  @P2 BRA `(.L_x_2109) ;  /* 0xffffffbc00e82947 */ /* 0x000fea000383ffff */
.L_x_2100:
[----:B------:R-:W-:Y:S06]  /*efe0*/  BAR.ARV 0x8, 0x200 ;  /* 0x0208000000007b1d */ /* 0x000fec0000002000 */
[----:B------:R-:W-:Y:S05]  /*eff0*/  @!P0 BRA `(.L_x_2110) ;  /* 0x0000000000048947 */ /* 0x000fea0003800000 */
[----:B------:R-:W-:Y:S01]  /*f000*/  BPT.TRAP 0x1 ;  /* 0x000000040000795c */ /* 0x000fe20000300000 */
.L_x_2110:
[----:B------:R-:W-:Y:S01]  /*f010*/  ULEA UR6, UR36, UR37, 0x3 ;  /* 0x0000002524067291 */ /* 0x000fe2000f8e183f */
[----:B------:R-:W-:-:S05]  /*f020*/  IMAD.U32 R4, RZ, RZ, UR60 ;  /* 0x0000003cff047e24 */ /* 0x000fca000f8e00ff */
[----:B------:R-:W-:-:S04]  /*f030*/  SHF.L.U32 R4, R4, 0x1f, RZ ;  /* 0x0000001f04047819 */ /* 0x000fc800000006ff */
[----:B------:R1:W2:Y:S01]  /*f040*/  SYNCS.PHASECHK.TRANS64.TRYWAIT P2, [UR6+0x31c50], R4 ;  /* 0x031c5004ff0075a7 */ /* 0x0002a20008040146 */
[----:B------:R-:W-:Y:S05]  /*f050*/  @!P0 BRA `(.L_x_2111) ;  /* 0x0000000000048947 */ /* 0x000fea0003800000 */
[----:B------:R-:W-:Y:S01]  /*f060*/  BPT.TRAP 0x1 ;  /* 0x000000040000795c */ /* 0x000fe20000300000 */
.L_x_2111:
[----:B--2---:R-:W-:Y:S05]  /*f070*/  @P2 BRA `(.L_x_2112) ;  /* 0x0000000000082947 */ /* 0x004fea0003800000 */
[----:B------:R-:W2:Y:S02]  /*f080*/  SYNCS.PHASECHK.TRANS64.TRYWAIT P0, [UR6+0x31c50], R4 ;  /* 0x031c5004ff0075a7 */ /* 0x000ea40008000146 */
[----:B--2---:R-:W-:Y:S05]  /*f090*/  @!P0 BRA `(.L_x_2113) ;  /* 0x000000a800708947 */ /* 0x004fea0003800000 */
.L_x_2112:
[----:B------:R-:W-:Y:S01]  /*f0a0*/  UIADD3 UR37, UR37, 0x200, URZ ;  /* 0x0000020025257890 */ /* 0x000fe2000fffe03f */
[----:B--2---:R-:W2:Y:S01]  /*f0b0*/  LDL.LU R5, [R1+0x1c] ;  /* 0x00001c0001057983 */ /* 0x004ea20000300800 */
[----:B------:R-:W-:Y:S01]  /*f0c0*/  ULOP3.LUT UR61, UR61, 0x10000, URZ, 0xfc, !UPT ;  /* 0x000100003d3d7892 */ /* 0x000fe2000f8efc3f */
[----:B------:R-:W-:Y:S01]  /*f0d0*/  WARPGROUP.ARRIVE ;  /* 0x00000000000079c5 */ /* 0x000fe20000000000 */
[----:B------:R-:W-:Y:S01]  /*f0e0*/  USHF.R.U32.HI UR37, URZ, 0x4, UR37 ;  /* 0x000000043f257899 */ /* 0x000fe20008011625 */
[----:B-1----:R-:W1:Y:S01]  /*f0f0*/  SHFL.BFLY PT, R4, R3, 0x2, 0x1f ;  /* 0x0c401f0003047f89 */ /* 0x002e6200000e0000 */
[----:B------:R-:W-:Y:S01]  /*f100*/  UMOV UR9, 0xc0000010 ;  /* 0xc000001000097882 */ /* 0x000fe20000000000 */
[----:B------:R-:W-:Y:S01]  /*f110*/  UMOV UR11, 0x80000020 ;  /* 0x80000020000b7882 */ /* 0x000fe20000000000 */
[----:B------:R-:W-:Y:S01]  /*f120*/  ULOP3.LUT UR37, UR37, 0x3fff, URZ, 0xc0, !UPT ;  /* 0x00003fff25257892 */ /* 0x000fe2000f8ec03f */
[----:B------:R-:W-:Y:S01]  /*f130*/  IMAD.MOV.U32 R8, RZ, RZ, RZ ;  /* 0x000000ffff087224 */ /* 0x000fe200078e00ff */
[----:B------:R-:W-:Y:S01]  /*f140*/  UMOV UR8, UR61 ;  /* 0x0000003d00087c82 */ /* 0x000fe20008000000 */
[----:B0---4-:R-:W-:Y:S01]  /*f150*/  IMAD.U32 R14, RZ, RZ, UR4 ;  /* 0x00000004ff0e7e24 */ /* 0x011fe2000f8e00ff */
        /* <DEDUP_REMOVED lines=8> */
[----:B-1----:R-:W-:Y:S01]  /*f1e0*/  FADD.FTZ R4, R4, R3 ;  /* 0x0000000304047221 */ /* 0x002fe20000010000 */
[----:B------:R-:W-:Y:S01]  /*f1f0*/  UMOV UR9, 0xc0000010 ;  /* 0xc000001000097882 */ /* 0x000fe20000000000 */
[----:B------:R-:W-:Y:S01]  /*f200*/  UMOV UR11, 0x80000020 ;  /* 0x80000020000b7882 */ /* 0x000fe20000000000 */
[----:B------:R-:W-:Y:S01]  /*f210*/  IMAD.MOV.U32 R3, RZ, RZ, -0x800000 ;  /* 0xff800000ff037424 */ /* 0x000fe200078e00ff */
        /* <DEDUP_REMOVED lines=15> */
[----:B--2---:R-:W-:Y:S02]  /*f310*/  R2UR UR7, R5 ;  /* 0x00000000050772ca */ /* 0x004fe400000e0000 */
[----:B------:R-:W0:Y:S11]  /*f320*/  SHFL.BFLY PT, R5, R0, 0x2, 0x1f ;  /* 0x0c401f0000057f89 */ /* 0x000e3600000e0000 */
[----:B------:R-:W-:Y:S01]  /*f330*/  UIADD3 UR7, UR7, 0x1, URZ ;  /* 0x0000000107077890 */ /* 0x000fe2000fffe03f */
[----:B0-----:R-:W-:Y:S01]  /*f340*/  FADD.FTZ R6, R5, R0 ;  /* 0x0000000005067221 */ /* 0x001fe20000010000 */
[----:B------:R-:W-:Y:S01]  /*f350*/  IMAD.MOV.U32 R0, RZ, RZ, -0x800000 ;  /* 0xff800000ff007424 */ /* 0x000fe200078e00ff */
[----:B------:R-:W0:Y:S04]  /*f360*/  SHFL.BFLY PT, R5, R4, 0x1, 0x1f ;  /* 0x0c201f0004057f89 */ /* 0x000e2800000e0000 */
[----:B------:R-:W1:Y:S01]  /*f370*/  SHFL.BFLY PT, R7, R6, 0x1, 0x1f ;  /* 0x0c201f0006077f89 */ /* 0x000e6200000e0000 */
[----:B------:R-:W-:-:S02]  /*f380*/  WARPGROUP.DEPBAR.LE gsb0, 0x0 ;  /* 0x00008000000079c5 */ /* 0x000fc40000010000 */
[----:B------:R-:W-:Y:S01]  /*f390*/  WARPGROUP.ARRIVE ;  /* 0x00000000000079c5 */ /* 0x000fe20000000000 */
[----:B0-----:R-:W-:Y:S01]  /*f3a0*/  FADD.FTZ R11, R4, R5 ;  /* 0x00000005040b7221 */ /* 0x001fe20000010000 */
[----:B------:R-:W-:Y:S01]  /*f3b0*/  IMAD.U32 R4, RZ, RZ, UR4 ;  /* 0x00000004ff047e24 */ /* 0x000fe2000f8e00ff */
[----:B------:R-:W-:-:S03]  /*f3c0*/  USEL UR4, URZ, 0x1, UP0 ;  /* 0x000000013f047887 */ /* 0x000fc60008000000 */
[----:B------:R-:W-:Y:S01]  /*f3d0*/  HGMMA.64x96x16.F32 R24, gdesc[UR8].tnspB, R24, gsb0 ;  /* 0x41600000081879f0 */ /* 0x000fe20008000818 */
[----:B------:R-:W-:Y:S01]  /*f3e0*/  UIADD3 UR8, UR61, 0x600, URZ ;  /* 0x000006003d087890 */ /* 0x000fe2000fffe03f */
[----:B------:R-:W-:Y:S01]  /*f3f0*/  FSETP.NE.FTZ.AND P0, PT, R11, RZ, PT ;  /* 0x000000ff0b00720b */ /* 0x000fe20003f15000 */
[----:B------:R-:W-:Y:S01]  /*f400*/  UIADD3 UR10, UR5, 0x100, URZ ;  /* 0x00000100050a7890 */ /* 0x000fe2000fffe03f */
[----:B-1----:R-:W-:Y:S01]  /*f410*/  FADD.FTZ R12, R6, R7 ;  /* 0x00000007060c7221 */ /* 0x002fe20000010000 */
[----:B------:R-:W-:Y:S01]  /*f420*/  UMOV UR9, 0xc0000010 ;  /* 0xc000001000097882 */ /* 0x000fe20000000000 */
[----:B------:R-:W-:Y:S01]  /*f430*/  UMOV UR11, 0x80000020 ;  /* 0x80000020000b7882 */ /* 0x000fe20000000000 */
[----:B------:R-:W-:Y:S01]  /*f440*/  IMAD.U32 R6, RZ, RZ, UR6 ;  /* 0x00000006ff067e24 */ /* 0x000fe2000f8e00ff */
[----:B------:R-:W-:Y:S01]  /*f450*/  ULOP3.LUT UR60, UR60, UR4, URZ, 0x3c, !UPT ;  /* 0x000000043c3c7292 */ /* 0x000fe2000f8e3c3f */
[----:B------:R-:W-:Y:S01]  /*f460*/  FSETP.NE.FTZ.AND P2, PT, R12, RZ, PT ;  /* 0x000000ff0c00720b */ /* 0x000fe20003f55000 */
[----:B------:R-:W-:-:S02]  /*f470*/  IMAD.MOV.U32 R5, RZ, RZ, RZ ;  /* 0x000000ffff057224 */ /* 0x000fc400078e00ff */
[----:B------:R-:W-:-:S03]  /*f480*/  @!P1 VIADD R6, R6, 0x31c60 ;  /* 0x00031c6006069836 */ /* 0x000fc60000000000 */
[----:B------:R-:W0:Y:S01]  /*f490*/  @P0 MUFU.LG2 R7, R11 ;  /* 0x0000000b00070308 */ /* 0x000e220000000c00 */
[----:B------:R-:W-:Y:S01]  /*f4a0*/  @P0 FMUL.FTZ R4, R4, 0.69314718246459960938 ;  /* 0x3f31721804040820 */ /* 0x000fe20000410000 */
[----:B------:R-:W-:-:S05]  /*f4b0*/  @!P1 PRMT R6, RZ, 0x654, R6 ;  /* 0x00000654ff069816 */ /* 0x000fca0000000006 */
[----:B------:R-:W-:Y:S01]  /*f4c0*/  @P2 FMUL.FTZ R14, R14, 0.69314718246459960938 ;  /* 0x3f3172180e0e2820 */ /* 0x000fe20000410000 */
[----:B------:R-:W1:Y:S08]  /*f4d0*/  @P2 MUFU.LG2 R10, R12 ;  /* 0x0000000c000a2308 */ /* 0x000e700000000c00 */
[----:B------:R1:W2:Y:S01]  /*f4e0*/  @P0 MUFU.RCP R5, R11 ;  /* 0x0000000b00050308 */ /* 0x0002a20000001000 */
[----:B0-----:R-:W-:-:S04]  /*f4f0*/  @P0 FMUL.FTZ R7, R7, 0.69314718246459960938 ;  /* 0x3f31721807070820 */ /* 0x001fc80000410000 */
[----:B------:R-:W-:Y:S01]  /*f500*/  @P0 FFMA.FTZ R0, R4, R9, R7 ;  /* 0x0000000904000223 */ /* 0x000fe20000010007 */
[----:B------:R-:W-:Y:S01]  /*f510*/  IMAD.U32 R4, RZ, RZ, UR7 ;  /* 0x00000007ff047e24 */ /* 0x000fe2000f8e00ff */
[----:B------:R-:W-:Y:S01]  /*f520*/  PLOP3.LUT P0, PT, PT, PT, PT, 0x8, 0x0 ;  /* 0x000000000000781c */ /* 0x000fe20003f0e170 */
[----:B------:R-:W0:Y:S01]  /*f530*/  @P2 MUFU.RCP R8, R12 ;  /* 0x0000000c00082308 */ /* 0x000e220000001000 */
[----:B-1----:R-:W-:Y:S02]  /*f540*/  @P2 FMUL.FTZ R11, R10, 0.69314718246459960938 ;  /* 0x3f3172180a0b2820 */ /* 0x002fe40000410000 */
[----:B------:R1:W-:Y:S02]  /*f550*/  STL [R1+0x1c], R4 ;  /* 0x00001c0401007387 */ /* 0x0003e40000100800 */
        /* <DEDUP_REMOVED lines=82> */
.L_x_2083:
[----:B------:R-:W0:Y:S08]  /*fa80*/  S2UR UR4, SR_CgaCtaId ;  /* 0x00000000000479c3 */ /* 0x000e300000008800 */
[----:B------:R-:W-:Y:S06]  /*fa90*/  BAR.SYNC.DEFER_BLOCKING 0x5, 0x200 ;  /* 0x0148000000007b1d */ /* 0x000fec0000010000 */
[----:B------:R-:W-:Y:S01]  /*faa0*/  UMOV UR37, 0x400 ;  /* 0x0000040000257882 */ /* 0x000fe20000000000 */
[----:B------:R-:W-:Y:S01]  /*fab0*/  BSSY B0, `(.L_x_2114) ;  /* 0x00002c9000007945 */ /* 0x000fe20003800000 */
[----:B0-----:R-:W-:-:S09]  /*fac0*/  ULEA UR37, UR4, UR37, 0x18 ;  /* 0x0000002504257291 */ /* 0x001fd2000f8ec03f */
[----:B------:R-:W0:Y:S02]  /*fad0*/  LDS.128 R4, [UR37+0x31cd0] ;  /* 0x031cd025ff047984 */ /* 0x000e240008000c00 */
[----:B0-----:R-:W-:Y:S02]  /*fae0*/  R2UR UR5, R5 ;  /* 0x00000000050572ca */ /* 0x001fe400000e0000 */
[----:B------:R-:W-:Y:S01]  /*faf0*/  R2UR UR6, R6 ;  /* 0x00000000060672ca */ /* 0x000fe200000e0000 */
[----:B------:R-:W-:Y:S06]  /*fb00*/  BAR.ARV 0x4, 0x200 ;  /* 0x0108000000007b1d */ /* 0x000fec0000002000 */
[----:B------:R-:W-:Y:S08]  /*fb10*/  @P0 BRA `(.L_x_2115) ;  /* 0x0000001c00e40947 */ /* 0x000ff00003800000 */
[----:B------:R-:W2:Y:S01]  /*fb20*/  LDL.LU R9, [R1+0x18] ;  /* 0x0000180001097983 */ /* 0x000ea20000300800 */
[----:B------:R-:W0:Y:S01]  /*fb30*/  S2UR UR4, SR_SWINHI ;  /* 0x00000000000479c3 */ /* 0x000e220000002f00 */
[----:B------:R-:W-:Y:S01]  /*fb40*/  R2UR UR15, R150 ;  /* 0x00000000960f72ca */ /* 0x000fe200000e0000 */
[----:B------:R-:W-:Y:S01]  /*fb50*/  ULDC.64 UR10, c[0x0][0xc00] ;  /* 0x00030000000a7ab9 */ /* 0x000fe20000000a00 */
[----:B------:R-:W3:Y:S01]  /*fb60*/  LDL R8, [R1+0x40] ;  /* 0x0000400001087983 */ /* 0x000ee20000100800 */
[----:B------:R-:W-:-:S03]  /*fb70*/  F2FP.F16.F32.PACK_AB R30, R69, R68 ;  /* 0x00000044451e723e */ /* 0x000fc600000000ff */
[----:B------:R-:W4:Y:S01]  /*fb80*/  LDL R82, [R1+0x8] ;  /* 0x0000080001527983 */ /* 0x000f220000100800 */
[----:B------:R-:W-:Y:S01]  /*fb90*/  ULDC.64 UR20, c[0x0][0x208] ;  /* 0x0000820000147ab9 */ /* 0x000fe20000000a00 */
[----:B------:R-:W-:Y:S02]  /*fba0*/  R2UR UR17, R147 ;  /* 0x00000000931172ca */ /* 0x000fe400000e0000 */
[----:B------:R-:W-:Y:S02]  /*fbb0*/  R2UR UR14, R23 ;  /* 0x00000000170e72ca */ /* 0x000fe400000e0000 */
[----:B------:R-:W-:Y:S01]  /*fbc0*/  R2UR UR16, R149 ;  /* 0x00000000951072ca */ /* 0x000fe200000e0000 */
[----:B------:R-:W-:Y:S01]  /*fbd0*/  UMOV UR8, UR37 ;  /* 0x0000002500087c82 */ /* 0x000fe20008000000 */
[----:B0-----:R-:W-:Y:S01]  /*fbe0*/  UMOV UR9, UR4 ;  /* 0x0000000400097c82 */ /* 0x001fe20008000000 */
[----:B------:R-:W-:Y:S01]  /*fbf0*/  USHF.L.U32 UR4, UR15, 0x2, URZ ;  /* 0x000000020f047899 */ /* 0x000fe2000800063f */
[----:B------:R-:W-:-:S02]  /*fc00*/  IMAD.U32 R4, RZ, RZ, UR8 ;  /* 0x00000008ff047e24 */ /* 0x000fc4000f8e00ff */
[----:B------:R-:W-:Y:S01]  /*fc10*/  IMAD.U32 R5, RZ, RZ, UR9 ;  /* 0x00000009ff057e24 */ /* 0x000fe2000f8e00ff */
[----:B------:R-:W-:Y:S01]  /*fc20*/  UIADD3 UR7, UP0, UR4, UR10, URZ ;  /* 0x0000000a04077290 */ /* 0x000fe2000ff1e03f */
[----:B------:R-:W-:Y:S01]  /*fc30*/  BAR.SYNC.DEFER_BLOCKING 0x1, 0x180 ;  /* 0x0046000000007b1d */ /* 0x000fe20000010000 */
[----:B--2---:R-:W-:Y:S01]  /*fc40*/  R2UR UR13, R9 ;  /* 0x00000000090d72ca */ /* 0x004fe200000e0000 */
[----:B---3--:R-:W-:-:S04]  /*fc50*/  IMAD.WIDE R8, R8, 0x2, R4 ;  /* 0x0000000208087825 */ /* 0x008fc800078e0204 */
[----:B------:R-:W-:Y:S01]  /*fc60*/  UMOV UR18, 0x9b8 ;  /* 0x000009b800127882 */ /* 0x000fe20000000000 */
[----:B----4-:R-:W-:Y:S02]  /*fc70*/  R2UR UR19, R82 ;  /* 0x00000000521372ca */ /* 0x010fe400000e0000 */
[C---:B------:R-:W-:Y:S02]  /*fc80*/  IADD3 R19, P4, R8.reuse, 0x20, RZ ;  /* 0x0000002008137810 */ /* 0x040fe40007f9e0ff */
[----:B------:R-:W-:-:S03]  /*fc90*/  IADD3 R29, P3, R8, 0x3000, RZ ;  /* 0x00003000081d7810 */ /* 0x000fc60007f7e0ff */
[----:B------:R-:W-:Y:S01]  /*fca0*/  USHF.L.U64.HI UR12, UR15, 0x2, UR13 ;  /* 0x000000020f0c7899 */ /* 0x000fe2000801020d */
[----:B------:R-:W-:Y:S01]  /*fcb0*/  LOP3.LUT R6, R19, 0x180, RZ, 0xc0, !PT ;  /* 0x0000018013067812 */ /* 0x000fe200078ec0ff */
[--C-:B------:R-:W-:Y:S01]  /*fcc0*/  IMAD.X R27, RZ, RZ, R9.reuse, P4 ;  /* 0x000000ffff1b7224 */ /* 0x100fe200020e0609 */
[C---:B------:R-:W-:Y:S01]  /*fcd0*/  LOP3.LUT R11, R8.reuse, 0x180, RZ, 0xc0, !PT ;  /* 0x00000180080b7812 */ /* 0x040fe200078ec0ff */
[--C-:B------:R-:W-:Y:S01]  /*fce0*/  IMAD.X R25, RZ, RZ, R9.reuse, P3 ;  /* 0x000000ffff197224 */ /* 0x100fe200018e0609 */
[----:B------:R-:W-:Y:S01]  /*fcf0*/  LOP3.LUT R10, R29, 0x180, RZ, 0xc0, !PT ;  /* 0x000001801d0a7812 */ /* 0x000fe200078ec0ff */
[----:B------:R-:W-:Y:S01]  /*fd00*/  UIADD3.X UR8, UR12, UR11, URZ, UP0, !UPT ;  /* 0x0000000b0c087290 */ /* 0x000fe200087fe43f */
[C---:B------:R-:W-:Y:S02]  /*fd10*/  IADD3 R79, P1, R8.reuse, 0x6000, RZ ;  /* 0x00006000084f7810 */ /* 0x040fe40007f3e0ff */
[----:B------:R-:W-:Y:S02]  /*fd20*/  IADD3 R81, P0, R8, 0x6020, RZ ;  /* 0x0000602008517810 */ /* 0x000fe40007f1e0ff */
[----:B------:R-:W-:Y:S01]  /*fd30*/  SHF.R.U64 R6, R6, 0x3, RZ ;  /* 0x0000000306067819 */ /* 0x000fe200000012ff */
[--C-:B------:R-:W-:Y:S01]  /*fd40*/  IMAD.X R13, RZ, RZ, R9.reuse, P1 ;  /* 0x000000ffff0d7224 */ /* 0x100fe200008e0609 */
[----:B------:R-:W-:Y:S01]  /*fd50*/  IADD3 R31, P2, R8, 0x3020, RZ ;  /* 0x00003020081f7810 */ /* 0x000fe20007f5e0ff */
[----:B------:R-:W-:Y:S01]  /*fd60*/  IMAD.X R15, RZ, RZ, R9, P0 ;  /* 0x000000ffff0f7224 */ /* 0x000fe200000e0609 */
[----:B------:R-:W-:-:S02]  /*fd70*/  SHF.R.U64 R11, R11, 0x3, RZ ;  /* 0x000000030b0b7819 */ /* 0x000fc400000012ff */
[----:B------:R-:W-:Y:S01]  /*fd80*/  SHF.R.U64 R10, R10, 0x3, RZ ;  /* 0x000000030a0a7819 */ /* 0x000fe200000012ff */
[----:B------:R-:W-:Y:S01]  /*fd90*/  IMAD.X R17, RZ, RZ, R9, P2 ;  /* 0x000000ffff117224 */ /* 0x000fe200010e0609 */
[----:B------:R-:W-:Y:S02]  /*fda0*/  LOP3.LUT R26, R6, R19, RZ, 0x3c, !PT ;  /* 0x00000013061a7212 */ /* 0x000fe400078e3cff */
[----:B------:R-:W-:Y:S02]  /*fdb0*/  LOP3.LUT R12, R79, 0x180, RZ, 0xc0, !PT ;  /* 0x000001804f0c7812 */ /* 0x000fe400078ec0ff */
[----:B------:R-:W-:Y:S02]  /*fdc0*/  LOP3.LUT R14, R81, 0x180, RZ, 0xc0, !PT ;  /* 0x00000180510e7812 */ /* 0x000fe400078ec0ff */
[----:B------:R-:W-:Y:S02]  /*fdd0*/  LOP3.LUT R8, R11, R8, RZ, 0x3c, !PT ;  /* 0x000000080b087212 */ /* 0x000fe400078e3cff */
[----:B------:R-:W-:-:S02]  /*fde0*/  LOP3.LUT R6, R31, 0x180, RZ, 0xc0, !PT ;  /* 0x000001801f067812 */ /* 0x000fc400078ec0ff */
[----:B------:R-:W-:Y:S02]  /*fdf0*/  LOP3.LUT R24, R10, R29, RZ, 0x3c, !PT ;  /* 0x0000001d0a187212 */ /* 0x000fe400078e3cff */
[----:B------:R-:W-:Y:S02]  /*fe00*/  SHF.R.U64 R12, R12, 0x3, RZ ;  /* 0x000000030c0c7819 */ /* 0x000fe400000012ff */
[----:B------:R-:W-:Y:S02]  /*fe10*/  SHF.R.U64 R14, R14, 0x3, RZ ;  /* 0x000000030e0e7819 */ /* 0x000fe400000012ff */
[----:B------:R-:W-:Y:S02]  /*fe20*/  MOV R29, R8 ;  /* 0x00000008001d7202 */ /* 0x000fe40000000f00 */
[----:B------:R-:W-:Y:S02]  /*fe30*/  SHF.R.U64 R6, R6, 0x3, RZ ;  /* 0x0000000306067819 */ /* 0x000fe400000012ff */
[----:B------:R-:W-:-:S02]  /*fe40*/  F2FP.F16.F32.PACK_AB R8, R21, R20 ;  /* 0x000000141508723e */ /* 0x000fc400000000ff */
[----:B------:R-:W-:Y:S02]  /*fe50*/  F2FP.F16.F32.PACK_AB R9, R75, R74 ;  /* 0x0000004a4b09723e */ /* 0x000fe400000000ff */
[----:B------:R-:W-:Y:S02]  /*fe60*/  F2FP.F16.F32.PACK_AB R10, R73, R72 ;  /* 0x00000048490a723e */ /* 0x000fe400000000ff */
[----:B------:R-:W-:Y:S02]  /*fe70*/  F2FP.F16.F32.PACK_AB R11, R77, R76 ;  /* 0x0000004c4d0b723e */ /* 0x000fe400000000ff */
[----:B------:R-:W-:Y:S02]  /*fe80*/  MOV R28, R26 ;  /* 0x0000001a001c7202 */ /* 0x000fe40000000f00 */
[----:B------:R-:W-:Y:S01]  /*fe90*/  MOV R80, R24 ;  /* 0x0000001800507202 */ /* 0x000fe20000000f00 */
[----:B------:R0:W-:Y:S01]  /*fea0*/  STSM.16.M88.4 [R29], R8 ;  /* 0x000000081d007844 */ /* 0x0001e20000000200 */
[----:B------:R-:W-:-:S02]  /*feb0*/  LOP3.LUT R12, R12, R79, RZ, 0x3c, !PT ;  /* 0x0000004f0c0c7212 */ /* 0x000fc400078e3cff */
[----:B------:R-:W-:Y:S02]  /*fec0*/  LOP3.LUT R14, R14, R81, RZ, 0x3c, !PT ;  /* 0x000000510e0e7212 */ /* 0x000fe400078e3cff */
[----:B------:R-:W-:Y:S02]  /*fed0*/  F2FP.F16.F32.PACK_AB R24, R33, R32 ;  /* 0x000000202118723e */ /* 0x000fe400000000ff */
[----:B------:R-:W-:Y:S02]  /*fee0*/  F2FP.F16.F32.PACK_AB R25, R35, R34 ;  /* 0x000000222319723e */ /* 0x000fe400000000ff */
[----:B------:R-:W-:Y:S02]  /*fef0*/  F2FP.F16.F32.PACK_AB R26, R37, R36 ;  /* 0x00000024251a723e */ /* 0x000fe400000000ff */
[----:B------:R-:W-:Y:S02]  /*ff00*/  F2FP.F16.F32.PACK_AB R27, R39, R38 ;  /* 0x00000026271b723e */ /* 0x000fe400000000ff */
[----:B------:R-:W-:-:S02]  /*ff10*/  LOP3.LUT R16, R6, R31, RZ, 0x3c, !PT ;  /* 0x0000001f06107212 */ /* 0x000fc400078e3cff */
[----:B------:R-:W-:Y:S01]  /*ff20*/  MOV R6, R12 ;  /* 0x0000000c00067202 */ /* 0x000fe20000000f00 */
[----:B------:R1:W-:Y:S01]  /*ff30*/  STSM.16.M88.4 [R28], R24 ;  /* 0x000000181c007844 */ /* 0x0003e20000000200 */
[----:B------:R-:W-:Y:S02]  /*ff40*/  MOV R19, R14 ;  /* 0x0000000e00137202 */ /* 0x000fe40000000f00 */
[----:B0-----:R-:W-:Y:S02]  /*ff50*/  F2FP.F16.F32.PACK_AB R8, R41, R40 ;  /* 0x000000282908723e */ /* 0x001fe400000000ff */
[----:B------:R-:W-:Y:S02]  /*ff60*/  F2FP.F16.F32.PACK_AB R9, R43, R42 ;  /* 0x0000002a2b09723e */ /* 0x000fe400000000ff */
[----:B------:R-:W-:Y:S02]  /*ff70*/  F2FP.F16.F32.PACK_AB R10, R45, R44 ;  /* 0x0000002c2d0a723e */ /* 0x000fe400000000ff */
[----:B------:R-:W-:-:S02]  /*ff80*/  F2FP.F16.F32.PACK_AB R11, R47, R46 ;  /* 0x0000002e2f0b723e */ /* 0x000fc400000000ff */
[----:B------:R-:W-:Y:S01]  /*ff90*/  MOV R79, R16 ;  /* 0x00000010004f7202 */ /* 0x000fe20000000f00 */
[----:B------:R-:W-:Y:S01]  /*ffa0*/  IMAD.U32 R16, RZ, RZ, UR7 ;  /* 0x00000007ff107e24 */ /* 0x000fe2000f8e00ff */
[----:B------:R-:W-:Y:S01]  /*ffb0*/  F2FP.F16.F32.PACK_AB R12, R49, R48 ;  /* 0x00000030310c723e */ /* 0x000fe200000000ff */
[----:B------:R-:W-:Y:S01]  /*ffc0*/  STSM.16.M88.4 [R80], R8 ;  /* 0x0000000850007844 */ /* 0x000fe20000000200 */
[----:B------:R-:W-:Y:S01]  /*ffd0*/  F2FP.F16.F32.PACK_AB R13, R51, R50 ;  /* 0x00000032330d723e */ /* 0x000fe200000000ff */
[----:B------:R-:W-:Y:S01]  /*ffe0*/  IMAD.U32 R17, RZ, RZ, UR8 ;  /* 0x00000008ff117e24 */ /* 0x000fe2000f8e00ff */
[----:B------:R-:W-:Y:S01]  /*fff0*/  F2FP.F16.F32.PACK_AB R14, R53, R52 ;  /* 0x00000034350e723e */ /* 0x000fe200000000ff */
[----:B------:R-:W-:Y:S01]  /*10000*/  ULDC.64 UR8, c[0x0][0xc08] ;  /* 0x0003020000087ab9 */ /* 0x000fe20000000a00 */
[----:B------:R-:W-:Y:S02]  /*10010*/  F2FP.F16.F32.PACK_AB R15, R55, R54 ;  /* 0x00000036370f723e */ /* 0x000fe400000000ff */
[----:B-1----:R-:W-:-:S02]  /*10020*/  F2FP.F16.F32.PACK_AB R24, R57, R56 ;  /* 0x000000383918723e */ /* 0x002fc400000000ff */
[----:B------:R-:W-:Y:S01]  /*10030*/  F2FP.F16.F32.PACK_AB R25, R59, R58 ;  /* 0x0000003a3b19723e */ /* 0x000fe200000000ff */
[----:B------:R-:W-:Y:S01]  /*10040*/  STSM.16.M88.4 [R79], R12 ;  /* 0x0000000c4f007844 */ /* 0x000fe20000000200 */
[----:B------:R-:W-:Y:S02]  /*10050*/  F2FP.F16.F32.PACK_AB R26, R61, R60 ;  /* 0x0000003c3d1a723e */ /* 0x000fe400000000ff */
[----:B------:R-:W-:Y:S02]  /*10060*/  F2FP.F16.F32.PACK_AB R27, R63, R62 ;  /* 0x0000003e3f1b723e */ /* 0x000fe400000000ff */
[----:B------:R-:W-:Y:S02]  /*10070*/  F2FP.F16.F32.PACK_AB R28, R65, R64 ;  /* 0x00000040411c723e */ /* 0x000fe400000000ff */
[----:B------:R-:W-:Y:S01]  /*10080*/  F2FP.F16.F32.PACK_AB R29, R67, R66 ;  /* 0x00000042431d723e */ /* 0x000fe200000000ff */
[----:B------:R-:W-:Y:S01]  /*10090*/  STSM.16.M88.4 [R6], R24 ;  /* 0x0000001806007844 */ /* 0x000fe20000000200 */
[----:B------:R-:W-:-:S02]  /*100a0*/  F2FP.F16.F32.PACK_AB R31, R71, R70 ;  /* 0x00000046471f723e */ /* 0x000fc400000000ff */
[----:B------:R-:W-:-:S03]  /*100b0*/  ISETP.NE.U32.AND P0, PT, RZ, UR10, PT ;  /* 0x0000000aff007c0c */ /* 0x000fc6000bf05070 */
[----:B------:R0:W-:Y:S01]  /*100c0*/  STSM.16.M88.4 [R19], R28 ;  /* 0x0000001c13007844 */ /* 0x0001e20000000200 */
[----:B------:R-:W-:Y:S01]  /*100d0*/  BAR.SYNC.DEFER_BLOCKING 0x1, 0x180 ;  /* 0x0046000000007b1d */ /* 0x000fe20000010000 */
[----:B------:R-:W-:-:S07]  /*100e0*/  ISETP.NE.AND.EX P0, PT, RZ, UR11, PT, P0 ;  /* 0x0000000bff007c0c */ /* 0x000fce000bf05300 */
[----:B0-----:R-:W0:Y:S06]  /*100f0*/  LDC R19, c[0x0][0xbe8] ;  /* 0x0002fa00ff137b82 */ /* 0x001e2c0000000800 */
[----:B------:R-:W2:Y:S01]  /*10100*/  @P0 LDG.E R78, desc[UR20][R16.64] ;  /* 0x00000014104e0981 */ /* 0x000ea2000c1e1900 */
[----:B------:R-:W-:-:S04]  /*10110*/  UISETP.NE.U32.AND UP0, UPT, UR8, URZ, UPT ;  /* 0x0000003f0800728c */ /* 0x000fc8000bf05070 */
[----:B------:R-:W-:-:S06]  /*10120*/  UISETP.NE.AND.EX UP0, UPT, UR9, URZ, UPT, UP0 ;  /* 0x0000003f0900728c */ /* 0x000fcc000bf05300 */
[----:B------:R-:W-:Y:S02]  /*10130*/  PLOP3.LUT P4, PT, PT, PT, UP0, 0x80, 0x0 ;  /* 0x000000000000781c */ /* 0x000fe40003f8f008 */
[----:B0-----:R-:W-:-:S03]  /*10140*/  ISETP.NE.AND P1, PT, R19, 0x1, PT ;  /* 0x000000011300780c */ /* 0x001fc60003f25270 */
[----:B------:R-:W-:-:S03]  /*10150*/  @UP0 UIADD3 UR8, UP1, UR4, UR8, URZ ;  /* 0x0000000804080290 */ /* 0x000fc6000ff3e03f */
[----:B------:R-:W-:Y:S01]  /*10160*/  ULDC UR4, c[0x0][0xa88] ;  /* 0x0002a20000047ab9 */ /* 0x000fe20000000800 */
[----:B------:R-:W-:Y:S01]  /*10170*/  @UP0 UIADD3.X UR9, UR12, UR9, URZ, UP1, !UPT ;  /* 0x000000090c090290 */ /* 0x000fe20008ffe43f */
[----:B------:R-:W-:Y:S01]  /*10180*/  IMAD.U32 R6, RZ, RZ, UR4 ;  /* 0x00000004ff067e24 */ /* 0x000fe2000f8e00ff */
[----:B------:R-:W-:Y:S01]  /*10190*/  UISETP.NE.AND UP0, UPT, UR17, URZ, UPT ;  /* 0x0000003f1100728c */ /* 0x000fe2000bf05270 */
[----:B------:R-:W-:Y:S01]  /*101a0*/  IMAD.U32 R8, RZ, RZ, UR8 ;  /* 0x00000008ff087e24 */ /* 0x000fe2000f8e00ff */
[----:B------:R-:W-:Y:S02]  /*101b0*/  ULDC UR4, c[0x0][0xad4] ;  /* 0x0002b50000047ab9 */ /* 0x000fe40000000800 */
[----:B------:R-:W0:Y:S01]  /*101c0*/  @P1 LDC R10, c[0x0][0xbec] ;  /* 0x0002fb00ff0a1b82 */ /* 0x000e220000000800 */
[----:B------:R-:W-:Y:S01]  /*101d0*/  USEL UR4, UR17, UR4, UP0 ;  /* 0x0000000411047287 */ /* 0x000fe20008000000 */
[----:B------:R-:W-:-:S03]  /*101e0*/  IMAD.U32 R9, RZ, RZ, UR9 ;  /* 0x00000009ff097e24 */ /* 0x000fc6000f8e00ff */
[----:B------:R-:W-:-:S03]  /*101f0*/  UISETP.GT.AND UP1, UPT, UR4, 0x1, UPT ;  /* 0x000000010400788c */ /* 0x000fc6000bf24270 */
[----:B------:R-:W1:Y:S01]  /*10200*/  @P1 LDC R13, c[0x0][0xbf0] ;  /* 0x0002fc00ff0d1b82 */ /* 0x000e620000000800 */
[----:B------:R-:W-:Y:S01]  /*10210*/  USEL UR18, UR18, 0x978, UP1 ;  /* 0x0000097812127887 */ /* 0x000fe20008800000 */
[----:B------:R-:W-:Y:S01]  /*10220*/  VIADD R25, R145, UR14 ;  /* 0x0000000e91197c36 */ /* 0x000fe20008000000 */
[----:B------:R-:W-:Y:S01]  /*10230*/  UISETP.NE.U32.AND UP0, UPT, UR10, URZ, UPT ;  /* 0x0000003f0a00728c */ /* 0x000fe2000bf05070 */
[----:B------:R0:W5:Y:S01]  /*10240*/  @P4 LDG.E R6, desc[UR20][R8.64] ;  /* 0x0000001408064981 */ /* 0x000162000c1e1900 */
[----:B------:R-:W-:Y:S01]  /*10250*/  UMOV UR4, URZ ;  /* 0x0000003f00047c82 */ /* 0x000fe20008000000 */
[----:B------:R-:W-:Y:S01]  /*10260*/  USEL UR16, UR16, URZ, UP1 ;  /* 0x0000003f10107287 */ /* 0x000fe20008800000 */
[----:B------:R-:W-:Y:S01]  /*10270*/  IMAD.MOV.U32 R11, RZ, RZ, R25 ;  /* 0x000000ffff0b7224 */ /* 0x000fe200078e0019 */
[----:B------:R-:W-:-:S04]  /*10280*/  UISETP.NE.AND.EX UP0, UPT, UR11, URZ, UPT, UP0 ;  /* 0x0000003f0b00728c */ /* 0x000fc8000bf05300 */
[----:B------:R-:W-:Y:S01]  /*10290*/  USEL UR7, UR15, URZ, !UP0 ;  /* 0x0000003f0f077287 */ /* 0x000fe2000c000000 */
[----:B------:R-:W-:Y:S01]  /*102a0*/  ULDC.64 UR10, c[0x0][UR18+0x220] ;  /* 0x00008800120a7abb */ /* 0x000fe20008000a00 */
[----:B------:R-:W-:Y:S01]  /*102b0*/  USEL UR17, UR13, URZ, !UP0 ;  /* 0x0000003f0d117287 */ /* 0x000fe2000c000000 */
[----:B0-----:R-:W-:Y:S01]  /*102c0*/  @P1 IMAD.HI.U32 R8, R25, R10, RZ ;  /* 0x0000000a19081227 */ /* 0x001fe200078e00ff */
[----:B------:R-:W-:Y:S01]  /*102d0*/  ULDC.64 UR8, c[0x0][UR18+0x218] ;  /* 0x0000860012087abb */ /* 0x000fe20008000a00 */
[----:B------:R-:W-:Y:S01]  /*102e0*/  UIMAD UR11, UR11, UR7, URZ ;  /* 0x000000070b0b72a4 */ /* 0x000fe2000f8e023f */
[----:B------:R-:W-:Y:S01]  /*102f0*/  ULDC.64 UR12, c[0x0][UR18+0x228] ;  /* 0x00008a00120c7abb */ /* 0x000fe20008000a00 */
[----:B------:R-:W-:Y:S02]  /*10300*/  UIMAD.WIDE.U32 UR14, UR8, UR19, URZ ;  /* 0x00000013080e72a5 */ /* 0x000fe4000f8e003f */
[----:B------:R-:W-:Y:S01]  /*10310*/  UIMAD UR19, UR9, UR19, URZ ;  /* 0x00000013091372a4 */ /* 0x000fe2000f8e023f */
[----:B-1----:R-:W-:Y:S01]  /*10320*/  @P1 SHF.R.U32.HI R11, RZ, R13, R8 ;  /* 0x0000000dff0b1219 */ /* 0x002fe20000011608 */
[----:B------:R-:W-:-:S02]  /*10330*/  UIMAD.WIDE.U32 UR20, UR12, UR16, URZ ;  /* 0x000000100c1472a5 */ /* 0x000fc4000f8e003f */
[----:B------:R-:W-:Y:S02]  /*10340*/  UIMAD.WIDE.U32 UR8, UR10, UR7, URZ ;  /* 0x000000070a0872a5 */ /* 0x000fe4000f8e003f */
[----:B------:R-:W-:Y:S01]  /*10350*/  UIMAD UR12, UR13, UR16, URZ ;  /* 0x000000100d0c72a4 */ /* 0x000fe2000f8e023f */
[----:B------:R-:W-:Y:S01]  /*10360*/  IMAD.MOV R10, RZ, RZ, -R11 ;  /* 0x000000ffff0a7224 */ /* 0x000fe200078e0a0b */
[----:B------:R-:W-:Y:S01]  /*10370*/  UIMAD UR11, UR10, UR17, UR11 ;  /* 0x000000110a0b72a4 */ /* 0x000fe2000f8e020b */
[----:B------:R-:W-:Y:S01]  /*10380*/  IMAD.U32 R8, RZ, RZ, UR20 ;  /* 0x00000014ff087e24 */ /* 0x000fe2000f8e00ff */
[----:B------:R-:W-:Y:S02]  /*10390*/  UIADD3 UR12, UR21, UR12, URZ ;  /* 0x0000000c150c7290 */ /* 0x000fe4000fffe03f */
[----:B------:R-:W-:Y:S01]  /*103a0*/  IMAD.U32 R9, RZ, RZ, UR21 ;  /* 0x00000015ff097e24 */ /* 0x000fe2000f8e00ff */
[----:B------:R-:W-:Y:S01]  /*103b0*/  UIADD3 UR10, UR9, UR11, URZ ;  /* 0x0000000b090a7290 */ /* 0x000fe2000fffe03f */
[----:B------:R-:W-:Y:S01]  /*103c0*/  IMAD R13, R19, R10, R25 ;  /* 0x0000000a130d7224 */ /* 0x000fe200078e0219 */
[----:B------:R-:W-:Y:S01]  /*103d0*/  UIADD3 UR19, UR15, UR19, URZ ;  /* 0x000000130f137290 */ /* 0x000fe2000fffe03f */
[----:B------:R-:W-:Y:S01]  /*103e0*/  SHF.R.S32.HI R9, RZ, 0x1f, R11 ;  /* 0x0000001fff097819 */ /* 0x000fe2000001140b */
[----:B------:R-:W-:Y:S01]  /*103f0*/  IMAD.U32 R12, RZ, RZ, UR12 ;  /* 0x0000000cff0c7e24 */ /* 0x000fe2000f8e00ff */
[----:B------:R-:W-:Y:S01]  /*10400*/  ULDC.64 UR12, c[0x0][0xba8] ;  /* 0x0002ea00000c7ab9 */ /* 0x000fe20000000a00 */
[----:B------:R-:W-:Y:S01]  /*10410*/  SHF.R.S32.HI R10, RZ, 0x1f, R13 ;  /* 0x0000001fff0a7819 */ /* 0x000fe2000001140d */
[----:B------:R-:W-:Y:S01]  /*10420*/  @!UP1 ULDC UR12, c[0x0][0xb50] ;  /* 0x0002d400000c9ab9 */ /* 0x000fe20000000800 */
[----:B------:R-:W-:Y:S01]  /*10430*/  @!UP1 ULDC UR13, c[0x0][0xb54] ;  /* 0x0002d500000d9ab9 */ /* 0x000fe20000000800 */
[----:B--2---:R-:W-:-:S13]  /*10440*/  @P0 R2UR UR4, R78 ;  /* 0x000000004e0402ca */ /* 0x004fda00000e0000 */
[----:B------:R-:W-:Y:S02]  /*10450*/  UIADD3 UR14, UP0, UP2, UR8, UR14, UR4 ;  /* 0x0000000e080e7290 */ /* 0x000fe4000fa1e004 */
[----:B------:R-:W-:Y:S01]  /*10460*/  USHF.R.S32.HI UR11, URZ, 0x1f, UR4 ;  /* 0x0000001f3f0b7899 */ /* 0x000fe20008011404 */
[----:B------:R-:W-:-:S03]  /*10470*/  ULDC.64 UR8, c[0x0][UR18+0x210] ;  /* 0x0000840012087abb */ /* 0x000fc60008000a00 */
[----:B------:R-:W-:Y:S01]  /*10480*/  UIADD3.X UR10, UR10, UR19, UR11, UP0, UP2 ;  /* 0x000000130a0a7290 */ /* 0x000fe200087e440b */
[----:B------:R-:W-:Y:S01]  /*10490*/  IADD3 R8, P2, P3, R11, UR14, R8 ;  /* 0x0000000e0b087c10 */ /* 0x000fe2000fb5e008 */
[----:B------:R-:W-:-:S04]  /*104a0*/  IMAD R11, R13, UR9, RZ ;  /* 0x000000090d0b7c24 */ /* 0x000fc8000f8e02ff */
        /* <DEDUP_REMOVED lines=12> */
.L_x_2116:
[----:B------:R-:W2:Y:S01]  /*10570*/  LDL R15, [R1+0x3c] ;  /* 0x00003c00010f7983 */ /* 0x000ea20000100800 */
[----:B------:R-:W0:Y:S01]  /*10580*/  S2R R9, SR_TID.X ;  /* 0x0000000000097919 */ /* 0x000e220000002100 */
[----:B------:R-:W-:Y:S02]  /*10590*/  R2UR UR8, R23 ;  /* 0x00000000170872ca */ /* 0x000fe400000e0000 */
[----:B------:R-:W-:Y:S04]  /*105a0*/  SHFL.IDX PT, R10, R14, RZ, 0x1c1f ;  /* 0x001c1fff0e0a7589 */ /* 0x000fe800000e0000 */
[----:B------:R-:W1:Y:S04]  /*105b0*/  SHFL.IDX PT, R11, R8, RZ, 0x1c1f ;  /* 0x001c1fff080b7589 */ /* 0x000e6800000e0000 */
[----:B------:R-:W-:Y:S01]  /*105c0*/  SHFL.IDX PT, R12, R14, 0x1, 0x1c1f ;  /* 0x003c1f000e0c7f89 */ /* 0x000fe200000e0000 */
[----:B0-----:R-:W-:-:S05]  /*105d0*/  VIADD R16, R9, 0xffffff80 ;  /* 0xffffff8009107836 */ /* 0x001fca0000000000 */
[----:B------:R-:W-:-:S04]  /*105e0*/  SHF.R.S32.HI R9, RZ, 0x1f, R16 ;  /* 0x0000001fff097819 */ /* 0x000fc80000011410 */
[----:B------:R-:W-:-:S04]  /*105f0*/  LEA.HI R9, R9, R16, RZ, 0x7 ;  /* 0x0000001009097211 */ /* 0x000fc800078f38ff */
[----:B------:R-:W-:Y:S01]  /*10600*/  LOP3.LUT R9, R9, 0xffffff80, RZ, 0xc0, !PT ;  /* 0xffffff8009097812 */ /* 0x000fe200078ec0ff */
[----:B------:R-:W0:Y:S04]  /*10610*/  SHFL.IDX PT, R13, R8, 0x1, 0x1c1f ;  /* 0x003c1f00080d7f89 */ /* 0x000e2800000e0000 */
[----:B------:R-:W-:Y:S02]  /*10620*/  IMAD.IADD R9, R16, 0x1, -R9 ;  /* 0x0000000110097824 */ /* 0x000fe400078e0a09 */
[----:B-----5:R-:W-:-:S03]  /*10630*/  IMAD R6, R6, R19, RZ ;  /* 0x0000001306067224 */ /* 0x020fc600078e02ff */
[----:B------:R-:W-:Y:S01]  /*10640*/  LOP3.LUT P0, RZ, R9, 0x3, RZ, 0xc0, !PT ;  /* 0x0000000309ff7812 */ /* 0x000fe2000780c0ff */
[----:B--2---:R-:W-:-:S04]  /*10650*/  VIADD R15, R15, UR8 ;  /* 0x000000080f0f7c36 */ /* 0x004fc80008000000 */
[C---:B------:R-:W-:Y:S01]  /*10660*/  VIADD R9, R15.reuse, 0x8 ;  /* 0x000000080f097836 */ /* 0x040fe20000000000 */
[----:B------:R-:W-:-:S04]  /*10670*/  ISETP.GE.OR P2, PT, R15, R6, P0 ;  /* 0x000000060f00720c */ /* 0x000fc80000746670 */
[----:B------:R-:W-:Y:S01]  /*10680*/  ISETP.GE.OR P0, PT, R9, R6, P0 ;  /* 0x000000060900720c */ /* 0x000fe20000706670 */
[----:B------:R-:W-:-:S08]  /*10690*/  ULDC.64 UR8, c[0x0][0x208] ;  /* 0x0000820000087ab9 */ /* 0x000fd00000000a00 */
[----:B-1----:R1:W-:Y:S04]  /*106a0*/  @!P2 ST.E desc[UR8][R10.64], R0 ;  /* 0x000000000a00a985 */ /* 0x0023e8000c101908 */
[----:B0-----:R1:W-:Y:S01]  /*106b0*/  @!P0 ST.E desc[UR8][R12.64], R3 ;  /* 0x000000030c008985 */ /* 0x0013e2000c101908 */
[----:B------:R-:W-:-:S13]  /*106c0*/  PLOP3.LUT P0, PT, PT, PT, UP1, 0x80, 0x0 ;  /* 0x000000000000781c */ /* 0x000fda0003f0f018 */
[----:B-1----:R-:W-:Y:S05]  /*106d0*/  @P0 BRA `(.L_x_2117) ;  /* 0x0000000800340947 */ /* 0x002fea0003800000 */
[----:B------:R-:W0:Y:S01]  /*106e0*/  S2R R16, SR_TID.X ;  /* 0x0000000000107919 */ /* 0x000e220000002100 */
[----:B------:R-:W-:Y:S01]  /*106f0*/  ULDC.64 UR8, c[0x0][0x208] ;  /* 0x0000820000087ab9 */ /* 0x000fe20000000a00 */
[----:B------:R-:W-:Y:S01]  /*10700*/  ULDC.64 UR12, c[0x0][0xaa0] ;  /* 0x0002a800000c7ab9 */ /* 0x000fe20000000a00 */
[----:B------:R-:W-:Y:S02]  /*10710*/  R2UR UR15, R82 ;  /* 0x00000000520f72ca */ /* 0x000fe400000e0000 */
[----:B------:R-:W-:Y:S01]  /*10720*/  R2UR UR14, R23 ;  /* 0x00000000170e72ca */ /* 0x000fe200000e0000 */
[----:B0-----:R-:W-:Y:S02]  /*10730*/  VIADD R79, R16, 0xffffff80 ;  /* 0xffffff80104f7836 */ /* 0x001fe40000000000 */
[----:B------:R-:W0:Y:S03]  /*10740*/  @P1 LDC R16, c[0x0][0xbec] ;  /* 0x0002fb00ff101b82 */ /* 0x000e260000000800 */
        /* <DEDUP_REMOVED lines=9> */
[C---:B------:R-:W-:Y:S02]  /*107e0*/  LOP3.LUT R9, R4.reuse, 0x180, RZ, 0xc0, !PT ;  /* 0x0000018004097812 */ /* 0x040fe400078ec0ff */
[----:B------:R-:W-:-:S02]  /*107f0*/  IADD3 R3, P5, R4, 0x7800, RZ ;  /* 0x0000780004037810 */ /* 0x000fc40007fbe0ff */
[----:B------:R-:W-:Y:S02]  /*10800*/  LOP3.LUT R12, R13, 0x180, RZ, 0xc0, !PT ;  /* 0x000001800d0c7812 */ /* 0x000fe400078ec0ff */
[----:B------:R-:W-:Y:S01]  /*10810*/  LOP3.LUT R24, R25, 0x180, RZ, 0xc0, !PT ;  /* 0x0000018019187812 */ /* 0x000fe200078ec0ff */
[----:B------:R-:W-:Y:S01]  /*10820*/  IMAD.X R37, RZ, RZ, R5, P5 ;  /* 0x000000ffff257224 */ /* 0x000fe200028e0605 */
[----:B------:R-:W-:Y:S02]  /*10830*/  LOP3.LUT R28, R29, 0x180, RZ, 0xc0, !PT ;  /* 0x000001801d1c7812 */ /* 0x000fe400078ec0ff */
[----:B------:R-:W-:Y:S02]  /*10840*/  LOP3.LUT R32, R33, 0x180, RZ, 0xc0, !PT ;  /* 0x0000018021207812 */ /* 0x000fe400078ec0ff */
[----:B------:R-:W-:Y:S02]  /*10850*/  SHF.R.U64 R9, R9, 0x3, RZ ;  /* 0x0000000309097819 */ /* 0x000fe400000012ff */
[----:B------:R-:W-:-:S02]  /*10860*/  LOP3.LUT R0, R3, 0x180, RZ, 0xc0, !PT ;  /* 0x0000018003007812 */ /* 0x000fc400078ec0ff */
[----:B------:R-:W-:Y:S02]  /*10870*/  SHF.R.U64 R12, R12, 0x3, RZ ;  /* 0x000000030c0c7819 */ /* 0x000fe400000012ff */
[----:B------:R-:W-:Y:S02]  /*10880*/  SHF.R.U64 R24, R24, 0x3, RZ ;  /* 0x0000000318187819 */ /* 0x000fe400000012ff */
[----:B------:R-:W-:Y:S02]  /*10890*/  SHF.R.U64 R28, R28, 0x3, RZ ;  /* 0x000000031c1c7819 */ /* 0x000fe400000012ff */
[----:B------:R-:W-:Y:S02]  /*108a0*/  SHF.R.U64 R32, R32, 0x3, RZ ;  /* 0x0000000320207819 */ /* 0x000fe400000012ff */
[----:B------:R-:W-:Y:S02]  /*108b0*/  LOP3.LUT R4, R9, R4, RZ, 0x3c, !PT ;  /* 0x0000000409047212 */ /* 0x000fe400078e3cff */
[----:B------:R-:W-:-:S02]  /*108c0*/  SHF.R.S32.HI R17, RZ, 0x1f, R79 ;  /* 0x0000001fff117819 */ /* 0x000fc4000001144f */
[----:B------:R-:W-:Y:S01]  /*108d0*/  SHF.R.U64 R0, R0, 0x3, RZ ;  /* 0x0000000300007819 */ /* 0x000fe200000012ff */
        /* <DEDUP_REMOVED lines=10> */
[----:B-1----:R-:W1:Y:S01]  /*10980*/  @P1 LDC R5, c[0x0][0xbf0] ;  /* 0x0002fc00ff051b82 */ /* 0x002e620000000800 */
[----:B------:R-:W-:Y:S01]  /*10990*/  LOP3.LUT R36, R0, R3, RZ, 0x3c, !PT ;  /* 0x0000000300247212 */ /* 0x000fe200078e3cff */
[----:B------:R-:W-:Y:S01]  /*109a0*/  UIMAD UR10, UR11, UR12, URZ ;  /* 0x0000000c0b0a72a4 */ /* 0x000fe2000f8e023f */
[----:B------:R-:W-:Y:S01]  /*109b0*/  LOP3.LUT R17, R17, 0xfffffffc, RZ, 0xc0, !PT ;  /* 0xfffffffc11117812 */ /* 0x000fe200078ec0ff */
[----:B------:R-:W5:Y:S02]  /*109c0*/  LD.E.128 R12, desc[UR8][R12.64] ;  /* 0x000000080c0c7980 */ /* 0x000f64000c101d00 */
[----:B------:R-:W-:-:S02]  /*109d0*/  UIMAD UR10, UR4, UR13, UR10 ;  /* 0x0000000d040a72a4 */ /* 0x000fc4000f8e020a */
[----:B------:R-:W5:Y:S01]  /*109e0*/  LD.E.128 R24, desc[UR8][R24.64] ;  /* 0x0000000818187980 */ /* 0x000f62000c101d00 */
[----:B------:R-:W-:-:S03]  /*109f0*/  IMAD.IADD R17, R79, 0x1, -R17 ;  /* 0x000000014f117824 */ /* 0x000fc600078e0a11 */
[----:B------:R-:W5:Y:S04]  /*10a00*/  LD.E.128 R28, desc[UR8][R28.64] ;  /* 0x000000081c1c7980 */ /* 0x000f68000c101d00 */
[----:B------:R-:W5:Y:S04]  /*10a10*/  LD.E.128 R32, desc[UR8][R32.64] ;  /* 0x0000000820207980 */ /* 0x000f68000c101d00 */
[----:B------:R-:W5:Y:S01]  /*10a20*/  LD.E.128 R36, desc[UR8][R36.64] ;  /* 0x0000000824247980 */ /* 0x000f62000c101d00 */
[----:B------:R-:W-:Y:S01]  /*10a30*/  UIMAD.WIDE.U32 UR8, UR4, UR12, URZ ;  /* 0x0000000c040872a5 */ /* 0x000fe2000f8e003f */
[----:B------:R-:W-:Y:S01]  /*10a40*/  IMAD R0, R17, 0x60, R78 ;  /* 0x0000006011007824 */ /* 0x000fe200078e024e */
[----:B------:R-:W-:Y:S01]  /*10a50*/  @!PT LDS RZ, [RZ] ;  /* 0x00000000fffff984 */ /* 0x000fe20000000800 */
[----:B------:R-:W-:Y:S01]  /*10a60*/  @!PT LDS RZ, [RZ] ;  /* 0x00000000fffff984 */ /* 0x000fe20000000800 */
[----:B------:R-:W-:Y:S01]  /*10a70*/  @!PT LDS RZ, [RZ] ;  /* 0x00000000fffff984 */ /* 0x000fe20000000800 */
[----:B------:R-:W-:Y:S01]  /*10a80*/  @!PT LDS RZ, [RZ] ;  /* 0x00000000fffff984 */ /* 0x000fe20000000800 */
[----:B------:R2:W-:Y:S06]  /*10a90*/  MEMBAR.ALL.CTA ;  /* 0x0000000000007992 */ /* 0x0005ec0000008000 */
[----:B--2---:R-:W2:Y:S01]  /*10aa0*/  FENCE.VIEW.ASYNC.S ;  /* 0x00000000000073c6 */ /* 0x004ea20000000000 */
[----:B------:R-:W-:-:S03]  /*10ab0*/  UIADD3 UR9, UR9, UR10, URZ ;  /* 0x0000000a09097290 */ /* 0x000fc6000fffe03f */
[----:B------:R-:W-:Y:S01]  /*10ac0*/  ULDC.64 UR10, c[0x0][0xae8] ;  /* 0x0002ba00000a7ab9 */ /* 0x000fe20000000a00 */
[----:B------:R-:W-:Y:S01]  /*10ad0*/  VIADD R17, R0, UR14 ;  /* 0x0000000e00117c36 */ /* 0x000fe20008000000 */
[----:B------:R-:W-:Y:S02]  /*10ae0*/  UIMAD.WIDE.U32 UR8, UR15, UR10, UR8 ;  /* 0x0000000a0f0872a5 */ /* 0x000fe4000f8e0008 */
[----:B------:R-:W-:Y:S01]  /*10af0*/  USHF.R.S32.HI UR4, URZ, 0x1f, UR7 ;  /* 0x0000001f3f047899 */ /* 0x000fe20008011407 */
[----:B0-----:R-:W-:Y:S01]  /*10b00*/  @P1 IMAD.HI.U32 R0, R17, R16, RZ ;  /* 0x0000001011001227 */ /* 0x001fe200078e00ff */
[----:B------:R-:W-:-:S03]  /*10b10*/  UIMAD UR9, UR15, UR11, UR9 ;  /* 0x0000000b0f0972a4 */ /* 0x000fc6000f8e0209 */
[----:B------:R-:W-:Y:S02]  /*10b20*/  ULDC.64 UR10, c[0x0][0xaf0] ;  /* 0x0002bc00000a7ab9 */ /* 0x000fe40000000a00 */
[----:B------:R-:W-:Y:S01]  /*10b30*/  UIMAD UR4, UR4, UR10, URZ ;  /* 0x0000000a040472a4 */ /* 0x000fe2000f8e023f */
[----:B------:R-:W-:Y:S01]  /*10b40*/  IMAD.MOV.U32 R3, RZ, RZ, R17 ;  /* 0x000000ffff037224 */ /* 0x000fe200078e0011 */
[----:B-1----:R-:W-:Y:S01]  /*10b50*/  @P1 SHF.R.U32.HI R3, RZ, R5, R0 ;  /* 0x00000005ff031219 */ /* 0x002fe20000011600 */
[----:B------:R-:W-:Y:S02]  /*10b60*/  UIMAD.WIDE.U32 UR8, UR7, UR10, UR8 ;  /* 0x0000000a070872a5 */ /* 0x000fe4000f8e0008 */
[----:B------:R-:W-:Y:S01]  /*10b70*/  UIMAD UR4, UR7, UR11, UR4 ;  /* 0x0000000b070472a4 */ /* 0x000fe2000f8e0204 */
[--C-:B------:R-:W-:Y:S01]  /*10b80*/  SHF.R.S32.HI R0, RZ, 0x1f, R3.reuse ;  /* 0x0000001fff007819 */ /* 0x100fe20000011403 */
[----:B------:R-:W-:Y:S01]  /*10b90*/  IMAD.MOV R16, RZ, RZ, -R3 ;  /* 0x000000ffff107224 */ /* 0x000fe200078e0a03 */
[----:B------:R-:W-:Y:S01]  /*10ba0*/  ULDC.64 UR10, c[0x0][0xae0] ;  /* 0x0002b800000a7ab9 */ /* 0x000fe20000000a00 */
[----:B------:R-:W-:-:S02]  /*10bb0*/  UIADD3 UR4, UR9, UR4, URZ ;  /* 0x0000000409047290 */ /* 0x000fc4000fffe03f */
[----:B------:R-:W-:Y:S02]  /*10bc0*/  IMAD.U32 R5, RZ, RZ, UR9 ;  /* 0x00000009ff057e24 */ /* 0x000fe4000f8e00ff */
[----:B------:R-:W-:Y:S02]  /*10bd0*/  IMAD R0, R0, UR10, RZ ;  /* 0x0000000a00007c24 */ /* 0x000fe4000f8e02ff */
[----:B------:R-:W-:Y:S02]  /*10be0*/  IMAD R19, R19, R16, R17 ;  /* 0x0000001013137224 */ /* 0x000fe400078e0211 */
[----:B------:R-:W-:Y:S01]  /*10bf0*/  IMAD.U32 R4, RZ, RZ, UR8 ;  /* 0x00000008ff047e24 */ /* 0x000fe2000f8e00ff */
[----:B------:R-:W-:Y:S01]  /*10c00*/  ULDC.64 UR8, c[0x0][0xad8] ;  /* 0x0002b60000087ab9 */ /* 0x000fe20000000a00 */
[----:B------:R-:W-:Y:S02]  /*10c10*/  IMAD.U32 R5, RZ, RZ, UR4 ;  /* 0x00000004ff057e24 */ /* 0x000fe4000f8e00ff */
[C---:B------:R-:W-:Y:S01]  /*10c20*/  IMAD R17, R3.reuse, UR11, R0 ;  /* 0x0000000b03117c24 */ /* 0x040fe2000f8e0200 */
[----:B------:R-:W-:Y:S01]  /*10c30*/  SHF.R.S32.HI R0, RZ, 0x1f, R19 ;  /* 0x0000001fff007819 */ /* 0x000fe20000011413 */
[----:B------:R-:W-:-:S04]  /*10c40*/  IMAD.WIDE.U32 R4, R3, UR10, R4 ;  /* 0x0000000a03047c25 */ /* 0x000fc8000f8e0004 */
[----:B------:R-:W-:Y:S02]  /*10c50*/  IMAD.IADD R5, R5, 0x1, R17 ;  /* 0x0000000105057824 */ /* 0x000fe400078e0211 */
[----:B------:R-:W-:Y:S02]  /*10c60*/  IMAD R0, R0, UR8, RZ ;  /* 0x0000000800007c24 */ /* 0x000fe4000f8e02ff */
[----:B------:R-:W-:Y:S01]  /*10c70*/  VIADD R23, R78, UR14 ;  /* 0x0000000e4e177c36 */ /* 0x000fe20008000000 */
[----:B------:R-:W-:Y:S01]  /*10c80*/  UIADD3 UR4, UR37, 0x31c20, URZ ;  /* 0x00031c2025047890 */ /* 0x000fe2000fffe03f */
[C---:B------:R-:W-:Y:S02]  /*10c90*/  IMAD R3, R19.reuse, UR9, R0 ;  /* 0x0000000913037c24 */ /* 0x040fe4000f8e0200 */
[----:B------:R-:W-:Y:S01]  /*10ca0*/  IMAD.WIDE.U32 R4, R19, UR8, R4 ;  /* 0x0000000813047c25 */ /* 0x000fe2000f8e0004 */
[----:B------:R-:W-:Y:S01]  /*10cb0*/  ISETP.GE.AND P0, PT, R23, R6, PT ;  /* 0x000000061700720c */ /* 0x000fe20003f06270 */
[----:B------:R-:W-:Y:S01]  /*10cc0*/  ULDC.64 UR8, c[0x0][0xa80] ;  /* 0x0002a00000087ab9 */ /* 0x000fe20000000a00 */
[----:B------:R-:W-:Y:S01]  /*10cd0*/  UPRMT UR4, URZ, 0x654, UR4 ;  /* 0x000006543f047896 */ /* 0x000fe20008000004 */
[----:B------:R-:W-:Y:S01]  /*10ce0*/  IMAD.IADD R3, R5, 0x1, R3 ;  /* 0x0000000105037824 */ /* 0x000fe200078e0203 */
[----:B------:R-:W-:-:S04]  /*10cf0*/  LEA R0, P1, R4, UR8, 0x1 ;  /* 0x0000000804007c11 */ /* 0x000fc8000f8208ff */
[----:B------:R-:W-:Y:S01]  /*10d00*/  LEA.HI.X R19, R4, UR9, R3, 0x1, P1 ;  /* 0x0000000904137c11 */ /* 0x000fe200088f0c03 */
[----:B--2---:R0:W1:Y:S01]  /*10d10*/  SHFL.IDX PT, R16, R0, RZ, 0x1c1f ;  /* 0x001c1fff00107589 */ /* 0x00406200000e0000 */
[----:B------:R-:W-:Y:S01]  /*10d20*/  BSSY B1, `(.L_x_2118) ;  /* 0x0000013000017945 */ /* 0x000fe20003800000 */
[----:B------:R-:W-:Y:S02]  /*10d30*/  SYNCS.ARRIVE.TRANS64.RED.A1T0 RZ, [UR4], RZ ;  /* 0x000000ffffff79a7 */ /* 0x000fe40008100404 */
        /* <DEDUP_REMOVED lines=10> */
[C---:B------:R-:W-:Y:S02]  /*10de0*/  @!P2 LEA R40, P4, R151.reuse, R16, 0x1 ;  /* 0x000000109728a211 */ /* 0x040fe400078808ff */
[----:B--2---:R-:W-:Y:S01]  /*10df0*/  @!P0 IMAD.WIDE R4, R146, 0x2, R16 ;  /* 0x0000000292048825 */ /* 0x004fe200078e0210 */
[-C--:B------:R-:W-:Y:S02]  /*10e00*/  @!P1 LEA.HI.X R21, R148, R17.reuse, R43, 0x1, P3 ;  /* 0x0000001194159211 */ /* 0x080fe400018f0c2b */
[----:B------:R-:W-:Y:S02]  /*10e10*/  @!P2 LEA.HI.X R41, R151, R17, R42, 0x1, P4 ;  /* 0x000000119729a211 */ /* 0x000fe400020f0c2a */
[----:B-----5:R3:W-:Y:S04]  /*10e20*/  @!P0 ST.E.128 desc[UR8][R4.64], R8 ;  /* 0x0000000804008985 */ /* 0x0207e8000c101d08 */
[----:B------:R3:W-:Y:S04]  /*10e30*/  @!P1 ST.E.128 desc[UR8][R20.64], R24 ;  /* 0x0000001814009985 */ /* 0x0007e8000c101d08 */
[----:B------:R3:W-:Y:S02]  /*10e40*/  @!P2 ST.E.128 desc[UR8][R40.64], R32 ;  /* 0x000000202800a985 */ /* 0x0007e4000c101d08 */
.L_x_2119:
[----:B------:R-:W-:Y:S05]  /*10e50*/  BSYNC B1 ;  /* 0x0000000000017941 */ /* 0x000fea0003800000 */
.L_x_2118:
        /* <DEDUP_REMOVED lines=21> */
.L_x_2117:
        /* <DEDUP_REMOVED lines=12> */
[C---:B------:R-:W-:Y:S01]  /*11070*/  VIADD R29, R18.reuse, 0x10 ;  /* 0x00000010121d7836 */ /* 0x040fe20000000000 */
[----:B------:R-:W-:Y:S01]  /*11080*/  ULDC.64 UR10, c[0x0][0xb38] ;  /* 0x0002ce00000a7ab9 */ /* 0x000fe20000000a00 */
[C---:B------:R-:W-:Y:S01]  /*11090*/  VIADD R31, R18.reuse, 0x18 ;  /* 0x00000018121f7836 */ /* 0x040fe20000000000 */
[----:B------:R-:W-:Y:S01]  /*110a0*/  UIMAD.WIDE.U32 UR8, UR15, UR10, UR8 ;  /* 0x0000000a0f0872a5 */ /* 0x000fe2000f8e0008 */
[C---:B------:R-:W-:Y:S01]  /*110b0*/  VIADD R85, R18.reuse, 0x28 ;  /* 0x0000002812557836 */ /* 0x040fe20000000000 */
[----:B------:R-:W-:Y:S01]  /*110c0*/  BSSY B1, `(.L_x_2121) ;  /* 0x0000066000017945 */ /* 0x000fe20003800000 */
[C---:B------:R-:W-:Y:S01]  /*110d0*/  VIADD R87, R18.reuse, 0x20 ;  /* 0x0000002012577836 */ /* 0x040fe20000000000 */
[----:B------:R-:W-:Y:S01]  /*110e0*/  UIMAD UR9, UR15, UR11, UR9 ;  /* 0x0000000b0f0972a4 */ /* 0x000fe2000f8e0209 */
[----:B------:R-:W-:Y:S01]  /*110f0*/  SHF.R.S32.HI R28, RZ, 0x1f, R29 ;  /* 0x0000001fff1c7819 */ /* 0x000fe2000001141d */
[----:B------:R-:W-:Y:S01]  /*11100*/  VIADD R84, R18, 0x28 ;  /* 0x0000002812547836 */ /* 0x000fe20000000000 */
[----:B------:R-:W-:Y:S01]  /*11110*/  ULDC.64 UR10, c[0x0][0xb40] ;  /* 0x0002d000000a7ab9 */ /* 0x000fe20000000a00 */
[----:B------:R-:W-:Y:S01]  /*11120*/  SHF.R.S32.HI R30, RZ, 0x1f, R31 ;  /* 0x0000001fff1e7819 */ /* 0x000fe2000001141f */
[----:B------:R-:W-:Y:S01]  /*11130*/  UIMAD UR4, UR4, UR10, URZ ;  /* 0x0000000a040472a4 */ /* 0x000fe2000f8e023f */
[----:B------:R-:W-:Y:S01]  /*11140*/  SHF.R.S32.HI R78, RZ, 0x1f, R152 ;  /* 0x0000001fff4e7819 */ /* 0x000fe20000011498 */
[----:B------:R-:W-:Y:S01]  /*11150*/  UIMAD.WIDE.U32 UR8, UR7, UR10, UR8 ;  /* 0x0000000a070872a5 */ /* 0x000fe2000f8e0008 */
[----:B0-----:R-:W-:Y:S01]  /*11160*/  @P1 IMAD.HI.U32 R0, R25, R0, RZ ;  /* 0x0000000019001227 */ /* 0x001fe200078e00ff */
[----:B------:R-:W-:Y:S01]  /*11170*/  UIMAD UR4, UR7, UR11, UR4 ;  /* 0x0000000b070472a4 */ /* 0x000fe2000f8e0204 */
[----:B------:R-:W-:-:S02]  /*11180*/  SHF.R.S32.HI R79, RZ, 0x1f, R153 ;  /* 0x0000001fff4f7819 */ /* 0x000fc40000011499 */
[----:B------:R-:W-:Y:S01]  /*11190*/  ULDC.64 UR10, c[0x0][0xb48] ;  /* 0x0002d200000a7ab9 */ /* 0x000fe20000000a00 */
[----:B------:R-:W-:Y:S01]  /*111a0*/  UIADD3 UR9, UR9, UR4, URZ ;  /* 0x0000000409097290 */ /* 0x000fe2000fffe03f */
[----:B------:R-:W-:Y:S01]  /*111b0*/  SHF.R.S32.HI R80, RZ, 0x1f, R154 ;  /* 0x0000001fff507819 */ /* 0x000fe2000001149a */
[----:B------:R-:W-:Y:S01]  /*111c0*/  VIADD R86, R18, 0x20 ;  /* 0x0000002012567836 */ /* 0x000fe20000000000 */
        /* <DEDUP_REMOVED lines=11> */
[----:B------:R-:W-:Y:S01]  /*11280*/  IMAD R0, R0, UR10, RZ ;  /* 0x0000000a00007c24 */ /* 0x000fe2000f8e02ff */
[----:B------:R-:W-:Y:S01]  /*11290*/  SHF.R.S32.HI R85, RZ, 0x1f, R85 ;  /* 0x0000001fff557819 */ /* 0x000fe20000011455 */
[----:B------:R-:W-:Y:S01]  /*112a0*/  IMAD.U32 R4, RZ, RZ, UR8 ;  /* 0x00000008ff047e24 */ /* 0x000fe2000f8e00ff */
[----:B------:R-:W-:Y:S01]  /*112b0*/  ULDC.64 UR8, c[0x0][0xb28] ;  /* 0x0002ca0000087ab9 */ /* 0x000fe20000000a00 */
[----:B------:R-:W-:Y:S01]  /*112c0*/  IMAD.U32 R5, RZ, RZ, UR4 ;  /* 0x00000004ff057e24 */ /* 0x000fe2000f8e00ff */
[----:B------:R-:W-:Y:S01]  /*112d0*/  UIADD3 UR4, UR37, 0x31c20, URZ ;  /* 0x00031c2025047890 */ /* 0x000fe2000fffe03f */
[C---:B------:R-:W-:Y:S01]  /*112e0*/  IMAD R11, R3.reuse, UR11, R0 ;  /* 0x0000000b030b7c24 */ /* 0x040fe2000f8e0200 */
[----:B------:R-:W-:Y:S01]  /*112f0*/  SHF.R.S32.HI R0, RZ, 0x1f, R19 ;  /* 0x0000001fff007819 */ /* 0x000fe20000011413 */
[----:B------:R-:W-:Y:S01]  /*11300*/  IMAD.WIDE.U32 R4, R3, UR10, R4 ;  /* 0x0000000a03047c25 */ /* 0x000fe2000f8e0004 */
[----:B------:R-:W-:Y:S01]  /*11310*/  UPRMT UR4, URZ, 0x654, UR4 ;  /* 0x000006543f047896 */ /* 0x000fe20008000004 */
[----:B------:R-:W-:-:S02]  /*11320*/  SHF.R.S32.HI R87, RZ, 0x1f, R87 ;  /* 0x0000001fff577819 */ /* 0x000fc40000011457 */
[----:B------:R-:W-:Y:S02]  /*11330*/  IMAD R0, R0, UR8, RZ ;  /* 0x0000000800007c24 */ /* 0x000fe4000f8e02ff */
[----:B------:R-:W-:Y:S02]  /*11340*/  IMAD.IADD R5, R5, 0x1, R11 ;  /* 0x0000000105057824 */ /* 0x000fe400078e020b */
[C---:B------:R-:W-:Y:S02]  /*11350*/  IMAD R3, R19.reuse, UR9, R0 ;  /* 0x0000000913037c24 */ /* 0x040fe4000f8e0200 */
[----:B------:R-:W-:Y:S01]  /*11360*/  IMAD.WIDE.U32 R4, R19, UR8, R4 ;  /* 0x0000000813047c25 */ /* 0x000fe2000f8e0004 */
[----:B------:R-:W-:Y:S01]  /*11370*/  ULDC.64 UR8, c[0x0][0xb00] ;  /* 0x0002c00000087ab9 */ /* 0x000fe20000000a00 */
[----:B------:R-:W-:Y:S02]  /*11380*/  SYNCS.ARRIVE.TRANS64.RED.A1T0 RZ, [UR4], RZ ;  /* 0x000000ffffff79a7 */ /* 0x000fe40008100404 */
[----:B------:R-:W-:Y:S01]  /*11390*/  IMAD.IADD R3, R5, 0x1, R3 ;  /* 0x0000000105037824 */ /* 0x000fe200078e0203 */
[----:B------:R-:W-:Y:S01]  /*113a0*/  LEA R0, P1, R4, UR8, 0x2 ;  /* 0x0000000804007c11 */ /* 0x000fe2000f8210ff */
[----:B------:R-:W-:-:S03]  /*113b0*/  VIADD R19, R18, 0x8 ;  /* 0x0000000812137836 */ /* 0x000fc60000000000 */
[----:B------:R-:W-:Y:S02]  /*113c0*/  LEA.HI.X R3, R4, UR9, R3, 0x2, P1 ;  /* 0x0000000904037c11 */ /* 0x000fe400088f1403 */
[----:B------:R0:W1:Y:S01]  /*113d0*/  SHFL.IDX PT, R4, R0, RZ, 0x1c1f ;  /* 0x001c1fff00047589 */ /* 0x00006200000e0000 */
[----:B------:R-:W-:-:S03]  /*113e0*/  SHF.R.S32.HI R23, RZ, 0x1f, R19 ;  /* 0x0000001fff177819 */ /* 0x000fc60000011413 */
        /* <DEDUP_REMOVED lines=16> */
[-C--:B------:R-:W-:Y:S02]  /*114f0*/  @!P3 LEA R24, P5, R86, R4.reuse, 0x2 ;  /* 0x000000045618b211 */ /* 0x080fe400078a10ff */
        /* <DEDUP_REMOVED lines=24> */
[-C--:B------:R-:W-:Y:S02]  /*11680*/  @!P2 LEA R20, P1, R153, R4.reuse, 0x2 ;  /* 0x000000049914a211 */ /* 0x080fe400078210ff */
        /* <DEDUP_REMOVED lines=9> */
.L_x_2122:
[----:B------:R-:W-:Y:S05]  /*11720*/  BSYNC B1 ;  /* 0x0000000000017941 */ /* 0x000fea0003800000 */
.L_x_2121:
[----:B------:R-:W-:Y:S01]  /*11730*/  ISETP.GE.AND P0, PT, R9, R6, PT ;  /* 0x000000060900720c */ /* 0x000fe20003f06270 */
[----:B----4-:R3:W4:Y:S04]  /*11740*/  SHFL.IDX PT, R11, R3, 0x1, 0x1c1f ;  /* 0x003c1f00030b7f89 */ /* 0x01072800000e0000 */
[----:B------:R3:W0:Y:S08]  /*11750*/  SHFL.IDX PT, R10, R0, 0x1, 0x1c1f ;  /* 0x003c1f00000a7f89 */ /* 0x00063000000e0000 */
[----:B---3--:R-:W-:Y:S05]  /*11760*/  @P0 BRA `(.L_x_2120) ;  /* 0x0000000c00f40947 */ /* 0x008fea0003800000 */
[----:B------:R-:W-:Y:S01]  /*11770*/  ULDC UR4, c[0x0][0xac8] ;  /* 0x0002b20000047ab9 */ /* 0x000fe20000000800 */
[----:B------:R-:W-:Y:S01]  /*11780*/  ULDC.64 UR8, c[0x0][0x208] ;  /* 0x0000820000087ab9 */ /* 0x000fe20000000a00 */
[----:B------:R-:W-:Y:S02]  /*11790*/  ISETP.GE.AND P0, PT, R19, UR4, PT ;  /* 0x0000000413007c0c */ /* 0x000fe4000bf06270 */
[----:B------:R-:W-:Y:S02]  /*117a0*/  ISETP.GE.AND P1, PT, R18, UR4, PT ;  /* 0x0000000412007c0c */ /* 0x000fe4000bf26270 */
[----:B------:R-:W-:Y:S02]  /*117b0*/  ISETP.GE.AND P2, PT, R29, UR4, PT ;  /* 0x000000041d007c0c */ /* 0x000fe4000bf46270 */
[----:B------:R-:W-:Y:S02]  /*117c0*/  ISETP.GE.AND P3, PT, R31, UR4, PT ;  /* 0x000000041f007c0c */ /* 0x000fe4000bf66270 */
[----:B------:R-:W-:-:S05]  /*117d0*/  ISETP.GE.AND P4, PT, R86, UR4, PT ;  /* 0x0000000456007c0c */ /* 0x000fca000bf86270 */
[CC--:B0-----:R-:W-:Y:S02]  /*117e0*/  @!P0 LEA R8, P5, R19.reuse, R10.reuse, 0x2 ;  /* 0x0000000a13088211 */ /* 0x0c1fe400078a10ff */
[----:B-12-4-:R-:W-:Y:S02]  /*117f0*/  @!P1 IMAD.WIDE R4, R18, 0x4, R10 ;  /* 0x0000000412049825 */ /* 0x016fe400078e020a */
[----:B------:R-:W-:Y:S02]  /*11800*/  @!P0 LEA.HI.X R9, R19, R11, R23, 0x2, P5 ;  /* 0x0000000b13098211 */ /* 0x000fe400028f1417 */
[-C--:B------:R-:W-:Y:S01]  /*11810*/  @!P2 LEA R12, P5, R29, R10.reuse, 0x2 ;  /* 0x0000000a1d0ca211 */ /* 0x080fe200078a10ff */
[----:B------:R0:W-:Y:S01]  /*11820*/  @!P1 ST.E.64 desc[UR8][R4.64], R74 ;  /* 0x0000004a04009985 */ /* 0x0001e2000c101b08 */
[----:B------:R-:W-:Y:S02]  /*11830*/  ISETP.GE.AND P1, PT, R84, UR4, PT ;  /* 0x0000000454007c0c */ /* 0x000fe4000bf26270 */
[----:B------:R-:W-:Y:S01]  /*11840*/  @!P3 LEA R14, P6, R31, R10, 0x2 ;  /* 0x0000000a1f0eb211 */ /* 0x000fe200078c10ff */
[----:B------:R-:W-:Y:S01]  /*11850*/  @!P0 ST.E.64 desc[UR8][R8.64], R76 ;  /* 0x0000004c08008985 */ /* 0x000fe2000c101b08 */
[----:B------:R-:W-:-:S02]  /*11860*/  ISETP.GE.AND P0, PT, R157, UR4, PT ;  /* 0x000000049d007c0c */ /* 0x000fc4000bf06270 */
[-C--:B------:R-:W-:Y:S02]  /*11870*/  @!P2 LEA.HI.X R13, R29, R11.reuse, R28, 0x2, P5 ;  /* 0x0000000b1d0da211 */ /* 0x080fe400028f141c */
[CC--:B------:R-:W-:Y:S02]  /*11880*/  @!P4 LEA R16, P5, R86.reuse, R10.reuse, 0x2 ;  /* 0x0000000a5610c211 */ /* 0x0c0fe400078a10ff */
[-C--:B------:R-:W-:Y:S01]  /*11890*/  @!P3 LEA.HI.X R15, R31, R11.reuse, R30, 0x2, P6 ;  /* 0x0000000b1f0fb211 */ /* 0x080fe200030f141e */
[----:B------:R-:W-:Y:S01]  /*118a0*/  @!P2 ST.E.64 desc[UR8][R12.64], R34 ;  /* 0x000000220c00a985 */ /* 0x000fe2000c101b08 */
[----:B------:R-:W-:Y:S02]  /*118b0*/  @!P4 LEA.HI.X R17, R86, R11, R87, 0x2, P5 ;  /* 0x0000000b5611c211 */ /* 0x000fe400028f1457 */
[----:B------:R-:W-:Y:S01]  /*118c0*/  ISETP.GE.AND P2, PT, R154, UR4, PT ;  /* 0x000000049a007c0c */ /* 0x000fe2000bf46270 */
[----:B------:R1:W-:Y:S01]  /*118d0*/  @!P3 ST.E.64 desc[UR8][R14.64], R38 ;  /* 0x000000260e00b985 */ /* 0x0003e2000c101b08 */
[----:B------:R-:W-:-:S02]  /*118e0*/  @!P1 LEA R20, P5, R84, R10, 0x2 ;  /* 0x0000000a54149211 */ /* 0x000fc400078a10ff */
[-C--:B0-----:R-:W-:Y:S01]  /*118f0*/  @!P0 LEA R4, P6, R157, R10.reuse, 0x2 ;  /* 0x0000000a9d048211 */ /* 0x081fe200078c10ff */
[----:B------:R0:W-:Y:S01]  /*11900*/  @!P4 ST.E.64 desc[UR8][R16.64], R42 ;  /* 0x0000002a1000c985 */ /* 0x0001e2000c101b08 */
[----:B------:R-:W-:Y:S02]  /*11910*/  ISETP.GE.AND P4, PT, R156, UR4, PT ;  /* 0x000000049c007c0c */ /* 0x000fe4000bf86270 */
[----:B------:R-:W-:Y:S02]  /*11920*/  ISETP.GE.AND P3, PT, R155, UR4, PT ;  /* 0x000000049b007c0c */ /* 0x000fe4000bf66270 */
[-C--:B------:R-:W-:Y:S02]  /*11930*/  @!P1 LEA.HI.X R21, R84, R11.reuse, R85, 0x2, P5 ;  /* 0x0000000b54159211 */ /* 0x080fe400028f1455 */
[----:B------:R-:W-:Y:S02]  /*11940*/  @!P0 LEA.HI.X R5, R157, R11, R83, 0x2, P6 ;  /* 0x0000000b9d058211 */ /* 0x000fe400030f1453 */
[----:B------:R-:W-:Y:S01]  /*11950*/  ISETP.GE.AND P5, PT, R153, UR4, PT ;  /* 0x0000000499007c0c */ /* 0x000fe2000bfa6270 */
[----:B------:R2:W-:Y:S04]  /*11960*/  @!P1 ST.E.64 desc[UR8][R20.64], R46 ;  /* 0x0000002e14009985 */ /* 0x0005e8000c101b08 */
[----:B------:R2:W-:Y:S01]  /*11970*/  @!P0 ST.E.64 desc[UR8][R4.64], R50 ;  /* 0x0000003204008985 */ /* 0x0005e2000c101b08 */
[----:B-1----:R-:W-:-:S02]  /*11980*/  @!P2 LEA R14, P0, R154, R10, 0x2 ;  /* 0x0000000a9a0ea211 */ /* 0x002fc400078010ff */
[-C--:B------:R-:W-:Y:S02]  /*11990*/  @!P4 LEA R8, P1, R156, R10.reuse, 0x2 ;  /* 0x0000000a9c08c211 */ /* 0x080fe400078210ff */
[-C--:B------:R-:W-:Y:S02]  /*119a0*/  @!P2 LEA.HI.X R15, R154, R11.reuse, R80, 0x2, P0 ;  /* 0x0000000b9a0fa211 */ /* 0x080fe400000f1450 */
[----:B------:R-:W-:Y:S02]  /*119b0*/  ISETP.GE.AND P0, PT, R152, UR4, PT ;  /* 0x0000000498007c0c */ /* 0x000fe4000bf06270 */
[-C--:B------:R-:W-:Y:S02]  /*119c0*/  @!P3 LEA R12, P6, R155, R10.reuse, 0x2 ;  /* 0x0000000a9b0cb211 */ /* 0x080fe400078c10ff */
[----:B------:R-:W-:Y:S02]  /*119d0*/  @!P4 LEA.HI.X R9, R156, R11, R82, 0x2, P1 ;  /* 0x0000000b9c09c211 */ /* 0x000fe400008f1452 */
[----:B0-----:R-:W-:-:S02]  /*119e0*/  @!P5 LEA R16, P1, R153, R10, 0x2 ;  /* 0x0000000a9910d211 */ /* 0x001fc400078210ff */
        /* <DEDUP_REMOVED lines=12> */
.L_x_2115:
[----:B------:R-:W-:Y:S01]  /*11ab0*/  ULDC.64 UR8, c[0x0][0xc00] ;  /* 0x0003000000087ab9 */ /* 0x000fe20000000a00 */
[----:B------:R-:W-:Y:S01]  /*11ac0*/  R2UR UR4, R150 ;  /* 0x00000000960472ca */ /* 0x000fe200000e0000 */
[----:B------:R-:W-:Y:S01]  /*11ad0*/  UISETP.NE.U32.AND UP0, UPT, UR8, URZ, UPT ;  /* 0x0000003f0800728c */ /* 0x000fe2000bf05070 */
[----:B------:R-:W-:Y:S01]  /*11ae0*/  R2UR UR7, R147 ;  /* 0x00000000930772ca */ /* 0x000fe200000e0000 */
[----:B------:R-:W-:Y:S02]  /*11af0*/  ULDC.64 UR10, c[0x0][0x208] ;  /* 0x00008200000a7ab9 */ /* 0x000fe40000000a00 */
[----:B------:R-:W-:-:S03]  /*11b00*/  UISETP.NE.AND.EX UP0, UPT, UR9, URZ, UPT, UP0 ;  /* 0x0000003f0900728c */ /* 0x000fc6000bf05300 */
[----:B------:R-:W-:-:S03]  /*11b10*/  ULDC.64 UR8, c[0x0][0xc00] ;  /* 0x0003000000087ab9 */ /* 0x000fc60000000a00 */
[----:B------:R-:W-:Y:S02]  /*11b20*/  PLOP3.LUT P1, PT, PT, PT, UP0, 0x80, 0x0 ;  /* 0x000000000000781c */ /* 0x000fe40003f2f008 */
        /* <DEDUP_REMOVED lines=30> */
.L_x_2123:
[----:B------:R-:W2:Y:S01]  /*11d10*/  LDL.LU R3, [R1+0x18] ;  /* 0x0000180001037983 */ /* 0x000ea20000300800 */
[----:B------:R-:W-:Y:S01]  /*11d20*/  R2UR UR7, R150 ;  /* 0x00000000960772ca */ /* 0x000fe200000e0000 */
[----:B------:R-:W-:-:S12]  /*11d30*/  BSSY B1, `(.L_x_2124) ;  /* 0x000003f000017945 */ /* 0x000fd80003800000 */
[----:B------:R-:W-:Y:S01]  /*11d40*/  USEL UR7, UR7, URZ, !UP0 ;  /* 0x0000003f07077287 */ /* 0x000fe2000c000000 */
[----:B--2---:R-:W-:-:S13]  /*11d50*/  R2UR UR8, R3 ;  /* 0x00000000030872ca */ /* 0x004fda00000e0000 */
[----:B------:R-:W-:Y:S01]  /*11d60*/  USEL UR12, UR8, URZ, !UP0 ;  /* 0x0000003f080c7287 */ /* 0x000fe2000c000000 */
[----:B------:R-:W-:Y:S11]  /*11d70*/  @P0 BRA `(.L_x_2125) ;  /* 0x0000000000e80947 */ /* 0x000ff60003800000 */
[----:B------:R-:W0:Y:S01]  /*11d80*/  LDC R11, c[0x0][0xbe8] ;  /* 0x0002fa00ff0b7b82 */ /* 0x000e220000000800 */
[----:B------:R-:W-:-:S13]  /*11d90*/  R2UR UR8, R23 ;  /* 0x00000000170872ca */ /* 0x000fda00000e0000 */
[----:B------:R-:W-:-:S05]  /*11da0*/  IMAD.U32 R6, RZ, RZ, UR8 ;  /* 0x00000008ff067e24 */ /* 0x000fca000f8e00ff */
[----:B------:R-:W-:Y:S01]  /*11db0*/  IADD3 R6, R6, -0x80, R12 ;  /* 0xffffff8006067810 */ /* 0x000fe20007ffe00c */
[----:B0----5:R-:W-:-:S05]  /*11dc0*/  IMAD R3, R0, R11, RZ ;  /* 0x0000000b00037224 */ /* 0x021fca00078e02ff */
[----:B------:R-:W-:-:S13]  /*11dd0*/  ISETP.GE.AND P0, PT, R6, R3, PT ;  /* 0x000000030600720c */ /* 0x000fda0003f06270 */
[----:B------:R-:W-:Y:S05]  /*11de0*/  @P0 BRA `(.L_x_2125) ;  /* 0x0000000000cc0947 */ /* 0x000fea0003800000 */
[----:B------:R-:W2:Y:S01]  /*11df0*/  LDL R4, [R1+0x8] ;  /* 0x0000080001047983 */ /* 0x000ea20000100800 */
[----:B------:R-:W-:Y:S01]  /*11e00*/  ISETP.NE.AND P0, PT, R11, 0x1, PT ;  /* 0x000000010b00780c */ /* 0x000fe20003f05270 */
[----:B------:R-:W-:Y:S01]  /*11e10*/  UMOV UR18, 0x9b8 ;  /* 0x000009b800127882 */ /* 0x000fe20000000000 */
[----:B------:R-:W-:Y:S01]  /*11e20*/  R2UR UR9, R147 ;  /* 0x00000000930972ca */ /* 0x000fe200000e0000 */
[----:B------:R-:W-:Y:S01]  /*11e30*/  ULDC.64 UR24, c[0x0][0x208] ;  /* 0x0000820000187ab9 */ /* 0x000fe20000000a00 */
[----:B------:R-:W-:-:S09]  /*11e40*/  R2UR UR8, R149 ;  /* 0x00000000950872ca */ /* 0x000fd200000e0000 */
        /* <DEDUP_REMOVED lines=9> */
[----:B------:R-:W-:Y:S02]  /*11ee0*/  UIMAD.WIDE.U32 UR22, UR16, UR13, URZ ;  /* 0x0000000d101672a5 */ /* 0x000fe4000f8e003f */
[----:B------:R-:W-:Y:S02]  /*11ef0*/  UIMAD UR13, UR17, UR13, URZ ;  /* 0x0000000d110d72a4 */ /* 0x000fe4000f8e023f */
[----:B------:R-:W-:Y:S02]  /*11f00*/  UIMAD UR15, UR14, UR12, UR15 ;  /* 0x0000000c0e0f72a4 */ /* 0x000fe4000f8e020f */
[----:B------:R-:W-:-:S06]  /*11f10*/  UIADD3 UR13, UR23, UR13, URZ ;  /* 0x0000000d170d7290 */ /* 0x000fcc000fffe03f */
[----:B------:R-:W-:Y:S01]  /*11f20*/  IMAD.U32 R8, RZ, RZ, UR13 ;  /* 0x0000000dff087e24 */ /* 0x000fe2000f8e00ff */
[----:B--2---:R-:W-:Y:S01]  /*11f30*/  R2UR UR19, R4 ;  /* 0x00000000041372ca */ /* 0x004fe200000e0000 */
[----:B0-----:R-:W-:-:S04]  /*11f40*/  @P0 IMAD.HI.U32 R4, R6, R3, RZ ;  /* 0x0000000306040227 */ /* 0x001fc800078e00ff */
[----:B------:R-:W-:Y:S01]  /*11f50*/  IMAD.MOV.U32 R3, RZ, RZ, R6 ;  /* 0x000000ffff037224 */ /* 0x000fe200078e0006 */
[----:B-1----:R-:W-:Y:S01]  /*11f60*/  @P0 SHF.R.U32.HI R3, RZ, R5, R4 ;  /* 0x00000005ff030219 */ /* 0x002fe20000011604 */
[----:B------:R-:W-:Y:S02]  /*11f70*/  IMAD.U32 R4, RZ, RZ, UR22 ;  /* 0x00000016ff047e24 */ /* 0x000fe4000f8e00ff */
[----:B------:R-:W-:Y:S01]  /*11f80*/  IMAD.U32 R5, RZ, RZ, UR23 ;  /* 0x00000017ff057e24 */ /* 0x000fe2000f8e00ff */
[--C-:B------:R-:W-:Y:S01]  /*11f90*/  SHF.R.S32.HI R5, RZ, 0x1f, R3.reuse ;  /* 0x0000001fff057819 */ /* 0x100fe20000011403 */
[----:B------:R-:W-:Y:S02]  /*11fa0*/  IMAD.MOV R9, RZ, RZ, -R3 ;  /* 0x000000ffff097224 */ /* 0x000fe400078e0a03 */
[----:B------:R-:W-:Y:S02]  /*11fb0*/  UIMAD.WIDE.U32 UR10, UR8, UR19, URZ ;  /* 0x00000013080a72a5 */ /* 0x000fe4000f8e003f */
[----:B------:R-:W-:Y:S01]  /*11fc0*/  UIMAD UR19, UR9, UR19, URZ ;  /* 0x00000013091372a4 */ /* 0x000fe2000f8e023f */
[----:B------:R-:W-:Y:S01]  /*11fd0*/  IMAD R9, R11, R9, R6 ;  /* 0x000000090b097224 */ /* 0x000fe200078e0206 */
[----:B------:R-:W-:-:S02]  /*11fe0*/  UIMAD.WIDE.U32 UR8, UR14, UR7, URZ ;  /* 0x000000070e0872a5 */ /* 0x000fc4000f8e003f */
[----:B------:R-:W-:Y:S02]  /*11ff0*/  UIADD3 UR19, UR11, UR19, URZ ;  /* 0x000000130b137290 */ /* 0x000fe4000fffe03f */
[----:B------:R-:W-:Y:S02]  /*12000*/  UIADD3 UR10, UP1, UP2, UR8, UR10, UR4 ;  /* 0x0000000a080a7290 */ /* 0x000fe4000fa3e004 */
[----:B------:R-:W-:-:S03]  /*12010*/  UIADD3 UR15, UR9, UR15, URZ ;  /* 0x0000000f090f7290 */ /* 0x000fc6000fffe03f */
[----:B------:R-:W-:Y:S01]  /*12020*/  ULDC.64 UR8, c[0x0][UR18+0x210] ;  /* 0x0000840012087abb */ /* 0x000fe20008000a00 */
[----:B------:R-:W-:Y:S01]  /*12030*/  IADD3 R4, P0, P1, R3, UR10, R4 ;  /* 0x0000000a03047c10 */ /* 0x000fe2000f91e004 */
[----:B------:R-:W-:Y:S01]  /*12040*/  UIADD3.X UR10, UR15, UR19, UR20, UP1, UP2 ;  /* 0x000000130f0a7290 */ /* 0x000fe20008fe4414 */
[----:B------:R-:W-:Y:S01]  /*12050*/  SHF.R.S32.HI R3, RZ, 0x1f, R9 ;  /* 0x0000001fff037819 */ /* 0x000fe20000011409 */
[----:B------:R-:W-:-:S04]  /*12060*/  IMAD R6, R9, UR9, RZ ;  /* 0x0000000909067c24 */ /* 0x000fc8000f8e02ff */
[----:B------:R-:W-:Y:S01]  /*12070*/  IADD3.X R5, R5, UR10, R8, P0, P1 ;  /* 0x0000000a05057c10 */ /* 0x000fe200087e2408 */
[----:B------:R-:W-:Y:S01]  /*12080*/  IMAD R3, R3, UR8, R6 ;  /* 0x0000000803037c24 */ /* 0x000fe2000f8e0206 */
[----:B------:R-:W-:Y:S01]  /*12090*/  ULDC.64 UR10, c[0x0][0xba8] ;  /* 0x0002ea00000a7ab9 */ /* 0x000fe20000000a00 */
        /* <DEDUP_REMOVED lines=8> */
.L_x_2125:
[----:B------:R-:W-:Y:S05]  /*12120*/  BSYNC B1 ;  /* 0x0000000000017941 */ /* 0x000fea0003800000 */
.L_x_2124:
        /* <DEDUP_REMOVED lines=18> */
[----:B------:R-:W-:Y:S01]  /*12250*/  ULDC.64 UR10, c[0x0][0xae8] ;  /* 0x0002ba00000a7ab9 */ /* 0x000fe20000000a00 */
[----:B0-----:R-:W-:-:S13]  /*12260*/  ISETP.NE.AND P0, PT, R13, 0x1, PT ;  /* 0x000000010d00780c */ /* 0x001fda0003f05270 */
[----:B------:R-:W0:Y:S08]  /*12270*/  @P0 LDC R5, c[0x0][0xbec] ;  /* 0x0002fb00ff050b82 */ /* 0x000e300000000800 */
[----:B------:R-:W1:Y:S01]  /*12280*/  @P0 LDC R9, c[0x0][0xbf0] ;  /* 0x0002fc00ff090b82 */ /* 0x000e620000000800 */
[----:B--2---:R-:W-:Y:S02]  /*12290*/  R2UR UR16, R3 ;  /* 0x00000000031072ca */ /* 0x004fe400000e0000 */
[----:B------:R-:W-:-:S04]  /*122a0*/  SHF.R.S32.HI R3, RZ, 0x1f, R10 ;  /* 0x0000001fff037819 */ /* 0x000fc8000001140a */
[----:B------:R-:W-:-:S04]  /*122b0*/  LEA.HI R3, R3, R10, RZ, 0x2 ;  /* 0x0000000a03037211 */ /* 0x000fc800078f10ff */
[----:B------:R-:W-:-:S03]  /*122c0*/  LOP3.LUT R3, R3, 0xfffffffc, RZ, 0xc0, !PT ;  /* 0xfffffffc03037812 */ /* 0x000fc600078ec0ff */
[----:B------:R-:W-:Y:S02]  /*122d0*/  UIMAD.WIDE.U32 UR8, UR16, UR10, UR8 ;  /* 0x0000000a100872a5 */ /* 0x000fe4000f8e0008 */
[----:B------:R-:W-:Y:S02]  /*122e0*/  IMAD.IADD R3, R10, 0x1, -R3 ;  /* 0x000000010a037824 */ /* 0x000fe400078e0a03 */
[----:B------:R-:W-:Y:S02]  /*122f0*/  UIMAD UR9, UR16, UR11, UR9 ;  /* 0x0000000b100972a4 */ /* 0x000fe4000f8e0209 */
[----:B------:R-:W-:Y:S01]  /*12300*/  IMAD R3, R3, 0x60, R8 ;  /* 0x0000006003037824 */ /* 0x000fe200078e0208 */
[----:B------:R-:W-:Y:S02]  /*12310*/  ULDC.64 UR10, c[0x0][0xaf0] ;  /* 0x0002bc00000a7ab9 */ /* 0x000fe40000000a00 */
[----:B------:R-:W-:Y:S01]  /*12320*/  UIMAD UR12, UR12, UR10, URZ ;  /* 0x0000000a0c0c72a4 */ /* 0x000fe2000f8e023f */
[----:B------:R-:W-:Y:S01]  /*12330*/  VIADD R6, R3, UR13 ;  /* 0x0000000d03067c36 */ /* 0x000fe20008000000 */
[----:B------:R-:W-:-:S02]  /*12340*/  UIMAD.WIDE.U32 UR8, UR7, UR10, UR8 ;  /* 0x0000000a070872a5 */ /* 0x000fc4000f8e0008 */
[----:B------:R-:W-:Y:S01]  /*12350*/  UIMAD UR4, UR7, UR11, UR12 ;  /* 0x0000000b070472a4 */ /* 0x000fe2000f8e020c */
[----:B0-----:R-:W-:Y:S02]  /*12360*/  @P0 IMAD.HI.U32 R4, R6, R5, RZ ;  /* 0x0000000506040227 */ /* 0x001fe400078e00ff */
[----:B------:R-:W-:Y:S01]  /*12370*/  ULDC.64 UR10, c[0x0][0xae0] ;  /* 0x0002b800000a7ab9 */ /* 0x000fe20000000a00 */
[----:B------:R-:W-:Y:S01]  /*12380*/  UIADD3 UR4, UR9, UR4, URZ ;  /* 0x0000000409047290 */ /* 0x000fe2000fffe03f */
[----:B------:R-:W-:Y:S01]  /*12390*/  IMAD.MOV.U32 R3, RZ, RZ, R6 ;  /* 0x000000ffff037224 */ /* 0x000fe200078e0006 */
[----:B-1----:R-:W-:Y:S01]  /*123a0*/  @P0 SHF.R.U32.HI R3, RZ, R9, R4 ;  /* 0x00000009ff030219 */ /* 0x002fe20000011604 */
[----:B------:R-:W-:-:S03]  /*123b0*/  IMAD.U32 R5, RZ, RZ, UR9 ;  /* 0x00000009ff057e24 */ /* 0x000fc6000f8e00ff */
[--C-:B------:R-:W-:Y:S01]  /*123c0*/  SHF.R.S32.HI R4, RZ, 0x1f, R3.reuse ;  /* 0x0000001fff047819 */ /* 0x100fe20000011403 */
[----:B------:R-:W-:Y:S02]  /*123d0*/  IMAD.MOV R9, RZ, RZ, -R3 ;  /* 0x000000ffff097224 */ /* 0x000fe400078e0a03 */
[----:B------:R-:W-:Y:S02]  /*123e0*/  IMAD.U32 R5, RZ, RZ, UR4 ;  /* 0x00000004ff057e24 */ /* 0x000fe4000f8e00ff */
[----:B------:R-:W-:Y:S02]  /*123f0*/  IMAD R9, R13, R9, R6 ;  /* 0x000000090d097224 */ /* 0x000fe400078e0206 */
[----:B------:R-:W-:Y:S02]  /*12400*/  IMAD R6, R4, UR10, RZ ;  /* 0x0000000a04067c24 */ /* 0x000fe4000f8e02ff */
[----:B------:R-:W-:Y:S01]  /*12410*/  IMAD.U32 R4, RZ, RZ, UR8 ;  /* 0x00000008ff047e24 */ /* 0x000fe2000f8e00ff */
[----:B------:R-:W-:Y:S01]  /*12420*/  ULDC.64 UR8, c[0x0][0xad8] ;  /* 0x0002b60000087ab9 */ /* 0x000fe20000000a00 */
[C---:B------:R-:W-:Y:S01]  /*12430*/  IMAD R11, R3.reuse, UR11, R6 ;  /* 0x0000000b030b7c24 */ /* 0x040fe2000f8e0206 */
[----:B------:R-:W-:Y:S01]  /*12440*/  SHF.R.S32.HI R6, RZ, 0x1f, R9 ;  /* 0x0000001fff067819 */ /* 0x000fe20000011409 */
[----:B------:R-:W-:-:S04]  /*12450*/  IMAD.WIDE.U32 R4, R3, UR10, R4 ;  /* 0x0000000a03047c25 */ /* 0x000fc8000f8e0004 */
        /* <DEDUP_REMOVED lines=24> */
[----:B------:R3:W-:Y:S04]  /*125e0*/  @!P2 ST.E.128 desc[UR8][R8.64], RZ ;  /* 0x000000ff0800a985 */ /* 0x0007e8000c101d08 */
[----:B------:R3:W-:Y:S04]  /*125f0*/  @!P3 ST.E.128 desc[UR8][R10.64], RZ ;  /* 0x000000ff0a00b985 */ /* 0x0007e8000c101d08 */
[----:B------:R3:W-:Y:S02]  /*12600*/  @!P4 ST.E.128 desc[UR8][R14.64], RZ ;  /* 0x000000ff0e00c985 */ /* 0x0007e4000c101d08 */
.L_x_2127:
[----:B------:R-:W-:Y:S05]  /*12610*/  BSYNC B1 ;  /* 0x0000000000017941 */ /* 0x000fea0003800000 */
.L_x_2126:
        /* <DEDUP_REMOVED lines=11> */
[C---:B------:R-:W-:Y:S02]  /*126d0*/  @!P4 LEA R12, P1, R151.reuse, R4, 0x1 ;  /* 0x00000004970cc211 */ /* 0x040fe400078208ff */
[----:B----4-:R-:W-:Y:S01]  /*126e0*/  @!P2 IMAD.WIDE R8, R146, 0x2, R4 ;  /* 0x000000029208a825 */ /* 0x010fe200078e0204 */
[-C--:B------:R-:W-:Y:S02]  /*126f0*/  @!P3 LEA.HI.X R11, R148, R5.reuse, R17, 0x1, P0 ;  /* 0x00000005940bb211 */ /* 0x080fe400000f0c11 */
[----:B------:R-:W-:Y:S02]  /*12700*/  @!P4 LEA.HI.X R13, R151, R5, R16, 0x1, P1 ;  /* 0x00000005970dc211 */ /* 0x000fe400008f0c10 */
[----:B------:R2:W-:Y:S04]  /*12710*/  @!P2 ST.E.128 desc[UR8][R8.64], RZ ;  /* 0x000000ff0800a985 */ /* 0x0005e8000c101d08 */
[----:B------:R2:W-:Y:S04]  /*12720*/  @!P3 ST.E.128 desc[UR8][R10.64], RZ ;  /* 0x000000ff0a00b985 */ /* 0x0005e8000c101d08 */
[----:B------:R2:W-:Y:S02]  /*12730*/  @!P4 ST.E.128 desc[UR8][R12.64], RZ ;  /* 0x000000ff0c00c985 */ /* 0x0005e4000c101d08 */
.L_x_2120:
[----:B------:R-:W-:Y:S05]  /*12740*/  BSYNC B0 ;  /* 0x0000000000007941 */ /* 0x000fea0003800000 */
.L_x_2114:
[----:B------:R-:W-:Y:S02]  /*12750*/  ULDC UR4, c[0x0][0xc3c] ;  /* 0x00030f0000047ab9 */ /* 0x000fe40000000800 */
[----:B------:R-:W-:-:S13]  /*12760*/  ISETP.GE.AND P0, PT, R7, UR4, PT ;  /* 0x0000000407007c0c */ /* 0x000fda000bf06270 */
[----:B------:R-:W-:Y:S05]  /*12770*/  @!P0 BRA `(.L_x_2128) ;  /* 0xfffffee800488947 */ /* 0x000fea000383ffff */
[----:B------:R-:W-:Y:S05]  /*12780*/  EXIT ;  /* 0x000000000000794d */ /* 0x000fea0003800000 */
.L_x_2077:
[----:B------:R-:W-:-:S08]  /*12790*/  NOP ;  /* 0x0000000000007918 */ /* 0x000fd00000000000 */
[----:B0-----:R-:W0:-:S00]  /*127a0*/  USETMAXREG.DEALLOC.CTAPOOL 0x20 ;  /* 0x00000020000079c8 */ /* 0x001e0000080e0500 */
        /* <DEDUP_REMOVED lines=14> */
.L_x_2129:
[----:B------:R-:W0:Y:S01]  /*12890*/  S2R R0, SR_TID.X ;  /* 0x0000000000007919 */ /* 0x000e220000002100 */
        /* <DEDUP_REMOVED lines=44> */
.L_x_2133:
[----:B------:R-:W0:Y:S01]  /*12b60*/  LDC R2, c[0x0][0xc3c] ;  /* 0x00030f00ff027b82 */ /* 0x000e220000000800 */
[----:B------:R-:W-:Y:S01]  /*12b70*/  UIADD3 UR4, UR4, 0x1f, URZ ;  /* 0x0000001f04047890 */ /* 0x000fe2000fffe03f */
[----:B------:R-:W-:Y:S02]  /*12b80*/  ULDC UR7, c[0x0][0xc3c] ;  /* 0x00030f0000077ab9 */ /* 0x000fe40000000800 */
[----:B------:R-:W-:-:S03]  /*12b90*/  IMAD.U32 R27, RZ, RZ, UR7 ;  /* 0x00000007ff1b7e24 */ /* 0x000fc6000f8e00ff */
[----:B0-----:R-:W-:-:S13]  /*12ba0*/  ISETP.LE.AND P6, PT, R2, UR4, PT ;  /* 0x0000000402007c0c */ /* 0x001fda000bfc3270 */
[----:B------:R-:W-:Y:S05]  /*12bb0*/  @P6 BRA `(.L_x_2132) ;  /* 0x0000000800b46947 */ /* 0x000fea0003800000 */
[----:B------:R-:W-:Y:S01]  /*12bc0*/  VIADD R9, R0, UR4 ;  /* 0x0000000400097c36 */ /* 0x000fe20008000000 */
[----:B------:R-:W-:Y:S01]  /*12bd0*/  ULDC.64 UR8, c[0x0][0x208] ;  /* 0x0000820000087ab9 */ /* 0x000fe20000000a00 */
        /* <DEDUP_REMOVED lines=30> */
.L_x_2131:
        /* <DEDUP_REMOVED lines=13> */
.L_x_2134:
        /* <DEDUP_REMOVED lines=47> */
[----:B------:R-:W-:Y:S01]  /*13180*/  ISETP.GE.AND P2, PT, R3, RZ, PT ;  /* 0x000000ff0300720c */ /* 0x000fe20003f46270 */
[----:B------:R-:W-:-:S10]  /*13190*/  IMAD.MOV R3, RZ, RZ, -R7 ;  /* 0x000000ffff037224 */ /* 0x000fd400078e0a07 */
        /* <DEDUP_REMOVED lines=13> */
.L_x_2135:
[----:B0-----:R-:W0:Y:S01]  /*13270*/  LDC.64 R2, c[0x0][0xc90] ;  /* 0x00032400ff027b82 */ /* 0x001e220000000a00 */
[----:B------:R-:W-:Y:S01]  /*13280*/  ULDC.64 UR6, c[0x0][0x208] ;  /* 0x0000820000067ab9 */ /* 0x000fe20000000a00 */
        /* <DEDUP_REMOVED lines=36> */
[----:B------:R-:W-:-:S03]  /*134d0*/  IMAD.MOV R26, RZ, RZ, -R7 ;  /* 0x000000ffff1a7224 */ /* 0x000fc600078e0a07 */
        /* <DEDUP_REMOVED lines=18> */
[----:B------:R-:W-:Y:S02]  /*13600*/  ISETP.GE.AND P2, PT, R3, RZ, PT ;  /* 0x000000ff0300720c */ /* 0x000fe40003f46270 */
[----:B------:R-:W-:-:S05]  /*13610*/  IADD3 R3, R6, 0x1000000, R4 ;  /* 0x0100000006037810 */ /* 0x000fca0007ffe004 */
[----:B------:R-:W-:-:S06]  /*13620*/  @P0 VIADD R2, R2, 0x1 ;  /* 0x0000000102020836 */ /* 0x000fcc0000000000 */
[----:B------:R-:W-:Y:S01]  /*13630*/  @!P2 IMAD.MOV R2, RZ, RZ, -R2 ;  /* 0x000000ffff02a224 */ /* 0x000fe200078e0a02 */
[----:B------:R-:W-:-:S05]  /*13640*/  @!P1 LOP3.LUT R2, RZ, R7, RZ, 0x33, !PT ;  /* 0x00000007ff029212 */ /* 0x000fca00078e33ff */
[----:B------:R-:W-:-:S07]  /*13650*/  IMAD R26, R2, R26, R3 ;  /* 0x0000001a021a7224 */ /* 0x000fce00078e0203 */
.L_x_2136:
[----:B------:R-:W-:-:S05]  /*13660*/  LOP3.LUT R2, RZ, R2, RZ, 0x33, !PT ;  /* 0x00000002ff027212 */ /* 0x000fca00078e33ff */
[----:B------:R-:W-:Y:S01]  /*13670*/  IMAD.IADD R25, R25, 0x1, R2 ;  /* 0x0000000119197824 */ /* 0x000fe200078e0202 */
[----:B------:R-:W-:Y:S06]  /*13680*/  BRA `(.L_x_2137) ;  /* 0x00000000000c7947 */ /* 0x000fec0003800000 */
.L_x_2132:
[----:B------:R-:W-:Y:S02]  /*13690*/  IMAD.MOV.U32 R25, RZ, RZ, RZ ;  /* 0x000000ffff197224 */ /* 0x000fe400078e00ff */
[----:B------:R-:W-:Y:S02]  /*136a0*/  IMAD.U32 R24, RZ, RZ, UR6 ;  /* 0x00000006ff187e24 */ /* 0x000fe4000f8e00ff */
[----:B------:R-:W-:-:S07]  /*136b0*/  IMAD.MOV.U32 R26, RZ, RZ, RZ ;  /* 0x000000ffff1a7224 */ /* 0x000fce00078e00ff */
.L_x_2137:
[----:B------:R-:W-:-:S13]  /*136c0*/  ISETP.NE.AND P0, PT, R0, RZ, PT ;  /* 0x000000ff0000720c */ /* 0x000fda0003f05270 */
[----:B------:R-:W0:Y:S01]  /*136d0*/  @!P0 S2R R3, SR_CgaCtaId ;  /* 0x0000000000038919 */ /* 0x000e220000008800 */
[----:B------:R-:W-:-:S04]  /*136e0*/  @!P0 MOV R0, 0x400 ;  /* 0x0000040000008802 */ /* 0x000fc80000000f00 */
[----:B0-----:R-:W-:-:S05]  /*136f0*/  @!P0 LEA R0, R3, R0, 0x18 ;  /* 0x0000000003008211 */ /* 0x001fca00078ec0ff */
[----:B------:R1:W-:Y:S01]  /*13700*/  @!P0 STS.128 [R0+0x31cd0], R24 ;  /* 0x031cd01800008388 */ /* 0x0003e20000000c00 */
[----:B------:R-:W-:Y:S06]  /*13710*/  BAR.ARV 0x5, 0x200 ;  /* 0x0148000000007b1d */ /* 0x000fec0000002000 */
.L_x_2130:
        /* <DEDUP_REMOVED lines=11> */
[----:B------:R-:W-:Y:S01]  /*137d0*/  IMAD.MOV.U32 R28, RZ, RZ, 0x1 ;  /* 0x00000001ff1c7424 */ /* 0x000fe200078e00ff */
[----:B------:R-:W-:Y:S01]  /*137e0*/  ULDC UR38, c[0x0][0xc] ;  /* 0x0000030000267ab9 */ /* 0x000fe20000000800 */
[----:B------:R-:W-:Y:S01]  /*137f0*/  IMAD.MOV.U32 R18, RZ, RZ, RZ ;  /* 0x000000ffff127224 */ /* 0x000fe200078e00ff */
[----:B------:R-:W-:Y:S01]  /*13800*/  ULDC.64 UR36, c[0x0][0x198] ;  /* 0x0000660000247ab9 */ /* 0x000fe20000000a00 */
        /* <DEDUP_REMOVED lines=18> */
.L_x_2244:
[----:B0--3--:R-:W0:Y:S01]  /*13930*/  LDC.64 R2, c[0x0][0xc88] ;  /* 0x00032200ff027b82 */ /* 0x009e220000000a00 */
        /* <DEDUP_REMOVED lines=22> */
[----:B-1----:R1:W5:Y:S01]  /*13aa0*/  @P0 LDG.E R0, desc[UR10][R2.64] ;  /* 0x0000000a02000981 */ /* 0x002362000c1e1900 */
        /* <DEDUP_REMOVED lines=26> */
[----:B------:R-:W-:Y:S05]  /*13c50*/  @P2 BRA `(.L_x_2139) ;  /* 0x0000000000182947 */ /* 0x000fea0003800000 */
[----:B------:R-:W-:Y:S05]  /*13c60*/  @!P1 BRA `(.L_x_2139) ;  /* 0x0000000000149947 */ /* 0x000fea0003800000 */
[----:B------:R-:W-:Y:S02]  /*13c70*/  ULDC.64 UR4, c[0x0][0x208] ;  /* 0x0000820000047ab9 */ /* 0x000fe40000000a00 */
[----:B------:R-:W0:Y:S04]  /*13c80*/  LDG.E R6, desc[UR4][R2.64] ;  /* 0x0000000402067981 */ /* 0x000e28000c1e1900 */
[----:B------:R-:W0:Y:S02]  /*13c90*/  LDG.E R2, desc[UR4][R2.64+0x4] ;  /* 0x0000040402027981 */ /* 0x000e24000c1e1900 */
[----:B0-----:R-:W-:-:S05]  /*13ca0*/  IMAD.IADD R8, R2, 0x1, -R6 ;  /* 0x0000000102087824 */ /* 0x001fca00078e0a06 */
[----:B------:R1:W-:Y:S02]  /*13cb0*/  STL [R1+0x14], R8 ;  /* 0x0000140801007387 */ /* 0x0003e40000100800 */
.L_x_2139:
[----:B------:R-:W-:Y:S01]  /*13cc0*/  ULDC.64 UR4, c[0x0][0xa20] ;  /* 0x0002880000047ab9 */ /* 0x000fe20000000a00 */
[C---:B------:R-:W-:Y:S01]  /*13cd0*/  LOP3.LUT R6, R26.reuse, 0xff000000, RZ, 0xc0, !PT ;  /* 0xff0000001a067812 */ /* 0x040fe200078ec0ff */
[----:B-----5:R-:W-:Y:S01]  /*13ce0*/  IMAD.IADD R29, R29, 0x1, R0 ;  /* 0x000000011d1d7824 */ /* 0x020fe200078e0200 */
[----:B------:R-:W-:Y:S02]  /*13cf0*/  ISETP.NE.U32.AND P1, PT, RZ, UR4, PT ;  /* 0x00000004ff007c0c */ /* 0x000fe4000bf25070 */
[----:B------:R-:W-:Y:S02]  /*13d00*/  SHF.R.U32.HI R6, RZ, 0x8, R6 ;  /* 0x00000008ff067819 */ /* 0x000fe40000011606 */
[----:B------:R-:W-:Y:S02]  /*13d10*/  ISETP.NE.AND.EX P1, PT, RZ, UR5, PT, P1 ;  /* 0x00000005ff007c0c */ /* 0x000fe4000bf25310 */
[C---:B------:R-:W-:Y:S02]  /*13d20*/  LOP3.LUT R2, R26.reuse, 0xff0000, RZ, 0xc0, !PT ;  /* 0x00ff00001a027812 */ /* 0x040fe400078ec0ff */
[----:B------:R-:W-:Y:S01]  /*13d30*/  LOP3.LUT R16, R26, 0xffff, RZ, 0xc0, !PT ;  /* 0x0000ffff1a107812 */ /* 0x000fe200078ec0ff */
[----:B------:R-:W-:Y:S01]  /*13d40*/  IMAD.MOV.U32 R26, RZ, RZ, R9 ;  /* 0x000000ffff1a7224 */ /* 0x000fe200078e0009 */
[----:B------:R-:W-:-:S07]  /*13d50*/  LEA.HI R6, R2, R6, RZ, 0x10 ;  /* 0x0000000602067211 */ /* 0x000fce00078f80ff */
[----:B------:R-:W-:Y:S05]  /*13d60*/  @!P1 BRA `(.L_x_2140) ;  /* 0x0000000000149947 */ /* 0x000fea0003800000 */
[----:B------:R-:W-:Y:S01]  /*13d70*/  IADD3 R2, P0, R19, UR4, RZ ;  /* 0x0000000413027c10 */ /* 0x000fe2000ff1e0ff */
[----:B------:R-:W-:-:S03]  /*13d80*/  ULDC.64 UR6, c[0x0][0x208] ;  /* 0x0000820000067ab9 */ /* 0x000fc60000000a00 */
[----:B------:R-:W-:-:S05]  /*13d90*/  IADD3.X R3, R23, UR5, RZ, P0, !PT ;  /* 0x0000000517037c10 */ /* 0x000fca00087fe4ff */
[----:B------:R2:W5:Y:S01]  /*13da0*/  LDG.E R7, desc[UR6][R2.64] ;  /* 0x0000000602077981 */ /* 0x000562000c1e1900 */
[----:B------:R-:W-:Y:S05]  /*13db0*/  BRA `(.L_x_2141) ;  /* 0x0000000000147947 */ /* 0x000fea0003800000 */
.L_x_2140:
[----:B------:R-:W-:Y:S05]  /*13dc0*/  @!P0 BRA `(.L_x_2141) ;  /* 0x0000000000108947 */ /* 0x000fea0003800000 */
[----:B------:R-:W-:Y:S02]  /*13dd0*/  ULDC.64 UR4, c[0x0][0x208] ;  /* 0x0000820000047ab9 */ /* 0x000fe40000000a00 */
[----:B------:R-:W2:Y:S04]  /*13de0*/  LDG.E R7, desc[UR4][R4.64] ;  /* 0x0000000404077981 */ /* 0x000ea8000c1e1900 */
[----:B------:R-:W2:Y:S02]  /*13df0*/  LDG.E R4, desc[UR4][R4.64+0x4] ;  /* 0x0000040404047981 */ /* 0x000ea4000c1e1900 */
[----:B--2---:R-:W-:-:S07]  /*13e00*/  IMAD.IADD R7, R4, 0x1, -R7 ;  /* 0x0000000104077824 */ /* 0x004fce00078e0a07 */
.L_x_2141:
[----:B-----5:R-:W-:Y:S01]  /*13e10*/  IMAD.IADD R7, R7, 0x1, -R0 ;  /* 0x0000000107077824 */ /* 0x020fe200078e0a00 */
[----:B------:R-:W-:Y:S01]  /*13e20*/  LOP3.LUT R9, R6, 0xff, RZ, 0xc0, !PT ;  /* 0x000000ff06097812 */ /* 0x000fe200078ec0ff */
[----:B------:R-:W3:Y:S01]  /*13e30*/  LDC R0, c[0x0][0x448] ;  /* 0x00011200ff007b82 */ /* 0x000ee20000000800 */
[----:B--2---:R-:W-:Y:S01]  /*13e40*/  IMAD R2, R25, 0xc0, RZ ;  /* 0x000000c019027824 */ /* 0x004fe200078e02ff */
[----:B------:R-:W-:Y:S01]  /*13e50*/  BSSY B0, `(.L_x_2142) ;  /* 0x0000036000007945 */ /* 0x000fe20003800000 */
[----:B------:R-:W-:Y:S02]  /*13e60*/  IMAD.MOV.U32 R4, RZ, RZ, RZ ;  /* 0x000000ffff047224 */ /* 0x000fe400078e00ff */
[----:B------:R-:W-:Y:S01]  /*13e70*/  VIADD R2, R2, 0xbf ;  /* 0x000000bf02027836 */ /* 0x000fe20000000000 */
[----:B---3--:R-:W-:-:S13]  /*13e80*/  ISETP.NE.AND P0, PT, R0, 0x1, PT ;  /* 0x000000010000780c */ /* 0x008fda0003f05270 */
[----:B------:R-:W2:Y:S08]  /*13e90*/  @P0 LDC R3, c[0x0][0x44c] ;  /* 0x00011300ff030b82 */ /* 0x000eb00000000800 */
[----:B------:R-:W3:Y:S01]  /*13ea0*/  @P0 LDC R0, c[0x0][0x450] ;  /* 0x00011400ff000b82 */ /* 0x000ee20000000800 */
[----:B--2---:R-:W-:-:S05]  /*13eb0*/  @P0 IMAD.HI.U32 R3, R2, R3, RZ ;  /* 0x0000000302030227 */ /* 0x004fca00078e00ff */
[----:B---3--:R-:W-:Y:S01]  /*13ec0*/  @P0 SHF.R.U32.HI R2, RZ, R0, R3 ;  /* 0x00000000ff020219 */ /* 0x008fe20000011603 */
[C---:B------:R-:W-:Y:S01]  /*13ed0*/  VIADD R0, R7.reuse, 0x8f ;  /* 0x0000008f07007836 */ /* 0x040fe20000000000 */
[----:B------:R-:W-:-:S03]  /*13ee0*/  IADD3 R7, R7, 0x90, -R8 ;  /* 0x0000009007077810 */ /* 0x000fc60007ffe808 */
[----:B------:R-:W-:-:S04]  /*13ef0*/  IMAD.HI R0, R0, 0x38e38e39, RZ ;  /* 0x38e38e3900007827 */ /* 0x000fc800078e02ff */
[----:B------:R-:W-:Y:S01]  /*13f00*/  IMAD.IADD R2, R7, 0x1, R2 ;  /* 0x0000000107027824 */ /* 0x000fe200078e0202 */
[----:B------:R-:W-:Y:S01]  /*13f10*/  SHF.R.U32.HI R3, RZ, 0x1f, R0 ;  /* 0x0000001fff037819 */ /* 0x000fe20000011600 */
[----:B------:R-:W-:Y:S02]  /*13f20*/  IMAD.MOV.U32 R7, RZ, RZ, R4 ;  /* 0x000000ffff077224 */ /* 0x000fe400078e0004 */
[----:B------:R-:W-:Y:S01]  /*13f30*/  IMAD.HI R2, R2, 0x38e38e39, RZ ;  /* 0x38e38e3902027827 */ /* 0x000fe200078e02ff */
[----:B------:R-:W-:-:S04]  /*13f40*/  LEA.HI.SX32 R3, R0, R3, 0x1b ;  /* 0x0000000300037211 */ /* 0x000fc800078fdaff */
[----:B------:R-:W-:-:S04]  /*13f50*/  SHF.R.U32.HI R0, RZ, 0x1f, R2 ;  /* 0x0000001fff007819 */ /* 0x000fc80000011602 */
[----:B------:R-:W-:-:S04]  /*13f60*/  LEA.HI.SX32 R0, R2, R0, 0x1b ;  /* 0x0000000002007211 */ /* 0x000fc800078fdaff */
[----:B01----:R-:W-:Y:S02]  /*13f70*/  VIMNMX R8, R3, R0, PT ;  /* 0x0000000003087248 */ /* 0x003fe40003fe0100 */
[----:B------:R-:W-:Y:S02]  /*13f80*/  SHF.R.U32.HI R0, RZ, 0x10, R6 ;  /* 0x00000010ff007819 */ /* 0x000fe40000011606 */
[----:B------:R-:W-:Y:S01]  /*13f90*/  ISETP.GE.AND P1, PT, R8, 0x1, PT ;  /* 0x000000010800780c */ /* 0x000fe20003f26270 */
[----:B------:R0:W-:Y:S01]  /*13fa0*/  STL [R1+0x1c], R8 ;  /* 0x00001c0801007387 */ /* 0x0001e20000100800 */
[----:B------:R-:W-:-:S03]  /*13fb0*/  ISETP.NE.AND P0, PT, R0, RZ, PT ;  /* 0x000000ff0000720c */ /* 0x000fc60003f05270 */
[----:B------:R0:W-:Y:S04]  /*13fc0*/  STL [R1+0x20], R4 ;  /* 0x0000200401007387 */ /* 0x0001e80000100800 */
[----:B------:R0:W-:Y:S06]  /*13fd0*/  STL [R1+0x38], R9 ;  /* 0x0000380901007387 */ /* 0x0001ec0000100800 */
[----:B------:R-:W1:Y:S01]  /*13fe0*/  @!P0 LDC R0, c[0x0][0x9f0] ;  /* 0x00027c00ff008b82 */ /* 0x000e620000000800 */
[----:B------:R-:W-:Y:S05]  /*13ff0*/  @!P1 BRA `(.L_x_2143) ;  /* 0x00000000006c9947 */ /* 0x000fea0003800000 */
[-C--:B01----:R-:W-:Y:S02]  /*14000*/  IABS R4, R0.reuse ;  /* 0x0000000000047213 */ /* 0x083fe40000000000 */
        /* <DEDUP_REMOVED lines=26> */
.L_x_2143:
[----:B------:R-:W-:Y:S05]  /*141b0*/  BSYNC B0 ;  /* 0x0000000000007941 */ /* 0x000fea0003800000 */
.L_x_2142:
[----:B-1----:R-:W-:Y:S01]  /*141c0*/  IMAD.MOV.U32 R0, RZ, RZ, R7 ;  /* 0x000000ffff007224 */ /* 0x002fe200078e0007 */
[----:B------:R-:W-:Y:S03]  /*141d0*/  BSSY B7, `(.L_x_2144) ;  /* 0x0000422000077945 */ /* 0x000fe60003800000 */
[----:B------:R-:W-:-:S05]  /*141e0*/  IMAD R2, R9, R0, RZ ;  /* 0x0000000009027224 */ /* 0x000fca00078e02ff */
[----:B------:R-:W-:Y:S01]  /*141f0*/  VIADDMNMX R0, R2, R0, R8, PT ;  /* 0x0000000002007246 */ /* 0x000fe20003800108 */
[----:B------:R1:W-:Y:S03]  /*14200*/  STL [R1+0x4], R2 ;  /* 0x0000040201007387 */ /* 0x0003e60000100800 */
[----:B------:R-:W-:Y:S01]  /*14210*/  ISETP.GT.AND P0, PT, R0, R2, PT ;  /* 0x000000020000720c */ /* 0x000fe20003f04270 */
[----:B------:R1:W-:-:S12]  /*14220*/  STL [R1+0x24], R0 ;  /* 0x0000240001007387 */ /* 0x0003d80000100800 */
[----:B------:R-:W-:Y:S05]  /*14230*/  @P0 BRA `(.L_x_2145) ;  /* 0x0000000000480947 */ /* 0x000fea0003800000 */
[----:B-1----:R-:W1:Y:S02]  /*14240*/  S2R R0, SR_TID.X ;  /* 0x0000000000007919 */ /* 0x002e640000002100 */
[----:B-1----:R-:W-:-:S04]  /*14250*/  LOP3.LUT R0, R0, 0x7f, RZ, 0xc0, !PT ;  /* 0x0000007f00007812 */ /* 0x002fc800078ec0ff */
[----:B------:R-:W-:-:S13]  /*14260*/  ISETP.NE.AND P0, PT, R0, RZ, PT ;  /* 0x000000ff0000720c */ /* 0x000fda0003f05270 */
[----:B------:R-:W-:Y:S05]  /*14270*/  @P0 BRA `(.L_x_2146) ;  /* 0x00000040005c0947 */ /* 0x000fea0003800000 */
[----:B------:R-:W1:Y:S01]  /*14280*/  S2R R5, SR_LANEID ;  /* 0x0000000000057919 */ /* 0x000e620000000000 */
[----:B------:R-:W-:Y:S01]  /*14290*/  VOTEU.ANY UR4, UPT, PT ;  /* 0x0000000000047886 */ /* 0x000fe200038e0100 */
[----:B------:R-:W3:Y:S01]  /*142a0*/  LDC.64 R2, c[0x0][0xc60] ;  /* 0x00031800ff027b82 */ /* 0x000ee20000000a00 */
[----:B------:R-:W1:Y:S01]  /*142b0*/  FLO.U32 R0, UR4 ;  /* 0x0000000400007d00 */ /* 0x000e6200080e0000 */
[----:B------:R-:W-:Y:S01]  /*142c0*/  ULDC.64 UR6, c[0x0][0x208] ;  /* 0x0000820000067ab9 */ /* 0x000fe20000000a00 */
[----:B-1----:R-:W-:-:S06]  /*142d0*/  ISETP.EQ.U32.AND P0, PT, R0, R5, PT ;  /* 0x000000050000720c */ /* 0x002fcc0003f02070 */
[----:B------:R-:W3:Y:S07]  /*142e0*/  POPC R5, UR4 ;  /* 0x0000000400057d09 */ /* 0x000eee0008000000 */
[----:B---3--:R-:W3:Y:S01]  /*142f0*/  @P0 ATOMG.E.ADD.STRONG.GPU PT, R3, desc[UR6][R2.64], R5 ;  /* 0x00000005020309a8 */ /* 0x008ee200081ee1c6 */
[----:B0-----:R-:W0:Y:S02]  /*14300*/  S2R R4, SR_LTMASK ;  /* 0x0000000000047919 */ /* 0x001e240000003900 */
[----:B0-----:R-:W-:-:S04]  /*14310*/  LOP3.LUT R4, R4, UR4, RZ, 0xc0, !PT ;  /* 0x0000000404047c12 */ /* 0x001fc8000f8ec0ff */
[----:B--2---:R-:W0:Y:S01]  /*14320*/  POPC R7, R4 ;  /* 0x0000000400077309 */ /* 0x004e220000000000 */
[----:B---3--:R-:W0:Y:S02]  /*14330*/  SHFL.IDX PT, R0, R3, R0, 0x1f ;  /* 0x00001f0003007589 */ /* 0x008e2400000e0000 */
[----:B0-----:R-:W-:Y:S01]  /*14340*/  IADD3 R24, R0, UR38, R7 ;  /* 0x0000002600187c10 */ /* 0x001fe2000fffe007 */
[----:B------:R-:W-:Y:S06]  /*14350*/  BRA `(.L_x_2146) ;  /* 0x0000004000247947 */ /* 0x000fec0003800000 */
.L_x_2145:
[----:B-1----:R-:W-:Y:S01]  /*14360*/  VIADD R0, R17, 0x16a00 ;  /* 0x00016a0011007836 */ /* 0x002fe20000000000 */
[----:B------:R-:W-:Y:S04]  /*14370*/  BSSY B6, `(.L_x_2147) ;  /* 0x0000013000067945 */ /* 0x000fe80003800000 */
[----:B------:R-:W-:-:S13]  /*14380*/  LOP3.LUT P0, RZ, R0, 0x1bf, RZ, 0xc0, !PT ;  /* 0x000001bf00ff7812 */ /* 0x000fda000780c0ff */
[----:B------:R-:W-:Y:S05]  /*14390*/  @!P0 BRA `(.L_x_2148) ;  /* 0x0000000000408947 */ /* 0x000fea0003800000 */
        /* <DEDUP_REMOVED lines=8> */
[----:B--2---:R-:W-:-:S02]  /*14420*/  IMAD.U32 R7, RZ, RZ, UR9 ;  /* 0x00000009ff077e24 */ /* 0x004fc4000f8e00ff */
[----:B------:R-:W-:Y:S02]  /*14430*/  IMAD.U32 R10, RZ, RZ, UR4 ;  /* 0x00000004ff0a7e24 */ /* 0x000fe4000f8e00ff */
[----:B------:R-:W-:Y:S02]  /*14440*/  IMAD.U32 R11, RZ, RZ, UR5 ;  /* 0x00000005ff0b7e24 */ /* 0x000fe4000f8e00ff */
[----:B------:R-:W-:Y:S02]  /*14450*/  IMAD.MOV.U32 R8, RZ, RZ, 0x70 ;  /* 0x00000070ff087424 */ /* 0x000fe400078e00ff */
[----:B------:R-:W-:Y:S02]  /*14460*/  IMAD.MOV.U32 R12, RZ, RZ, 0x1 ;  /* 0x00000001ff0c7424 */ /* 0x000fe400078e00ff */
[----:B------:R-:W-:-:S07]  /*14470*/  IMAD.MOV.U32 R13, RZ, RZ, RZ ;  /* 0x000000ffff0d7224 */ /* 0x000fce00078e00ff */
[----:B------:R-:W-:-:S07]  /*14480*/  LEPC R20, `(.L_x_2148) ;  /* 0x000000001014794e */ /* 0x000fce0000000000 */
[----:B0-----:R-:W-:Y:S05]  /*14490*/  CALL.ABS.NOINC R2 ;  /* 0x0000000002007343 */ /* 0x001fea0003c00000 */
.L_x_2148:
[----:B------:R-:W-:Y:S05]  /*144a0*/  BSYNC B6 ;  /* 0x0000000000067941 */ /* 0x000fea0003800000 */
.L_x_2147:
        /* <DEDUP_REMOVED lines=8> */
[----:B------:R1:W3:Y:S01]  /*14530*/  LDC.64 R2, c[0x4][R0] ;  /* 0x0100000000027b82 */ /* 0x0002e20000000a00 */
[----:B0-----:R-:W-:Y:S02]  /*14540*/  IMAD.U32 R4, RZ, RZ, UR6 ;  /* 0x00000006ff047e24 */ /* 0x001fe4000f8e00ff */
[----:B------:R-:W-:Y:S02]  /*14550*/  IMAD.U32 R5, RZ, RZ, UR7 ;  /* 0x00000007ff057e24 */ /* 0x000fe4000f8e00ff */
[----:B------:R-:W-:Y:S02]  /*14560*/  IMAD.U32 R6, RZ, RZ, UR8 ;  /* 0x00000008ff067e24 */ /* 0x000fe4000f8e00ff */
[----:B--2---:R-:W-:-:S02]  /*14570*/  IMAD.U32 R7, RZ, RZ, UR9 ;  /* 0x00000009ff077e24 */ /* 0x004fc4000f8e00ff */
[----:B------:R-:W-:Y:S02]  /*14580*/  IMAD.U32 R10, RZ, RZ, UR4 ;  /* 0x00000004ff0a7e24 */ /* 0x000fe4000f8e00ff */
[----:B------:R-:W-:Y:S02]  /*14590*/  IMAD.U32 R11, RZ, RZ, UR5 ;  /* 0x00000005ff0b7e24 */ /* 0x000fe4000f8e00ff */
[----:B------:R-:W-:Y:S02]  /*145a0*/  IMAD.MOV.U32 R8, RZ, RZ, 0x70 ;  /* 0x00000070ff087424 */ /* 0x000fe400078e00ff */
[----:B------:R-:W-:Y:S02]  /*145b0*/  IMAD.MOV.U32 R12, RZ, RZ, 0x1 ;  /* 0x00000001ff0c7424 */ /* 0x000fe400078e00ff */
[----:B-1----:R-:W-:-:S07]  /*145c0*/  IMAD.MOV.U32 R13, RZ, RZ, RZ ;  /* 0x000000ffff0d7224 */ /* 0x002fce00078e00ff */
[----:B------:R-:W-:-:S07]  /*145d0*/  LEPC R20, `(.L_x_2151) ;  /* 0x000000001014794e */ /* 0x000fce0000000000 */
[----:B---3--:R-:W-:Y:S05]  /*145e0*/  CALL.ABS.NOINC R2 ;  /* 0x0000000002007343 */ /* 0x008fea0003c00000 */
.L_x_2151:
[----:B------:R-:W-:Y:S01]  /*145f0*/  MOV R2, 0x0 ;  /* 0x0000000000027802 */ /* 0x000fe20000000f00 */
        /* <DEDUP_REMOVED lines=15> */
.L_x_2150:
[----:B------:R-:W-:Y:S05]  /*146f0*/  BSYNC B6 ;  /* 0x0000000000067941 */ /* 0x000fea0003800000 */
.L_x_2149:
[----:B------:R-:W-:Y:S01]  /*14700*/  ULDC.64 UR4, c[0x0][0x9f8] ;  /* 0x00027e0000047ab9 */ /* 0x000fe20000000a00 */
[----:B------:R-:W3:Y:S01]  /*14710*/  LDL R20, [R1+0x24] ;  /* 0x0000240001147983 */ /* 0x000ee20000100800 */
[----:B------:R-:W-:Y:S01]  /*14720*/  ISETP.NE.U32.AND P0, PT, RZ, UR4, PT ;  /* 0x00000004ff007c0c */ /* 0x000fe2000bf05070 */
[----:B------:R-:W-:-:S03]  /*14730*/  ULDC.64 UR6, c[0x0][0x208] ;  /* 0x0000820000067ab9 */ /* 0x000fc60000000a00 */
[----:B------:R-:W-:-:S13]  /*14740*/  ISETP.NE.AND.EX P0, PT, RZ, UR5, PT, P0 ;  /* 0x00000005ff007c0c */ /* 0x000fda000bf05300 */
[----:B------:R-:W-:-:S04]  /*14750*/  @P0 IADD3 R2, P1, R19, UR4, RZ ;  /* 0x0000000413020c10 */ /* 0x000fc8000ff3e0ff */
[----:B------:R-:W-:Y:S01]  /*14760*/  @P0 IADD3.X R3, R23, UR5, RZ, P1, !PT ;  /* 0x0000000517030c10 */ /* 0x000fe20008ffe4ff */
[----:B------:R-:W-:-:S04]  /*14770*/  ULDC.64 UR4, c[0x0][0xa08] ;  /* 0x0002820000047ab9 */ /* 0x000fc80000000a00 */
[----:B------:R1:W2:Y:S02]  /*14780*/  @P0 LDG.E R26, desc[UR6][R2.64] ;  /* 0x00000006021a0981 */ /* 0x0002a4000c1e1900 */
[----:B-1----:R-:W1:Y:S02]  /*14790*/  LDC.64 R2, c[0x0][0x418] ;  /* 0x00010600ff027b82 */ /* 0x002e640000000a00 */
[----:B-1----:R-:W-:Y:S01]  /*147a0*/  LOP3.LUT P0, RZ, R2, UR4, RZ, 0xfc, !PT ;  /* 0x0000000402ff7c12 */ /* 0x002fe2000f80fcff */
[----:B------:R-:W-:-:S03]  /*147b0*/  UMOV UR4, 0xffffffff ;  /* 0xffffffff00047882 */ /* 0x000fc60000000000 */
[----:B------:R-:W-:Y:S01]  /*147c0*/  LOP3.LUT P0, RZ, R3, UR5, RZ, 0xfc, P0 ;  /* 0x0000000503ff7c12 */ /* 0x000fe2000800fcff */
[----:B---3--:R-:W-:Y:S01]  /*147d0*/  VIADD R23, R20, 0xffffffff ;  /* 0xffffffff14177836 */ /* 0x008fe20000000000 */
[----:B--2---:R-:W-:Y:S02]  /*147e0*/  SHF.R.S32.HI R7, RZ, 0x1f, R26 ;  /* 0x0000001fff077819 */ /* 0x004fe4000001141a */
[----:B------:R-:W-:-:S03]  /*147f0*/  SEL R19, R26, RZ, !P0 ;  /* 0x000000ff1a137207 */ /* 0x000fc60004000000 */
[----:B------:R1:W-:Y:S01]  /*14800*/  STL [R1], R7 ;  /* 0x0000000701007387 */ /* 0x0003e20000100800 */
[----:B------:R-:W-:Y:S05]  /*14810*/  BRA.DIV UR4, `(.L_x_2152) ;  /* 0x0000005204a87947 */ /* 0x000fea000b800000 */
[----:B------:R-:W2:Y:S02]  /*14820*/  S2R R0, SR_TID.X ;  /* 0x0000000000007919 */ /* 0x000ea40000002100 */
[----:B--2---:R-:W-:-:S04]  /*14830*/  SHF.R.U32.HI R0, RZ, 0x5, R0 ;  /* 0x00000005ff007819 */ /* 0x004fc80000011600 */
[----:B------:R-:W-:-:S05]  /*14840*/  LOP3.LUT R0, R0, 0x3, RZ, 0xc0, !PT ;  /* 0x0000000300007812 */ /* 0x000fca00078ec0ff */
[----:B------:R2:W3:Y:S02]  /*14850*/  SHFL.IDX PT, R14, R0, RZ, 0x1f ;  /* 0x00001fff000e7589 */ /* 0x0004e400000e0000 */
.L_x_2260:
        /* <DEDUP_REMOVED lines=8> */
.L_x_2263:
[----:B------:R-:W-:Y:S05]  /*148e0*/  @!P6 BRA `(.L_x_2153) ;  /* 0x000000040010e947 */ /* 0x000fea0003800000 */
[----:B------:R-:W-:-:S04]  /*148f0*/  ISETP.NE.U32.AND P0, PT, R2, RZ, PT ;  /* 0x000000ff0200720c */ /* 0x000fc80003f05070 */
[----:B------:R-:W-:-:S13]  /*14900*/  ISETP.NE.AND.EX P0, PT, R3, RZ, PT, P0 ;  /* 0x000000ff0300720c */ /* 0x000fda0003f05300 */
[----:B------:R-:W-:Y:S05]  /*14910*/  @!P0 BRA `(.L_x_2155) ;  /* 0x00000000004c8947 */ /* 0x000fea0003800000 */
[----:B------:R-:W3:Y:S01]  /*14920*/  LDC R6, c[0x0][0x43c] ;  /* 0x00010f00ff067b82 */ /* 0x000ee20000000800 */
[----:B--2---:R-:W-:Y:S01]  /*14930*/  IMAD.MOV.U32 R0, RZ, RZ, R23 ;  /* 0x000000ffff007224 */ /* 0x004fe200078e0017 */
[----:B------:R-:W-:Y:S01]  /*14940*/  ULDC.64 UR4, c[0x0][0x428] ;  /* 0x00010a0000047ab9 */ /* 0x000fe20000000a00 */
[----:B------:R-:W-:Y:S01]  /*14950*/  ULDC.64 UR6, c[0x0][0x208] ;  /* 0x0000820000067ab9 */ /* 0x000fe20000000a00 */
[----:B---3--:R-:W-:-:S13]  /*14960*/  ISETP.NE.AND P0, PT, R6, 0x1, PT ;  /* 0x000000010600780c */ /* 0x008fda0003f05270 */
[----:B0-----:R-:W0:Y:S02]  /*14970*/  @P0 LDC.64 R4, c[0x0][0x440] ;  /* 0x00011000ff040b82 */ /* 0x001e240000000a00 */
        /* <DEDUP_REMOVED lines=13> */
.L_x_2155:
[----:B--2---:R-:W-:Y:S01]  /*14a50*/  IMAD R0, R18, 0x8, R17 ;  /* 0x0000000812007824 */ /* 0x004fe200078e0211 */
[----:B---3--:R-:W-:-:S04]  /*14a60*/  SHF.L.U32 R2, R28, 0x1f, RZ ;  /* 0x0000001f1c027819 */ /* 0x008fc800000006ff */
[----:B------:R-:W2:Y:S02]  /*14a70*/  SYNCS.PHASECHK.TRANS64.TRYWAIT P0, [R0+URZ+0x31c40], R2 ;  /* 0x031c4002000075a7 */ /* 0x000ea4000800017f */
[----:B--2---:R-:W-:Y:S05]  /*14a80*/  @!P0 BRA `(.L_x_2156) ;  /* 0x0000005000608947 */ /* 0x004fea0003800000 */
.L_x_2264:
        /* <DEDUP_REMOVED lines=11> */
.L_x_2157:
        /* <DEDUP_REMOVED lines=15> */
[----:B------:R-:W-:Y:S02]  /*14c30*/  UIMAD UR11, UR11, 0x90, UR5 ;  /* 0x000000900b0b78a4 */ /* 0x000fe4000f8e0205 */
        /* <DEDUP_REMOVED lines=15> */
.L_x_2153:
[----:B0-----:R-:W3:Y:S04]  /*14d30*/  LDL.LU R4, [R1+0x10] ;  /* 0x0000100001047983 */ /* 0x001ee80000300800 */
[----:B------:R-:W4:Y:S04]  /*14d40*/  LDL.LU R6, [R1+0xc] ;  /* 0x00000c0001067983 */ /* 0x000f280000300800 */
[----:B------:R-:W5:Y:S01]  /*14d50*/  LDL.LU R3, [R1+0x28] ;  /* 0x0000280001037983 */ /* 0x000f620000300800 */
[----:B------:R-:W-:Y:S05]  /*14d60*/  WARPSYNC.ALL ;  /* 0x0000000000007948 */ /* 0x000fea0003800000 */
[----:B------:R-:W-:Y:S01]  /*14d70*/  ULDC.64 UR6, c[0x0][0xa00] ;  /* 0x0002800000067ab9 */ /* 0x000fe20000000a00 */
[----:B------:R-:W-:Y:S01]  /*14d80*/  ULDC.64 UR4, c[0x0][0x298] ;  /* 0x0000a60000047ab9 */ /* 0x000fe20000000a00 */
[----:B--2---:R-:W-:Y:S01]  /*14d90*/  VIADD R0, R17, 0xda00 ;  /* 0x0000da0011007836 */ /* 0x004fe20000000000 */
        /* <DEDUP_REMOVED lines=25> */
[----:B-1----:R-:W-:-:S02]  /*14f30*/  IMAD.U32 R7, RZ, RZ, UR9 ;  /* 0x00000009ff077e24 */ /* 0x002fc4000f8e00ff */
[----:B------:R-:W-:Y:S02]  /*14f40*/  IMAD.U32 R10, RZ, RZ, UR4 ;  /* 0x00000004ff0a7e24 */ /* 0x000fe4000f8e00ff */
[----:B------:R-:W-:Y:S02]  /*14f50*/  IMAD.U32 R11, RZ, RZ, UR5 ;  /* 0x00000005ff0b7e24 */ /* 0x000fe4000f8e00ff */
[----:B------:R-:W-:Y:S02]  /*14f60*/  IMAD.MOV.U32 R8, RZ, RZ, 0x70 ;  /* 0x00000070ff087424 */ /* 0x000fe400078e00ff */
[----:B------:R-:W-:Y:S02]  /*14f70*/  IMAD.MOV.U32 R12, RZ, RZ, 0x1 ;  /* 0x00000001ff0c7424 */ /* 0x000fe400078e00ff */
[----:B------:R-:W-:-:S07]  /*14f80*/  IMAD.MOV.U32 R13, RZ, RZ, RZ ;  /* 0x000000ffff0d7224 */ /* 0x000fce00078e00ff */
[----:B------:R-:W-:-:S07]  /*14f90*/  LEPC R20, `(.L_x_2159) ;  /* 0x000000001014794e */ /* 0x000fce0000000000 */
[----:B0-----:R-:W-:Y:S05]  /*14fa0*/  CALL.ABS.NOINC R2 ;  /* 0x0000000002007343 */ /* 0x001fea0003c00000 */
.L_x_2159:
[----:B------:R-:W-:Y:S05]  /*14fb0*/  BSYNC B6 ;  /* 0x0000000000067941 */ /* 0x000fea0003800000 */
.L_x_2158:
[----:B------:R-:W2:Y:S01]  /*14fc0*/  LDL.LU R20, [R1+0x10] ;  /* 0x0000100001147983 */ /* 0x000ea20000300800 */
[----:B------:R-:W3:Y:S01]  /*14fd0*/  LDC R9, c[0x0][0x448] ;  /* 0x00011200ff097b82 */ /* 0x000ee20000000800 */
[----:B------:R-:W-:Y:S01]  /*14fe0*/  ULDC.64 UR4, c[0x0][0x2d8] ;  /* 0x0000b60000047ab9 */ /* 0x000fe20000000a00 */
[----:B------:R-:W-:Y:S01]  /*14ff0*/  ULDC.64 UR6, c[0x0][0x2e0] ;  /* 0x0000b80000067ab9 */ /* 0x000fe20000000a00 */
[----:B0-----:R-:W2:Y:S01]  /*15000*/  LDL.LU.64 R2, [R1+0x30] ;  /* 0x0000300001027983 */ /* 0x001ea20000300a00 */
[----:B------:R-:W-:-:S03]  /*15010*/  ULDC.64 UR8, c[0x0][0x280] ;  /* 0x0000a00000087ab9 */ /* 0x000fc60000000a00 */
[----:B------:R-:W4:Y:S04]  /*15020*/  LDL.LU R21, [R1+0x28] ;  /* 0x0000280001157983 */ /* 0x000f280000300800 */
[----:B------:R-:W4:Y:S01]  /*15030*/  LDL.LU R4, [R1+0xc] ;  /* 0x00000c0001047983 */ /* 0x000f220000300800 */
[----:B------:R-:W0:Y:S01]  /*15040*/  S2R R10, SR_TID.X ;  /* 0x00000000000a7919 */ /* 0x000e220000002100 */
[----:B------:R-:W1:Y:S01]  /*15050*/  S2R R11, SR_TID.X ;  /* 0x00000000000b7919 */ /* 0x000e620000002100 */
[----:B---3--:R-:W-:-:S13]  /*15060*/  ISETP.NE.AND P1, PT, R9, 0x1, PT ;  /* 0x000000010900780c */ /* 0x008fda0003f25270 */
[----:B------:R-:W3:Y:S08]  /*15070*/  @P1 LDC R5, c[0x0][0x450] ;  /* 0x00011400ff051b82 */ /* 0x000ef00000000800 */
[----:B------:R-:W3:Y:S01]  /*15080*/  @P1 LDC R8, c[0x0][0x450] ;  /* 0x00011400ff081b82 */ /* 0x000ee20000000800 */
[----:B--2---:R-:W-:Y:S02]  /*15090*/  IMAD.MOV.U32 R3, RZ, RZ, R20 ;  /* 0x000000ffff037224 */ /* 0x004fe400078e0014 */
[----:B------:R-:W2:Y:S01]  /*150a0*/  S2R R20, SR_TID.X ;  /* 0x0000000000147919 */ /* 0x000ea20000002100 */
[----:B------:R-:W-:-:S04]  /*150b0*/  IMAD.WIDE.U32 R2, R16, UR4, R2 ;  /* 0x0000000410027c25 */ /* 0x000fc8000f8e0002 */
[----:B------:R-:W-:Y:S01]  /*150c0*/  IMAD R3, R16, UR5, R3 ;  /* 0x0000000510037c24 */ /* 0x000fe2000f8e0203 */
[----:B------:R-:W-:Y:S01]  /*150d0*/  ULDC.64 UR4, c[0x0][0x2d0] ;  /* 0x0000b40000047ab9 */ /* 0x000fe20000000a00 */
[----:B----4-:R-:W-:Y:S02]  /*150e0*/  IMAD R0, R21, UR6, RZ ;  /* 0x0000000615007c24 */ /* 0x010fe4000f8e02ff */
[----:B------:R-:W-:-:S04]  /*150f0*/  IMAD.WIDE.U32 R2, R4, UR6, R2 ;  /* 0x0000000604027c25 */ /* 0x000fc8000f8e0002 */
[----:B------:R-:W-:Y:S01]  /*15100*/  IMAD R0, R4, UR7, R0 ;  /* 0x0000000704007c24 */ /* 0x000fe2000f8e0200 */
[----:B------:R-:W-:Y:S01]  /*15110*/  ULDC.64 UR6, c[0x0][0x2c8] ;  /* 0x0000b20000067ab9 */ /* 0x000fe20000000a00 */
[----:B------:R-:W4:Y:S02]  /*15120*/  @P1 LDC R4, c[0x0][0x44c] ;  /* 0x00011300ff041b82 */ /* 0x000f240000000800 */
        /* <DEDUP_REMOVED lines=8> */
[----:B-1----:R-:W-:Y:S02]  /*151b0*/  IMAD.SHL.U32 R20, R11, 0x8, RZ ;  /* 0x000000080b147824 */ /* 0x002fe400078e00ff */
[----:B----4-:R-:W-:Y:S01]  /*151c0*/  @P1 IMAD.HI.U32 R0, R6, R4, RZ ;  /* 0x0000000406001227 */ /* 0x010fe200078e00ff */
[C---:B------:R-:W-:Y:S02]  /*151d0*/  LOP3.LUT R10, R21.reuse, 0x40, RZ, 0xfc, !PT ;  /* 0x00000040150a7812 */ /* 0x040fe400078efcff */
[----:B------:R-:W-:Y:S01]  /*151e0*/  LOP3.LUT R20, R20, 0x18, RZ, 0xc0, !PT ;  /* 0x0000001814147812 */ /* 0x000fe200078ec0ff */
[----:B------:R-:W-:Y:S01]  /*151f0*/  IMAD.MOV.U32 R4, RZ, RZ, R6 ;  /* 0x000000ffff047224 */ /* 0x000fe200078e0006 */
[----:B---3--:R-:W-:Y:S02]  /*15200*/  @P1 SHF.R.U32.HI R4, RZ, R5, R0 ;  /* 0x00000005ff041219 */ /* 0x008fe40000011600 */
        /* <DEDUP_REMOVED lines=105> */
.L_x_2277:
        /* <DEDUP_REMOVED lines=14> */
.L_x_2161:
        /* <DEDUP_REMOVED lines=18> */
.L_x_2278:
[----:B------:R-:W-:Y:S05]  /*15aa0*/  BSYNC B0 ;  /* 0x0000000000007941 */ /* 0x000fea0003800000 */
.L_x_2162:
        /* <DEDUP_REMOVED lines=33> */
[----:B------:R-:W2:Y:S01]  /*15cc0*/  LDL R11, [R1] ;  /* 0x00000000010b7983 */ /* 0x000ea20000100800 */
[----:B------:R-:W0:Y:S01]  /*15cd0*/  LDC R5, c[0x0][0x43c] ;  /* 0x00010f00ff057b82 */ /* 0x000e220000000800 */
[----:B------:R-:W-:Y:S01]  /*15ce0*/  ULDC.64 UR6, c[0x0][0x428] ;  /* 0x00010a0000067ab9 */ /* 0x000fe20000000a00 */
        /* <DEDUP_REMOVED lines=16> */
.L_x_2170:
[----:B------:R-:W-:Y:S01]  /*15df0*/  IMAD R3, R6, 0x8, R17 ;  /* 0x0000000806037824 */ /* 0x000fe200078e0211 */
[----:B------:R-:W-:Y:S01]  /*15e00*/  SHF.L.U32 R2, R10, 0x1f, RZ ;  /* 0x0000001f0a027819 */ /* 0x000fe200000006ff */
[----:B------:R-:W-:Y:S03]  /*15e10*/  BSSY B3, `(.L_x_2171) ;  /* 0x0000003000037945 */ /* 0x000fe60003800000 */
[----:B------:R-:W1:Y:S02]  /*15e20*/  SYNCS.PHASECHK.TRANS64.TRYWAIT P0, [R3+URZ+0x31c40], R2 ;  /* 0x031c4002030075a7 */ /* 0x000e64000800017f */
[----:B-1----:R-:W-:Y:S05]  /*15e30*/  @!P0 BRA `(.L_x_2172) ;  /* 0x0000004400c08947 */ /* 0x002fea0003800000 */
.L_x_2279:
[----:B------:R-:W-:Y:S05]  /*15e40*/  BSYNC B3 ;  /* 0x0000000000037941 */ /* 0x000fea0003800000 */
.L_x_2171:
        /* <DEDUP_REMOVED lines=12> */
.L_x_2174:
[----:B------:R-:W-:Y:S05]  /*15f10*/  BSYNC B3 ;  /* 0x0000000000037941 */ /* 0x000fea0003800000 */
.L_x_2173:
        /* <DEDUP_REMOVED lines=11> */
.L_x_2175:
        /* <DEDUP_REMOVED lines=16> */
.L_x_2176:
        /* <DEDUP_REMOVED lines=16> */
.L_x_2177:
        /* <DEDUP_REMOVED lines=15> */
.L_x_2280:
[----:B------:R-:W-:Y:S05]  /*162c0*/  BSYNC B3 ;  /* 0x0000000000037941 */ /* 0x000fea0003800000 */
.L_x_2178:
        /* <DEDUP_REMOVED lines=12> */
.L_x_2181:
[----:B------:R-:W-:Y:S05]  /*16390*/  BSYNC B3 ;  /* 0x0000000000037941 */ /* 0x000fea0003800000 */
.L_x_2180:
        /* <DEDUP_REMOVED lines=11> */
.L_x_2182:
        /* <DEDUP_REMOVED lines=15> */
.L_x_2183:
        /* <DEDUP_REMOVED lines=15> */
.L_x_2184:
        /* <DEDUP_REMOVED lines=12> */
.L_x_2169:
[----:B------:R-:W-:Y:S05]  /*166f0*/  BSYNC B1 ;  /* 0x0000000000017941 */ /* 0x000fea0003800000 */
.L_x_2168:
[----:B------:R-:W2:Y:S01]  /*16700*/  LDL.LU R0, [R1+0x24] ;  /* 0x0000240001007983 */ /* 0x000ea20000300800 */
[----:B------:R-:W-:Y:S02]  /*16710*/  IMAD.MOV.U32 R28, RZ, RZ, R10 ;  /* 0x000000ffff1c7224 */ /* 0x000fe400078e000a */
[----:B------:R-:W-:Y:S02]  /*16720*/  IMAD.MOV.U32 R18, RZ, RZ, R6 ;  /* 0x000000ffff127224 */ /* 0x000fe400078e0006 */
[----:B--2---:R-:W-:-:S07]  /*16730*/  VIADD R0, R0, 0xfffffffd ;  /* 0xfffffffd00007836 */ /* 0x004fce0000000000 */
.L_x_2167:
[----:B------:R-:W-:Y:S05]  /*16740*/  BSYNC B2 ;  /* 0x0000000000027941 */ /* 0x000fea0003800000 */
.L_x_2166:
[----:B------:R-:W-:Y:S01]  /*16750*/  VIADD R7, R7, 0xfffffffe ;  /* 0xfffffffe07077836 */ /* 0x000fe20000000000 */
[----:B------:R-:W-:-:S04]  /*16760*/  LOP3.LUT R2, RZ, R9, RZ, 0x33, !PT ;  /* 0x00000009ff027212 */ /* 0x000fc800078e33ff */
[----:B------:R-:W-:-:S13]  /*16770*/  ISETP.NE.AND P0, PT, R7, R2, PT ;  /* 0x000000020700720c */ /* 0x000fda0003f05270 */
[----:B------:R-:W-:Y:S05]  /*16780*/  @!P0 BRA `(.L_x_2165) ;  /* 0x0000001400988947 */ /* 0x000fea0003800000 */
[----:B------:R-:W-:-:S07]  /*16790*/  IMAD.MOV.U32 R4, RZ, RZ, R19 ;  /* 0x000000ffff047224 */ /* 0x000fce00078e0013 */
.L_x_2219:
        /* <DEDUP_REMOVED lines=33> */
.L_x_2187:
[----:B------:R-:W-:Y:S01]  /*169b0*/  IMAD R3, R6, 0x8, R17 ;  /* 0x0000000806037824 */ /* 0x000fe200078e0211 */
[----:B------:R-:W-:Y:S01]  /*169c0*/  SHF.L.U32 R2, R7, 0x1f, RZ ;  /* 0x0000001f07027819 */ /* 0x000fe200000006ff */
[----:B------:R-:W-:Y:S03]  /*169d0*/  BSSY B2, `(.L_x_2188) ;  /* 0x0000003000027945 */ /* 0x000fe60003800000 */
[----:B------:R-:W1:Y:S02]  /*169e0*/  SYNCS.PHASECHK.TRANS64.TRYWAIT P0, [R3+URZ+0x31c40], R2 ;  /* 0x031c4002030075a7 */ /* 0x000e64000800017f */
[----:B-1----:R-:W-:Y:S05]  /*169f0*/  @!P0 BRA `(.L_x_2189) ;  /* 0x0000003800f88947 */ /* 0x002fea0003800000 */
.L_x_2281:
[----:B------:R-:W-:Y:S05]  /*16a00*/  BSYNC B2 ;  /* 0x0000000000027941 */ /* 0x000fea0003800000 */
.L_x_2188:
        /* <DEDUP_REMOVED lines=12> */
.L_x_2191:
[----:B------:R-:W-:Y:S05]  /*16ad0*/  BSYNC B2 ;  /* 0x0000000000027941 */ /* 0x000fea0003800000 */
.L_x_2190:
        /* <DEDUP_REMOVED lines=11> */
.L_x_2192:
        /* <DEDUP_REMOVED lines=16> */
.L_x_2193:
        /* <DEDUP_REMOVED lines=16> */
.L_x_2194:
        /* <DEDUP_REMOVED lines=15> */
.L_x_2282:
[----:B------:R-:W-:Y:S05]  /*16e80*/  BSYNC B2 ;  /* 0x0000000000027941 */ /* 0x000fea0003800000 */
.L_x_2195:
        /* <DEDUP_REMOVED lines=11> */
.L_x_2198:
[----:B------:R-:W-:Y:S05]  /*16f40*/  BSYNC B2 ;  /* 0x0000000000027941 */ /* 0x000fea0003800000 */
.L_x_2197:
        /* <DEDUP_REMOVED lines=10> */
.L_x_2199:
        /* <DEDUP_REMOVED lines=15> */
.L_x_2200:
        /* <DEDUP_REMOVED lines=15> */
.L_x_2201:
        /* <DEDUP_REMOVED lines=12> */
.L_x_2186:
[----:B------:R-:W-:Y:S05]  /*17290*/  BSYNC B1 ;  /* 0x0000000000017941 */ /* 0x000fea0003800000 */
.L_x_2185:
        /* <DEDUP_REMOVED lines=33> */
.L_x_2204:
[----:B------:R-:W-:Y:S01]  /*174b0*/  IMAD R2, R18, 0x8, R17 ;  /* 0x0000000812027824 */ /* 0x000fe200078e0211 */
[----:B------:R-:W-:Y:S01]  /*174c0*/  SHF.L.U32 R3, R28, 0x1f, RZ ;  /* 0x0000001f1c037819 */ /* 0x000fe200000006ff */
[----:B------:R-:W-:Y:S03]  /*174d0*/  BSSY B2, `(.L_x_2205) ;  /* 0x0000003000027945 */ /* 0x000fe60003800000 */
[----:B------:R-:W1:Y:S02]  /*174e0*/  SYNCS.PHASECHK.TRANS64.TRYWAIT P0, [R2+URZ+0x31c40], R3 ;  /* 0x031c4003020075a7 */ /* 0x000e64000800017f */
[----:B-1----:R-:W-:Y:S05]  /*174f0*/  @!P0 BRA `(.L_x_2206) ;  /* 0x0000003000608947 */ /* 0x002fea0003800000 */
.L_x_2283:
[----:B------:R-:W-:Y:S05]  /*17500*/  BSYNC B2 ;  /* 0x0000000000027941 */ /* 0x000fea0003800000 */
.L_x_2205:
        /* <DEDUP_REMOVED lines=12> */
.L_x_2208:
[----:B------:R-:W-:Y:S05]  /*175d0*/  BSYNC B2 ;  /* 0x0000000000027941 */ /* 0x000fea0003800000 */
.L_x_2207:
        /* <DEDUP_REMOVED lines=12> */
.L_x_2209:
        /* <DEDUP_REMOVED lines=16> */
.L_x_2210:
        /* <DEDUP_REMOVED lines=16> */
.L_x_2211:
        /* <DEDUP_REMOVED lines=15> */
.L_x_2284:
[----:B------:R-:W-:Y:S05]  /*17990*/  BSYNC B2 ;  /* 0x0000000000027941 */ /* 0x000fea0003800000 */
.L_x_2212:
        /* <DEDUP_REMOVED lines=11> */
.L_x_2215:
[----:B------:R-:W-:Y:S05]  /*17a50*/  BSYNC B2 ;  /* 0x0000000000027941 */ /* 0x000fea0003800000 */
.L_x_2214:
        /* <DEDUP_REMOVED lines=10> */
.L_x_2216:
        /* <DEDUP_REMOVED lines=15> */
.L_x_2217:
        /* <DEDUP_REMOVED lines=15> */
.L_x_2218:
        /* <DEDUP_REMOVED lines=12> */
.L_x_2203:
[----:B------:R-:W-:Y:S05]  /*17da0*/  BSYNC B1 ;  /* 0x0000000000017941 */ /* 0x000fea0003800000 */
.L_x_2202:
[----:B------:R-:W2:Y:S01]  /*17db0*/  LDL R2, [R1+0x4] ;  /* 0x0000040001027983 */ /* 0x000ea20000100800 */
[----:B------:R-:W-:Y:S01]  /*17dc0*/  VIADD R0, R0, 0xfffffffe ;  /* 0xfffffffe00007836 */ /* 0x000fe20000000000 */
[----:B--2---:R-:W-:-:S13]  /*17dd0*/  ISETP.GT.AND P0, PT, R9, R2, PT ;  /* 0x000000020900720c */ /* 0x004fda0003f04270 */
[----:B------:R-:W-:Y:S05]  /*17de0*/  @P0 BRA `(.L_x_2219) ;  /* 0xffffffe8006c0947 */ /* 0x000fea000383ffff */
.L_x_2165:
[----:B------:R-:W-:Y:S05]  /*17df0*/  BSYNC B0 ;  /* 0x0000000000007941 */ /* 0x000fea0003800000 */
.L_x_2164:
        /* <DEDUP_REMOVED lines=18> */
.L_x_2221:
[----:B------:R-:W-:Y:S05]  /*17f20*/  BSYNC B0 ;  /* 0x0000000000007941 */ /* 0x000fea0003800000 */
.L_x_2220:
[----:B------:R-:W-:Y:S01]  /*17f30*/  LOP3.LUT P0, RZ, R22, 0x1, RZ, 0xc0, !PT ;  /* 0x0000000116ff7812 */ /* 0x000fe2000780c0ff */
[----:B------:R-:W-:-:S12]  /*17f40*/  BSSY B0, `(.L_x_2222) ;  /* 0x0000045000007945 */ /* 0x000fd80003800000 */
[----:B------:R-:W-:Y:S05]  /*17f50*/  @!P0 BRA `(.L_x_2223) ;  /* 0x00000004000c8947 */ /* 0x000fea0003800000 */
[----:B------:R-:W-:Y:S01]  /*17f60*/  IMAD R3, R18, 0x8, R17 ;  /* 0x0000000812037824 */ /* 0x000fe200078e0211 */
[----:B------:R-:W-:Y:S01]  /*17f70*/  SHF.L.U32 R0, R28, 0x1f, RZ ;  /* 0x0000001f1c007819 */ /* 0x000fe200000006ff */
[----:B------:R-:W-:Y:S01]  /*17f80*/  BSSY B1, `(.L_x_2224) ;  /* 0x0000004000017945 */ /* 0x000fe20003800000 */
[----:B------:R-:W-:Y:S02]  /*17f90*/  ISETP.NE.AND P1, PT, R6, RZ, PT ;  /* 0x000000ff0600720c */ /* 0x000fe40003f25270 */
[----:B------:R-:W1:Y:S02]  /*17fa0*/  SYNCS.PHASECHK.TRANS64.TRYWAIT P0, [R3+URZ+0x31c60], R0 ;  /* 0x031c6000030075a7 */ /* 0x000e64000800017f */
[----:B-1----:R-:W-:Y:S09]  /*17fb0*/  @!P0 BRA `(.L_x_2225) ;  /* 0x0000002400d88947 */ /* 0x002ff20003800000 */
.L_x_2285:
[----:B------:R-:W-:Y:S05]  /*17fc0*/  BSYNC B1 ;  /* 0x0000000000017941 */ /* 0x000fea0003800000 */
.L_x_2224:
        /* <DEDUP_REMOVED lines=9> */
.L_x_2227:
[----:B------:R-:W-:Y:S05]  /*18060*/  BSYNC B1 ;  /* 0x0000000000017941 */ /* 0x000fea0003800000 */
.L_x_2226:
        /* <DEDUP_REMOVED lines=10> */
.L_x_2228:
        /* <DEDUP_REMOVED lines=15> */
.L_x_2229:
        /* <DEDUP_REMOVED lines=15> */
.L_x_2230:
        /* <DEDUP_REMOVED lines=10> */
.L_x_2223:
[----:B------:R-:W-:Y:S05]  /*18390*/  BSYNC B0 ;  /* 0x0000000000007941 */ /* 0x000fea0003800000 */
.L_x_2222:
[----:B------:R-:W-:-:S05]  /*183a0*/  VIADD R18, R18, 0x1 ;  /* 0x0000000112127836 */ /* 0x000fca0000000000 */
[----:B------:R-:W-:-:S04]  /*183b0*/  ISETP.NE.AND P0, PT, R18, 0x2, PT ;  /* 0x000000021200780c */ /* 0x000fc80003f05270 */
[----:B------:R-:W-:Y:S02]  /*183c0*/  SEL R3, RZ, 0x1, P0 ;  /* 0x00000001ff037807 */ /* 0x000fe40000000000 */
[----:B------:R-:W-:Y:S02]  /*183d0*/  SEL R18, R18, RZ, P0 ;  /* 0x000000ff12127207 */ /* 0x000fe40000000000 */
[----:B------:R-:W-:-:S07]  /*183e0*/  LOP3.LUT R28, R28, R3, RZ, 0x3c, !PT ;  /* 0x000000031c1c7212 */ /* 0x000fce00078e3cff */
.L_x_2146:
[----:B------:R-:W-:Y:S05]  /*183f0*/  BSYNC B7 ;  /* 0x0000000000077941 */ /* 0x000fea0003800000 */
.L_x_2144:
[----:B------:R-:W-:-:S13]  /*18400*/  LOP3.LUT P0, RZ, R22, 0x2, RZ, 0xc0, !PT ;  /* 0x0000000216ff7812 */ /* 0x000fda000780c0ff */
[----:B------:R-:W-:Y:S05]  /*18410*/  @!P0 BRA `(.L_x_2231) ;  /* 0x0000000000248947 */ /* 0x000fea0003800000 */
[----:B------:R-:W-:Y:S05]  /*18420*/  WARPSYNC.ALL ;  /* 0x0000000000007948 */ /* 0x000fea0003800000 */
[----:B------:R-:W1:Y:S08]  /*18430*/  S2UR UR5, SR_CgaCtaId ;  /* 0x00000000000579c3 */ /* 0x000e700000008800 */
[----:B------:R-:W-:Y:S06]  /*18440*/  BAR.SYNC.DEFER_BLOCKING 0x5, 0x200 ;  /* 0x0148000000007b1d */ /* 0x000fec0000010000 */
[----:B------:R-:W-:-:S02]  /*18450*/  UMOV UR4, 0x400 ;  /* 0x0000040000047882 */ /* 0x000fc40000000000 */
[----:B-1----:R-:W-:-:S06]  /*18460*/  ULEA UR4, UR5, UR4, 0x18 ;  /* 0x0000000405047291 */ /* 0x002fcc000f8ec03f */
[----:B------:R-:W-:-:S05]  /*18470*/  IMAD.U32 R17, RZ, RZ, UR4 ;  /* 0x00000004ff117e24 */ /* 0x000fca000f8e00ff */
[----:B------:R1:W3:Y:S01]  /*18480*/  LDS.128 R24, [R17+0x31cd0] ;  /* 0x031cd00011187984 */ /* 0x0002e20000000c00 */
[----:B------:R-:W-:Y:S06]  /*18490*/  BAR.ARV 0x4, 0x200 ;  /* 0x0108000000007b1d */ /* 0x000fec0000002000 */
[----:B------:R-:W-:Y:S05]  /*184a0*/  BRA `(.L_x_2232) ;  /* 0x0000000c00e07947 */ /* 0x000fea0003800000 */
.L_x_2231:
[----:B------:R-:W0:Y:S01]  /*184b0*/  S2R R0, SR_TID.X ;  /* 0x0000000000007919 */ /* 0x000e220000002100 */
[----:B------:R-:W-:Y:S01]  /*184c0*/  UMOV UR4, 0xffffffff ;  /* 0xffffffff00047882 */ /* 0x000fe20000000000 */
[----:B0-----:R-:W-:-:S04]  /*184d0*/  LOP3.LUT R8, R0, 0x1f, RZ, 0xc0, !PT ;  /* 0x0000001f00087812 */ /* 0x001fc800078ec0ff */
[----:B------:R-:W-:Y:S01]  /*184e0*/  ISETP.NE.AND P0, PT, R8, 0x1f, PT ;  /* 0x0000001f0800780c */ /* 0x000fe20003f05270 */
[----:B------:R-:W-:-:S12]  /*184f0*/  BRA.DIV UR4, `(.L_x_2233) ;  /* 0x00000022049c7947 */ /* 0x000fd8000b800000 */
[----:B------:R-:W-:Y:S01]  /*18500*/  IMAD.IADD R9, R27, 0x1, R8 ;  /* 0x000000011b097824 */ /* 0x000fe200078e0208 */
[----:B------:R-:W-:Y:S01]  /*18510*/  ULDC UR4, c[0x0][0xc3c] ;  /* 0x00030f0000047ab9 */ /* 0x000fe20000000800 */
[----:B------:R-:W-:-:S03]  /*18520*/  ULDC.64 UR6, c[0x0][0x208] ;  /* 0x0000820000067ab9 */ /* 0x000fc60000000a00 */
[----:B------:R-:W-:-:S13]  /*18530*/  ISETP.GE.OR P1, PT, R9, UR4, !P0 ;  /* 0x0000000409007c0c */ /* 0x000fda000c726670 */
[----:B------:R-:W0:Y:S08]  /*18540*/  @!P1 LDC.64 R2, c[0x0][0xc80] ;  /* 0x00032000ff029b82 */ /* 0x000e300000000a00 */
[----:B------:R-:W1:Y:S01]  /*18550*/  @!P1 LDC.64 R4, c[0x0][0xc78] ;  /* 0x00031e00ff049b82 */ /* 0x000e620000000a00 */
[----:B0-----:R-:W-:-:S05]  /*18560*/  @!P1 IMAD.WIDE R2, R9, 0x4, R2 ;  /* 0x0000000409029825 */ /* 0x001fca00078e0202 */
[----:B--2---:R1:W2:Y:S02]  /*18570*/  @!P1 LDG.E R7, desc[UR6][R2.64] ;  /* 0x0000000602079981 */ /* 0x0042a4000c1e1900 */
        /* <DEDUP_REMOVED lines=31> */
.L_x_2295:
[----:B------:R-:W-:Y:S02]  /*18770*/  ULDC UR4, c[0x0][0xc38] ;  /* 0x00030e0000047ab9 */ /* 0x000fe40000000800 */
[----:B------:R-:W-:-:S04]  /*18780*/  IMAD.U32 R4, RZ, RZ, UR4 ;  /* 0x00000004ff047e24 */ /* 0x000fc8000f8e00ff */
[----:B-1----:R-:W-:-:S04]  /*18790*/  IMAD R3, R14, R4, RZ ;  /* 0x000000040e037224 */ /* 0x002fc800078e02ff */
[----:B------:R-:W-:-:S05]  /*187a0*/  IMAD.IADD R6, R6, 0x1, R3 ;  /* 0x0000000106067824 */ /* 0x000fca00078e0203 */
[----:B------:R-:W-:-:S13]  /*187b0*/  ISETP.GT.AND P6, PT, R6, R0, PT ;  /* 0x000000000600720c */ /* 0x000fda0003fc4270 */
[----:B------:R-:W-:Y:S05]  /*187c0*/  @P6 BRA `(.L_x_2234) ;  /* 0x0000000000a86947 */ /* 0x000fea0003800000 */
.L_x_2237:
[----:B0-----:R-:W0:Y:S01]  /*187d0*/  LDC R2, c[0x0][0xc3c] ;  /* 0x00030f00ff027b82 */ /* 0x001e220000000800 */
[----:B------:R-:W-:-:S05]  /*187e0*/  VIADD R27, R27, 0x1f ;  /* 0x0000001f1b1b7836 */ /* 0x000fca0000000000 */
[----:B0-----:R-:W-:-:S13]  /*187f0*/  ISETP.GE.AND P6, PT, R27, R2, PT ;  /* 0x000000021b00720c */ /* 0x001fda0003fc6270 */
[----:B------:R-:W-:Y:S05]  /*18800*/  @P6 BRA `(.L_x_2235) ;  /* 0x0000000800c46947 */ /* 0x000fea0003800000 */
[----:B------:R-:W0:Y:S01]  /*18810*/  S2R R3, SR_TID.X ;  /* 0x0000000000037919 */ /* 0x000e220000002100 */
        /* <DEDUP_REMOVED lines=31> */
.L_x_2303:
[----:B------:R-:W-:Y:S02]  /*18a10*/  ULDC UR4, c[0x0][0xc38] ;  /* 0x00030e0000047ab9 */ /* 0x000fe40000000800 */
[----:B------:R-:W-:-:S04]  /*18a20*/  IMAD.U32 R4, RZ, RZ, UR4 ;  /* 0x00000004ff047e24 */ /* 0x000fc8000f8e00ff */
[----:B-1----:R-:W-:-:S04]  /*18a30*/  IMAD R3, R14, R4, RZ ;  /* 0x000000040e037224 */ /* 0x002fc800078e02ff */
[----:B------:R-:W-:-:S05]  /*18a40*/  IMAD.IADD R6, R3, 0x1, R6 ;  /* 0x0000000103067824 */ /* 0x000fca00078e0206 */
[----:B------:R-:W-:-:S13]  /*18a50*/  ISETP.GT.AND P6, PT, R6, R0, PT ;  /* 0x000000000600720c */ /* 0x000fda0003fc4270 */
[----:B------:R-:W-:Y:S05]  /*18a60*/  @!P6 BRA `(.L_x_2237) ;  /* 0xfffffffc0058e947 */ /* 0x000fea000383ffff */
.L_x_2234:
        /* <DEDUP_REMOVED lines=10> */
.L_x_2308:
[----:B------:R-:W-:-:S13]  /*18b10*/  ISETP.NE.AND P0, PT, R3, RZ, PT ;  /* 0x000000ff0300720c */ /* 0x000fda0003f05270 */
[----:B------:R-:W-:Y:S05]  /*18b20*/  @!P0 BRA `(.L_x_2239) ;  /* 0x0000000000108947 */ /* 0x000fea0003800000 */
[----:B------:R-:W-:Y:S01]  /*18b30*/  UMOV UR4, 0xffffffff ;  /* 0xffffffff00047882 */ /* 0x000fe20000000000 */
[----:B------:R-:W-:Y:S02]  /*18b40*/  VIADD R12, R7, 0xffffffff ;  /* 0xffffffff070c7836 */ /* 0x000fe40000000000 */
[----:B------:R-:W-:Y:S05]  /*18b50*/  BRA.DIV UR4, `(.L_x_2240) ;  /* 0x0000002604587947 */ /* 0x000fea000b800000 */
[----:B------:R4:W0:Y:S02]  /*18b60*/  SHFL.IDX PT, R24, R2, R12, 0x1f ;  /* 0x00001f0c02187589 */ /* 0x00082400000e0000 */
.L_x_2239:
        /* <DEDUP_REMOVED lines=48> */
[----:B------:R-:W-:Y:S01]  /*18e70*/  ISETP.GE.AND P2, PT, R3, RZ, PT ;  /* 0x000000ff0300720c */ /* 0x000fe20003f46270 */
[----:B------:R-:W-:-:S04]  /*18e80*/  IMAD.MOV R3, RZ, RZ, -R7 ;  /* 0x000000ffff037224 */ /* 0x000fc800078e0a07 */
[----:B------:R-:W-:Y:S02]  /*18e90*/  IMAD R3, R25, R3, R0 ;  /* 0x0000000319037224 */ /* 0x000fe400078e0200 */
        /* <DEDUP_REMOVED lines=8> */
.L_x_2241:
[----:B----4-:R-:W0:Y:S01]  /*18f20*/  LDC.64 R2, c[0x0][0xc90] ;  /* 0x00032400ff027b82 */ /* 0x010e220000000a00 */
[----:B------:R-:W-:Y:S01]  /*18f30*/  ULDC.64 UR4, c[0x0][0x208] ;  /* 0x0000820000047ab9 */ /* 0x000fe20000000a00 */
[----:B0-----:R-:W-:-:S05]  /*18f40*/  IMAD.WIDE R2, R27, 0x4, R2 ;  /* 0x000000041b027825 */ /* 0x001fca00078e0202 */
[----:B------:R0:W2:Y:S02]  /*18f50*/  LDG.E R6, desc[UR4][R2.64] ;  /* 0x0000000402067981 */ /* 0x0000a4000c1e1900 */
[----:B0-----:R-:W-:Y:S02]  /*18f60*/  IMAD.MOV.U32 R2, RZ, RZ, RZ ;  /* 0x000000ffff027224 */ /* 0x001fe400078e00ff */
[----:B--2---:R-:W-:-:S05]  /*18f70*/  IMAD R5, R25, R6, RZ ;  /* 0x0000000619057224 */ /* 0x004fca00078e02ff */
        /* <DEDUP_REMOVED lines=55> */
.L_x_2242:
[----:B------:R-:W-:-:S05]  /*192f0*/  LOP3.LUT R0, RZ, R3, RZ, 0x33, !PT ;  /* 0x00000003ff007212 */ /* 0x000fca00078e33ff */
[----:B------:R-:W-:Y:S01]  /*19300*/  IMAD.IADD R25, R25, 0x1, R0 ;  /* 0x0000000119197824 */ /* 0x000fe200078e0200 */
[----:B------:R-:W-:Y:S06]  /*19310*/  BRA `(.L_x_2243) ;  /* 0x00000000001c7947 */ /* 0x000fec0003800000 */
.L_x_2235:
[----:B------:R-:W-:Y:S01]  /*19320*/  UMOV UR4, URZ ;  /* 0x0000003f00047c82 */ /* 0x000fe20008000000 */
[----:B------:R-:W-:Y:S01]  /*19330*/  UMOV UR5, URZ ;  /* 0x0000003f00057c82 */ /* 0x000fe20008000000 */
[----:B------:R-:W-:Y:S01]  /*19340*/  ULDC UR6, c[0x0][0xc3c] ;  /* 0x00030f0000067ab9 */ /* 0x000fe20000000800 */
[----:B------:R-:W-:Y:S02]  /*19350*/  IMAD.MOV.U32 R24, RZ, RZ, R0 ;  /* 0x000000ffff187224 */ /* 0x000fe400078e0000 */
[----:B------:R-:W-:Y:S02]  /*19360*/  IMAD.U32 R25, RZ, RZ, UR4 ;  /* 0x00000004ff197e24 */ /* 0x000fe4000f8e00ff */
[----:B------:R-:W-:Y:S02]  /*19370*/  IMAD.U32 R26, RZ, RZ, UR5 ;  /* 0x00000005ff1a7e24 */ /* 0x000fe4000f8e00ff */
[----:B------:R-:W-:-:S07]  /*19380*/  IMAD.U32 R27, RZ, RZ, UR6 ;  /* 0x00000006ff1b7e24 */ /* 0x000fce000f8e00ff */
.L_x_2243:
        /* <DEDUP_REMOVED lines=10> */
.L_x_2232:
[----:B------:R-:W-:Y:S02]  /*19430*/  ULDC UR4, c[0x0][0xc3c] ;  /* 0x00030f0000047ab9 */ /* 0x000fe40000000800 */
[----:B---3--:R-:W-:-:S13]  /*19440*/  ISETP.GE.AND P0, PT, R27, UR4, PT ;  /* 0x000000041b007c0c */ /* 0x008fda000bf06270 */
[----:B------:R-:W-:Y:S05]  /*19450*/  @!P0 BRA `(.L_x_2244) ;  /* 0xffffffa400348947 */ /* 0x000fea000383ffff */
[----:B------:R-:W-:Y:S05]  /*19460*/  BSYNC B8 ;  /* 0x0000000000087941 */ /* 0x000fea0003800000 */
.L_x_2138:
[----:B-1----:R-:W3:Y:S01]  /*19470*/  LDL.LU R0, [R1+0x2c] ;  /* 0x00002c0001007983 */ /* 0x002ee20000300800 */
[----:B------:R-:W-:Y:S01]  /*19480*/  BSSY B0, `(.L_x_2245) ;  /* 0x000000b000007945 */ /* 0x000fe20003800000 */
[----:B------:R-:W0:Y:S01]  /*19490*/  S2R R5, SR_CgaCtaId ;  /* 0x0000000000057919 */ /* 0x000e220000008800 */
[----:B---3--:R-:W-:-:S05]  /*194a0*/  VIADD R0, R0, 0x1 ;  /* 0x0000000100007836 */ /* 0x008fca0000000000 */
        /* <DEDUP_REMOVED lines=8> */
.L_x_2311:
[----:B------:R-:W-:Y:S05]  /*19530*/  BSYNC B0 ;  /* 0x0000000000007941 */ /* 0x000fea0003800000 */
.L_x_2245:
[----:B------:R-:W-:-:S03]  /*19540*/  UMOV UR4, 0xffffffff ;  /* 0xffffffff00047882 */ /* 0x000fc60000000000 */
[----:B------:R-:W-:Y:S05]  /*19550*/  BRA.DIV UR4, `(.L_x_2247) ;  /* 0x0000001e04147947 */ /* 0x000fea000b800000 */
[----:B0-----:R-:W0:Y:S02]  /*19560*/  S2R R0, SR_TID.X ;  /* 0x0000000000007919 */ /* 0x001e240000002100 */
[----:B0-----:R-:W-:-:S04]  /*19570*/  SHF.R.U32.HI R0, RZ, 0x5, R0 ;  /* 0x00000005ff007819 */ /* 0x001fc80000011600 */
[----:B------:R-:W-:-:S05]  /*19580*/  LOP3.LUT R0, R0, 0x3, RZ, 0xc0, !PT ;  /* 0x0000000300007812 */ /* 0x000fca00078ec0ff */
[----:B------:R0:W1:Y:S02]  /*19590*/  SHFL.IDX PT, R14, R0, RZ, 0x1f ;  /* 0x00001fff000e7589 */ /* 0x00006400000e0000 */
.L_x_2314:
[----:B-1----:R-:W-:Y:S01]  /*195a0*/  ISETP.NE.AND P0, PT, R14, RZ, PT ;  /* 0x000000ff0e00720c */ /* 0x002fe20003f05270 */
[----:B------:R-:W-:-:S12]  /*195b0*/  BSSY B0, `(.L_x_2248) ;  /* 0x0000026000007945 */ /* 0x000fd80003800000 */
[----:B------:R-:W-:Y:S05]  /*195c0*/  @P0 BRA `(.L_x_2249) ;  /* 0x0000000000900947 */ /* 0x000fea0003800000 */
[----:B------:R-:W-:-:S03]  /*195d0*/  UMOV UR4, 0xffffffff ;  /* 0xffffffff00047882 */ /* 0x000fc60000000000 */
[----:B------:R-:W-:Y:S05]  /*195e0*/  BRA.DIV UR4, `(.L_x_2250) ;  /* 0x0000001e04247947 */ /* 0x000fea000b800000 */
[----:B------:R-:W-:-:S13]  /*195f0*/  ELECT P6, URZ, PT ;  /* 0x00000000003f782f */ /* 0x000fda00038c0000 */
.L_x_2317:
[----:B------:R-:W-:Y:S05]  /*19600*/  @!P6 BRA `(.L_x_2249) ;  /* 0x000000000080e947 */ /* 0x000fea0003800000 */
[----:B0-----:R-:W3:Y:S02]  /*19610*/  LDL R0, [R1+0x48] ;  /* 0x0000480001007983 */ /* 0x001ee40000100800 */
[----:B---3--:R-:W-:-:S13]  /*19620*/  R2UR UR4, R0 ;  /* 0x00000000000472ca */ /* 0x008fda00000e0000 */
[----:B------:R-:W-:-:S06]  /*19630*/  ULOP3.LUT UR4, UR4, 0x2, URZ, 0xfc, !UPT ;  /* 0x0000000204047892 */ /* 0x000fcc000f8efc3f */
[----:B------:R-:W-:-:S05]  /*19640*/  IMAD.U32 R0, RZ, RZ, UR4 ;  /* 0x00000004ff007e24 */ /* 0x000fca000f8e00ff */
[----:B------:R-:W-:-:S13]  /*19650*/  ISETP.NE.AND P2, PT, R0, 0x3, PT ;  /* 0x000000030000780c */ /* 0x000fda0003f45270 */
[----:B------:R-:W-:Y:S05]  /*19660*/  @!P2 BRA `(.L_x_2251) ;  /* 0x000000000004a947 */ /* 0x000fea0003800000 */
[----:B------:R-:W-:Y:S01]  /*19670*/  BPT.TRAP 0x1 ;  /* 0x000000040000795c */ /* 0x000fe20000300000 */
.L_x_2251:
[----:B------:R-:W-:Y:S01]  /*19680*/  VIADD R3, R9, 0x31c40 ;  /* 0x00031c4009037836 */ /* 0x000fe20000000000 */
[----:B------:R-:W-:Y:S01]  /*19690*/  SHF.L.U32 R2, R28, 0x1f, RZ ;  /* 0x0000001f1c027819 */ /* 0x000fe200000006ff */
[C---:B------:R-:W-:Y:S02]  /*196a0*/  VIADD R0, R18.reuse, 0x1 ;  /* 0x0000000112007836 */ /* 0x040fe40000000000 */
[----:B--2---:R-:W-:-:S03]  /*196b0*/  IMAD R7, R18, 0x8, R3 ;  /* 0x0000000812077824 */ /* 0x004fc600078e0203 */
        /* <DEDUP_REMOVED lines=8> */
.L_x_2318:
[----:B------:R-:W1:Y:S02]  /*19740*/  SYNCS.PHASECHK.TRANS64.TRYWAIT P0, [R3+URZ], R0 ;  /* 0x00000000030075a7 */ /* 0x000e64000800017f */
[----:B-1----:R-:W-:Y:S05]  /*19750*/  @!P0 BRA `(.L_x_2253) ;  /* 0x0000001800fc8947 */ /* 0x002fea0003800000 */
.L_x_2319:
[----:B------:R-:W-:Y:S05]  /*19760*/  @!P2 BRA `(.L_x_2254) ;  /* 0x000000000004a947 */ /* 0x000fea0003800000 */
[----:B------:R-:W-:Y:S01]  /*19770*/  BPT.TRAP 0x1 ;  /* 0x000000040000795c */ /* 0x000fe20000300000 */
.L_x_2254:
[----:B-1----:R-:W-:-:S04]  /*19780*/  VIADD R3, R9, 0x31c60 ;  /* 0x00031c6009037836 */ /* 0x002fc80000000000 */
[----:B------:R-:W-:-:S04]  /*19790*/  IMAD R5, R18, 0x8, R3 ;  /* 0x0000000812057824 */ /* 0x000fc800078e0203 */
[----:B------:R-:W1:Y:S02]  /*197a0*/  SYNCS.PHASECHK.TRANS64.TRYWAIT P0, [R5+URZ], R2 ;  /* 0x00000002050075a7 */ /* 0x000e64000800017f */
[----:B-1----:R-:W-:Y:S05]  /*197b0*/  @!P0 BRA `(.L_x_2255) ;  /* 0x0000001800f88947 */ /* 0x002fea0003800000 */
.L_x_2320:
[----:B------:R-:W-:-:S07]  /*197c0*/  IMAD R3, R4, 0x8, R3 ;  /* 0x0000000804037824 */ /* 0x000fce00078e0203 */
.L_x_2256:
[----:B--2---:R2:W3:Y:S02]  /*197d0*/  SYNCS.PHASECHK.TRANS64.TRYWAIT P0, [R3+URZ], R0 ;  /* 0x00000000030075a7 */ /* 0x0044e4000800017f */
[----:B---3--:R-:W-:Y:S05]  /*197e0*/  @!P0 NANOSLEEP.SYNCS 0x989680 ;  /* 0x009896800000895d */ /* 0x008fea0003900000 */
[----:B------:R-:W3:Y:S02]  /*197f0*/  @!P0 SYNCS.PHASECHK.TRANS64 P0, [R3+URZ], R0 ;  /* 0x00000000030085a7 */ /* 0x000ee4000800007f */
[----:B---3--:R-:W-:Y:S05]  /*19800*/  @!P0 BRA `(.L_x_2256) ;  /* 0xfffffffc00f08947 */ /* 0x008fea000383ffff */
.L_x_2249:
[----:B------:R-:W-:Y:S05]  /*19810*/  BSYNC B0 ;  /* 0x0000000000007941 */ /* 0x000fea0003800000 */
.L_x_2248:
[----:B------:R-:W-:Y:S05]  /*19820*/  EXIT ;  /* 0x000000000000794d */ /* 0x000fea0003800000 */
.L_x_2085:
[----:B0-----:R-:W-:-:S04]  /*19830*/  IMAD.U32 R3, RZ, RZ, UR37 ;  /* 0x00000025ff037e24 */ /* 0x001fc8000f8e00ff */
[----:B------:R0:W1:Y:S03]  /*19840*/  SYNCS.PHASECHK.TRANS64.TRYWAIT P1, [R3+URZ+0x31c00], R0 ;  /* 0x031c0000030075a7 */ /* 0x000066000802017f */
[----:B-1----:R-:W-:Y:S05]  /*19850*/  @!P1 NANOSLEEP.SYNCS 0x989680 ;  /* 0x009896800000995d */ /* 0x002fea0003900000 */
[----:B------:R-:W1:Y:S02]  /*19860*/  @!P1 SYNCS.PHASECHK.TRANS64 P1, [R3+URZ+0x31c00], R0 ;  /* 0x031c0000030095a7 */ /* 0x000e64000802007f */
[----:B-1----:R-:W-:Y:S05]  /*19870*/  @!P1 BRA `(.L_x_2085) ;  /* 0xfffffffc00ec9947 */ /* 0x002fea000383ffff */
[----:B------:R-:W-:Y:S05]  /*19880*/  BRA `(.L_x_2257) ;  /* 0xfffffe8400e47947 */ /* 0x000fea000383ffff */
.L_x_2089:
[----:B-1----:R1:W2:Y:S02]  /*19890*/  SYNCS.PHASECHK.TRANS64.TRYWAIT P2, [R0+URZ+0x31c30], R3 ;  /* 0x031c3003000075a7 */ /* 0x0022a4000804017f */
[----:B--2---:R-:W-:Y:S05]  /*198a0*/  @!P2 NANOSLEEP.SYNCS 0x989680 ;  /* 0x009896800000a95d */ /* 0x004fea0003900000 */
[----:B------:R-:W2:Y:S02]  /*198b0*/  @!P2 SYNCS.PHASECHK.TRANS64 P2, [R0+URZ+0x31c30], R3 ;  /* 0x031c30030000a5a7 */ /* 0x000ea4000804007f */
[----:B--2---:R-:W-:Y:S05]  /*198c0*/  @!P2 BRA `(.L_x_2089) ;  /* 0xfffffffc00f0a947 */ /* 0x004fea000383ffff */
[----:B------:R-:W-:Y:S05]  /*198d0*/  BRA `(.L_x_2088) ;  /* 0xfffffe8800087947 */ /* 0x000fea000383ffff */
.L_x_2094:
[----:B-1----:R-:W-:-:S04]  /*198e0*/  IMAD.U32 R8, RZ, RZ, UR4 ;  /* 0x00000004ff087e24 */ /* 0x002fc8000f8e00ff */
[----:B------:R1:W2:Y:S03]  /*198f0*/  SYNCS.PHASECHK.TRANS64.TRYWAIT P3, [R8+URZ+0x31c30], R7 ;  /* 0x031c3007080075a7 */ /* 0x0002a6000806017f */
[----:B--2---:R-:W-:Y:S05]  /*19900*/  @!P3 NANOSLEEP.SYNCS 0x989680 ;  /* 0x009896800000b95d */ /* 0x004fea0003900000 */
[----:B------:R-:W2:Y:S02]  /*19910*/  @!P3 SYNCS.PHASECHK.TRANS64 P3, [R8+URZ+0x31c30], R7 ;  /* 0x031c30070800b5a7 */ /* 0x000ea4000806007f */
[----:B--2---:R-:W-:Y:S05]  /*19920*/  @!P3 BRA `(.L_x_2094) ;  /* 0xfffffffc00ecb947 */ /* 0x004fea000383ffff */
[----:B------:R-:W-:Y:S05]  /*19930*/  BRA `(.L_x_2091) ;  /* 0xfffffec800ec7947 */ /* 0x000fea000383ffff */
.L_x_2098:
[----:B-1----:R-:W-:-:S04]  /*19940*/  IMAD.U32 R8, RZ, RZ, UR4 ;  /* 0x00000004ff087e24 */ /* 0x002fc8000f8e00ff */
[----:B------:R1:W2:Y:S03]  /*19950*/  SYNCS.PHASECHK.TRANS64.TRYWAIT P3, [R8+URZ+0x31c50], R7 ;  /* 0x031c5007080075a7 */ /* 0x0002a6000806017f */
[----:B--2---:R-:W-:Y:S05]  /*19960*/  @!P3 NANOSLEEP.SYNCS 0x989680 ;  /* 0x009896800000b95d */ /* 0x004fea0003900000 */
[----:B------:R-:W2:Y:S02]  /*19970*/  @!P3 SYNCS.PHASECHK.TRANS64 P3, [R8+URZ+0x31c50], R7 ;  /* 0x031c50070800b5a7 */ /* 0x000ea4000806007f */
[----:B--2---:R-:W-:Y:S05]  /*19980*/  @!P3 BRA `(.L_x_2098) ;  /* 0xfffffffc00ecb947 */ /* 0x004fea000383ffff */
[----:B------:R-:W-:Y:S05]  /*19990*/  BRA `(.L_x_2095) ;  /* 0xfffffee0008c7947 */ /* 0x000fea000383ffff */
.L_x_2104:
[----:B--2---:R-:W-:-:S04]  /*199a0*/  IMAD.U32 R7, RZ, RZ, UR4 ;  /* 0x00000004ff077e24 */ /* 0x004fc8000f8e00ff */
[----:B------:R2:W3:Y:S03]  /*199b0*/  SYNCS.PHASECHK.TRANS64.TRYWAIT P2, [R7+URZ+0x31c30], R6 ;  /* 0x031c3006070075a7 */ /* 0x0004e6000804017f */
[----:B---3--:R-:W-:Y:S05]  /*199c0*/  @!P2 NANOSLEEP.SYNCS 0x989680 ;  /* 0x009896800000a95d */ /* 0x008fea0003900000 */
[----:B------:R-:W3:Y:S02]  /*199d0*/  @!P2 SYNCS.PHASECHK.TRANS64 P2, [R7+URZ+0x31c30], R6 ;  /* 0x031c30060700a5a7 */ /* 0x000ee4000804007f */
[----:B---3--:R-:W-:Y:S05]  /*199e0*/  @!P2 BRA `(.L_x_2104) ;  /* 0xfffffffc00eca947 */ /* 0x008fea000383ffff */
[----:B------:R-:W-:Y:S05]  /*199f0*/  BRA `(.L_x_2101) ;  /* 0xffffff1400ac7947 */ /* 0x000fea000383ffff */
.L_x_2108:
[----:B-1----:R-:W-:-:S04]  /*19a00*/  IMAD.U32 R7, RZ, RZ, UR4 ;  /* 0x00000004ff077e24 */ /* 0x002fc8000f8e00ff */
[----:B------:R1:W2:Y:S03]  /*19a10*/  SYNCS.PHASECHK.TRANS64.TRYWAIT P2, [R7+URZ+0x31c50], R6 ;  /* 0x031c5006070075a7 */ /* 0x0002a6000804017f */
[----:B--2---:R-:W-:Y:S05]  /*19a20*/  @!P2 NANOSLEEP.SYNCS 0x989680 ;  /* 0x009896800000a95d */ /* 0x004fea0003900000 */
[----:B------:R-:W2:Y:S02]  /*19a30*/  @!P2 SYNCS.PHASECHK.TRANS64 P2, [R7+URZ+0x31c50], R6 ;  /* 0x031c50060700a5a7 */ /* 0x000ea4000804007f */
[----:B--2---:R-:W-:Y:S05]  /*19a40*/  @!P2 BRA `(.L_x_2108) ;  /* 0xfffffffc00eca947 */ /* 0x004fea000383ffff */
[----:B------:R-:W-:Y:S05]  /*19a50*/  BRA `(.L_x_2105) ;  /* 0xffffff2c004c7947 */ /* 0x000fea000383ffff */
.L_x_2113:
[----:B--2---:R-:W-:-:S04]  /*19a60*/  IMAD.U32 R5, RZ, RZ, UR6 ;  /* 0x00000006ff057e24 */ /* 0x004fc8000f8e00ff */
[----:B------:R2:W3:Y:S03]  /*19a70*/  SYNCS.PHASECHK.TRANS64.TRYWAIT P0, [R5+URZ+0x31c50], R4 ;  /* 0x031c5004050075a7 */ /* 0x0004e6000800017f */
[----:B---3--:R-:W-:Y:S05]  /*19a80*/  @!P0 NANOSLEEP.SYNCS 0x989680 ;  /* 0x009896800000895d */ /* 0x008fea0003900000 */
[----:B------:R-:W3:Y:S02]  /*19a90*/  @!P0 SYNCS.PHASECHK.TRANS64 P0, [R5+URZ+0x31c50], R4 ;  /* 0x031c5004050085a7 */ /* 0x000ee4000800007f */
[----:B---3--:R-:W-:Y:S05]  /*19aa0*/  @!P0 BRA `(.L_x_2113) ;  /* 0xfffffffc00ec8947 */ /* 0x008fea000383ffff */
[----:B------:R-:W-:Y:S05]  /*19ab0*/  BRA `(.L_x_2112) ;  /* 0xffffff5400787947 */ /* 0x000fea000383ffff */
.L_x_2152:
        /* <DEDUP_REMOVED lines=11> */
.L_x_2259:
[----:B------:R-:W-:Y:S05]  /*19b70*/  BSYNC B0 ;  /* 0x0000000000007941 */ /* 0x000fea0003800000 */
.L_x_2258:
[----:B------:R-:W-:Y:S05]  /*19b80*/  BRA `(.L_x_2260) ;  /* 0xffffffac00347947 */ /* 0x000fea000383ffff */
.L_x_2154:
[----:B------:R-:W-:Y:S01]  /*19b90*/  BSSY B0, `(.L_x_2261) ;  /* 0x0000006000007945 */ /* 0x000fe20003800000 */
[----:B------:R-:W-:-:S07]  /*19ba0*/  IMAD.MOV.U32 R15, RZ, RZ, -0x1 ;  /* 0xffffffffff0f7424 */ /* 0x000fce00078e00ff */
[----:B012---:R-:W-:Y:S05]  /*19bb0*/  WARPSYNC.COLLECTIVE R15, `(.L_x_2262) ;  /* 0x000000000f0c7348 */ /* 0x007fea0003c00000 */
[----:B------:R-:W-:Y:S02]  /*19bc0*/  ELECT P6, UR62, PT ;  /* 0x00000000003e782f */ /* 0x000fe400038c0000 */
[----:B------:R-:W-:Y:S01]  /*19bd0*/  MOV R14, UR62 ;  /* 0x0000003e000e7c02 */ /* 0x000fe20008000f00 */
[----:B012---:R-:W-:Y:S10]  /*19be0*/  ENDCOLLECTIVE ;  /* 0x000000000000791b */ /* 0x007ff40003800000 */
.L_x_2262:
[----:B------:R-:W-:Y:S05]  /*19bf0*/  BSYNC B0 ;  /* 0x0000000000007941 */ /* 0x000fea0003800000 */
.L_x_2261:
[----:B------:R-:W-:Y:S05]  /*19c00*/  BRA `(.L_x_2263) ;  /* 0xffffffac00347947 */ /* 0x000fea000383ffff */
.L_x_2156:
[----:B--2---:R2:W3:Y:S02]  /*19c10*/  SYNCS.PHASECHK.TRANS64.TRYWAIT P0, [R0+URZ+0x31c40], R2 ;  /* 0x031c4002000075a7 */ /* 0x0044e4000800017f */
[----:B---3--:R-:W-:Y:S05]  /*19c20*/  @!P0 NANOSLEEP.SYNCS 0x989680 ;  /* 0x009896800000895d */ /* 0x008fea0003900000 */
[----:B------:R-:W3:Y:S02]  /*19c30*/  @!P0 SYNCS.PHASECHK.TRANS64 P0, [R0+URZ+0x31c40], R2 ;  /* 0x031c4002000085a7 */ /* 0x000ee4000800007f */
[----:B---3--:R-:W-:Y:S05]  /*19c40*/  @!P0 BRA `(.L_x_2156) ;  /* 0xfffffffc00f08947 */ /* 0x008fea000383ffff */
[----:B------:R-:W-:Y:S05]  /*19c50*/  BRA `(.L_x_2264) ;  /* 0xffffffac008c7947 */ /* 0x000fea000383ffff */
.L_x_2160:
        /* <DEDUP_REMOVED lines=12> */
.L_x_2265:
[----:B------:R-:W-:Y:S02]  /*19d20*/  IMAD.MOV.U32 R13, RZ, RZ, R0 ;  /* 0x000000ffff0d7224 */ /* 0x000fe400078e0000 */
[----:B------:R-:W-:-:S07]  /*19d30*/  IMAD.MOV.U32 R2, RZ, RZ, R14 ;  /* 0x000000ffff027224 */ /* 0x000fce00078e000e */
[----:B------:R-:W-:Y:S05]  /*19d40*/  WARPSYNC.COLLECTIVE R15, `(.L_x_2266) ;  /* 0x000000000f087348 */ /* 0x000fea0003c00000 */
[----:B------:R0:W1:Y:S02]  /*19d50*/  SHFL.IDX P6, R14, R13, R12, R11 ;  /* 0x0000000c0d0e7389 */ /* 0x00006400000c000b */
[----:B01----:R-:W-:Y:S01]  /*19d60*/  ENDCOLLECTIVE ;  /* 0x000000000000791b */ /* 0x003fe20003800000 */
.L_x_2266:
        /* <DEDUP_REMOVED lines=19> */
.L_x_2267:
[----:B------:R-:W-:Y:S02]  /*19ea0*/  IMAD.MOV.U32 R13, RZ, RZ, R0 ;  /* 0x000000ffff0d7224 */ /* 0x000fe400078e0000 */
[----:B------:R-:W-:-:S07]  /*19eb0*/  IMAD.MOV.U32 R2, RZ, RZ, R14 ;  /* 0x000000ffff027224 */ /* 0x000fce00078e000e */
[----:B------:R-:W-:Y:S05]  /*19ec0*/  WARPSYNC.COLLECTIVE R15, `(.L_x_2268) ;  /* 0x000000000f087348 */ /* 0x000fea0003c00000 */
[----:B------:R0:W1:Y:S02]  /*19ed0*/  SHFL.IDX P6, R14, R13, R12, R11 ;  /* 0x0000000c0d0e7389 */ /* 0x00006400000c000b */
[----:B01----:R-:W-:Y:S01]  /*19ee0*/  ENDCOLLECTIVE ;  /* 0x000000000000791b */ /* 0x003fe20003800000 */
.L_x_2268:
        /* <DEDUP_REMOVED lines=18> */
.L_x_2269:
[----:B------:R-:W-:-:S05]  /*1a010*/  VIADD R2, R25, 0x40 ;  /* 0x0000004019027836 */ /* 0x000fca0000000000 */
[----:B------:R-:W-:Y:S01]  /*1a020*/  ISETP.GE.AND P3, PT, R2, R5, PT ;  /* 0x000000050200720c */ /* 0x000fe20003f66270 */
[----:B------:R-:W-:Y:S02]  /*1a030*/  IMAD.MOV.U32 R13, RZ, RZ, R0 ;  /* 0x000000ffff0d7224 */ /* 0x000fe400078e0000 */
[----:B------:R-:W-:-:S10]  /*1a040*/  IMAD.MOV.U32 R2, RZ, RZ, R14 ;  /* 0x000000ffff027224 */ /* 0x000fd400078e000e */
[----:B------:R-:W-:Y:S05]  /*1a050*/  WARPSYNC.COLLECTIVE R15, `(.L_x_2270) ;  /* 0x000000000f087348 */ /* 0x000fea0003c00000 */
[----:B------:R0:W1:Y:S02]  /*1a060*/  SHFL.IDX P6, R14, R13, R12, R11 ;  /* 0x0000000c0d0e7389 */ /* 0x00006400000c000b */
[----:B01----:R-:W-:Y:S01]  /*1a070*/  ENDCOLLECTIVE ;  /* 0x000000000000791b */ /* 0x003fe20003800000 */
.L_x_2270:
        /* <DEDUP_REMOVED lines=18> */
.L_x_2271:
[----:B------:R-:W-:Y:S02]  /*1a1a0*/  IMAD.MOV.U32 R13, RZ, RZ, R0 ;  /* 0x000000ffff0d7224 */ /* 0x000fe400078e0000 */
[----:B------:R-:W-:-:S05]  /*1a1b0*/  VIADD R0, R25, 0x60 ;  /* 0x0000006019007836 */ /* 0x000fca0000000000 */
[----:B------:R-:W-:Y:S01]  /*1a1c0*/  ISETP.GE.AND P3, PT, R0, R5, PT ;  /* 0x000000050000720c */ /* 0x000fe20003f66270 */
[----:B------:R-:W-:-:S12]  /*1a1d0*/  IMAD.MOV.U32 R4, RZ, RZ, R14 ;  /* 0x000000ffff047224 */ /* 0x000fd800078e000e */
[----:B------:R-:W-:Y:S05]  /*1a1e0*/  WARPSYNC.COLLECTIVE R15, `(.L_x_2272) ;  /* 0x000000000f087348 */ /* 0x000fea0003c00000 */
[----:B------:R0:W1:Y:S02]  /*1a1f0*/  SHFL.IDX P6, R14, R13, R12, R11 ;  /* 0x0000000c0d0e7389 */ /* 0x00006400000c000b */
[----:B01----:R-:W-:Y:S01]  /*1a200*/  ENDCOLLECTIVE ;  /* 0x000000000000791b */ /* 0x003fe20003800000 */
.L_x_2272:
        /* <DEDUP_REMOVED lines=15> */
.L_x_2273:
[----:B------:R-:W-:-:S05]  /*1a300*/  VIADD R2, R25, 0x80 ;  /* 0x0000008019027836 */ /* 0x000fca0000000000 */
[----:B------:R-:W-:Y:S01]  /*1a310*/  ISETP.GE.AND P3, PT, R2, R5, PT ;  /* 0x000000050200720c */ /* 0x000fe20003f66270 */
[----:B------:R-:W-:Y:S02]  /*1a320*/  IMAD.MOV.U32 R13, RZ, RZ, R7 ;  /* 0x000000ffff0d7224 */ /* 0x000fe400078e0007 */
[----:B------:R-:W-:-:S10]  /*1a330*/  IMAD.MOV.U32 R0, RZ, RZ, R14 ;  /* 0x000000ffff007224 */ /* 0x000fd400078e000e */
[----:B------:R-:W-:Y:S05]  /*1a340*/  WARPSYNC.COLLECTIVE R15, `(.L_x_2274) ;  /* 0x000000000f087348 */ /* 0x000fea0003c00000 */
[----:B------:R0:W1:Y:S02]  /*1a350*/  SHFL.IDX P6, R14, R13, R12, R11 ;  /* 0x0000000c0d0e7389 */ /* 0x00006400000c000b */
[----:B01----:R-:W-:Y:S01]  /*1a360*/  ENDCOLLECTIVE ;  /* 0x000000000000791b */ /* 0x003fe20003800000 */
.L_x_2274:
        /* <DEDUP_REMOVED lines=17> */
.L_x_2275:
[----:B------:R-:W-:Y:S02]  /*1a480*/  IMAD.MOV.U32 R13, RZ, RZ, R7 ;  /* 0x000000ffff0d7224 */ /* 0x000fe400078e0007 */
[----:B------:R-:W-:-:S07]  /*1a490*/  IMAD.MOV.U32 R6, RZ, RZ, R14 ;  /* 0x000000ffff067224 */ /* 0x000fce00078e000e */
[----:B------:R-:W-:Y:S05]  /*1a4a0*/  WARPSYNC.COLLECTIVE R15, `(.L_x_2276) ;  /* 0x000000000f087348 */ /* 0x000fea0003c00000 */
[----:B------:R0:W1:Y:S02]  /*1a4b0*/  SHFL.IDX P6, R14, R13, R12, R11 ;  /* 0x0000000c0d0e7389 */ /* 0x00006400000c000b */
[----:B01----:R-:W-:Y:S01]  /*1a4c0*/  ENDCOLLECTIVE ;  /* 0x000000000000791b */ /* 0x003fe20003800000 */
.L_x_2276:
[----:B------:R-:W-:Y:S01]  /*1a4d0*/  IMAD.MOV.U32 R2, RZ, RZ, R14 ;  /* 0x000000ffff027224 */ /* 0x000fe200078e000e */
[----:B------:R-:W-:Y:S06]  /*1a4e0*/  BRA `(.L_x_2277) ;  /* 0xffffffb000ec7947 */ /* 0x000fec000383ffff */
.L_x_2163:
[----:B-1----:R1:W2:Y:S02]  /*1a4f0*/  SYNCS.PHASECHK.TRANS64.TRYWAIT P0, [R17+URZ+0x31c20], R0 ;  /* 0x031c2000110075a7 */ /* 0x0022a4000800017f */
[----:B--2---:R-:W-:Y:S05]  /*1a500*/  @!P0 NANOSLEEP.SYNCS 0x989680 ;  /* 0x009896800000895d */ /* 0x004fea0003900000 */
[----:B------:R-:W2:Y:S02]  /*1a510*/  @!P0 SYNCS.PHASECHK.TRANS64 P0, [R17+URZ+0x31c20], R0 ;  /* 0x031c2000110085a7 */ /* 0x000ea4000800007f */
[----:B--2---:R-:W-:Y:S05]  /*1a520*/  @!P0 BRA `(.L_x_2163) ;  /* 0xfffffffc00f08947 */ /* 0x004fea000383ffff */
[----:B------:R-:W-:Y:S05]  /*1a530*/  BRA `(.L_x_2278) ;  /* 0xffffffb400587947 */ /* 0x000fea000383ffff */
.L_x_2172:
[----:B-1----:R1:W2:Y:S02]  /*1a540*/  SYNCS.PHASECHK.TRANS64.TRYWAIT P0, [R3+URZ+0x31c40], R2 ;  /* 0x031c4002030075a7 */ /* 0x0022a4000800017f */
[----:B--2---:R-:W-:Y:S05]  /*1a550*/  @!P0 NANOSLEEP.SYNCS 0x989680 ;  /* 0x009896800000895d */ /* 0x004fea0003900000 */
[----:B------:R-:W2:Y:S02]  /*1a560*/  @!P0 SYNCS.PHASECHK.TRANS64 P0, [R3+URZ+0x31c40], R2 ;  /* 0x031c4002030085a7 */ /* 0x000ea4000800007f */
[----:B--2---:R-:W-:Y:S05]  /*1a570*/  @!P0 BRA `(.L_x_2172) ;  /* 0xfffffffc00f08947 */ /* 0x004fea000383ffff */
[----:B------:R-:W-:Y:S05]  /*1a580*/  BRA `(.L_x_2279) ;  /* 0xffffffb8002c7947 */ /* 0x000fea000383ffff */
.L_x_2179:
[----:B0-----:R0:W1:Y:S02]  /*1a590*/  SYNCS.PHASECHK.TRANS64.TRYWAIT P0, [R3+URZ+0x60], R2 ;  /* 0x00006002030075a7 */ /* 0x001064000800017f */
[----:B-1----:R-:W-:Y:S05]  /*1a5a0*/  @!P0 NANOSLEEP.SYNCS 0x989680 ;  /* 0x009896800000895d */ /* 0x002fea0003900000 */
[----:B------:R-:W1:Y:S02]  /*1a5b0*/  @!P0 SYNCS.PHASECHK.TRANS64 P0, [R3+URZ+0x60], R2 ;  /* 0x00006002030085a7 */ /* 0x000e64000800007f */
[----:B-1----:R-:W-:Y:S05]  /*1a5c0*/  @!P0 BRA `(.L_x_2179) ;  /* 0xfffffffc00f08947 */ /* 0x002fea000383ffff */
[----:B------:R-:W-:Y:S05]  /*1a5d0*/  BRA `(.L_x_2280) ;  /* 0xffffffbc00387947 */ /* 0x000fea000383ffff */
.L_x_2189:
[----:B-1----:R1:W2:Y:S02]  /*1a5e0*/  SYNCS.PHASECHK.TRANS64.TRYWAIT P0, [R3+URZ+0x31c40], R2 ;  /* 0x031c4002030075a7 */ /* 0x0022a4000800017f */
[----:B--2---:R-:W-:Y:S05]  /*1a5f0*/  @!P0 NANOSLEEP.SYNCS 0x989680 ;  /* 0x009896800000895d */ /* 0x004fea0003900000 */
[----:B------:R-:W2:Y:S02]  /*1a600*/  @!P0 SYNCS.PHASECHK.TRANS64 P0, [R3+URZ+0x31c40], R2 ;  /* 0x031c4002030085a7 */ /* 0x000ea4000800007f */
[----:B--2---:R-:W-:Y:S05]  /*1a610*/  @!P0 BRA `(.L_x_2189) ;  /* 0xfffffffc00f08947 */ /* 0x004fea000383ffff */
[----:B------:R-:W-:Y:S05]  /*1a620*/  BRA `(.L_x_2281) ;  /* 0xffffffc000f47947 */ /* 0x000fea000383ffff */
.L_x_2196:
[----:B0-----:R0:W1:Y:S02]  /*1a630*/  SYNCS.PHASECHK.TRANS64.TRYWAIT P0, [R12+URZ+0x60], R28 ;  /* 0x0000601c0c0075a7 */ /* 0x001064000800017f */
[----:B-1----:R-:W-:Y:S05]  /*1a640*/  @!P0 NANOSLEEP.SYNCS 0x989680 ;  /* 0x009896800000895d */ /* 0x002fea0003900000 */
[----:B------:R-:W1:Y:S02]  /*1a650*/  @!P0 SYNCS.PHASECHK.TRANS64 P0, [R12+URZ+0x60], R28 ;  /* 0x0000601c0c0085a7 */ /* 0x000e64000800007f */
[----:B-1----:R-:W-:Y:S05]  /*1a660*/  @!P0 BRA `(.L_x_2196) ;  /* 0xfffffffc00f08947 */ /* 0x002fea000383ffff */
[----:B------:R-:W-:Y:S05]  /*1a670*/  BRA `(.L_x_2282) ;  /* 0xffffffc800007947 */ /* 0x000fea000383ffff */
.L_x_2206:
[----:B-1----:R1:W2:Y:S02]  /*1a680*/  SYNCS.PHASECHK.TRANS64.TRYWAIT P0, [R2+URZ+0x31c40], R3 ;  /* 0x031c4003020075a7 */ /* 0x0022a4000800017f */
[----:B--2---:R-:W-:Y:S05]  /*1a690*/  @!P0 NANOSLEEP.SYNCS 0x989680 ;  /* 0x009896800000895d */ /* 0x004fea0003900000 */
[----:B------:R-:W2:Y:S02]  /*1a6a0*/  @!P0 SYNCS.PHASECHK.TRANS64 P0, [R2+URZ+0x31c40], R3 ;  /* 0x031c4003020085a7 */ /* 0x000ea4000800007f */
[----:B--2---:R-:W-:Y:S05]  /*1a6b0*/  @!P0 BRA `(.L_x_2206) ;  /* 0xfffffffc00f08947 */ /* 0x004fea000383ffff */
[----:B------:R-:W-:Y:S05]  /*1a6c0*/  BRA `(.L_x_2283) ;  /* 0xffffffcc008c7947 */ /* 0x000fea000383ffff */
.L_x_2213:
[----:B0-----:R0:W1:Y:S02]  /*1a6d0*/  SYNCS.PHASECHK.TRANS64.TRYWAIT P0, [R7+URZ+0x60], R2 ;  /* 0x00006002070075a7 */ /* 0x001064000800017f */
[----:B-1----:R-:W-:Y:S05]  /*1a6e0*/  @!P0 NANOSLEEP.SYNCS 0x989680 ;  /* 0x009896800000895d */ /* 0x002fea0003900000 */
[----:B------:R-:W1:Y:S02]  /*1a6f0*/  @!P0 SYNCS.PHASECHK.TRANS64 P0, [R7+URZ+0x60], R2 ;  /* 0x00006002070085a7 */ /* 0x000e64000800007f */
[----:B-1----:R-:W-:Y:S05]  /*1a700*/  @!P0 BRA `(.L_x_2213) ;  /* 0xfffffffc00f08947 */ /* 0x002fea000383ffff */
[----:B------:R-:W-:Y:S05]  /*1a710*/  BRA `(.L_x_2284) ;  /* 0xffffffd0009c7947 */ /* 0x000fea000383ffff */
.L_x_2225:
[----:B-1----:R1:W2:Y:S02]  /*1a720*/  SYNCS.PHASECHK.TRANS64.TRYWAIT P0, [R3+URZ+0x31c60], R0 ;  /* 0x031c6000030075a7 */ /* 0x0022a4000800017f */
[----:B--2---:R-:W-:Y:S05]  /*1a730*/  @!P0 NANOSLEEP.SYNCS 0x989680 ;  /* 0x009896800000895d */ /* 0x004fea0003900000 */
[----:B------:R-:W2:Y:S02]  /*1a740*/  @!P0 SYNCS.PHASECHK.TRANS64 P0, [R3+URZ+0x31c60], R0 ;  /* 0x031c6000030085a7 */ /* 0x000ea4000800007f */
[----:B--2---:R-:W-:Y:S05]  /*1a750*/  @!P0 BRA `(.L_x_2225) ;  /* 0xfffffffc00f08947 */ /* 0x004fea000383ffff */
[----:B------:R-:W-:Y:S05]  /*1a760*/  BRA `(.L_x_2285) ;  /* 0xffffffd800147947 */ /* 0x000fea000383ffff */
.L_x_2233:
[----:B------:R-:W-:Y:S01]  /*1a770*/  BSSY B0, `(.L_x_2286) ;  /* 0x0000008000007945 */ /* 0x000fe20003800000 */
[----:B------:R-:W-:Y:S02]  /*1a780*/  IMAD.MOV.U32 R13, RZ, RZ, R24 ;  /* 0x000000ffff0d7224 */ /* 0x000fe400078e0018 */
[----:B------:R-:W-:Y:S02]  /*1a790*/  IMAD.MOV.U32 R12, RZ, RZ, RZ ;  /* 0x000000ffff0c7224 */ /* 0x000fe400078e00ff */
[----:B------:R-:W-:Y:S02]  /*1a7a0*/  IMAD.MOV.U32 R11, RZ, RZ, 0x1f ;  /* 0x0000001fff0b7424 */ /* 0x000fe400078e00ff */
[----:B------:R-:W-:-:S07]  /*1a7b0*/  IMAD.MOV.U32 R15, RZ, RZ, -0x1 ;  /* 0xffffffffff0f7424 */ /* 0x000fce00078e00ff */
[----:B--2---:R-:W-:Y:S05]  /*1a7c0*/  WARPSYNC.COLLECTIVE R15, `(.L_x_2287) ;  /* 0x000000000f087348 */ /* 0x004fea0003c00000 */
[----:B------:R0:W1:Y:S02]  /*1a7d0*/  SHFL.IDX P6, R14, R13, R12, R11 ;  /* 0x0000000c0d0e7389 */ /* 0x00006400000c000b */
[----:B012---:R-:W-:Y:S01]  /*1a7e0*/  ENDCOLLECTIVE ;  /* 0x000000000000791b */ /* 0x007fe20003800000 */
.L_x_2287:
[----:B------:R-:W-:Y:S05]  /*1a7f0*/  BSYNC B0 ;  /* 0x0000000000007941 */ /* 0x000fea0003800000 */
.L_x_2286:
        /* <DEDUP_REMOVED lines=9> */
.L_x_2288:
[----:B------:R-:W-:Y:S01]  /*1a890*/  ULDC UR4, c[0x0][0xc3c] ;  /* 0x00030f0000047ab9 */ /* 0x000fe20000000800 */
[----:B------:R-:W-:Y:S01]  /*1a8a0*/  ULDC.64 UR6, c[0x0][0x208] ;  /* 0x0000820000067ab9 */ /* 0x000fe20000000a00 */
        /* <DEDUP_REMOVED lines=22> */
.L_x_2289:
[----:B------:R-:W-:Y:S01]  /*1aa10*/  IMAD.MOV.U32 R12, RZ, RZ, 0x2 ;  /* 0x00000002ff0c7424 */ /* 0x000fe200078e00ff */
[----:B------:R-:W-:-:S05]  /*1aa20*/  SEL R4, R14, RZ, P1 ;  /* 0x000000ff0e047207 */ /* 0x000fca0000800000 */
[----:B------:R-:W-:-:S04]  /*1aa30*/  IMAD.IADD R4, R13, 0x1, R4 ;  /* 0x000000010d047824 */ /* 0x000fc800078e0204 */
[----:B------:R-:W-:-:S07]  /*1aa40*/  IMAD.MOV.U32 R13, RZ, RZ, R4 ;  /* 0x000000ffff0d7224 */ /* 0x000fce00078e0004 */
[----:B------:R-:W-:Y:S05]  /*1aa50*/  WARPSYNC.COLLECTIVE R15, `(.L_x_2290) ;  /* 0x000000000f087348 */ /* 0x000fea0003c00000 */
[----:B------:R0:W1:Y:S02]  /*1aa60*/  SHFL.UP P6, R14, R13, R12, R11 ;  /* 0x0400000c0d0e7389 */ /* 0x00006400000c000b */
[----:B01----:R-:W-:Y:S01]  /*1aa70*/  ENDCOLLECTIVE ;  /* 0x000000000000791b */ /* 0x003fe20003800000 */
.L_x_2290:
[----:B------:R-:W-:Y:S01]  /*1aa80*/  IMAD.MOV.U32 R12, RZ, RZ, 0x4 ;  /* 0x00000004ff0c7424 */ /* 0x000fe200078e00ff */
[----:B------:R-:W-:-:S05]  /*1aa90*/  SEL R3, R14, RZ, P2 ;  /* 0x000000ff0e037207 */ /* 0x000fca0001000000 */
[----:B------:R-:W-:-:S04]  /*1aaa0*/  IMAD.IADD R2, R4, 0x1, R3 ;  /* 0x0000000104027824 */ /* 0x000fc800078e0203 */
[----:B------:R-:W-:-:S07]  /*1aab0*/  IMAD.MOV.U32 R13, RZ, RZ, R2 ;  /* 0x000000ffff0d7224 */ /* 0x000fce00078e0002 */
[----:B------:R-:W-:Y:S05]  /*1aac0*/  WARPSYNC.COLLECTIVE R15, `(.L_x_2291) ;  /* 0x000000000f087348 */ /* 0x000fea0003c00000 */
[----:B------:R0:W1:Y:S02]  /*1aad0*/  SHFL.UP P6, R14, R13, R12, R11 ;  /* 0x0400000c0d0e7389 */ /* 0x00006400000c000b */
[----:B01----:R-:W-:Y:S01]  /*1aae0*/  ENDCOLLECTIVE ;  /* 0x000000000000791b */ /* 0x003fe20003800000 */
.L_x_2291:
[----:B------:R-:W-:Y:S01]  /*1aaf0*/  IMAD.MOV.U32 R12, RZ, RZ, 0x8 ;  /* 0x00000008ff0c7424 */ /* 0x000fe200078e00ff */
[----:B------:R-:W-:-:S05]  /*1ab00*/  SEL R3, R14, RZ, P3 ;  /* 0x000000ff0e037207 */ /* 0x000fca0001800000 */
[----:B------:R-:W-:-:S04]  /*1ab10*/  IMAD.IADD R3, R2, 0x1, R3 ;  /* 0x0000000102037824 */ /* 0x000fc800078e0203 */
[----:B------:R-:W-:-:S07]  /*1ab20*/  IMAD.MOV.U32 R13, RZ, RZ, R3 ;  /* 0x000000ffff0d7224 */ /* 0x000fce00078e0003 */
[----:B------:R-:W-:Y:S05]  /*1ab30*/  WARPSYNC.COLLECTIVE R15, `(.L_x_2292) ;  /* 0x000000000f087348 */ /* 0x000fea0003c00000 */
[----:B------:R0:W1:Y:S02]  /*1ab40*/  SHFL.UP P6, R14, R13, R12, R11 ;  /* 0x0400000c0d0e7389 */ /* 0x00006400000c000b */
[----:B01----:R-:W-:Y:S01]  /*1ab50*/  ENDCOLLECTIVE ;  /* 0x000000000000791b */ /* 0x003fe20003800000 */
.L_x_2292:
[----:B------:R-:W-:Y:S01]  /*1ab60*/  IMAD.MOV.U32 R12, RZ, RZ, 0x10 ;  /* 0x00000010ff0c7424 */ /* 0x000fe200078e00ff */
[----:B------:R-:W-:-:S05]  /*1ab70*/  SEL R4, R14, RZ, P4 ;  /* 0x000000ff0e047207 */ /* 0x000fca0002000000 */
[----:B------:R-:W-:-:S04]  /*1ab80*/  IMAD.IADD R4, R3, 0x1, R4 ;  /* 0x0000000103047824 */ /* 0x000fc800078e0204 */
[----:B------:R-:W-:-:S07]  /*1ab90*/  IMAD.MOV.U32 R13, RZ, RZ, R4 ;  /* 0x000000ffff0d7224 */ /* 0x000fce00078e0004 */
[----:B------:R-:W-:Y:S05]  /*1aba0*/  WARPSYNC.COLLECTIVE R15, `(.L_x_2293) ;  /* 0x000000000f087348 */ /* 0x000fea0003c00000 */
[----:B------:R0:W1:Y:S02]  /*1abb0*/  SHFL.UP P6, R14, R13, R12, R11 ;  /* 0x0400000c0d0e7389 */ /* 0x00006400000c000b */
[----:B01----:R-:W-:Y:S01]  /*1abc0*/  ENDCOLLECTIVE ;  /* 0x000000000000791b */ /* 0x003fe20003800000 */
.L_x_2293:
        /* <DEDUP_REMOVED lines=8> */
.L_x_2294:
[----:B------:R-:W-:Y:S05]  /*1ac50*/  BRA `(.L_x_2295) ;  /* 0xffffffd800c47947 */ /* 0x000fea000383ffff */
.L_x_2236:
[----:B------:R-:W-:Y:S01]  /*1ac60*/  BSSY B0, `(.L_x_2296) ;  /* 0x0000007000007945 */ /* 0x000fe20003800000 */
[----:B------:R-:W-:Y:S02]  /*1ac70*/  IMAD.MOV.U32 R12, RZ, RZ, 0x1 ;  /* 0x00000001ff0c7424 */ /* 0x000fe400078e00ff */
[----:B------:R-:W-:Y:S02]  /*1ac80*/  IMAD.MOV.U32 R11, RZ, RZ, RZ ;  /* 0x000000ffff0b7224 */ /* 0x000fe400078e00ff */
[----:B------:R-:W-:-:S07]  /*1ac90*/  IMAD.MOV.U32 R15, RZ, RZ, -0x1 ;  /* 0xffffffffff0f7424 */ /* 0x000fce00078e00ff */
[----:B------:R-:W-:Y:S05]  /*1aca0*/  WARPSYNC.COLLECTIVE R15, `(.L_x_2297) ;  /* 0x000000000f087348 */ /* 0x000fea0003c00000 */
[----:B------:R0:W1:Y:S02]  /*1acb0*/  SHFL.UP P6, R14, R13, R12, R11 ;  /* 0x0400000c0d0e7389 */ /* 0x00006400000c000b */
[----:B01----:R-:W-:Y:S01]  /*1acc0*/  ENDCOLLECTIVE ;  /* 0x000000000000791b */ /* 0x003fe20003800000 */
.L_x_2297:
[----:B------:R-:W-:Y:S05]  /*1acd0*/  BSYNC B0 ;  /* 0x0000000000007941 */ /* 0x000fea0003800000 */
.L_x_2296:
        /* <DEDUP_REMOVED lines=8> */
.L_x_2298:
[----:B------:R-:W-:Y:S01]  /*1ad60*/  IMAD.MOV.U32 R12, RZ, RZ, 0x4 ;  /* 0x00000004ff0c7424 */ /* 0x000fe200078e00ff */
[----:B------:R-:W-:-:S05]  /*1ad70*/  SEL R2, R14, RZ, P2 ;  /* 0x000000ff0e027207 */ /* 0x000fca0001000000 */
[----:B------:R-:W-:-:S04]  /*1ad80*/  IMAD.IADD R2, R13, 0x1, R2 ;  /* 0x000000010d027824 */ /* 0x000fc800078e0202 */
[----:B------:R-:W-:-:S07]  /*1ad90*/  IMAD.MOV.U32 R13, RZ, RZ, R2 ;  /* 0x000000ffff0d7224 */ /* 0x000fce00078e0002 */
[----:B------:R-:W-:Y:S05]  /*1ada0*/  WARPSYNC.COLLECTIVE R15, `(.L_x_2299) ;  /* 0x000000000f087348 */ /* 0x000fea0003c00000 */
[----:B------:R0:W1:Y:S02]  /*1adb0*/  SHFL.UP P6, R14, R13, R12, R11 ;  /* 0x0400000c0d0e7389 */ /* 0x00006400000c000b */
[----:B01----:R-:W-:Y:S01]  /*1adc0*/  ENDCOLLECTIVE ;  /* 0x000000000000791b */ /* 0x003fe20003800000 */
.L_x_2299:
[----:B------:R-:W-:Y:S01]  /*1add0*/  IMAD.MOV.U32 R12, RZ, RZ, 0x8 ;  /* 0x00000008ff0c7424 */ /* 0x000fe200078e00ff */
[----:B------:R-:W-:-:S05]  /*1ade0*/  SEL R3, R14, RZ, P3 ;  /* 0x000000ff0e037207 */ /* 0x000fca0001800000 */
[----:B------:R-:W-:-:S04]  /*1adf0*/  IMAD.IADD R3, R2, 0x1, R3 ;  /* 0x0000000102037824 */ /* 0x000fc800078e0203 */
[----:B------:R-:W-:-:S07]  /*1ae00*/  IMAD.MOV.U32 R13, RZ, RZ, R3 ;  /* 0x000000ffff0d7224 */ /* 0x000fce00078e0003 */
[----:B------:R-:W-:Y:S05]  /*1ae10*/  WARPSYNC.COLLECTIVE R15, `(.L_x_2300) ;  /* 0x000000000f087348 */ /* 0x000fea0003c00000 */
[----:B------:R0:W1:Y:S02]  /*1ae20*/  SHFL.UP P6, R14, R13, R12, R11 ;  /* 0x0400000c0d0e7389 */ /* 0x00006400000c000b */
[----:B01----:R-:W-:Y:S01]  /*1ae30*/  ENDCOLLECTIVE ;  /* 0x000000000000791b */ /* 0x003fe20003800000 */
.L_x_2300:
[----:B------:R-:W-:Y:S01]  /*1ae40*/  IMAD.MOV.U32 R12, RZ, RZ, 0x10 ;  /* 0x00000010ff0c7424 */ /* 0x000fe200078e00ff */
[----:B------:R-:W-:-:S05]  /*1ae50*/  SEL R4, R14, RZ, P4 ;  /* 0x000000ff0e047207 */ /* 0x000fca0002000000 */
[----:B------:R-:W-:-:S04]  /*1ae60*/  IMAD.IADD R4, R3, 0x1, R4 ;  /* 0x0000000103047824 */ /* 0x000fc800078e0204 */
[----:B------:R-:W-:-:S07]  /*1ae70*/  IMAD.MOV.U32 R13, RZ, RZ, R4 ;  /* 0x000000ffff0d7224 */ /* 0x000fce00078e0004 */
[----:B------:R-:W-:Y:S05]  /*1ae80*/  WARPSYNC.COLLECTIVE R15, `(.L_x_2301) ;  /* 0x000000000f087348 */ /* 0x000fea0003c00000 */
[----:B------:R0:W1:Y:S02]  /*1ae90*/  SHFL.UP P6, R14, R13, R12, R11 ;  /* 0x0400000c0d0e7389 */ /* 0x00006400000c000b */
[----:B01----:R-:W-:Y:S01]  /*1aea0*/  ENDCOLLECTIVE ;  /* 0x000000000000791b */ /* 0x003fe20003800000 */
.L_x_2301:
        /* <DEDUP_REMOVED lines=8> */
.L_x_2302:
[----:B------:R-:W-:Y:S05]  /*1af30*/  BRA `(.L_x_2303) ;  /* 0xffffffd800b47947 */ /* 0x000fea000383ffff */
.L_x_2238:
[----:B------:R-:W-:Y:S01]  /*1af40*/  BSSY B0, `(.L_x_2304) ;  /* 0x0000006000007945 */ /* 0x000fe20003800000 */
[----:B------:R-:W-:Y:S01]  /*1af50*/  PLOP3.LUT P6, PT, P6, PT, PT, 0x8, 0x0 ;  /* 0x000000000000781c */ /* 0x000fe200037ce170 */
[----:B------:R-:W-:-:S12]  /*1af60*/  IMAD.MOV.U32 R15, RZ, RZ, -0x1 ;  /* 0xffffffffff0f7424 */ /* 0x000fd800078e00ff */
[----:B0-----:R-:W-:Y:S05]  /*1af70*/  WARPSYNC.COLLECTIVE R15, `(.L_x_2305) ;  /* 0x000000000f087348 */ /* 0x001fea0003c00000 */
[----:B------:R-:W-:Y:S01]  /*1af80*/  VOTE.ANY R14, PT, P6 ;  /* 0x00000000000e7806 */ /* 0x000fe200030e0100 */
[----:B0-----:R-:W-:Y:S06]  /*1af90*/  ENDCOLLECTIVE ;  /* 0x000000000000791b */ /* 0x001fec0003800000 */
.L_x_2305:
[----:B------:R-:W-:Y:S05]  /*1afa0*/  BSYNC B0 ;  /* 0x0000000000007941 */ /* 0x000fea0003800000 */
.L_x_2304:
        /* <DEDUP_REMOVED lines=10> */
.L_x_2306:
[----:B------:R-:W-:Y:S02]  /*1b050*/  IMAD.MOV.U32 R13, RZ, RZ, R5 ;  /* 0x000000ffff0d7224 */ /* 0x000fe400078e0005 */
[----:B------:R-:W-:-:S07]  /*1b060*/  IMAD.MOV.U32 R25, RZ, RZ, R14 ;  /* 0x000000ffff197224 */ /* 0x000fce00078e000e */
[----:B------:R-:W-:Y:S05]  /*1b070*/  WARPSYNC.COLLECTIVE R15, `(.L_x_2307) ;  /* 0x000000000f087348 */ /* 0x000fea0003c00000 */
[----:B------:R0:W1:Y:S02]  /*1b080*/  SHFL.IDX P6, R14, R13, R12, R11 ;  /* 0x0000000c0d0e7389 */ /* 0x00006400000c000b */
[----:B01----:R-:W-:Y:S01]  /*1b090*/  ENDCOLLECTIVE ;  /* 0x000000000000791b */ /* 0x003fe20003800000 */
.L_x_2307:
[----:B------:R-:W-:Y:S01]  /*1b0a0*/  IMAD.MOV.U32 R5, RZ, RZ, R14 ;  /* 0x000000ffff057224 */ /* 0x000fe200078e000e */
[----:B------:R-:W-:Y:S06]  /*1b0b0*/  BRA `(.L_x_2308) ;  /* 0xffffffd800947947 */ /* 0x000fec000383ffff */
.L_x_2240:
[----:B------:R-:W-:Y:S01]  /*1b0c0*/  BSSY B0, `(.L_x_2309) ;  /* 0x0000007000007945 */ /* 0x000fe20003800000 */
[----:B------:R-:W-:Y:S02]  /*1b0d0*/  IMAD.MOV.U32 R13, RZ, RZ, R2 ;  /* 0x000000ffff0d7224 */ /* 0x000fe400078e0002 */
[----:B------:R-:W-:Y:S02]  /*1b0e0*/  IMAD.MOV.U32 R11, RZ, RZ, 0x1f ;  /* 0x0000001fff0b7424 */ /* 0x000fe400078e00ff */
[----:B------:R-:W-:-:S07]  /*1b0f0*/  IMAD.MOV.U32 R15, RZ, RZ, -0x1 ;  /* 0xffffffffff0f7424 */ /* 0x000fce00078e00ff */
[----:B0123--:R-:W-:Y:S05]  /*1b100*/  WARPSYNC.COLLECTIVE R15, `(.L_x_2310) ;  /* 0x000000000f087348 */ /* 0x00ffea0003c00000 */
[----:B------:R4:W0:Y:S02]  /*1b110*/  SHFL.IDX P6, R14, R13, R12, R11 ;  /* 0x0000000c0d0e7389 */ /* 0x00082400000c000b */
[----:B01234-:R-:W-:Y:S01]  /*1b120*/  ENDCOLLECTIVE ;  /* 0x000000000000791b */ /* 0x01ffe20003800000 */
.L_x_2310:
[----:B------:R-:W-:Y:S05]  /*1b130*/  BSYNC B0 ;  /* 0x0000000000007941 */ /* 0x000fea0003800000 */
.L_x_2309:
[----:B------:R-:W-:Y:S01]  /*1b140*/  IMAD.MOV.U32 R24, RZ, RZ, R14 ;  /* 0x000000ffff187224 */ /* 0x000fe200078e000e */
[----:B------:R-:W-:Y:S06]  /*1b150*/  BRA `(.L_x_2239) ;  /* 0xffffffd800847947 */ /* 0x000fec000383ffff */
.L_x_2246:
[----:B0-----:R0:W1:Y:S02]  /*1b160*/  SYNCS.PHASECHK.TRANS64.TRYWAIT P0, [R9+URZ+0x31c20], R0 ;  /* 0x031c2000090075a7 */ /* 0x001064000800017f */
[----:B-1----:R-:W-:Y:S05]  /*1b170*/  @!P0 NANOSLEEP.SYNCS 0x989680 ;  /* 0x009896800000895d */ /* 0x002fea0003900000 */
[----:B------:R-:W1:Y:S02]  /*1b180*/  @!P0 SYNCS.PHASECHK.TRANS64 P0, [R9+URZ+0x31c20], R0 ;  /* 0x031c2000090085a7 */ /* 0x000e64000800007f */
[----:B-1----:R-:W-:Y:S05]  /*1b190*/  @!P0 BRA `(.L_x_2246) ;  /* 0xfffffffc00f08947 */ /* 0x002fea000383ffff */
[----:B------:R-:W-:Y:S05]  /*1b1a0*/  BRA `(.L_x_2311) ;  /* 0xffffffe000e07947 */ /* 0x000fea000383ffff */
.L_x_2247:
        /* <DEDUP_REMOVED lines=11> */
.L_x_2313:
[----:B------:R-:W-:Y:S05]  /*1b260*/  BSYNC B0 ;  /* 0x0000000000007941 */ /* 0x000fea0003800000 */
.L_x_2312:
[----:B------:R-:W-:Y:S05]  /*1b270*/  BRA `(.L_x_2314) ;  /* 0xffffffe000c87947 */ /* 0x000fea000383ffff */
.L_x_2250:
[----:B------:R-:W-:Y:S01]  /*1b280*/  BSSY B1, `(.L_x_2315) ;  /* 0x0000006000017945 */ /* 0x000fe20003800000 */
[----:B------:R-:W-:-:S07]  /*1b290*/  IMAD.MOV.U32 R15, RZ, RZ, -0x1 ;  /* 0xffffffffff0f7424 */ /* 0x000fce00078e00ff */
[----:B0-2---:R-:W-:Y:S05]  /*1b2a0*/  WARPSYNC.COLLECTIVE R15, `(.L_x_2316) ;  /* 0x000000000f0c7348 */ /* 0x005fea0003c00000 */
[----:B------:R-:W-:Y:S02]  /*1b2b0*/  ELECT P6, UR62, PT ;  /* 0x00000000003e782f */ /* 0x000fe400038c0000 */
[----:B------:R-:W-:Y:S01]  /*1b2c0*/  MOV R14, UR62 ;  /* 0x0000003e000e7c02 */ /* 0x000fe20008000f00 */
[----:B0-2---:R-:W-:Y:S10]  /*1b2d0*/  ENDCOLLECTIVE ;  /* 0x000000000000791b */ /* 0x005ff40003800000 */
.L_x_2316:
[----:B------:R-:W-:Y:S05]  /*1b2e0*/  BSYNC B1 ;  /* 0x0000000000017941 */ /* 0x000fea0003800000 */
.L_x_2315:
[----:B------:R-:W-:Y:S05]  /*1b2f0*/  BRA `(.L_x_2317) ;  /* 0xffffffe000c07947 */ /* 0x000fea000383ffff */
.L_x_2252:
[----:B0-----:R0:W1:Y:S02]  /*1b300*/  SYNCS.PHASECHK.TRANS64.TRYWAIT P0, [R7+URZ], R2 ;  /* 0x00000002070075a7 */ /* 0x001064000800017f */
[----:B-1----:R-:W-:Y:S05]  /*1b310*/  @!P0 NANOSLEEP.SYNCS 0x989680 ;  /* 0x009896800000895d */ /* 0x002fea0003900000 */
[----:B------:R-:W1:Y:S02]  /*1b320*/  @!P0 SYNCS.PHASECHK.TRANS64 P0, [R7+URZ], R2 ;  /* 0x00000002070085a7 */ /* 0x000e64000800007f */
[----:B-1----:R-:W-:Y:S05]  /*1b330*/  @!P0 BRA `(.L_x_2252) ;  /* 0xfffffffc00f08947 */ /* 0x002fea000383ffff */
[----:B------:R-:W-:Y:S05]  /*1b340*/  BRA `(.L_x_2318) ;  /* 0xffffffe000fc7947 */ /* 0x000fea000383ffff */
.L_x_2253:
[----:B-1----:R1:W2:Y:S02]  /*1b350*/  SYNCS.PHASECHK.TRANS64.TRYWAIT P0, [R3+URZ], R0 ;  /* 0x00000000030075a7 */ /* 0x0022a4000800017f */
[----:B--2---:R-:W-:Y:S05]  /*1b360*/  @!P0 NANOSLEEP.SYNCS 0x989680 ;  /* 0x009896800000895d */ /* 0x004fea0003900000 */
[----:B------:R-:W2:Y:S02]  /*1b370*/  @!P0 SYNCS.PHASECHK.TRANS64 P0, [R3+URZ], R0 ;  /* 0x00000000030085a7 */ /* 0x000ea4000800007f */
[----:B--2---:R-:W-:Y:S05]  /*1b380*/  @!P0 BRA `(.L_x_2253) ;  /* 0xfffffffc00f08947 */ /* 0x004fea000383ffff */
[----:B------:R-:W-:Y:S05]  /*1b390*/  BRA `(.L_x_2319) ;  /* 0xffffffe000f07947 */ /* 0x000fea000383ffff */
.L_x_2255:
[----:B-1----:R1:W2:Y:S02]  /*1b3a0*/  SYNCS.PHASECHK.TRANS64.TRYWAIT P0, [R5+URZ], R2 ;  /* 0x00000002050075a7 */ /* 0x0022a4000800017f */
[----:B--2---:R-:W-:Y:S05]  /*1b3b0*/  @!P0 NANOSLEEP.SYNCS 0x989680 ;  /* 0x009896800000895d */ /* 0x004fea0003900000 */
[----:B------:R-:W2:Y:S02]  /*1b3c0*/  @!P0 SYNCS.PHASECHK.TRANS64 P0, [R5+URZ], R2 ;  /* 0x00000002050085a7 */ /* 0x000ea4000800007f */
[----:B--2---:R-:W-:Y:S05]  /*1b3d0*/  @!P0 BRA `(.L_x_2255) ;  /* 0xfffffffc00f08947 */ /* 0x004fea000383ffff */
[----:B------:R-:W-:Y:S05]  /*1b3e0*/  BRA `(.L_x_2320) ;  /* 0xffffffe000f47947 */ /* 0x000fea000383ffff */
.L_x_2321:
        /* <DEDUP_REMOVED lines=9> */
.L_x_2783:


//--------------------- .text._ZN7cutlass13device_kernelIN5flash11enable_sm90INS1_16FlashAttnFwdSm90INS1_25CollectiveMainloopFwdSm90ILi2EN4cute5tupleIJNS5_1CILi1EEES8_S8_EEENS6_IJNS7_ILi192EEENS7_ILi144EEENS7_ILi96EEEEEELi96ENS_6half_tEfNS_4arch4Sm90ELb1ELb0ELb1ELb1ELb0ELb1ELb0ELb0ELb1ELb1ELb1ELb0EEENS1_21CollectiveEpilogueFwdINS6_IJSA_SC_SB_EEES9_SE_SG_Li384ELb1ELb1ELb1ELb0EEENS1_36VarlenDynamicPersistentTileSchedulerILi192ELi144ELi384ELi128ELb1ELb1ELb1ELb1ELb1ELb1EEEEEEEEEvNT_6ParamsE --------------------------
	.section	.text._ZN7cutlass13device_kernelIN5flash11enable_sm90INS1_16FlashAttnFwdSm90INS1_25CollectiveMainloopFwdSm90ILi2EN4cute5tupleIJNS5_1CILi1EEES8_S8_EEENS6_IJNS7_ILi192EEENS7_ILi144EEENS7_ILi96EEEEEELi96ENS_6half_tEfNS_4arch4Sm90ELb1ELb0ELb1ELb1ELb0ELb1ELb0ELb0ELb1ELb1ELb1ELb0EEENS1_21CollectiveEpilogueFwdINS6_IJSA_SC_SB_EEES9_SE_SG_Li384ELb1ELb1ELb1ELb0EEENS1_36VarlenDynamicPersistentTileSchedulerILi192ELi144ELi384ELi128ELb1ELb1ELb1ELb1ELb1ELb1EEEEEEEEEvNT_6ParamsE,"ax",@progbits
	.align	128
.text._ZN7cutlass13device_kernelIN5flash11enable_sm90INS1_16FlashAttnFwdSm90INS1_25CollectiveMainloopFwdSm90ILi2EN4cute5tupleIJNS5_1CILi1EEES8_S8_EEENS6_IJNS7_ILi192EEENS7_ILi144EEENS7_ILi96EEEEEELi96ENS_6half_tEfNS_4arch4Sm90ELb1ELb0ELb1ELb1ELb0ELb1ELb0ELb0ELb1ELb1ELb1ELb0EEENS1_21CollectiveEpilogueFwdINS6_IJSA_SC_SB_EEES9_SE_SG_Li384ELb1ELb1ELb1ELb0EEENS1_36VarlenDynamicPersistentTileSchedulerILi192ELi144ELi384ELi128ELb1ELb1ELb1ELb1ELb1ELb1EEEEEEEEEvNT_6ParamsE:
        .type           _ZN7cutlass13device_kernelIN5flash11enable_sm90INS1_16FlashAttnFwdSm90INS1_25CollectiveMainloopFwdSm90ILi2EN4cute5tupleIJNS5_1CILi1EEES8_S8_EEENS6_IJNS7_ILi192EEENS7_ILi144EEENS7_ILi96EEEEEELi96ENS_6half_tEfNS_4arch4Sm90ELb1ELb0ELb1ELb1ELb0ELb1ELb0ELb0ELb1ELb1ELb1ELb0EEENS1_21CollectiveEpilogueFwdINS6_IJSA_SC_SB_EEES9_SE_SG_Li384ELb1ELb1ELb1ELb0EEENS1_36VarlenDynamicPersistentTileSchedulerILi192ELi144ELi384ELi128ELb1ELb1ELb1ELb1ELb1ELb1EEEEEEEEEvNT_6ParamsE,@function
        .size           _ZN7cutlass13device_kernelIN5flash11enable_sm90INS1_16FlashAttnFwdSm90INS1_25CollectiveMainloopFwdSm90ILi2EN4cute5tupleIJNS5_1CILi1EEES8_S8_EEENS6_IJNS7_ILi192EEENS7_ILi144EEENS7_ILi96EEEEEELi96ENS_6half_tEfNS_4arch4Sm90ELb1ELb0ELb1ELb1ELb0ELb1ELb0ELb0ELb1ELb1ELb1ELb0EEENS1_21CollectiveEpilogueFwdINS6_IJSA_SC_SB_EEES9_SE_SG_Li384ELb1ELb1ELb1ELb0EEENS1_36VarlenDynamicPersistentTileSchedulerILi192ELi144ELi384ELi128ELb1ELb1ELb1ELb1ELb1ELb1EEEEEEEEEvNT_6ParamsE,(.L_x_2784 - _ZN7cutlass13device_kernelIN5flash11enable_sm90INS1_16FlashAttnFwdSm90INS1_25CollectiveMainloopFwdSm90ILi2EN4cute5tupleIJNS5_1CILi1EEES8_S8_EEENS6_IJNS7_ILi192EEENS7_ILi144EEENS7_ILi96EEEEEELi96ENS_6half_tEfNS_4arch4Sm90ELb1ELb0ELb1ELb1ELb0ELb1ELb0ELb0ELb1ELb1ELb1ELb0EEENS1_21CollectiveEpilogueFwdINS6_IJSA_SC_SB_EEES9_SE_SG_Li384ELb1ELb1ELb1ELb0EEENS1_36VarlenDynamicPersistentTileSchedulerILi192ELi144ELi384ELi128ELb1ELb1ELb1ELb1ELb1ELb1EEEEEEEEEvNT_6ParamsE)
        .other          _ZN7cutlass13device_kernelIN5flash11enable_sm90INS1_16FlashAttnFwdSm90INS1_25CollectiveMainloopFwdSm90ILi2EN4cute5tupleIJNS5_1CILi1EEES8_S8_EEENS6_IJNS7_ILi192EEENS7_ILi144EEENS7_ILi96EEEEEELi96ENS_6half_tEfNS_4arch4Sm90ELb1ELb0ELb1ELb1ELb0ELb1ELb0ELb0ELb1ELb1ELb1ELb0EEENS1_21CollectiveEpilogueFwdINS6_IJSA_SC_SB_EEES9_SE_SG_Li384ELb1ELb1ELb1ELb0EEENS1_36VarlenDynamicPersistentTileSchedulerILi192ELi144ELi384ELi128ELb1ELb1ELb1ELb1ELb1ELb1EEEEEEEEEvNT_6ParamsE,@"STO_CUDA_ENTRY STV_DEFAULT"
_ZN7cutlass13device_kernelIN5flash11enable_sm90INS1_16FlashAttnFwdSm90INS1_25CollectiveMainloopFwdSm90ILi2EN4cute5tupleIJNS5_1CILi1EEES8_S8_EEENS6_IJNS7_ILi192EEENS7_ILi144EEENS7_ILi96EEEEEELi96ENS_6half_tEfNS_4arch4Sm90ELb1ELb0ELb1ELb1ELb0ELb1ELb0ELb0ELb1ELb1ELb1ELb0EEENS1_21CollectiveEpilogueFwdINS6_IJSA_SC_SB_EEES9_SE_SG_Li384ELb1ELb1ELb1ELb0EEENS1_36VarlenDynamicPersistentTileSchedulerILi192ELi144ELi384ELi128ELb1ELb1ELb1ELb1ELb1ELb1EEEEEEEEEvNT_6ParamsE:
        /* <DEDUP_REMOVED lines=23> */
.L_x_2323:
[----:B------:R-:W-:Y:S05]  /*0170*/  BSYNC B0 ;  /* 0x0000000000007941 */ /* 0x000fea0003800000 */
.L_x_2322:
        /* <DEDUP_REMOVED lines=40> */
.L_x_2324:
        /* <DEDUP_REMOVED lines=22> */
.L_x_2325:
        /* <DEDUP_REMOVED lines=18> */
.L_x_2326:
        /* <DEDUP_REMOVED lines=22> */
.L_x_2327:
        /* <DEDUP_REMOVED lines=22> */
.L_x_2328:
[----:B--2---:R-:W-:Y:S01]  /*0940*/  ISETP.NE.AND P0, PT, R2, RZ, PT ;  /* 0x000000ff0200720c */ /* 0x004fe20003f05270 */
[----:B------:R-:W-:Y:S01]  /*0950*/  IMAD.MOV.U32 R2, RZ, RZ, 0x1 ;  /* 0x00000001ff027424 */ /* 0x000fe200078e00ff */
[----:B------:R-:W-:Y:S01]  /*0960*/  NOP ;  /* 0x0000000000007918 */ /* 0x000fe20000000000 */
[----:B------:R-:W-:Y:S03]  /*0970*/  BSSY B9, `(.L_x_2329) ;  /* 0x00026fa000097945 */ /* 0x000fe60003800000 */
[----:B------:R-:W-:-:S05]  /*0980*/  SEL R2, R2, 0x2, !P0 ;  /* 0x0000000202027807 */ /* 0x000fca0004000000 */
[----:B------:R2:W-:Y:S01]  /*0990*/  STL [R1+0x58], R2 ;  /* 0x0000580201007387 */ /* 0x0005e20000100800 */
[----:B01-34-:R-:W-:Y:S06]  /*09a0*/  BAR.SYNC.DEFER_BLOCKING 0x0 ;  /* 0x0000000000007b1d */ /* 0x01bfec0000010000 */
[----:B------:R-:W-:Y:S05]  /*09b0*/  @!P0 BRA `(.L_x_2330) ;  /* 0x000001e400448947 */ /* 0x000fea0003800000 */
.L_x_2331:
        /* <DEDUP_REMOVED lines=36> */
[----:B------:R-:W-:Y:S02]  /*0c00*/  LOP3.LUT R7, R5, 0xfffffffe, RZ, 0xc0, !PT ;  /* 0xfffffffe05077812 */ /* 0x000fe400078ec0ff */
[----:B------:R-:W-:Y:S01]  /*0c10*/  SHF.R.S32.HI R144, RZ, 0x1, R5 ;  /* 0x00000001ff907819 */ /* 0x000fe20000011405 */
[----:B------:R-:W-:Y:S01]  /*0c20*/  IMAD.HI R10, R2, 0x55555556, RZ ;  /* 0x55555556020a7827 */ /* 0x000fe200078e02ff */
[----:B------:R-:W-:-:S02]  /*0c30*/  LOP3.LUT R13, R3, 0xffffff80, RZ, 0xc0, !PT ;  /* 0xffffff80030d7812 */ /* 0x000fc400078ec0ff */
[----:B------:R-:W-:Y:S01]  /*0c40*/  LOP3.LUT R3, R4, 0xfffffff0, RZ, 0xc0, !PT ;  /* 0xfffffff004037812 */ /* 0x000fe200078ec0ff */
[----:B------:R-:W-:Y:S01]  /*0c50*/  IMAD.IADD R22, R0, 0x1, -R7 ;  /* 0x0000000100167824 */ /* 0x000fe200078e0a07 */
[----:B------:R-:W-:Y:S02]  /*0c60*/  LEA.HI R7, R5, R144, RZ, 0x1 ;  /* 0x0000009005077211 */ /* 0x000fe400078f08ff */
[----:B------:R-:W-:Y:S01]  /*0c70*/  LEA.HI R15, R10, R10, RZ, 0x1 ;  /* 0x0000000a0a0f7211 */ /* 0x000fe200078f08ff */
[C---:B------:R-:W-:Y:S01]  /*0c80*/  IMAD.IADD R3, R0.reuse, 0x1, -R3 ;  /* 0x0000000100037824 */ /* 0x040fe200078e0a03 */
[----:B------:R-:W-:Y:S02]  /*0c90*/  LOP3.LUT R7, R7, 0x7fffffe, RZ, 0xc0, !PT ;  /* 0x07fffffe07077812 */ /* 0x000fe400078ec0ff */
[----:B------:R-:W-:Y:S02]  /*0ca0*/  LEA.HI R9, R9, R8, RZ, 0x2 ;  /* 0x0000000809097211 */ /* 0x000fe400078f10ff */
[----:B------:R-:W-:Y:S01]  /*0cb0*/  SHF.R.S32.HI R5, RZ, 0x4, R4 ;  /* 0x00000004ff057819 */ /* 0x000fe20000011404 */
[----:B------:R-:W-:Y:S01]  /*0cc0*/  IMAD R15, R15, -0x3, R2 ;  /* 0xfffffffd0f0f7824 */ /* 0x000fe200078e0202 */
[----:B------:R-:W-:Y:S01]  /*0cd0*/  LOP3.LUT R9, R9, 0xfffffffc, RZ, 0xc0, !PT ;  /* 0xfffffffc09097812 */ /* 0x000fe200078ec0ff */
[----:B------:R-:W-:Y:S01]  /*0ce0*/  IMAD.IADD R11, R0, 0x1, -R11 ;  /* 0x00000001000b7824 */ /* 0x000fe200078e0a0b */
[----:B------:R-:W-:Y:S01]  /*0cf0*/  LEA.HI R4, R4, R5, RZ, 0x1 ;  /* 0x0000000504047211 */ /* 0x000fe200078f08ff */
[----:B------:R-:W-:Y:S01]  /*0d00*/  IMAD.IADD R20, R0, 0x1, -R13 ;  /* 0x0000000100147824 */ /* 0x000fe200078e0a0d */
[----:B------:R-:W-:Y:S01]  /*0d10*/  SHF.R.S32.HI R0, RZ, 0x1f, R3 ;  /* 0x0000001fff007819 */ /* 0x000fe20000011403 */
[----:B------:R-:W-:Y:S01]  /*0d20*/  IMAD.IADD R2, R144, 0x1, -R7 ;  /* 0x0000000190027824 */ /* 0x000fe200078e0a07 */
[----:B------:R-:W-:Y:S01]  /*0d30*/  LOP3.LUT R4, R4, 0x1ffffffe, RZ, 0xc0, !PT ;  /* 0x1ffffffe04047812 */ /* 0x000fe200078ec0ff */
[----:B------:R-:W-:-:S02]  /*0d40*/  IMAD.IADD R9, R8, 0x1, -R9 ;  /* 0x0000000108097824 */ /* 0x000fc400078e0a09 */
[C---:B------:R-:W-:Y:S01]  /*0d50*/  IMAD R17, R5.reuse, 0x8, R2 ;  /* 0x0000000805117824 */ /* 0x040fe200078e0202 */
[CC--:B------:R-:W-:Y:S02]  /*0d60*/  LEA.HI R2, R0.reuse, R3.reuse, RZ, 0x3 ;  /* 0x0000000300027211 */ /* 0x0c0fe400078f18ff */
[----:B------:R-:W-:Y:S02]  /*0d70*/  SHF.R.S32.HI R8, RZ, 0x1f, R20 ;  /* 0x0000001fff087819 */ /* 0x000fe40000011414 */
[----:B------:R-:W-:Y:S01]  /*0d80*/  LEA.HI R0, R0, R3, RZ, 0x2 ;  /* 0x0000000300007211 */ /* 0x000fe200078f10ff */
[----:B------:R-:W-:Y:S01]  /*0d90*/  IMAD.IADD R4, R5, 0x1, -R4 ;  /* 0x0000000105047824 */ /* 0x000fe200078e0a04 */
[----:B------:R-:W-:Y:S01]  /*0da0*/  LEA.HI R10, R8, R20, RZ, 0x2 ;  /* 0x00000014080a7211 */ /* 0x000fe200078f10ff */
[----:B------:R-:W-:Y:S01]  /*0db0*/  IMAD.SHL.U32 R5, R2, 0x10, RZ ;  /* 0x0000001002057824 */ /* 0x000fe200078e00ff */
[----:B------:R-:W-:Y:S02]  /*0dc0*/  LOP3.LUT R2, R0, 0x7fffffc, RZ, 0xc0, !PT ;  /* 0x07fffffc00027812 */ /* 0x000fe400078ec0ff */
[----:B------:R-:W-:-:S02]  /*0dd0*/  SHF.R.S32.HI R0, RZ, 0x2, R0 ;  /* 0x00000002ff007819 */ /* 0x000fc40000011400 */
[--C-:B------:R-:W-:Y:S02]  /*0de0*/  SHF.R.S32.HI R12, RZ, 0x2, R10.reuse ;  /* 0x00000002ff0c7819 */ /* 0x100fe4000001140a */
[----:B------:R-:W-:Y:S02]  /*0df0*/  SHF.R.S32.HI R13, RZ, 0x1f, R10 ;  /* 0x0000001fff0d7819 */ /* 0x000fe4000001140a */
[----:B------:R-:W-:Y:S01]  /*0e00*/  SHF.R.S32.HI R7, RZ, 0x5, R6 ;  /* 0x00000005ff077819 */ /* 0x000fe20000011406 */
[----:B------:R-:W-:Y:S01]  /*0e10*/  IMAD.SHL.U32 R0, R0, 0x40, RZ ;  /* 0x0000004000007824 */ /* 0x000fe200078e00ff */
[----:B------:R-:W-:Y:S02]  /*0e20*/  LEA.HI R13, R13, R12, RZ, 0x3 ;  /* 0x0000000c0d0d7211 */ /* 0x000fe400078f18ff */
[----:B------:R-:W-:Y:S01]  /*0e30*/  LOP3.LUT R6, R5, 0x7fffff80, RZ, 0xc0, !PT ;  /* 0x7fffff8005067812 */ /* 0x000fe200078ec0ff */
[----:B------:R-:W-:Y:S02]  /*0e40*/  IMAD.IADD R5, R3, 0x1, -R2 ;  /* 0x0000000103057824 */ /* 0x000fe400078e0a02 */
[----:B------:R-:W-:Y:S01]  /*0e50*/  IMAD R14, R7, 0x10, R3 ;  /* 0x00000010070e7824 */ /* 0x000fe200078e0203 */
[----:B------:R-:W-:Y:S01]  /*0e60*/  LOP3.LUT R13, R13, 0xfffffff8, RZ, 0xc0, !PT ;  /* 0xfffffff80d0d7812 */ /* 0x000fe200078ec0ff */
[----:B------:R-:W-:Y:S01]  /*0e70*/  IMAD.SHL.U32 R3, R4, 0x8, RZ ;  /* 0x0000000804037824 */ /* 0x000fe200078e00ff */
[----:B------:R-:W-:-:S02]  /*0e80*/  LOP3.LUT R0, R0, 0x40, RZ, 0xc0, !PT ;  /* 0x0000004000007812 */ /* 0x000fc400078ec0ff */
[----:B------:R-:W-:Y:S01]  /*0e90*/  LEA.HI R8, R8, R20, RZ, 0x5 ;  /* 0x0000001408087211 */ /* 0x000fe200078f28ff */
[----:B------:R-:W-:Y:S01]  /*0ea0*/  IMAD R6, R7, 0x100, R6 ;  /* 0x0000010007067824 */ /* 0x000fe200078e0206 */
[----:B------:R-:W-:Y:S01]  /*0eb0*/  LOP3.LUT R2, R0, 0x8, R3, 0xf8, !PT ;  /* 0x0000000800027812 */ /* 0x000fe200078ef803 */
[----:B------:R-:W-:Y:S01]  /*0ec0*/  IMAD.IADD R13, R12, 0x1, -R13 ;  /* 0x000000010c0d7824 */ /* 0x000fe200078e0a0d */
[----:B------:R-:W-:Y:S02]  /*0ed0*/  SHF.R.U32.HI R7, RZ, 0x3, R0 ;  /* 0x00000003ff077819 */ /* 0x000fe40000011600 */
[----:B------:R-:W-:Y:S01]  /*0ee0*/  SHF.R.S32.HI R8, RZ, 0x5, R8 ;  /* 0x00000005ff087819 */ /* 0x000fe20000011408 */
[----:B------:R-:W-:Y:S01]  /*0ef0*/  IMAD R5, R5, 0x10, R6 ;  /* 0x0000001005057824 */ /* 0x000fe200078e0206 */
[----:B------:R-:W-:Y:S01]  /*0f00*/  LOP3.LUT R2, R2, R7, RZ, 0x3c, !PT ;  /* 0x0000000702027212 */ /* 0x000fe200078e3cff */
[----:B------:R-:W-:Y:S02]  /*0f10*/  IMAD.U32 R0, R14, 0x20, R3 ;  /* 0x000000200e007824 */ /* 0x000fe400078e0003 */
[----:B------:R-:W-:Y:S01]  /*0f20*/  IMAD R8, R8, 0x10, R13 ;  /* 0x0000001008087824 */ /* 0x000fe200078e020d */
[----:B------:R-:W-:Y:S01]  /*0f30*/  STL [R1+0xd0], R20 ;  /* 0x0000d01401007387 */ /* 0x000fe20000100800 */
[----:B------:R-:W-:-:S02]  /*0f40*/  IMAD.IADD R5, R2, 0x1, R5 ;  /* 0x0000000102057824 */ /* 0x000fc400078e0205 */
[----:B------:R-:W-:Y:S01]  /*0f50*/  IMAD R6, R15, 0x40, R8 ;  /* 0x000000400f067824 */ /* 0x000fe200078e0208 */
[----:B------:R0:W-:Y:S01]  /*0f60*/  STL [R1+0xe8], R0 ;  /* 0x0000e80001007387 */ /* 0x0001e20000100800 */
[----:B------:R-:W-:-:S03]  /*0f70*/  IMAD.SHL.U32 R12, R22, 0x4, RZ ;  /* 0x00000004160c7824 */ /* 0x000fc600078e00ff */
[----:B------:R-:W-:Y:S01]  /*0f80*/  STL [R1+0xe4], R6 ;  /* 0x0000e40601007387 */ /* 0x000fe20000100800 */
[----:B0-----:R-:W-:Y:S02]  /*0f90*/  VIADD R0, R16, 0xda00 ;  /* 0x0000da0010007836 */ /* 0x001fe40000000000 */
[----:B------:R-:W-:Y:S02]  /*0fa0*/  IMAD.SHL.U32 R9, R9, 0x40, RZ ;  /* 0x0000004009097824 */ /* 0x000fe400078e00ff */
[----:B------:R-:W-:Y:S01]  /*0fb0*/  VIADD R3, R12, 0x20 ;  /* 0x000000200c037836 */ /* 0x000fe20000000000 */
[----:B------:R-:W-:Y:S01]  /*0fc0*/  LOP3.LUT R10, R10, 0x7ffffffc, RZ, 0xc0, !PT ;  /* 0x7ffffffc0a0a7812 */ /* 0x000fe200078ec0ff */
[----:B------:R-:W-:-:S04]  /*0fd0*/  IMAD.SHL.U32 R22, R22, 0x8, RZ ;  /* 0x0000000816167824 */ /* 0x000fc800078e00ff */
[----:B------:R-:W-:-:S04]  /*0fe0*/  IMAD.IADD R10, R20, 0x1, -R10 ;  /* 0x00000001140a7824 */ /* 0x000fc800078e0a0a */
[----:B------:R-:W-:-:S04]  /*0ff0*/  IMAD.SHL.U32 R10, R10, 0x2, RZ ;  /* 0x000000020a0a7824 */ /* 0x000fc800078e00ff */
[C---:B------:R-:W-:Y:S02]  /*1000*/  VIADD R8, R10.reuse, 0x8 ;  /* 0x000000080a087836 */ /* 0x040fe40000000000 */
[----:B------:R-:W-:Y:S01]  /*1010*/  VIADD R7, R10, 0x10 ;  /* 0x000000100a077836 */ /* 0x000fe20000000000 */
[----:B------:R-:W-:-:S04]  /*1020*/  LEA.HI R4, R11, R11, RZ, 0x1 ;  /* 0x0000000b0b047211 */ /* 0x000fc800078f08ff */
[----:B------:R-:W-:-:S05]  /*1030*/  LOP3.LUT R4, R4, 0x1ffffffe, RZ, 0xc0, !PT ;  /* 0x1ffffffe04047812 */ /* 0x000fca00078ec0ff */
[----:B------:R-:W-:Y:S01]  /*1040*/  IMAD.IADD R4, R11, 0x1, -R4 ;  /* 0x000000010b047824 */ /* 0x000fe200078e0a04 */
[----:B--2---:R-:W-:-:S05]  /*1050*/  LOP3.LUT R2, R18, 0x1, RZ, 0xfc, !PT ;  /* 0x0000000112027812 */ /* 0x004fca00078efcff */
[----:B------:R-:W-:Y:S04]  /*1060*/  STL [R1+0x48], R2 ;  /* 0x0000480201007387 */ /* 0x000fe80000100800 */
[----:B------:R-:W-:Y:S04]  /*1070*/  STL [R1+0xac], RZ ;  /* 0x0000acff01007387 */ /* 0x000fe80000100800 */
[----:B------:R0:W-:Y:S04]  /*1080*/  STL [R1+0xcc], R0 ;  /* 0x0000cc0001007387 */ /* 0x0001e80000100800 */
[----:B------:R-:W-:Y:S01]  /*1090*/  STL [R1+0x44], RZ ;  /* 0x000044ff01007387 */ /* 0x000fe20000100800 */
[----:B0-----:R-:W-:Y:S01]  /*10a0*/  SHF.R.S32.HI R0, RZ, 0x1f, R144 ;  /* 0x0000001fff007819 */ /* 0x001fe20000011490 */
[----:B------:R-:W-:-:S02]  /*10b0*/  VIADD R0, R12, 0x10 ;  /* 0x000000100c007836 */ /* 0x000fc40000000000 */
[----:B------:R-:W-:Y:S01]  /*10c0*/  STL [R1+0x3c], RZ ;  /* 0x00003cff01007387 */ /* 0x000fe20000100800 */
[----:B------:R-:W-:-:S03]  /*10d0*/  LOP3.LUT R2, R9, 0xc0, RZ, 0xc0, !PT ;  /* 0x000000c009027812 */ /* 0x000fc600078ec0ff */
[----:B------:R-:W-:Y:S04]  /*10e0*/  STL [R1+0x50], R12 ;  /* 0x0000500c01007387 */ /* 0x000fe80000100800 */
        /* <DEDUP_REMOVED lines=9> */
[----:B------:R-:W-:-:S02]  /*1180*/  IMAD.SHL.U32 R9, R17, 0x20, RZ ;  /* 0x0000002011097824 */ /* 0x000fc400078e00ff */
[----:B--2---:R-:W-:Y:S02]  /*1190*/  VIADD R3, R12, 0x28 ;  /* 0x000000280c037836 */ /* 0x004fe40000000000 */
        /* <DEDUP_REMOVED lines=25> */
[----:B------:R-:W-:Y:S01]  /*1330*/  CS2R R18, SRZ ;  /* 0x0000000000127805 */ /* 0x000fe2000001ff00 */
[----:B------:R-:W-:-:S07]  /*1340*/  IMAD R17, R5, 0x2, R16 ;  /* 0x0000000205117824 */ /* 0x000fce00078e0210 */
.L_x_2491:
[----:B01--4-:R-:W0:Y:S01]  /*1350*/  LDC.64 R2, c[0x0][0xc88] ;  /* 0x00032200ff027b82 */ /* 0x013e220000000a00 */
[----:B------:R-:W-:Y:S01]  /*1360*/  ULDC.64 UR4, c[0x0][0x208] ;  /* 0x0000820000047ab9 */ /* 0x000fe20000000a00 */
[----:B0-----:R-:W-:-:S05]  /*1370*/  IMAD.WIDE R2, R111, 0x4, R2 ;  /* 0x000000046f027825 */ /* 0x001fca00078e0202 */
[----:B--2---:R-:W2:Y:S01]  /*1380*/  LDG.E R28, desc[UR4][R2.64] ;  /* 0x00000004021c7981 */ /* 0x004ea2000c1e1900 */
[----:B------:R-:W-:Y:S05]  /*1390*/  YIELD ;  /* 0x0000000000007946 */ /* 0x000fea0003800000 */
[----:B------:R-:W-:Y:S01]  /*13a0*/  ULDC.64 UR4, c[0x0][0xa28] ;  /* 0x00028a0000047ab9 */ /* 0x000fe20000000a00 */
[----:B------:R-:W-:Y:S01]  /*13b0*/  ULDC.64 UR8, c[0x0][0xa18] ;  /* 0x0002860000087ab9 */ /* 0x000fe20000000a00 */
[----:B------:R-:W-:Y:S01]  /*13c0*/  ISETP.NE.U32.AND P1, PT, RZ, UR4, PT ;  /* 0x00000004ff007c0c */ /* 0x000fe2000bf25070 */
[----:B------:R-:W-:Y:S01]  /*13d0*/  IMAD.MOV.U32 R11, RZ, RZ, RZ ;  /* 0x000000ffff0b7224 */ /* 0x000fe200078e00ff */
[----:B------:R-:W-:Y:S01]  /*13e0*/  ULDC.64 UR10, c[0x0][0x208] ;  /* 0x00008200000a7ab9 */ /* 0x000fe20000000a00 */
[----:B------:R-:W-:Y:S01]  /*13f0*/  ULDC.64 UR6, c[0x0][0xa08] ;  /* 0x0002820000067ab9 */ /* 0x000fe20000000a00 */
[----:B------:R-:W-:Y:S01]  /*1400*/  ISETP.NE.AND.EX P1, PT, RZ, UR5, PT, P1 ;  /* 0x00000005ff007c0c */ /* 0x000fe2000bf25310 */
[----:B------:R-:W-:Y:S01]  /*1410*/  IMAD.MOV.U32 R79, RZ, RZ, RZ ;  /* 0x000000ffff4f7224 */ /* 0x000fe200078e00ff */
[----:B------:R-:W-:-:S04]  /*1420*/  ISETP.NE.U32.AND P0, PT, RZ, UR6, PT ;  /* 0x00000006ff007c0c */ /* 0x000fc8000bf05070 */
[----:B------:R-:W-:Y:S02]  /*1430*/  ISETP.NE.AND.EX P0, PT, RZ, UR7, PT, P0 ;  /* 0x00000007ff007c0c */ /* 0x000fe4000bf05300 */
[----:B--2---:R-:W-:Y:S01]  /*1440*/  SHF.R.S32.HI R0, RZ, 0x1f, R28 ;  /* 0x0000001fff007819 */ /* 0x004fe2000001141c */
[----:B------:R-:W-:-:S04]  /*1450*/  IMAD.SHL.U32 R30, R28, 0x4, RZ ;  /* 0x000000041c1e7824 */ /* 0x000fc800078e00ff */
[C---:B---3--:R-:W-:Y:S01]  /*1460*/  @P1 LEA R4, P2, R28.reuse, UR4, 0x2 ;  /* 0x000000041c041c11 */ /* 0x048fe2000f8410ff */
[----:B------:R-:W-:Y:S01]  /*1470*/  STL [R1+0xa0], R28 ;  /* 0x0000a01c01007387 */ /* 0x000fe20000100800 */
[C-C-:B------:R-:W-:Y:S02]  /*1480*/  SHF.L.U64.HI R29, R28.reuse, 0x2, R0.reuse ;  /* 0x000000021c1d7819 */ /* 0x140fe40000010200 */
[----:B------:R-:W-:Y:S01]  /*1490*/  @P1 LEA.HI.X R5, R28, UR5, R0, 0x2, P2 ;  /* 0x000000051c051c11 */ /* 0x000fe200090f1400 */
[----:B------:R-:W-:Y:S01]  /*14a0*/  ULDC UR4, c[0x0][0x288] ;  /* 0x0000a20000047ab9 */ /* 0x000fe20000000800 */
[----:B------:R-:W-:Y:S01]  /*14b0*/  ISETP.NE.U32.AND P2, PT, RZ, UR8, PT ;  /* 0x00000008ff007c0c */ /* 0x000fe2000bf45070 */
[----:B------:R0:W-:Y:S01]  /*14c0*/  STL [R1+0xc8], R0 ;  /* 0x0000c80001007387 */ /* 0x0001e20000100800 */
[----:B------:R-:W-:Y:S02]  /*14d0*/  IADD3 R8, P3, R30, UR6, RZ ;  /* 0x000000061e087c10 */ /* 0x000fe4000ff7e0ff */
[----:B------:R-:W-:Y:S01]  /*14e0*/  ISETP.NE.AND.EX P2, PT, RZ, UR9, PT, P2 ;  /* 0x00000009ff007c0c */ /* 0x000fe2000bf45320 */
[----:B------:R1:W5:Y:S01]  /*14f0*/  @P1 LDG.E R11, desc[UR10][R4.64] ;  /* 0x0000000a040b1981 */ /* 0x000362000c1e1900 */
[----:B------:R-:W-:-:S03]  /*1500*/  IADD3.X R9, R29, UR7, RZ, P3, !PT ;  /* 0x000000071d097c10 */ /* 0x000fc60009ffe4ff */
[----:B------:R1:W-:Y:S01]  /*1510*/  STL [R1+0xa4], R30 ;  /* 0x0000a41e01007387 */ /* 0x0003e20000100800 */
[----:B0-----:R-:W-:Y:S01]  /*1520*/  IMAD.U32 R0, RZ, RZ, UR4 ;  /* 0x00000004ff007e24 */ /* 0x001fe2000f8e00ff */
[----:B------:R-:W-:Y:S02]  /*1530*/  ULDC.64 UR4, c[0x0][0x418] ;  /* 0x0001060000047ab9 */ /* 0x000fe40000000a00 */
[----:B------:R1:W-:Y:S04]  /*1540*/  STL [R1+0xa8], R29 ;  /* 0x0000a81d01007387 */ /* 0x0003e80000100800 */
[----:B------:R-:W-:Y:S01]  /*1550*/  @P2 IADD3 R6, P1, R30, UR8, RZ ;  /* 0x000000081e062c10 */ /* 0x000fe2000ff3e0ff */
[----:B------:R1:W5:Y:S03]  /*1560*/  @P0 LDG.E R79, desc[UR10][R8.64] ;  /* 0x0000000a084f0981 */ /* 0x000366000c1e1900 */
[----:B------:R-:W-:-:S05]  /*1570*/  @P2 IADD3.X R7, R29, UR9, RZ, P1, !PT ;  /* 0x000000091d072c10 */ /* 0x000fca0008ffe4ff */
[----:B------:R-:W2:Y:S01]  /*1580*/  @P2 LDG.E R0, desc[UR10][R6.64] ;  /* 0x0000000a06002981 */ /* 0x000ea2000c1e1900 */
        /* <DEDUP_REMOVED lines=9> */
[----:B--2---:R1:W-:Y:S01]  /*1620*/  STL [R1+0x34], R0 ;  /* 0x0000340001007387 */ /* 0x0043e20000100800 */
[----:B------:R-:W-:Y:S01]  /*1630*/  IMAD.MOV.U32 R12, RZ, RZ, R0 ;  /* 0x000000ffff0c7224 */ /* 0x000fe200078e0000 */
[----:B------:R-:W-:Y:S06]  /*1640*/  @P2 BRA `(.L_x_2333) ;  /* 0x00000000002c2947 */ /* 0x000fec0003800000 */
[----:B------:R-:W-:Y:S02]  /*1650*/  ULDC.64 UR4, c[0x0][0xa00] ;  /* 0x0002800000047ab9 */ /* 0x000fe40000000a00 */
[----:B------:R-:W-:-:S04]  /*1660*/  ISETP.NE.U32.AND P1, PT, RZ, UR4, PT ;  /* 0x00000004ff007c0c */ /* 0x000fc8000bf25070 */
[----:B------:R-:W-:-:S13]  /*1670*/  ISETP.NE.AND.EX P1, PT, RZ, UR5, PT, P1 ;  /* 0x00000005ff007c0c */ /* 0x000fda000bf25310 */
[----:B------:R-:W-:Y:S05]  /*1680*/  @!P1 BRA `(.L_x_2333) ;  /* 0x00000000001c9947 */ /* 0x000fea0003800000 */
[----:B-1----:R-:W0:Y:S01]  /*1690*/  LDC.64 R4, c[0x0][0xa00] ;  /* 0x00028000ff047b82 */ /* 0x002e220000000a00 */
[----:B------:R-:W-:Y:S01]  /*16a0*/  ULDC.64 UR4, c[0x0][0x208] ;  /* 0x0000820000047ab9 */ /* 0x000fe20000000a00 */
[----:B0-----:R-:W-:-:S05]  /*16b0*/  IMAD.WIDE R4, R28, 0x4, R4 ;  /* 0x000000041c047825 */ /* 0x001fca00078e0204 */
[----:B------:R-:W2:Y:S04]  /*16c0*/  LDG.E R0, desc[UR4][R4.64] ;  /* 0x0000000404007981 */ /* 0x000ea8000c1e1900 */
[----:B------:R-:W2:Y:S02]  /*16d0*/  LDG.E R3, desc[UR4][R4.64+0x4] ;  /* 0x0000040404037981 */ /* 0x000ea4000c1e1900 */
[----:B--2---:R-:W-:-:S05]  /*16e0*/  IMAD.IADD R12, R3, 0x1, -R0 ;  /* 0x00000001030c7824 */ /* 0x004fca00078e0a00 */
[----:B------:R0:W-:Y:S02]  /*16f0*/  STL [R1+0x34], R12 ;  /* 0x0000340c01007387 */ /* 0x0001e40000100800 */
.L_x_2333:
[C---:B------:R-:W-:Y:S01]  /*1700*/  LOP3.LUT R34, R110.reuse, 0xffff, RZ, 0xc0, !PT ;  /* 0x0000ffff6e227812 */ /* 0x040fe200078ec0ff */
[----:B------:R-:W-:Y:S01]  /*1710*/  ULDC.64 UR4, c[0x0][0xa20] ;  /* 0x0002880000047ab9 */ /* 0x000fe20000000a00 */
[C---:B------:R-:W-:Y:S02]  /*1720*/  LOP3.LUT R3, R110.reuse, 0xff000000, RZ, 0xc0, !PT ;  /* 0xff0000006e037812 */ /* 0x040fe400078ec0ff */
[----:B------:R-:W-:Y:S01]  /*1730*/  ISETP.NE.U32.AND P1, PT, RZ, UR4, PT ;  /* 0x00000004ff007c0c */ /* 0x000fe2000bf25070 */
[----:B------:R2:W-:Y:S01]  /*1740*/  STL [R1+0x98], R34 ;  /* 0x0000982201007387 */ /* 0x0005e20000100800 */
[----:B-1----:R-:W-:Y:S02]  /*1750*/  LOP3.LUT R0, R110, 0xff0000, RZ, 0xc0, !PT ;  /* 0x00ff00006e007812 */ /* 0x002fe400078ec0ff */
[----:B------:R-:W-:Y:S02]  /*1760*/  ISETP.NE.AND.EX P1, PT, RZ, UR5, PT, P1 ;  /* 0x00000005ff007c0c */ /* 0x000fe4000bf25310 */
[----:B------:R-:W-:-:S04]  /*1770*/  SHF.R.U32.HI R3, RZ, 0x8, R3 ;  /* 0x00000008ff037819 */ /* 0x000fc80000011603 */
[----:B------:R-:W-:-:S07]  /*1780*/  LEA.HI R10, R0, R3, RZ, 0x10 ;  /* 0x00000003000a7211 */ /* 0x000fce00078f80ff */
[----:B--2---:R-:W-:Y:S05]  /*1790*/  @!P1 BRA `(.L_x_2334) ;  /* 0x0000000000149947 */ /* 0x004fea0003800000 */
[----:B------:R-:W-:Y:S01]  /*17a0*/  IADD3 R26, P0, R30, UR4, RZ ;  /* 0x000000041e1a7c10 */ /* 0x000fe2000ff1e0ff */
[----:B------:R-:W-:-:S03]  /*17b0*/  ULDC.64 UR6, c[0x0][0x208] ;  /* 0x0000820000067ab9 */ /* 0x000fc60000000a00 */
[----:B------:R-:W-:-:S05]  /*17c0*/  IADD3.X R27, R29, UR5, RZ, P0, !PT ;  /* 0x000000051d1b7c10 */ /* 0x000fca00087fe4ff */
[----:B------:R1:W5:Y:S01]  /*17d0*/  LDG.E R26, desc[UR6][R26.64] ;  /* 0x000000061a1a7981 */ /* 0x000362000c1e1900 */
[----:B------:R-:W-:Y:S05]  /*17e0*/  BRA `(.L_x_2335) ;  /* 0x0000000000147947 */ /* 0x000fea0003800000 */
.L_x_2334:
[----:B------:R-:W-:Y:S05]  /*17f0*/  @!P0 BRA `(.L_x_2335) ;  /* 0x0000000000108947 */ /* 0x000fea0003800000 */
[----:B------:R-:W-:Y:S02]  /*1800*/  ULDC.64 UR4, c[0x0][0x208] ;  /* 0x0000820000047ab9 */ /* 0x000fe40000000a00 */
[----:B------:R-:W2:Y:S04]  /*1810*/  LDG.E R3, desc[UR4][R8.64] ;  /* 0x0000000408037981 */ /* 0x000ea8000c1e1900 */
[----:B------:R-:W2:Y:S02]  /*1820*/  LDG.E R26, desc[UR4][R8.64+0x4] ;  /* 0x00000404081a7981 */ /* 0x000ea4000c1e1900 */
[----:B--2---:R-:W-:-:S07]  /*1830*/  IMAD.IADD R26, R26, 0x1, -R3 ;  /* 0x000000011a1a7824 */ /* 0x004fce00078e0a03 */
.L_x_2335:
[----:B------:R-:W-:Y:S01]  /*1840*/  ULDC.64 UR4, c[0x0][0xa10] ;  /* 0x0002840000047ab9 */ /* 0x000fe20000000a00 */
[----:B------:R-:W-:Y:S01]  /*1850*/  ULDC.64 UR6, c[0x0][0x208] ;  /* 0x0000820000067ab9 */ /* 0x000fe20000000a00 */
[----:B------:R-:W-:Y:S01]  /*1860*/  ISETP.NE.U32.AND P0, PT, RZ, UR4, PT ;  /* 0x00000004ff007c0c */ /* 0x000fe2000bf05070 */
[----:B------:R-:W2:Y:S03]  /*1870*/  LDC R8, c[0x0][0x448] ;  /* 0x00011200ff087b82 */ /* 0x000ea60000000800 */
[----:B------:R-:W-:Y:S01]  /*1880*/  ISETP.NE.AND.EX P0, PT, RZ, UR5, PT, P0 ;  /* 0x00000005ff007c0c */ /* 0x000fe2000bf05300 */
[----:B------:R-:W-:-:S12]  /*1890*/  ULDC.64 UR4, c[0x0][0xa30] ;  /* 0x00028c0000047ab9 */ /* 0x000fd80000000a00 */
[----:B------:R-:W3:Y:S02]  /*18a0*/  @P0 LDC.64 R4, c[0x0][0xa10] ;  /* 0x00028400ff040b82 */ /* 0x000ee40000000a00 */
[----:B---3--:R-:W-:-:S05]  /*18b0*/  @P0 IMAD.WIDE R4, R28, 0x4, R4 ;  /* 0x000000041c040825 */ /* 0x008fca00078e0204 */
[----:B------:R-:W3:Y:S04]  /*18c0*/  @P0 LDG.E R0, desc[UR6][R4.64] ;  /* 0x0000000604000981 */ /* 0x000ee8000c1e1900 */
[----:B------:R4:W3:Y:S01]  /*18d0*/  @P0 LDG.E R3, desc[UR6][R4.64+0x4] ;  /* 0x0000040604030981 */ /* 0x0008e2000c1e1900 */
[----:B------:R-:W-:Y:S01]  /*18e0*/  ISETP.NE.U32.AND P1, PT, RZ, UR4, PT ;  /* 0x00000004ff007c0c */ /* 0x000fe2000bf25070 */
[----:B-----5:R-:W-:-:S03]  /*18f0*/  IMAD.MOV.U32 R107, RZ, RZ, R26 ;  /* 0x000000ffff6b7224 */ /* 0x020fc600078e001a */
[----:B------:R-:W-:-:S13]  /*1900*/  ISETP.NE.AND.EX P1, PT, RZ, UR5, PT, P1 ;  /* 0x00000005ff007c0c */ /* 0x000fda000bf25310 */
[----:B------:R-:W-:-:S04]  /*1910*/  @P1 IADD3 R6, P2, R30, UR4, RZ ;  /* 0x000000041e061c10 */ /* 0x000fc8000ff5e0ff */
[----:B------:R-:W-:-:S05]  /*1920*/  @P1 IADD3.X R7, R29, UR5, RZ, P2, !PT ;  /* 0x000000051d071c10 */ /* 0x000fca00097fe4ff */
[----:B------:R0:W5:Y:S01]  /*1930*/  @P1 LDG.E R107, desc[UR6][R6.64] ;  /* 0x00000006066b1981 */ /* 0x000162000c1e1900 */
[----:B--2---:R-:W-:Y:S01]  /*1940*/  ISETP.NE.AND P1, PT, R8, 0x1, PT ;  /* 0x000000010800780c */ /* 0x004fe20003f25270 */
[----:B------:R-:W-:Y:S01]  /*1950*/  IMAD R13, R109, 0xc0, RZ ;  /* 0x000000c06d0d7824 */ /* 0x000fe200078e02ff */
[----:B------:R-:W-:Y:S01]  /*1960*/  BSSY B0, `(.L_x_2336) ;  /* 0x0000039000007945 */ /* 0x000fe20003800000 */
[----:B------:R-:W-:Y:S02]  /*1970*/  IMAD.IADD R11, R26, 0x1, -R11 ;  /* 0x000000011a0b7824 */ /* 0x000fe400078e0a0b */
[----:B----4-:R-:W-:Y:S01]  /*1980*/  VIADD R4, R13, 0xbf ;  /* 0x000000bf0d047836 */ /* 0x010fe20000000000 */
[----:B------:R2:W-:Y:S07]  /*1990*/  STL [R1+0x88], R13 ;  /* 0x0000880d01007387 */ /* 0x0005ee0000100800 */
[----:B------:R-:W4:Y:S01]  /*19a0*/  @P1 LDC R9, c[0x0][0x44c] ;  /* 0x00011300ff091b82 */ /* 0x000f220000000800 */
[----:B--2---:R-:W-:-:S07]  /*19b0*/  LOP3.LUT R13, R10, 0xff, RZ, 0xc0, !PT ;  /* 0x000000ff0a0d7812 */ /* 0x004fce00078ec0ff */
[----:B------:R-:W2:Y:S01]  /*19c0*/  @P1 LDC R5, c[0x0][0x450] ;  /* 0x00011400ff051b82 */ /* 0x000ea20000000800 */
[----:B---3--:R-:W-:Y:S02]  /*19d0*/  @P0 IMAD.IADD R2, R3, 0x1, -R0 ;  /* 0x0000000103020824 */ /* 0x008fe400078e0a00 */
[----:B----4-:R-:W-:-:S04]  /*19e0*/  @P1 IMAD.HI.U32 R0, R4, R9, RZ ;  /* 0x0000000904001227 */ /* 0x010fc800078e00ff */
[----:B0-----:R-:W-:Y:S01]  /*19f0*/  IMAD.IADD R6, R11, 0x1, R2 ;  /* 0x000000010b067824 */ /* 0x001fe200078e0202 */
[----:B--2---:R-:W-:-:S03]  /*1a00*/  @P1 SHF.R.U32.HI R4, RZ, R5, R0 ;  /* 0x00000005ff041219 */ /* 0x004fc60000011600 */
[C---:B------:R-:W-:Y:S01]  /*1a10*/  VIADD R0, R6.reuse, 0x8f ;  /* 0x0000008f06007836 */ /* 0x040fe20000000000 */
[----:B------:R-:W-:Y:S01]  /*1a20*/  IADD3 R3, R6, 0x90, -R12 ;  /* 0x0000009006037810 */ /* 0x000fe20007ffe80c */
[----:B------:R0:W-:Y:S02]  /*1a30*/  STL [R1+0x40], R6 ;  /* 0x0000400601007387 */ /* 0x0001e40000100800 */
[----:B------:R-:W-:Y:S02]  /*1a40*/  IMAD.HI R0, R0, 0x38e38e39, RZ ;  /* 0x38e38e3900007827 */ /* 0x000fe400078e02ff */
[----:B------:R2:W-:Y:S02]  /*1a50*/  STL [R1+0xb4], R13 ;  /* 0x0000b40d01007387 */ /* 0x0005e40000100800 */
[----:B------:R-:W-:Y:S01]  /*1a60*/  IMAD.IADD R4, R3, 0x1, R4 ;  /* 0x0000000103047824 */ /* 0x000fe200078e0204 */
[----:B------:R-:W-:-:S03]  /*1a70*/  SHF.R.U32.HI R3, RZ, 0x1f, R0 ;  /* 0x0000001fff037819 */ /* 0x000fc60000011600 */
[----:B------:R-:W-:Y:S01]  /*1a80*/  IMAD.HI R4, R4, 0x38e38e39, RZ ;  /* 0x38e38e3904047827 */ /* 0x000fe200078e02ff */
[----:B0-----:R-:W-:Y:S02]  /*1a90*/  SHF.R.U32.HI R6, RZ, 0x10, R10 ;  /* 0x00000010ff067819 */ /* 0x001fe4000001160a */
[----:B------:R-:W-:Y:S01]  /*1aa0*/  LEA.HI.SX32 R114, R0, R3, 0x1b ;  /* 0x0000000300727211 */ /* 0x000fe200078fdaff */
[----:B------:R-:W-:Y:S01]  /*1ab0*/  IMAD.MOV.U32 R0, RZ, RZ, RZ ;  /* 0x000000ffff007224 */ /* 0x000fe200078e00ff */
[----:B------:R-:W-:Y:S01]  /*1ac0*/  SHF.R.U32.HI R5, RZ, 0x1f, R4 ;  /* 0x0000001fff057819 */ /* 0x000fe20000011604 */
[----:B------:R2:W-:Y:S03]  /*1ad0*/  STL [R1+0x9c], R6 ;  /* 0x00009c0601007387 */ /* 0x0005e60000100800 */
[----:B------:R-:W-:-:S04]  /*1ae0*/  LEA.HI.SX32 R5, R4, R5, 0x1b ;  /* 0x0000000504057211 */ /* 0x000fc800078fdaff */
[----:B------:R-:W-:-:S04]  /*1af0*/  VIMNMX R9, R114, R5, PT ;  /* 0x0000000572097248 */ /* 0x000fc80003fe0100 */
[----:B------:R-:W-:-:S13]  /*1b00*/  ISETP.GE.AND P0, PT, R9, 0x1, PT ;  /* 0x000000010900780c */ /* 0x000fda0003f06270 */
[----:B--2---:R-:W-:Y:S05]  /*1b10*/  @!P0 BRA `(.L_x_2337) ;  /* 0x0000000000748947 */ /* 0x004fea0003800000 */
[----:B------:R-:W-:Y:S01]  /*1b20*/  ISETP.NE.AND P0, PT, R6, RZ, PT ;  /* 0x000000ff0600720c */ /* 0x000fe20003f05270 */
[----:B------:R-:W-:-:S03]  /*1b30*/  ULDC UR4, c[0x0][0x9f0] ;  /* 0x00027c0000047ab9 */ /* 0x000fc60000000800 */
[----:B------:R-:W-:-:S04]  /*1b40*/  SEL R10, R6, UR4, P0 ;  /* 0x00000004060a7c07 */ /* 0x000fc80008000000 */
[-C--:B------:R-:W-:Y:S02]  /*1b50*/  IABS R6, R10.reuse ;  /* 0x0000000a00067213 */ /* 0x080fe40000000000 */
        /* <DEDUP_REMOVED lines=9> */
[----:B------:R0:W2:Y:S02]  /*1bf0*/  F2I.FTZ.U32.TRUNC.NTZ R5, R4 ;  /* 0x0000000400057305 */ /* 0x0000a4000021f000 */
[----:B0-----:R-:W-:Y:S02]  /*1c00*/  IMAD.MOV.U32 R4, RZ, RZ, RZ ;  /* 0x000000ffff047224 */ /* 0x001fe400078e00ff */
[----:B--2---:R-:W-:-:S04]  /*1c10*/  IMAD.MOV R7, RZ, RZ, -R5 ;  /* 0x000000ffff077224 */ /* 0x004fc800078e0a05 */
        /* <DEDUP_REMOVED lines=13> */
.L_x_2337:
[----:B------:R-:W-:Y:S05]  /*1cf0*/  BSYNC B0 ;  /* 0x0000000000007941 */ /* 0x000fea0003800000 */
.L_x_2336:
        /* <DEDUP_REMOVED lines=36> */
[----:B-12--5:R-:W-:Y:S05]  /*1f40*/  CALL.ABS.NOINC R14 ;  /* 0x000000000e007343 */ /* 0x026fea0003c00000 */
.L_x_2340:
[----:B------:R-:W-:Y:S05]  /*1f50*/  BSYNC B6 ;  /* 0x0000000000067941 */ /* 0x000fea0003800000 */
.L_x_2339:
        /* <DEDUP_REMOVED lines=20> */
.L_x_2342:
[----:B------:R-:W-:Y:S05]  /*20a0*/  BSYNC B6 ;  /* 0x0000000000067941 */ /* 0x000fea0003800000 */
.L_x_2341:
[----:B------:R-:W0:Y:S01]  /*20b0*/  S2R R20, SR_TID.X ;  /* 0x0000000000147919 */ /* 0x000e220000002100 */
[----:B------:R-:W2:Y:S01]  /*20c0*/  LDC.64 R32, c[0x0][0x300] ;  /* 0x0000c000ff207b82 */ /* 0x000ea20000000a00 */
[----:B------:R-:W-:Y:S01]  /*20d0*/  IMAD.IADD R79, R79, 0x1, R26 ;  /* 0x000000014f4f7824 */ /* 0x000fe200078e021a */
[----:B------:R-:W-:Y:S01]  /*20e0*/  ULDC.64 UR4, c[0x0][0x9f8] ;  /* 0x00027e0000047ab9 */ /* 0x000fe20000000a00 */
[----:B------:R-:W3:Y:S01]  /*20f0*/  LDL.LU R10, [R1+0x4c] ;  /* 0x00004c00010a7983 */ /* 0x000ee20000300800 */
[----:B------:R-:W-:Y:S01]  /*2100*/  ISETP.NE.U32.AND P0, PT, RZ, UR4, PT ;  /* 0x00000004ff007c0c */ /* 0x000fe2000bf05070 */
[----:B------:R-:W-:Y:S01]  /*2110*/  IMAD.MOV.U32 R0, RZ, RZ, R28 ;  /* 0x000000ffff007224 */ /* 0x000fe200078e001c */
[----:B------:R-:W-:Y:S01]  /*2120*/  SHF.R.S32.HI R11, RZ, 0x1f, R79 ;  /* 0x0000001fff0b7819 */ /* 0x000fe2000001144f */
[----:B------:R-:W4:Y:S01]  /*2130*/  LDL.64 R36, [R1+0x50] ;  /* 0x0000500001247983 */ /* 0x000f220000100a00 */
[----:B------:R-:W-:Y:S01]  /*2140*/  ISETP.NE.AND.EX P0, PT, RZ, UR5, PT, P0 ;  /* 0x00000005ff007c0c */ /* 0x000fe2000bf05300 */
[----:B------:R-:W-:Y:S01]  /*2150*/  ULDC.64 UR6, c[0x0][0x208] ;  /* 0x0000820000067ab9 */ /* 0x000fe20000000a00 */
[----:B------:R-:W-:Y:S01]  /*2160*/  SHF.R.S32.HI R23, RZ, 0x1f, R22 ;  /* 0x0000001fff177819 */ /* 0x000fe20000011416 */
[----:B------:R-:W3:Y:S01]  /*2170*/  LDL R42, [R1+0x58] ;  /* 0x00005800012a7983 */ /* 0x000ee20000100800 */
[----:B------:R-:W-:Y:S01]  /*2180*/  SHF.R.S32.HI R38, RZ, 0x1f, R144 ;  /* 0x0000001fff267819 */ /* 0x000fe20000011490 */
[----:B------:R-:W3:Y:S08]  /*2190*/  LDC.64 R70, c[0x0][0x408] ;  /* 0x00010200ff467b82 */ /* 0x000ef00000000a00 */
[----:B------:R-:W-:Y:S01]  /*21a0*/  @P0 IADD3 R4, P1, R30, UR4, RZ ;  /* 0x000000041e040c10 */ /* 0x000fe2000ff3e0ff */
[----:B------:R-:W3:Y:S01]  /*21b0*/  LDC.64 R76, c[0x0][0x3f8] ;  /* 0x0000fe00ff4c7b82 */ /* 0x000ee20000000a00 */
[----:B--2---:R-:W-:-:S02]  /*21c0*/  IMAD R8, R11, R32, RZ ;  /* 0x000000200b087224 */ /* 0x004fc400078e02ff */
[----:B------:R-:W-:Y:S01]  /*21d0*/  @P0 IADD3.X R5, R29, UR5, RZ, P1, !PT ;  /* 0x000000051d050c10 */ /* 0x000fe20008ffe4ff */
[----:B------:R-:W-:-:S04]  /*21e0*/  ULDC.64 UR4, c[0x0][0xa08] ;  /* 0x0002820000047ab9 */ /* 0x000fc80000000a00 */
[----:B------:R-:W2:Y:S01]  /*21f0*/  LDC R13, c[0x0][0x3f4] ;  /* 0x0000fd00ff0d7b82 */ /* 0x000ea20000000800 */
[----:B0-----:R-:W-:Y:S01]  /*2200*/  VIADD R9, R20, 0xffffff80 ;  /* 0xffffff8014097836 */ /* 0x001fe20000000000 */
[----:B------:R0:W2:Y:S01]  /*2210*/  @P0 LDG.E R0, desc[UR6][R4.64] ;  /* 0x0000000604000981 */ /* 0x0000a2000c1e1900 */
[----:B------:R-:W-:-:S03]  /*2220*/  IMAD R3, R79, R33, R8 ;  /* 0x000000214f037224 */ /* 0x000fc600078e0208 */
[----:B------:R-:W-:-:S04]  /*2230*/  SHF.R.S32.HI R8, RZ, 0x1f, R9 ;  /* 0x0000001fff087819 */ /* 0x000fc80000011409 */
[----:B------:R-:W-:-:S04]  /*2240*/  LEA.HI R8, R8, R9, RZ, 0x2 ;  /* 0x0000000908087211 */ /* 0x000fc800078f10ff */
[--C-:B------:R-:W-:Y:S02]  /*2250*/  SHF.R.S32.HI R21, RZ, 0x2, R8.reuse ;  /* 0x00000002ff157819 */ /* 0x100fe40000011408 */
[----:B------:R-:W-:-:S04]  /*2260*/  SHF.R.S32.HI R8, RZ, 0x1f, R8 ;  /* 0x0000001fff087819 */ /* 0x000fc80000011408 */
[----:B------:R-:W-:-:S04]  /*2270*/  LEA.HI R8, R8, R21, RZ, 0x2 ;  /* 0x0000001508087211 */ /* 0x000fc800078f10ff */
[----:B------:R-:W-:-:S05]  /*2280*/  LOP3.LUT R8, R8, 0xfffffffc, RZ, 0xc0, !PT ;  /* 0xfffffffc08087812 */ /* 0x000fca00078ec0ff */
[----:B------:R-:W-:Y:S02]  /*2290*/  IMAD.IADD R21, R21, 0x1, -R8 ;  /* 0x0000000115157824 */ /* 0x000fe400078e0a08 */
[----:B------:R-:W4:Y:S01]  /*22a0*/  LDL.64 R8, [R1+0x50] ;  /* 0x0000500001087983 */ /* 0x000f220000100a00 */
[----:B------:R-:W-:Y:S01]  /*22b0*/  IMAD.WIDE.U32 R6, R79, R32, RZ ;  /* 0x000000204f067225 */ /* 0x000fe200078e00ff */
[----:B------:R-:W-:Y:S02]  /*22c0*/  ISETP.NE.U32.AND P0, PT, RZ, UR4, PT ;  /* 0x00000004ff007c0c */ /* 0x000fe4000bf05070 */
[----:B------:R-:W-:Y:S01]  /*22d0*/  SHF.R.U32.HI R39, RZ, 0x7, R20 ;  /* 0x00000007ff277819 */ /* 0x000fe20000011614 */
[----:B------:R-:W-:Y:S01]  /*22e0*/  IMAD.IADD R7, R7, 0x1, R3 ;  /* 0x0000000107077824 */ /* 0x000fe200078e0203 */
[----:B------:R-:W-:Y:S01]  /*22f0*/  ISETP.NE.AND.EX P0, PT, RZ, UR5, PT, P0 ;  /* 0x00000005ff007c0c */ /* 0x000fe2000bf05300 */
[----:B------:R-:W-:Y:S01]  /*2300*/  ULDC.64 UR4, c[0x0][0x308] ;  /* 0x0000c20000047ab9 */ /* 0x000fe20000000a00 */
[----:B------:R-:W-:Y:S01]  /*2310*/  ISETP.NE.AND P6, PT, R39, 0x1, PT ;  /* 0x000000012700780c */ /* 0x000fe20003fc5270 */
[----:B0-----:R-:W-:-:S04]  /*2320*/  IMAD.WIDE.U32 R4, R34, UR4, R6 ;  /* 0x0000000422047c25 */ /* 0x001fc8000f8e0006 */
[----:B------:R-:W-:Y:S01]  /*2330*/  IMAD R5, R34, UR5, R5 ;  /* 0x0000000522057c24 */ /* 0x000fe2000f8e0205 */
[----:B------:R-:W-:Y:S01]  /*2340*/  ULDC.64 UR4, c[0x0][0x310] ;  /* 0x0000c40000047ab9 */ /* 0x000fe20000000a00 */
[----:B------:R-:W-:-:S04]  /*2350*/  IMAD.WIDE.U32 R90, R144, R32, R22 ;  /* 0x00000020905a7225 */ /* 0x000fc800078e0016 */
[----:B----4-:R-:W-:-:S05]  /*2360*/  IMAD.MOV.U32 R36, RZ, RZ, R8 ;  /* 0x000000ffff247224 */ /* 0x010fca00078e0008 */
[----:B------:R-:W-:-:S05]  /*2370*/  SHF.R.S32.HI R37, RZ, 0x1f, R36 ;  /* 0x0000001fff257819 */ /* 0x000fca0000011424 */
[----:B------:R-:W-:Y:S04]  /*2380*/  STL [R1+0x54], R37 ;  /* 0x0000542501007387 */ /* 0x000fe80000100800 */
[----:B------:R-:W4:Y:S04]  /*2390*/  LDL R40, [R1+0x5c] ;  /* 0x00005c0001287983 */ /* 0x000f280000100800 */
[----:B------:R-:W4:Y:S01]  /*23a0*/  LDL R41, [R1+0x60] ;  /* 0x0000600001297983 */ /* 0x000f220000100800 */
[----:B--2---:R-:W-:-:S04]  /*23b0*/  SHF.R.S32.HI R3, RZ, 0x1f, R0 ;  /* 0x0000001fff037819 */ /* 0x004fc80000011400 */
[----:B------:R-:W-:Y:S02]  /*23c0*/  SEL R89, R3, RZ, !P0 ;  /* 0x000000ff03597207 */ /* 0x000fe40004000000 */
[----:B-1----:R-:W-:-:S03]  /*23d0*/  SEL R27, R0, RZ, !P0 ;  /* 0x000000ff001b7207 */ /* 0x002fc60004000000 */
[----:B------:R-:W-:Y:S02]  /*23e0*/  IMAD R0, R89, UR4, RZ ;  /* 0x0000000459007c24 */ /* 0x000fe4000f8e02ff */
[----:B------:R-:W-:-:S04]  /*23f0*/  IMAD.WIDE.U32 R28, R27, UR4, R4 ;  /* 0x000000041b1c7c25 */ /* 0x000fc8000f8e0004 */
[----:B------:R-:W-:Y:S01]  /*2400*/  IMAD R3, R27, UR5, R0 ;  /* 0x000000051b037c24 */ /* 0x000fe2000f8e0200 */
[----:B------:R-:W-:Y:S05]  /*2410*/  @!P6 WARPSYNC.ALL ;  /* 0x000000000000e948 */ /* 0x000fea0003800000 */
[----:B------:R-:W-:Y:S01]  /*2420*/  VIADD R0, R22, 0x10 ;  /* 0x0000001016007836 */ /* 0x000fe20000000000 */
[----:B------:R-:W-:Y:S01]  /*2430*/  ULDC.64 UR4, c[0x0][0x330] ;  /* 0x0000cc0000047ab9 */ /* 0x000fe20000000a00 */
[----:B------:R-:W-:Y:S01]  /*2440*/  IMAD R4, R38, R32, RZ ;  /* 0x0000002026047224 */ /* 0x000fe200078e02ff */
[----:B---3--:R-:W-:Y:S01]  /*2450*/  LOP3.LUT R10, R10, 0xfffffffd, RZ, 0xc0, !PT ;  /* 0xfffffffd0a0a7812 */ /* 0x008fe200078ec0ff */
[----:B------:R-:W-:Y:S01]  /*2460*/  IMAD.WIDE.U32 R30, R34, UR4, R22 ;  /* 0x00000004221e7c25 */ /* 0x000fe2000f8e0016 */
[----:B------:R-:W-:Y:S01]  /*2470*/  ULDC UR4, c[0x0][0x2f4] ;  /* 0x0000bd0000047ab9 */ /* 0x000fe20000000800 */
[----:B------:R-:W-:Y:S01]  /*2480*/  ULDC.64 UR6, c[0x0][0x338] ;  /* 0x0000ce0000067ab9 */ /* 0x000fe20000000a00 */
[----:B------:R-:W-:-:S02]  /*2490*/  ISETP.GE.AND P1, PT, R0, UR4, PT ;  /* 0x0000000400007c0c */ /* 0x000fc4000bf26270 */
[----:B------:R-:W-:Y:S01]  /*24a0*/  ISETP.GE.AND P0, PT, R22, UR4, PT ;  /* 0x0000000416007c0c */ /* 0x000fe2000bf06270 */
[----:B------:R-:W-:Y:S01]  /*24b0*/  IMAD R6, R144, R33, R4 ;  /* 0x0000002190067224 */ /* 0x000fe200078e0204 */
[----:B------:R-:W-:Y:S02]  /*24c0*/  SEL R5, RZ, 0xffffffff, P1 ;  /* 0xffffffffff057807 */ /* 0x000fe40000800000 */
[----:B------:R-:W-:Y:S02]  /*24d0*/  SEL R4, RZ, 0x1, P0 ;  /* 0x00000001ff047807 */ /* 0x000fe40000000000 */
[----:B------:R-:W-:Y:S01]  /*24e0*/  LOP3.LUT P0, RZ, R21, 0x2, RZ, 0xc0, !PT ;  /* 0x0000000215ff7812 */ /* 0x000fe2000780c0ff */
[----:B------:R-:W-:Y:S01]  /*24f0*/  IMAD.SHL.U32 R5, R5, 0x2, RZ ;  /* 0x0000000205057824 */ /* 0x000fe200078e00ff */
[----:B------:R-:W-:Y:S01]  /*2500*/  IADD3 R93, P1, R28, R90, RZ ;  /* 0x0000005a1c5d7210 */ /* 0x000fe20007f3e0ff */
[----:B------:R-:W-:-:S03]  /*2510*/  IMAD.IADD R3, R29, 0x1, R3 ;  /* 0x000000011d037824 */ /* 0x000fc600078e0203 */
[----:B------:R-:W-:Y:S01]  /*2520*/  LOP3.LUT R7, R5, 0x2, R4, 0xe2, !PT ;  /* 0x0000000205077812 */ /* 0x000fe200078ee204 */
[C---:B------:R-:W-:Y:S02]  /*2530*/  VIADD R4, R22.reuse, 0x20 ;  /* 0x0000002016047836 */ /* 0x040fe40000000000 */
[----:B------:R-:W-:Y:S01]  /*2540*/  VIADD R5, R22, 0x30 ;  /* 0x0000003016057836 */ /* 0x000fe20000000000 */
[----:B------:R-:W-:Y:S01]  /*2550*/  IADD3.X R90, R3, R91, R6, P1, !PT ;  /* 0x0000005b035a7210 */ /* 0x000fe20000ffe406 */
[----:B------:R-:W-:Y:S02]  /*2560*/  IMAD R8, R38, R70, RZ ;  /* 0x0000004626087224 */ /* 0x000fe400078e02ff */
[----:B------:R-:W-:Y:S01]  /*2570*/  @P0 LOP3.LUT R10, R10, 0x2, RZ, 0xfc, !PT ;  /* 0x000000020a0a0812 */ /* 0x000fe200078efcff */
[----:B------:R-:W-:Y:S01]  /*2580*/  VIADD R6, R22, 0x40 ;  /* 0x0000004016067836 */ /* 0x000fe20000000000 */
[----:B------:R-:W-:Y:S02]  /*2590*/  ISETP.GE.AND P0, PT, R4, UR4, PT ;  /* 0x0000000404007c0c */ /* 0x000fe4000bf06270 */
[----:B------:R-:W-:Y:S01]  /*25a0*/  ISETP.GE.AND P1, PT, R5, UR4, PT ;  /* 0x0000000405007c0c */ /* 0x000fe2000bf26270 */
[----:B------:R-:W-:Y:S01]  /*25b0*/  IMAD R15, R144, R71, R8 ;  /* 0x00000047900f7224 */ /* 0x000fe200078e0208 */
[----:B------:R-:W-:-:S02]  /*25c0*/  SEL R8, RZ, 0x4, P0 ;  /* 0x00000004ff087807 */ /* 0x000fc40000000000 */
[----:B------:R-:W-:Y:S02]  /*25d0*/  SEL R9, RZ, 0x8, P1 ;  /* 0x00000008ff097807 */ /* 0x000fe40000800000 */
[----:B------:R-:W-:Y:S02]  /*25e0*/  ISETP.GE.AND P0, PT, R6, UR4, PT ;  /* 0x0000000406007c0c */ /* 0x000fe4000bf06270 */
[----:B------:R-:W-:Y:S02]  /*25f0*/  LOP3.LUT R7, R9, R7, R8, 0xfe, !PT ;  /* 0x0000000709077212 */ /* 0x000fe400078efe08 */
[----:B------:R-:W-:Y:S01]  /*2600*/  SEL R12, RZ, 0x10, P0 ;  /* 0x00000010ff0c7807 */ /* 0x000fe20000000000 */
[----:B------:R-:W-:Y:S01]  /*2610*/  IMAD R31, R34, UR5, R31 ;  /* 0x00000005221f7c24 */ /* 0x000fe2000f8e021f */
[-C--:B------:R-:W-:Y:S01]  /*2620*/  ISETP.GE.AND P2, PT, R4, R13.reuse, PT ;  /* 0x0000000d0400720c */ /* 0x080fe20003f46270 */
[----:B------:R-:W-:Y:S01]  /*2630*/  IMAD R89, R89, UR6, RZ ;  /* 0x0000000659597c24 */ /* 0x000fe2000f8e02ff */
[----:B------:R-:W-:Y:S01]  /*2640*/  LOP3.LUT R12, R7, R12, RZ, 0xfc, !PT ;  /* 0x0000000c070c7212 */ /* 0x000fe200078efcff */
[----:B------:R-:W-:Y:S01]  /*2650*/  IMAD R7, R38, R76, RZ ;  /* 0x0000004c26077224 */ /* 0x000fe200078e02ff */
[----:B------:R-:W-:Y:S01]  /*2660*/  ISETP.GE.AND P0, PT, R22, R13, PT ;  /* 0x0000000d1600720c */ /* 0x000fe20003f06270 */
[----:B------:R-:W-:-:S04]  /*2670*/  IMAD.WIDE.U32 R34, R144, R70, R22 ;  /* 0x0000004690227225 */ /* 0x000fc800078e0016 */
[----:B------:R-:W-:Y:S01]  /*2680*/  IMAD.WIDE.U32 R68, R144, R70, R36 ;  /* 0x0000004690447225 */ /* 0x000fe200078e0024 */
[----:B------:R-:W-:-:S03]  /*2690*/  ISETP.GE.AND P1, PT, R0, R13, PT ;  /* 0x0000000d0000720c */ /* 0x000fc60003f26270 */
[C---:B------:R-:W-:Y:S02]  /*26a0*/  IMAD R89, R27.reuse, UR7, R89 ;  /* 0x000000071b597c24 */ /* 0x040fe4000f8e0259 */
[----:B------:R-:W-:-:S04]  /*26b0*/  IMAD.WIDE.U32 R30, R27, UR6, R30 ;  /* 0x000000061b1e7c25 */ /* 0x000fc8000f8e001e */
[----:B------:R-:W-:Y:S01]  /*26c0*/  IMAD R27, R144, R77, R7 ;  /* 0x0000004d901b7224 */ /* 0x000fe200078e0207 */
[----:B------:R-:W-:Y:S01]  /*26d0*/  SEL R7, R13, RZ, P0 ;  /* 0x000000ff0d077207 */ /* 0x000fe20000000000 */
[----:B------:R-:W-:Y:S02]  /*26e0*/  IMAD.IADD R35, R35, 0x1, R15 ;  /* 0x0000000123237824 */ /* 0x000fe400078e020f */
[----:B------:R-:W-:Y:S01]  /*26f0*/  IMAD.IADD R69, R15, 0x1, R69 ;  /* 0x000000010f457824 */ /* 0x000fe200078e0245 */
[C---:B------:R-:W-:Y:S01]  /*2700*/  SEL R15, R13.reuse, RZ, P2 ;  /* 0x000000ff0d0f7207 */ /* 0x040fe20001000000 */
[----:B------:R-:W-:Y:S01]  /*2710*/  IMAD.IADD R8, R22, 0x1, R7 ;  /* 0x0000000116087824 */ /* 0x000fe200078e0207 */
[----:B------:R-:W-:Y:S02]  /*2720*/  LOP3.LUT R10, R10, 0xfffffffe, RZ, 0xc0, !PT ;  /* 0xfffffffe0a0a7812 */ /* 0x000fe400078ec0ff */
[----:B------:R-:W-:Y:S01]  /*2730*/  SEL R9, R13, RZ, P1 ;  /* 0x000000ff0d097207 */ /* 0x000fe20000800000 */
[----:B------:R-:W-:Y:S01]  /*2740*/  IMAD.WIDE.U32 R72, R144, R76, R22 ;  /* 0x0000004c90487225 */ /* 0x000fe200078e0016 */
[----:B------:R-:W-:-:S03]  /*2750*/  @P2 LOP3.LUT R10, R10, 0x1, RZ, 0xfc, !PT ;  /* 0x000000010a0a2812 */ /* 0x000fc600078efcff */
[----:B------:R-:W-:-:S04]  /*2760*/  IMAD.WIDE.U32 R74, R144, R76, R36 ;  /* 0x0000004c904a7225 */ /* 0x000fc800078e0024 */
[----:B------:R-:W-:Y:S02]  /*2770*/  IMAD.IADD R20, R4, 0x1, R15 ;  /* 0x0000000104147824 */ /* 0x000fe400078e020f */
[----:B------:R-:W-:Y:S01]  /*2780*/  IMAD.IADD R14, R0, 0x1, R9 ;  /* 0x00000001000e7824 */ /* 0x000fe200078e0209 */
[----:B------:R-:W-:Y:S01]  /*2790*/  SHF.R.S32.HI R9, RZ, 0x1f, R8 ;  /* 0x0000001fff097819 */ /* 0x000fe20000011408 */
[----:B------:R-:W-:Y:S02]  /*27a0*/  IMAD.IADD R73, R73, 0x1, R27 ;  /* 0x0000000149497824 */ /* 0x000fe400078e021b */
[----:B------:R-:W-:Y:S01]  /*27b0*/  IMAD.IADD R75, R27, 0x1, R75 ;  /* 0x000000011b4b7824 */ /* 0x000fe200078e024b */
[----:B------:R-:W-:Y:S01]  /*27c0*/  SHF.R.S32.HI R27, RZ, 0x1f, R20 ;  /* 0x0000001fff1b7819 */ /* 0x000fe20000011414 */
[----:B------:R0:W-:Y:S01]  /*27d0*/  STL [R1+0x4c], R10 ;  /* 0x00004c0a01007387 */ /* 0x0001e20000100800 */
[----:B------:R-:W-:Y:S02]  /*27e0*/  SHF.R.S32.HI R15, RZ, 0x1f, R14 ;  /* 0x0000001fff0f7819 */ /* 0x000fe4000001140e */
[----:B------:R-:W-:-:S02]  /*27f0*/  LEA.HI R7, R9, R8, RZ, 0x3 ;  /* 0x0000000809077211 */ /* 0x000fc400078f18ff */
[----:B0-----:R-:W-:Y:S02]  /*2800*/  LEA.HI R10, R9, R8, RZ, 0x5 ;  /* 0x00000008090a7211 */ /* 0x001fe400078f28ff */
[CC--:B------:R-:W-:Y:S02]  /*2810*/  LEA.HI R9, R27.reuse, R20.reuse, RZ, 0x3 ;  /* 0x000000141b097211 */ /* 0x0c0fe400078f18ff */
[----:B------:R-:W-:Y:S02]  /*2820*/  LEA.HI R20, R27, R20, RZ, 0x5 ;  /* 0x000000141b147211 */ /* 0x000fe400078f28ff */
[CC--:B------:R-:W-:Y:S02]  /*2830*/  LEA.HI R8, R15.reuse, R14.reuse, RZ, 0x3 ;  /* 0x0000000e0f087211 */ /* 0x0c0fe400078f18ff */
[----:B------:R-:W-:Y:S02]  /*2840*/  LEA.HI R15, R15, R14, RZ, 0x5 ;  /* 0x0000000e0f0f7211 */ /* 0x000fe400078f28ff */
[----:B------:R-:W-:-:S02]  /*2850*/  SHF.R.S32.HI R14, RZ, 0x5, R10 ;  /* 0x00000005ff0e7819 */ /* 0x000fc4000001140a */
[----:B------:R-:W-:Y:S02]  /*2860*/  SHF.R.S32.HI R36, RZ, 0x5, R20 ;  /* 0x00000005ff247819 */ /* 0x000fe40000011414 */
[----:B------:R-:W-:Y:S01]  /*2870*/  LOP3.LUT R27, R42, 0x18, R9, 0xf8, !PT ;  /* 0x000000182a1b7812 */ /* 0x000fe200078ef809 */
[----:B------:R-:W-:Y:S01]  /*2880*/  VIADD R82, R22, 0x50 ;  /* 0x0000005016527836 */ /* 0x000fe20000000000 */
[----:B-----5:R-:W-:Y:S02]  /*2890*/  SHF.R.S32.HI R37, RZ, 0x1f, R107 ;  /* 0x0000001fff257819 */ /* 0x020fe4000001146b */
[----:B------:R-:W-:Y:S02]  /*28a0*/  LOP3.LUT R10, R42, 0x18, R7, 0xf8, !PT ;  /* 0x000000182a0a7812 */ /* 0x000fe400078ef807 */
[----:B------:R-:W-:Y:S02]  /*28b0*/  IADD3 R78, P2, R144, R79, RZ ;  /* 0x0000004f904e7210 */ /* 0x000fe40007f5e0ff */
[----:B------:R-:W-:-:S03]  /*28c0*/  SHF.R.S32.HI R26, RZ, 0x5, R15 ;  /* 0x00000005ff1a7819 */ /* 0x000fc6000001140f */
[----:B------:R-:W-:Y:S01]  /*28d0*/  IMAD.X R79, R38, 0x1, R11, P2 ;  /* 0x00000001264f7824 */ /* 0x000fe200010e060b */
[----:B------:R-:W-:Y:S02]  /*28e0*/  ISETP.GE.AND P2, PT, R82, UR4, PT ;  /* 0x0000000452007c0c */ /* 0x000fe4000bf46270 */
[----:B------:R-:W-:Y:S02]  /*28f0*/  LOP3.LUT R20, R42, 0x18, R8, 0xf8, !PT ;  /* 0x000000182a147812 */ /* 0x000fe400078ef808 */
[----:B------:R-:W-:Y:S01]  /*2900*/  SEL R11, RZ, 0x20, P2 ;  /* 0x00000020ff0b7807 */ /* 0x000fe20001000000 */
[----:B------:R-:W-:Y:S01]  /*2910*/  IMAD R95, R71, 0x90, RZ ;  /* 0x00000090475f7824 */ /* 0x000fe200078e02ff */
[----:B------:R-:W-:Y:S01]  /*2920*/  LOP3.LUT R81, R7, 0xfffffff8, RZ, 0xc0, !PT ;  /* 0xfffffff807517812 */ /* 0x000fe200078ec0ff */
[----:B------:R-:W-:Y:S01]  /*2930*/  IMAD.WIDE.U32 R34, R107, R70, R34 ;  /* 0x000000466b227225 */ /* 0x000fe200078e0022 */
[----:B------:R-:W-:-:S03]  /*2940*/  LOP3.LUT R80, R8, 0xfffffff8, RZ, 0xc0, !PT ;  /* 0xfffffff808507812 */ /* 0x000fc600078ec0ff */
[----:B------:R-:W-:-:S04]  /*2950*/  IMAD.WIDE.U32 R68, R107, R70, R68 ;  /* 0x000000466b447225 */ /* 0x000fc800078e0044 */
[----:B------:R-:W-:-:S04]  /*2960*/  IMAD.WIDE.U32 R72, R107, R76, R72 ;  /* 0x0000004c6b487225 */ /* 0x000fc800078e0048 */
[----:B------:R-:W-:Y:S01]  /*2970*/  IMAD.WIDE.U32 R74, R107, R76, R74 ;  /* 0x0000004c6b4a7225 */ /* 0x000fe200078e004a */
[----:B------:R-:W-:-:S03]  /*2980*/  SHF.R.S32.HI R103, RZ, 0x1f, R81 ;  /* 0x0000001fff677819 */ /* 0x000fc60000011451 */
[----:B------:R-:W-:Y:S01]  /*2990*/  IMAD.SHL.U32 R110, R13, 0x2, RZ ;  /* 0x000000020d6e7824 */ /* 0x000fe200078e00ff */
[----:B------:R-:W-:Y:S01]  /*29a0*/  SHF.R.S32.HI R102, RZ, 0x1f, R80 ;  /* 0x0000001fff667819 */ /* 0x000fe20000011450 */
[----:B------:R-:W-:Y:S02]  /*29b0*/  VIADD R113, R39, 0x8 ;  /* 0x0000000827717836 */ /* 0x000fe40000000000 */
[----:B------:R-:W-:Y:S01]  /*29c0*/  IMAD.IADD R89, R31, 0x1, R89 ;  /* 0x000000011f597824 */ /* 0x000fe200078e0259 */
[-C--:B----4-:R-:W-:Y:S02]  /*29d0*/  LOP3.LUT R27, R27, R40.reuse, RZ, 0x3c, !PT ;  /* 0x000000281b1b7212 */ /* 0x090fe400078e3cff */
[----:B------:R-:W-:Y:S01]  /*29e0*/  LOP3.LUT R15, R10, R40, RZ, 0x3c, !PT ;  /* 0x000000280a0f7212 */ /* 0x000fe200078e3cff */
[----:B------:R-:W-:Y:S02]  /*29f0*/  IMAD R10, R37, R70, RZ ;  /* 0x00000046250a7224 */ /* 0x000fe400078e02ff */
[----:B------:R-:W-:-:S02]  /*2a00*/  IMAD R36, R36, 0x1200, R41 ;  /* 0x0000120024247824 */ /* 0x000fc400078e0229 */
[----:B------:R-:W-:Y:S02]  /*2a10*/  IMAD R14, R14, 0x1200, R41 ;  /* 0x000012000e0e7824 */ /* 0x000fe400078e0229 */
[----:B------:R-:W-:Y:S02]  /*2a20*/  IMAD.IADD R104, R36, 0x1, R27 ;  /* 0x0000000124687824 */ /* 0x000fe400078e021b */
[----:B------:R-:W-:Y:S02]  /*2a30*/  IMAD R27, R107, R71, R10 ;  /* 0x000000476b1b7224 */ /* 0x000fe400078e020a */
[----:B------:R-:W-:Y:S02]  /*2a40*/  IMAD R10, R37, R76, RZ ;  /* 0x0000004c250a7224 */ /* 0x000fe400078e02ff */
[----:B------:R-:W-:Y:S01]  /*2a50*/  IMAD.IADD R106, R14, 0x1, R15 ;  /* 0x000000010e6a7824 */ /* 0x000fe200078e020f */
[----:B------:R-:W-:Y:S01]  /*2a60*/  LOP3.LUT R105, R20, R40, RZ, 0x3c, !PT ;  /* 0x0000002814697212 */ /* 0x000fe200078e3cff */
[----:B------:R-:W-:Y:S01]  /*2a70*/  IMAD R15, R33, 0x90, RZ ;  /* 0x00000090210f7824 */ /* 0x000fe200078e02ff */
[----:B------:R-:W-:Y:S01]  /*2a80*/  LOP3.LUT R20, R12, R11, RZ, 0xfc, !PT ;  /* 0x0000000b0c147212 */ /* 0x000fe200078efcff */
[----:B------:R-:W-:Y:S01]  /*2a90*/  IMAD.WIDE.U32 R32, R32, 0x90, RZ ;  /* 0x0000009020207825 */ /* 0x000fe200078e00ff */
[----:B------:R-:W-:-:S03]  /*2aa0*/  LOP3.LUT R11, R12, 0x1, RZ, 0xc0, !PT ;  /* 0x000000010c0b7812 */ /* 0x000fc600078ec0ff */
[----:B------:R-:W-:Y:S01]  /*2ab0*/  IMAD R85, R107, R77, R10 ;  /* 0x0000004d6b557224 */ /* 0x000fe200078e020a */
[----:B------:R-:W-:Y:S01]  /*2ac0*/  LOP3.LUT R10, R9, 0xfffffff8, RZ, 0xc0, !PT ;  /* 0xfffffff8090a7812 */ /* 0x000fe200078ec0ff */
[----:B------:R-:W-:Y:S02]  /*2ad0*/  IMAD R37, R77, 0x90, RZ ;  /* 0x000000904d257824 */ /* 0x000fe400078e02ff */
[----:B------:R-:W-:Y:S02]  /*2ae0*/  IMAD R26, R26, 0x1200, R41 ;  /* 0x000012001a1a7824 */ /* 0x000fe400078e0229 */
[----:B------:R-:W-:Y:S01]  /*2af0*/  IMAD.WIDE.U32 R70, R70, 0x90, RZ ;  /* 0x0000009046467825 */ /* 0x000fe200078e00ff */
[----:B------:R-:W-:-:S03]  /*2b00*/  LOP3.LUT R12, R20, 0x2, RZ, 0xc0, !PT ;  /* 0x00000002140c7812 */ /* 0x000fc600078ec0ff */
[----:B------:R-:W-:Y:S01]  /*2b10*/  IMAD.WIDE.U32 R76, R76, 0x90, RZ ;  /* 0x000000904c4c7825 */ /* 0x000fe200078e00ff */
[C---:B------:R-:W-:Y:S02]  /*2b20*/  LOP3.LUT R13, R20.reuse, 0x4, RZ, 0xc0, !PT ;  /* 0x00000004140d7812 */ /* 0x040fe400078ec0ff */
[C---:B------:R-:W-:Y:S01]  /*2b30*/  LOP3.LUT R14, R20.reuse, 0x8, RZ, 0xc0, !PT ;  /* 0x00000008140e7812 */ /* 0x040fe200078ec0ff */
[----:B------:R-:W-:Y:S01]  /*2b40*/  IMAD.IADD R94, R33, 0x1, R15 ;  /* 0x00000001215e7824 */ /* 0x000fe200078e020f */
[----:B------:R-:W-:Y:S01]  /*2b50*/  LOP3.LUT R15, R20, 0x10, RZ, 0xc0, !PT ;  /* 0x00000010140f7812 */ /* 0x000fe200078ec0ff */
[----:B------:R-:W-:Y:S01]  /*2b60*/  IMAD.IADD R87, R73, 0x1, R85 ;  /* 0x0000000149577824 */ /* 0x000fe200078e0255 */
[----:B------:R-:W-:Y:S01]  /*2b70*/  SHF.R.S32.HI R101, RZ, 0x1f, R10 ;  /* 0x0000001fff657819 */ /* 0x000fe2000001140a */
[----:B------:R-:W-:Y:S01]  /*2b80*/  IMAD.IADD R105, R26, 0x1, R105 ;  /* 0x000000011a697824 */ /* 0x000fe200078e0269 */
[----:B------:R-:W-:Y:S01]  /*2b90*/  LOP3.LUT R20, R20, 0x20, RZ, 0xc0, !PT ;  /* 0x0000002014147812 */ /* 0x000fe200078ec0ff */
[----:B------:R-:W-:-:S02]  /*2ba0*/  IMAD.IADD R95, R71, 0x1, R95 ;  /* 0x00000001475f7824 */ /* 0x000fc400078e025f */
[----:B------:R-:W-:Y:S02]  /*2bb0*/  IMAD.IADD R100, R77, 0x1, R37 ;  /* 0x000000014d647824 */ /* 0x000fe400078e0225 */
[----:B------:R-:W-:Y:S02]  /*2bc0*/  IMAD.IADD R88, R35, 0x1, R27 ;  /* 0x0000000123587824 */ /* 0x000fe400078e021b */
[----:B------:R-:W-:Y:S02]  /*2bd0*/  IMAD.IADD R86, R27, 0x1, R69 ;  /* 0x000000011b567824 */ /* 0x000fe400078e0245 */
[----:B------:R-:W-:Y:S01]  /*2be0*/  IMAD.IADD R85, R85, 0x1, R75 ;  /* 0x0000000155557824 */ /* 0x000fe200078e024b */
[----:B------:R-:W-:Y:S06]  /*2bf0*/  @!P6 BAR.SYNC.DEFER_BLOCKING 0x9, 0x100 ;  /* 0x024400000000eb1d */ /* 0x000fec0000010000 */
.L_x_2398:
[----:B------:R-:W2:Y:S01]  /*2c00*/  LDL R26, [R1+0x90] ;  /* 0x00009000011a7983 */ /* 0x000ea20000100800 */
[----:B0-----:R-:W0:Y:S01]  /*2c10*/  LDC.64 R96, c[0x0][0x2e8] ;  /* 0x0000ba00ff607b82 */ /* 0x001e220000000a00 */
[----:B------:R-:W-:Y:S01]  /*2c20*/  VIADD R43, R24, 0xffffffff ;  /* 0xffffffff182b7836 */ /* 0x000fe20000000000 */
[----:B------:R-:W-:Y:S01]  /*2c30*/  LOP3.LUT P4, RZ, R21, 0x2, RZ, 0xc0, !PT ;  /* 0x0000000215ff7812 */ /* 0x000fe2000788c0ff */
[----:B------:R-:W-:Y:S05]  /*2c40*/  YIELD ;  /* 0x0000000000007946 */ /* 0x000fea0003800000 */
[----:B-1----:R-:W1:Y:S01]  /*2c50*/  LDC R108, c[0x0][0x3f4] ;  /* 0x0000fd00ff6c7b82 */ /* 0x002e620000000800 */
[----:B---3--:R-:W-:Y:S01]  /*2c60*/  SHF.R.S32.HI R36, RZ, 0x1f, R43 ;  /* 0x0000001fff247819 */ /* 0x008fe2000001142b */
[-C--:B------:R-:W-:Y:S01]  /*2c70*/  IMAD R27, R94, R43.reuse, RZ ;  /* 0x0000002b5e1b7224 */ /* 0x080fe200078e02ff */
[----:B------:R-:W-:Y:S01]  /*2c80*/  BSSY B0, `(.L_x_2343) ;  /* 0x00003f7000007945 */ /* 0x000fe20003800000 */
[----:B------:R-:W-:-:S04]  /*2c90*/  IMAD.WIDE.U32 R64, R32, R43, RZ ;  /* 0x0000002b20407225 */ /* 0x000fc800078e00ff */
[----:B------:R-:W-:Y:S01]  /*2ca0*/  IMAD R27, R36, R32, R27 ;  /* 0x00000020241b7224 */ /* 0x000fe200078e021b */
[----:B------:R-:W-:-:S03]  /*2cb0*/  IADD3 R24, P2, R93, R64, RZ ;  /* 0x000000405d187210 */ /* 0x000fc60007f5e0ff */
[----:B------:R-:W-:-:S04]  /*2cc0*/  IMAD.IADD R98, R65, 0x1, R27 ;  /* 0x0000000141627824 */ /* 0x000fc800078e021b */
[----:B------:R-:W-:Y:S01]  /*2cd0*/  IMAD.X R27, R98, 0x1, R90, P2 ;  /* 0x00000001621b7824 */ /* 0x000fe200010e065a */
[C---:B0-----:R-:W-:Y:S02]  /*2ce0*/  LEA R40, P3, R24.reuse, R96, 0x1 ;  /* 0x0000006018287211 */ /* 0x041fe400078608ff */
        /* <DEDUP_REMOVED lines=48> */
[----:B------:R-:W-:Y:S01]  /*2ff0*/  ULDC.64 UR6, c[0x0][0x208] ;  /* 0x0000820000067ab9 */ /* 0x000fe20000000a00 */
        /* <DEDUP_REMOVED lines=36> */
.L_x_2347:
[----:B------:R-:W-:Y:S05]  /*3240*/  BSYNC B1 ;  /* 0x0000000000017941 */ /* 0x000fea0003800000 */
.L_x_2346:
        /* <DEDUP_REMOVED lines=37> */
[----:B------:R-:W-:-:S04]  /*34a0*/  PRMT R121, R36, 0x7610, R121 ;  /* 0x0000761024797816 */ /* 0x000fc80000000079 */
[----:B------:R-:W-:Y:S01]  /*34b0*/  PRMT R122, R26, 0x7610, R122 ;  /* 0x000076101a7a7816 */ /* 0x000fe2000000007a */
[----:B------:R-:W-:-:S05]  /*34c0*/  IMAD.MOV.U32 R26, RZ, RZ, R97 ;  /* 0x000000ffff1a7224 */ /* 0x000fca00078e0061 */
[----:B------:R-:W-:Y:S02]  /*34d0*/  PRMT R122, R122, 0x5410, R26 ;  /* 0x000054107a7a7816 */ /* 0x000fe4000000001a */
[----:B--2---:R-:W-:-:S13]  /*34e0*/  ISETP.NE.AND P3, PT, R37, 0x3, PT ;  /* 0x000000032500780c */ /* 0x004fda0003f65270 */
[----:B------:R-:W-:Y:S05]  /*34f0*/  @!P3 BRA `(.L_x_2348) ;  /* 0x000000000004b947 */ /* 0x000fea0003800000 */
[----:B------:R-:W-:Y:S01]  /*3500*/  BPT.TRAP 0x1 ;  /* 0x000000040000795c */ /* 0x000fe20000300000 */
.L_x_2348:
[----:B------:R-:W2:Y:S01]  /*3510*/  LDL R36, [R1+0x44] ;  /* 0x0000440001247983 */ /* 0x000ea20000100800 */
[----:B------:R-:W-:Y:S01]  /*3520*/  IMAD R26, R18, 0x8, R16 ;  /* 0x00000008121a7824 */ /* 0x000fe200078e0210 */
[----:B------:R-:W-:Y:S01]  /*3530*/  BSSY B1, `(.L_x_2349) ;  /* 0x0000004000017945 */ /* 0x000fe20003800000 */
[----:B--2---:R-:W-:-:S04]  /*3540*/  SHF.L.U32 R92, R36, 0x1f, RZ ;  /* 0x0000001f245c7819 */ /* 0x004fc800000006ff */
[----:B------:R-:W0:Y:S02]  /*3550*/  SYNCS.PHASECHK.TRANS64.TRYWAIT P5, [R26+URZ+0x31c90], R92 ;  /* 0x031c905c1a0075a7 */ /* 0x000e2400080a017f */
[----:B0-----:R-:W-:Y:S05]  /*3560*/  @!P5 BRA `(.L_x_2350) ;  /* 0x0000024000f0d947 */ /* 0x001fea0003800000 */
.L_x_2660:
[----:B------:R-:W-:Y:S05]  /*3570*/  BSYNC B1 ;  /* 0x0000000000017941 */ /* 0x000fea0003800000 */
.L_x_2349:
        /* <DEDUP_REMOVED lines=50> */
.L_x_2355:
[----:B------:R-:W-:Y:S05]  /*38a0*/  BSYNC B2 ;  /* 0x0000000000027941 */ /* 0x000fea0003800000 */
.L_x_2354:
[----:B------:R-:W-:Y:S02]  /*38b0*/  ULDC.64 UR4, c[0x0][0x208] ;  /* 0x0000820000047ab9 */ /* 0x000fe40000000a00 */
[----:B------:R1:W-:Y:S03]  /*38c0*/  STG.E.128 desc[UR4][R40.64], R36 ;  /* 0x0000002428007986 */ /* 0x0003e6000c101d04 */
.L_x_2353:
[----:B------:R-:W-:Y:S05]  /*38d0*/  BSYNC B1 ;  /* 0x0000000000017941 */ /* 0x000fea0003800000 */
.L_x_2352:
        /* <DEDUP_REMOVED lines=11> */
[----:B------:R-:W-:Y:S01]  /*3990*/  HADD2.F32 R63, -RZ, R120.H1_H1 ;  /* 0x30000078ff3f7230 */ /* 0x000fe20000004100 */
        /* <DEDUP_REMOVED lines=28> */
[--C-:B------:R-:W-:Y:S02]  /*3b60*/  HADD2.F32 R62, -RZ, R38.reuse.H1_H1 ;  /* 0x30000026ff3e7230 */ /* 0x100fe40000004100 */
[----:B------:R-:W-:Y:S01]  /*3b70*/  FFMA.FTZ R36, R36, R59, R63 ;  /* 0x0000003b24247223 */ /* 0x000fe2000001003f */
[----:B------:R-:W-:Y:S02]  /*3b80*/  HADD2.F32 R59, -RZ, R121.H0_H0 ;  /* 0x20000079ff3b7230 */ /* 0x000fe40000004100 */
        /* <DEDUP_REMOVED lines=8> */
.L_x_2359:
[----:B------:R-:W-:Y:S05]  /*3c10*/  BSYNC B2 ;  /* 0x0000000000027941 */ /* 0x000fea0003800000 */
.L_x_2358:
[----:B------:R-:W-:Y:S02]  /*3c20*/  ULDC.64 UR4, c[0x0][0x208] ;  /* 0x0000820000047ab9 */ /* 0x000fe40000000a00 */
[----:B------:R2:W-:Y:S03]  /*3c30*/  STG.E.128 desc[UR4][R40.64+0x20], R36 ;  /* 0x0000202428007986 */ /* 0x0005e6000c101d04 */
.L_x_2357:
[----:B------:R-:W-:Y:S05]  /*3c40*/  BSYNC B1 ;  /* 0x0000000000017941 */ /* 0x000fea0003800000 */
.L_x_2356:
        /* <DEDUP_REMOVED lines=11> */
[----:B------:R-:W-:Y:S01]  /*3d00*/  HADD2.F32 R61, -RZ, R120.H0_H0 ;  /* 0x20000078ff3d7230 */ /* 0x000fe20000004100 */
        /* <DEDUP_REMOVED lines=8> */
[----:B------:R-:W-:Y:S02]  /*3d90*/  HADD2.F32 R59, -RZ, R119.H1_H1 ;  /* 0x30000077ff3b7230 */ /* 0x000fe40000004100 */
        /* <DEDUP_REMOVED lines=31> */
.L_x_2363:
[----:B------:R-:W-:Y:S05]  /*3f90*/  BSYNC B2 ;  /* 0x0000000000027941 */ /* 0x000fea0003800000 */
.L_x_2362:
[----:B------:R-:W-:Y:S02]  /*3fa0*/  ULDC.64 UR4, c[0x0][0x208] ;  /* 0x0000820000047ab9 */ /* 0x000fe40000000a00 */
[----:B------:R3:W-:Y:S03]  /*3fb0*/  STG.E.128 desc[UR4][R40.64+0x40], R36 ;  /* 0x0000402428007986 */ /* 0x0007e6000c101d04 */
.L_x_2361:
[----:B------:R-:W-:Y:S05]  /*3fc0*/  BSYNC B1 ;  /* 0x0000000000017941 */ /* 0x000fea0003800000 */
.L_x_2360:
        /* <DEDUP_REMOVED lines=51> */
.L_x_2367:
[----:B------:R-:W-:Y:S05]  /*4300*/  BSYNC B2 ;  /* 0x0000000000027941 */ /* 0x000fea0003800000 */
.L_x_2366:
[----:B------:R-:W-:Y:S02]  /*4310*/  ULDC.64 UR4, c[0x0][0x208] ;  /* 0x0000820000047ab9 */ /* 0x000fe40000000a00 */
[----:B------:R4:W-:Y:S03]  /*4320*/  STG.E.128 desc[UR4][R40.64+0x60], R36 ;  /* 0x0000602428007986 */ /* 0x0009e6000c101d04 */
.L_x_2365:
[----:B------:R-:W-:Y:S05]  /*4330*/  BSYNC B1 ;  /* 0x0000000000017941 */ /* 0x000fea0003800000 */
.L_x_2364:
        /* <DEDUP_REMOVED lines=38> */
[----:B------:R-:W-:-:S02]  /*45a0*/  HADD2.F32 R50, -RZ, R111.H1_H1 ;  /* 0x3000006fff327230 */ /* 0x000fc40000004100 */
[-C--:B------:R-:W-:Y:S01]  /*45b0*/  FMUL.FTZ R51, R49, R112.reuse ;  /* 0x0000007031337220 */ /* 0x080fe20000410000 */
[----:B------:R-:W-:Y:S02]  /*45c0*/  HADD2.F32 R111, -RZ, R111.H0_H0 ;  /* 0x2000006fff6f7230 */ /* 0x000fe40000004100 */
[----:B------:R-:W-:Y:S01]  /*45d0*/  FMUL.FTZ R112, R38, R112 ;  /* 0x0000007026707220 */ /* 0x000fe20000410000 */
[-C--:B------:R-:W-:Y:S01]  /*45e0*/  FFMA.FTZ R53, R36, R50.reuse, -R53 ;  /* 0x0000003224357223 */ /* 0x080fe20000010835 */
[----:B------:R-:W-:Y:S01]  /*45f0*/  FFMA.FTZ R52, R47, R50, R52 ;  /* 0x000000322f347223 */ /* 0x000fe20000010034 */
[-C--:B------:R-:W-:Y:S01]  /*4600*/  FFMA.FTZ R51, R38, R111.reuse, -R51 ;  /* 0x0000006f26337223 */ /* 0x080fe20000010833 */
[----:B------:R-:W-:-:S03]  /*4610*/  FFMA.FTZ R112, R49, R111, R112 ;  /* 0x0000006f31707223 */ /* 0x000fc60000010070 */
[----:B------:R-:W-:Y:S02]  /*4620*/  F2FP.F16.F32.PACK_AB R36, R52, R53 ;  /* 0x000000353424723e */ /* 0x000fe400000000ff */
[----:B------:R-:W-:-:S07]  /*4630*/  F2FP.F16.F32.PACK_AB R38, R112, R51 ;  /* 0x000000337026723e */ /* 0x000fce00000000ff */
.L_x_2371:
[----:B------:R-:W-:Y:S05]  /*4640*/  BSYNC B2 ;  /* 0x0000000000027941 */ /* 0x000fea0003800000 */
.L_x_2370:
[----:B------:R-:W-:Y:S02]  /*4650*/  ULDC.64 UR4, c[0x0][0x208] ;  /* 0x0000820000047ab9 */ /* 0x000fe40000000a00 */
[----:B------:R1:W-:Y:S03]  /*4660*/  STG.E.128 desc[UR4][R40.64+0x80], R36 ;  /* 0x0000802428007986 */ /* 0x0003e6000c101d04 */
.L_x_2369:
[----:B------:R-:W-:Y:S05]  /*4670*/  BSYNC B1 ;  /* 0x0000000000017941 */ /* 0x000fea0003800000 */
.L_x_2368:
        /* <DEDUP_REMOVED lines=36> */
[--C-:B------:R-:W-:Y:S02]  /*48c0*/  HADD2.F32 R39, -RZ, R98.reuse.H0_H0 ;  /* 0x20000062ff277230 */ /* 0x100fe40000004100 */
[----:B------:R-:W-:Y:S01]  /*48d0*/  FMUL.FTZ R44, R36, R44 ;  /* 0x0000002c242c7220 */ /* 0x000fe20000410000 */
        /* <DEDUP_REMOVED lines=10> */
.L_x_2373:
[----:B------:R-:W-:Y:S05]  /*4980*/  BSYNC B1 ;  /* 0x0000000000017941 */ /* 0x000fea0003800000 */
.L_x_2372:
[----:B------:R-:W-:Y:S02]  /*4990*/  ULDC.64 UR4, c[0x0][0x208] ;  /* 0x0000820000047ab9 */ /* 0x000fe40000000a00 */
[----:B------:R1:W-:Y:S01]  /*49a0*/  STG.E.128 desc[UR4][R40.64+0xa0], R36 ;  /* 0x0000a02428007986 */ /* 0x0003e2000c101d04 */
[----:B------:R-:W-:Y:S05]  /*49b0*/  BRA `(.L_x_2351) ;  /* 0x00000020008c7947 */ /* 0x000fea0003800000 */
.L_x_2345:
        /* <DEDUP_REMOVED lines=22> */
[----:B------:R-:W-:Y:S01]  /*4b20*/  CS2R R56, SRZ ;  /* 0x0000000000387805 */ /* 0x000fe2000001ff00 */
[----:B------:R-:W-:-:S02]  /*4b30*/  ULDC.64 UR6, c[0x0][0x208] ;  /* 0x0000820000067ab9 */ /* 0x000fc40000000a00 */
        /* <DEDUP_REMOVED lines=23> */
.L_x_2375:
[----:B------:R-:W-:Y:S05]  /*4cb0*/  BSYNC B1 ;  /* 0x0000000000017941 */ /* 0x000fea0003800000 */
.L_x_2374:
        /* <DEDUP_REMOVED lines=47> */
.L_x_2376:
[----:B------:R-:W2:Y:S01]  /*4fb0*/  LDL R60, [R1+0x44] ;  /* 0x00004400013c7983 */ /* 0x000ea20000100800 */
[----:B------:R-:W-:Y:S01]  /*4fc0*/  IMAD R26, R18, 0x8, R16 ;  /* 0x00000008121a7824 */ /* 0x000fe200078e0210 */
[----:B------:R-:W-:Y:S01]  /*4fd0*/  BSSY B1, `(.L_x_2377) ;  /* 0x0000004000017945 */ /* 0x000fe20003800000 */
[----:B--2---:R-:W-:-:S04]  /*4fe0*/  SHF.L.U32 R92, R60, 0x1f, RZ ;  /* 0x0000001f3c5c7819 */ /* 0x004fc800000006ff */
[----:B------:R-:W0:Y:S02]  /*4ff0*/  SYNCS.PHASECHK.TRANS64.TRYWAIT P5, [R26+URZ+0x31c90], R92 ;  /* 0x031c905c1a0075a7 */ /* 0x000e2400080a017f */
[----:B0-----:R-:W-:Y:S05]  /*5000*/  @!P5 BRA `(.L_x_2378) ;  /* 0x00000228005cd947 */ /* 0x001fea0003800000 */
.L_x_2661:
[----:B------:R-:W-:Y:S05]  /*5010*/  BSYNC B1 ;  /* 0x0000000000017941 */ /* 0x000fea0003800000 */
.L_x_2377:
        /* <DEDUP_REMOVED lines=129> */
.L_x_2382:
[----:B------:R-:W-:Y:S05]  /*5830*/  BSYNC B2 ;  /* 0x0000000000027941 */ /* 0x000fea0003800000 */
.L_x_2381:
[----:B------:R-:W-:Y:S01]  /*5840*/  ISETP.GE.AND P4, PT, R116, R111, PT ;  /* 0x0000006f7400720c */ /* 0x000fe20003f86270 */
[----:B------:R-:W-:-:S12]  /*5850*/  ULDC.64 UR4, c[0x0][0x208] ;  /* 0x0000820000047ab9 */ /* 0x000fd80000000a00 */
        /* <DEDUP_REMOVED lines=11> */
.L_x_2380:
[----:B------:R-:W-:Y:S05]  /*5910*/  BSYNC B1 ;  /* 0x0000000000017941 */ /* 0x000fea0003800000 */
.L_x_2379:
        /* <DEDUP_REMOVED lines=118> */
.L_x_2386:
[----:B------:R-:W-:Y:S05]  /*6080*/  BSYNC B2 ;  /* 0x0000000000027941 */ /* 0x000fea0003800000 */
.L_x_2385:
        /* <DEDUP_REMOVED lines=13> */
.L_x_2384:
[----:B------:R-:W-:Y:S05]  /*6160*/  BSYNC B1 ;  /* 0x0000000000017941 */ /* 0x000fea0003800000 */
.L_x_2383:
        /* <DEDUP_REMOVED lines=121> */
.L_x_2388:
[----:B------:R-:W-:Y:S05]  /*6900*/  BSYNC B1 ;  /* 0x0000000000017941 */ /* 0x000fea0003800000 */
.L_x_2387:
[----:B------:R-:W-:Y:S01]  /*6910*/  ISETP.GE.AND P4, PT, R54, R111, PT ;  /* 0x0000006f3600720c */ /* 0x000fe20003f86270 */
[----:B------:R-:W-:Y:S02]  /*6920*/  ULDC.64 UR4, c[0x0][0x208] ;  /* 0x0000820000047ab9 */ /* 0x000fe40000000a00 */
[----:B-1----:R1:W-:Y:S10]  /*6930*/  STG.E.128 desc[UR4][R52.64], R40 ;  /* 0x0000002834007986 */ /* 0x0023f4000c101d04 */
[----:B------:R-:W-:Y:S05]  /*6940*/  @P4 BRA `(.L_x_2351) ;  /* 0x0000000000a84947 */ /* 0x000fea0003800000 */
[--C-:B------:R-:W-:Y:S01]  /*6950*/  SHF.R.S32.HI R36, RZ, 0x1f, R54.reuse ;  /* 0x0000001fff247819 */ /* 0x100fe20000011436 */
[----:B------:R-:W-:Y:S01]  /*6960*/  ULDC.64 UR4, c[0x0][0x208] ;  /* 0x0000820000047ab9 */ /* 0x000fe20000000a00 */
[----:B------:R-:W-:-:S04]  /*6970*/  IADD3 R54, P4, P5, R28, R98, R54 ;  /* 0x000000621c367210 */ /* 0x000fc80007d9e036 */
[----:B------:R-:W-:Y:S02]  /*6980*/  IADD3.X R36, R3, R112, R36, P4, P5 ;  /* 0x0000007003247210 */ /* 0x000fe400027ea424 */
[----:B------:R-:W-:-:S04]  /*6990*/  LEA R96, P4, R54, R96, 0x1 ;  /* 0x0000006036607211 */ /* 0x000fc800078808ff */
[----:B------:R-:W-:-:S05]  /*69a0*/  LEA.HI.X R97, R54, R97, R36, 0x1, P4 ;  /* 0x0000006136617211 */ /* 0x000fca00020f0c24 */
[----:B--2---:R2:W-:Y:S01]  /*69b0*/  STG.E.128 desc[UR4][R96.64], R44 ;  /* 0x0000002c60007986 */ /* 0x0045e2000c101d04 */
[----:B------:R-:W-:Y:S05]  /*69c0*/  BRA `(.L_x_2351) ;  /* 0x0000000000887947 */ /* 0x000fea0003800000 */
.L_x_2344:
[----:B------:R-:W2:Y:S02]  /*69d0*/  LDL R36, [R1+0x48] ;  /* 0x0000480001247983 */ /* 0x000ea40000100800 */
[----:B--2---:R-:W-:-:S13]  /*69e0*/  ISETP.NE.AND P3, PT, R36, 0x3, PT ;  /* 0x000000032400780c */ /* 0x004fda0003f65270 */
[----:B------:R-:W-:Y:S05]  /*69f0*/  @!P3 BRA `(.L_x_2389) ;  /* 0x000000000004b947 */ /* 0x000fea0003800000 */
[----:B------:R-:W-:Y:S01]  /*6a00*/  BPT.TRAP 0x1 ;  /* 0x000000040000795c */ /* 0x000fe20000300000 */
.L_x_2389:
[----:B------:R-:W2:Y:S01]  /*6a10*/  LDL R36, [R1+0x44] ;  /* 0x0000440001247983 */ /* 0x000ea20000100800 */
[----:B------:R-:W-:Y:S01]  /*6a20*/  IMAD R26, R18, 0x8, R16 ;  /* 0x00000008121a7824 */ /* 0x000fe200078e0210 */
[----:B------:R-:W-:Y:S01]  /*6a30*/  BSSY B1, `(.L_x_2390) ;  /* 0x0000006000017945 */ /* 0x000fe20003800000 */
[----:B------:R-:W-:-:S05]  /*6a40*/  IMAD R91, R24, -0x90, R2 ;  /* 0xffffff70185b7824 */ /* 0x000fca00078e0202 */
[----:B------:R-:W-:Y:S02]  /*6a50*/  VIMNMX R91, R91, 0x90, PT ;  /* 0x000000905b5b7848 */ /* 0x000fe40003fe0100 */
[----:B--2---:R-:W-:-:S04]  /*6a60*/  SHF.L.U32 R92, R36, 0x1f, RZ ;  /* 0x0000001f245c7819 */ /* 0x004fc800000006ff */
[----:B------:R-:W0:Y:S02]  /*6a70*/  SYNCS.PHASECHK.TRANS64.TRYWAIT P4, [R26+URZ+0x31c90], R92 ;  /* 0x031c905c1a0075a7 */ /* 0x000e24000808017f */
[----:B0-----:R-:W-:Y:S05]  /*6a80*/  @!P4 BRA `(.L_x_2391) ;  /* 0x0000020c00d0c947 */ /* 0x001fea0003800000 */
.L_x_2662:
[----:B------:R-:W-:Y:S05]  /*6a90*/  BSYNC B1 ;  /* 0x0000000000017941 */ /* 0x000fea0003800000 */
.L_x_2390:
[----:B------:R-:W-:-:S13]  /*6aa0*/  ISETP.GE.AND P4, PT, R144, R91, PT ;  /* 0x0000005b9000720c */ /* 0x000fda0003f86270 */
[----:B------:R-:W-:Y:S05]  /*6ab0*/  @P4 BRA `(.L_x_2351) ;  /* 0x00000000004c4947 */ /* 0x000fea0003800000 */
[----:B------:R-:W-:Y:S01]  /*6ac0*/  ISETP.NE.AND P4, PT, R11, RZ, PT ;  /* 0x000000ff0b00720c */ /* 0x000fe20003f85270 */
[----:B------:R-:W-:-:S12]  /*6ad0*/  ULDC.64 UR4, c[0x0][0x208] ;  /* 0x0000820000047ab9 */ /* 0x000fd80000000a00 */
        /* <DEDUP_REMOVED lines=17> */
.L_x_2351:
[----:B------:R-:W-:Y:S05]  /*6bf0*/  BSYNC B0 ;  /* 0x0000000000007941 */ /* 0x000fea0003800000 */
.L_x_2343:
        /* <DEDUP_REMOVED lines=17> */
.L_x_2393:
[----:B------:R-:W-:Y:S05]  /*6d10*/  BSYNC B0 ;  /* 0x0000000000007941 */ /* 0x000fea0003800000 */
.L_x_2392:
[----:B------:R-:W2:Y:S01]  /*6d20*/  SYNCS.PHASECHK.TRANS64.TRYWAIT P3, [R26+URZ+0x31cb0], R92 ;  /* 0x031cb05c1a0075a7 */ /* 0x000ea2000806017f */
[----:B------:R-:W-:Y:S04]  /*6d30*/  BSSY B0, `(.L_x_2394) ;  /* 0x0000002000007945 */ /* 0x000fe80003800000 */
[----:B--2---:R-:W-:Y:S05]  /*6d40*/  @!P3 BRA `(.L_x_2395) ;  /* 0x0000020c0034b947 */ /* 0x004fea0003800000 */
.L_x_2663:
[----:B------:R-:W-:Y:S05]  /*6d50*/  BSYNC B0 ;  /* 0x0000000000007941 */ /* 0x000fea0003800000 */
.L_x_2394:
[----:B------:R-:W-:Y:S01]  /*6d60*/  ISETP.GE.AND P3, PT, R144, R91, PT ;  /* 0x0000005b9000720c */ /* 0x000fe20003f66270 */
[----:B------:R-:W-:-:S12]  /*6d70*/  BSSY B0, `(.L_x_2396) ;  /* 0x0000021000007945 */ /* 0x000fd80003800000 */
[----:B------:R-:W-:Y:S05]  /*6d80*/  @P3 BRA `(.L_x_2397) ;  /* 0x00000000007c3947 */ /* 0x000fea0003800000 */
[----:B------:R-:W-:Y:S01]  /*6d90*/  IMAD.WIDE R38, R24, 0x90, R78 ;  /* 0x0000009018267825 */ /* 0x000fe200078e024e */
[----:B------:R-:W-:Y:S01]  /*6da0*/  ULDC.64 UR4, c[0x0][0x328] ;  /* 0x0000ca0000047ab9 */ /* 0x000fe20000000a00 */
[----:B------:R-:W-:Y:S02]  /*6db0*/  ULDC.64 UR6, c[0x0][0x208] ;  /* 0x0000820000067ab9 */ /* 0x000fe40000000a00 */
[----:B------:R-:W-:Y:S02]  /*6dc0*/  IMAD R39, R39, UR4, RZ ;  /* 0x0000000427277c24 */ /* 0x000fe4000f8e02ff */
[----:B-1----:R-:W-:Y:S02]  /*6dd0*/  IMAD.MOV.U32 R36, RZ, RZ, R30 ;  /* 0x000000ffff247224 */ /* 0x002fe400078e001e */
[----:B------:R-:W-:Y:S02]  /*6de0*/  IMAD.MOV.U32 R37, RZ, RZ, R89 ;  /* 0x000000ffff257224 */ /* 0x000fe400078e0059 */
[----:B------:R-:W-:-:S02]  /*6df0*/  IMAD R39, R38, UR5, R39 ;  /* 0x0000000526277c24 */ /* 0x000fc4000f8e0227 */
        /* <DEDUP_REMOVED lines=24> */
.L_x_2397:
[----:B------:R-:W-:Y:S05]  /*6f80*/  BSYNC B0 ;  /* 0x0000000000007941 */ /* 0x000fea0003800000 */
.L_x_2396:
[----:B------:R-:W4:Y:S01]  /*6f90*/  LDL.LU R27, [R1+0x44] ;  /* 0x00004400011b7983 */ /* 0x000f220000300800 */
[----:B0-2---:R-:W-:Y:S02]  /*6fa0*/  @!P4 VIADD R26, R26, 0x31cc0 ;  /* 0x00031cc01a1ac836 */ /* 0x005fe40000000000 */
[----:B------:R-:W-:Y:S01]  /*6fb0*/  VIADD R18, R18, 0x1 ;  /* 0x0000000112127836 */ /* 0x000fe20000000000 */
[----:B------:R-:W-:Y:S01]  /*6fc0*/  @!PT LDS RZ, [RZ] ;  /* 0x00000000fffff984 */ /* 0x000fe20000000800 */
[----:B------:R-:W-:Y:S01]  /*6fd0*/  @!PT LDS RZ, [RZ] ;  /* 0x00000000fffff984 */ /* 0x000fe20000000800 */
[----:B------:R-:W-:Y:S01]  /*6fe0*/  @!PT LDS RZ, [RZ] ;  /* 0x00000000fffff984 */ /* 0x000fe20000000800 */
[----:B------:R-:W-:Y:S01]  /*6ff0*/  @!PT LDS RZ, [RZ] ;  /* 0x00000000fffff984 */ /* 0x000fe20000000800 */
[----:B------:R0:W-:Y:S06]  /*7000*/  MEMBAR.ALL.CTA ;  /* 0x0000000000007992 */ /* 0x0001ec0000008000 */
[----:B0-----:R-:W0:Y:S01]  /*7010*/  FENCE.VIEW.ASYNC.S ;  /* 0x00000000000073c6 */ /* 0x001e220000000000 */
[----:B------:R-:W-:Y:S01]  /*7020*/  @!P4 PRMT R26, RZ, 0x654, R26 ;  /* 0x00000654ff1ac816 */ /* 0x000fe2000000001a */
[----:B0-----:R0:W-:Y:S01]  /*7030*/  BAR.SYNC.DEFER_BLOCKING R113, 0x80 ;  /* 0x000200710000751d */ /* 0x0011e20000010000 */
[----:B------:R-:W-:-:S04]  /*7040*/  ISETP.NE.AND P3, PT, R18, 0x2, PT ;  /* 0x000000021200780c */ /* 0x000fc80003f65270 */
[----:B------:R-:W-:Y:S01]  /*7050*/  SEL R18, R18, RZ, P3 ;  /* 0x000000ff12127207 */ /* 0x000fe20001800000 */
[----:B------:R2:W-:Y:S02]  /*7060*/  @!P4 SYNCS.ARRIVE.TRANS64.RED.A1T0 RZ, [R26+URZ], RZ ;  /* 0x000000ff1affc9a7 */ /* 0x0005e4000810043f */
[----:B--2---:R-:W-:-:S04]  /*7070*/  SEL R26, RZ, 0x1, P3 ;  /* 0x00000001ff1a7807 */ /* 0x004fc80001800000 */
[----:B----4-:R-:W-:-:S05]  /*7080*/  LOP3.LUT R27, R27, R26, RZ, 0x3c, !PT ;  /* 0x0000001a1b1b7212 */ /* 0x010fca00078e3cff */
[----:B------:R0:W-:Y:S01]  /*7090*/  STL [R1+0x44], R27 ;  /* 0x0000441b01007387 */ /* 0x0001e20000100800 */
[----:B------:R-:W-:Y:S05]  /*70a0*/  @P2 BRA `(.L_x_2398) ;  /* 0xffffffb800d42947 */ /* 0x000fea000383ffff */
[----:B0-----:R-:W0:Y:S01]  /*70b0*/  S2R R27, SR_TID.X ;  /* 0x00000000001b7919 */ /* 0x001e220000002100 */
[----:B------:R-:W-:Y:S02]  /*70c0*/  PLOP3.LUT P0, PT, PT, PT, PT, 0x8, 0x0 ;  /* 0x000000000000781c */ /* 0x000fe40003f0e170 */
[----:B0-----:R-:W-:-:S04]  /*70d0*/  SHF.R.U32.HI R27, RZ, 0x7, R27 ;  /* 0x00000007ff1b7819 */ /* 0x001fc8000001161b */
[----:B------:R-:W-:-:S13]  /*70e0*/  ISETP.NE.AND P5, PT, R27, 0x1, PT ;  /* 0x000000011b00780c */ /* 0x000fda0003fa5270 */
[----:B------:R-:W-:Y:S06]  /*70f0*/  @!P5 BAR.ARV 0x9, 0x100 ;  /* 0x024400000000db1d */ /* 0x000fec0000002000 */
.L_x_2338:
[----:B------:R-:W2:Y:S01]  /*7100*/  LDL R6, [R1+0x88] ;  /* 0x0000880001067983 */ /* 0x000ea20000100800 */
[----:B------:R-:W0:Y:S03]  /*7110*/  LDC R0, c[0x0][0x448] ;  /* 0x00011200ff007b82 */ /* 0x000e260000000800 */
[----:B------:R-:W4:Y:S04]  /*7120*/  LDL R5, [R1+0x34] ;  /* 0x0000340001057983 */ /* 0x000f280000100800 */
[----:B------:R-:W4:Y:S01]  /*7130*/  LDL R4, [R1+0x40] ;  /* 0x0000400001047983 */ /* 0x000f220000100800 */
[----:B------:R-:W-:Y:S01]  /*7140*/  IMAD.MOV.U32 R96, RZ, RZ, RZ ;  /* 0x000000ffff607224 */ /* 0x000fe200078e00ff */
[----:B0-----:R-:W-:-:S13]  /*7150*/  ISETP.NE.AND P1, PT, R0, 0x1, PT ;  /* 0x000000010000780c */ /* 0x001fda0003f25270 */
[----:B------:R-:W0:Y:S08]  /*7160*/  @P1 LDC R3, c[0x0][0x44c] ;  /* 0x00011300ff031b82 */ /* 0x000e300000000800 */
[----:B------:R-:W1:Y:S01]  /*7170*/  @P1 LDC R2, c[0x0][0x450] ;  /* 0x00011400ff021b82 */ /* 0x000e620000000800 */
[----:B--2---:R-:W-:-:S04]  /*7180*/  VIADD R0, R6, 0xbf ;  /* 0x000000bf06007836 */ /* 0x004fc80000000000 */
[----:B0-----:R-:W-:Y:S01]  /*7190*/  @P1 IMAD.HI.U32 R3, R0, R3, RZ ;  /* 0x0000000300031227 */ /* 0x001fe200078e00ff */
[----:B----4-:R-:W-:-:S04]  /*71a0*/  IADD3 R5, R4, 0x90, -R5 ;  /* 0x0000009004057810 */ /* 0x010fc80007ffe805 */
[----:B-1----:R-:W-:-:S05]  /*71b0*/  @P1 SHF.R.U32.HI R0, RZ, R2, R3 ;  /* 0x00000002ff001219 */ /* 0x002fca0000011603 */
[----:B------:R-:W-:-:S04]  /*71c0*/  IMAD.IADD R0, R5, 0x1, R0 ;  /* 0x0000000105007824 */ /* 0x000fc800078e0200 */
[----:B------:R-:W-:-:S05]  /*71d0*/  IMAD.HI R0, R0, 0x38e38e39, RZ ;  /* 0x38e38e3900007827 */ /* 0x000fca00078e02ff */
[----:B------:R-:W-:-:S04]  /*71e0*/  SHF.R.U32.HI R3, RZ, 0x1f, R0 ;  /* 0x0000001fff037819 */ /* 0x000fc80000011600 */
[----:B------:R-:W-:-:S04]  /*71f0*/  LEA.HI.SX32 R3, R0, R3, 0x1b ;  /* 0x0000000300037211 */ /* 0x000fc800078fdaff */
[----:B------:R-:W-:-:S04]  /*7200*/  VIMNMX R9, R114, R3, PT ;  /* 0x0000000372097248 */ /* 0x000fc80003fe0100 */
[----:B------:R-:W-:Y:S01]  /*7210*/  ISETP.GE.AND P1, PT, R9, 0x1, PT ;  /* 0x000000010900780c */ /* 0x000fe20003f26270 */
[----:B------:R-:W-:-:S12]  /*7220*/  @P0 BRA `(.L_x_2399) ;  /* 0x00000000000c0947 */ /* 0x000fd80003800000 */
[----:B------:R-:W0:Y:S01]  /*7230*/  FENCE.VIEW.ASYNC.G ;  /* 0x00000000000073c6 */ /* 0x000e220000000100 */
[----:B------:R-:W-:Y:S05]  /*7240*/  WARPSYNC.ALL ;  /* 0x0000000000007948 */ /* 0x000fea0003800000 */
[----:B0-----:R-:W-:Y:S06]  /*7250*/  BAR.ARV 0xc, 0x200 ;  /* 0x0308000000007b1d */ /* 0x001fec0000002000 */
.L_x_2399:
[----:B------:R-:W-:Y:S04]  /*7260*/  BSSY B0, `(.L_x_2400) ;  /* 0x0000021000007945 */ /* 0x000fe80003800000 */
[----:B------:R-:W-:Y:S05]  /*7270*/  @!P1 BRA `(.L_x_2401) ;  /* 0x00000000007c9947 */ /* 0x000fea0003800000 */
[----:B------:R-:W2:Y:S01]  /*7280*/  LDL R0, [R1+0x9c] ;  /* 0x00009c0001007983 */ /* 0x000ea20000100800 */
[----:B------:R-:W-:Y:S01]  /*7290*/  ULDC UR4, c[0x0][0x9f0] ;  /* 0x00027c0000047ab9 */ /* 0x000fe20000000800 */
[----:B--2---:R-:W-:-:S04]  /*72a0*/  ISETP.NE.AND P0, PT, R0, RZ, PT ;  /* 0x000000ff0000720c */ /* 0x004fc80003f05270 */
[----:B------:R-:W-:-:S04]  /*72b0*/  SEL R6, R0, UR4, P0 ;  /* 0x0000000400067c07 */ /* 0x000fc80008000000 */
        /* <DEDUP_REMOVED lines=27> */
.L_x_2401:
[----:B------:R-:W-:Y:S05]  /*7470*/  BSYNC B0 ;  /* 0x0000000000007941 */ /* 0x000fea0003800000 */
.L_x_2400:
        /* <DEDUP_REMOVED lines=19> */
[----:B---3--:R-:W-:-:S02]  /*75b0*/  CS2R R38, SRZ ;  /* 0x0000000000267805 */ /* 0x008fc4000001ff00 */
[----:B------:R-:W-:Y:S02]  /*75c0*/  CS2R R36, SRZ ;  /* 0x0000000000247805 */ /* 0x000fe4000001ff00 */
        /* <DEDUP_REMOVED lines=9> */
[----:B------:R-:W-:-:S04]  /*7660*/  VIADDMNMX R96, R3, R96, R9, PT ;  /* 0x0000006003607246 */ /* 0x000fc80003800109 */
        /* <DEDUP_REMOVED lines=11> */
.L_x_2666:
        /* <DEDUP_REMOVED lines=27> */
[----:B-1---5:R-:W-:Y:S05]  /*78d0*/  CALL.ABS.NOINC R14 ;  /* 0x000000000e007343 */ /* 0x022fea0003c00000 */
.L_x_2405:
[----:B------:R-:W-:Y:S05]  /*78e0*/  BSYNC B6 ;  /* 0x0000000000067941 */ /* 0x000fea0003800000 */
.L_x_2404:
        /* <DEDUP_REMOVED lines=13> */
.L_x_2409:
[----:B--2---:R2:W3:Y:S02]  /*79c0*/  SYNCS.PHASECHK.TRANS64.TRYWAIT P0, [R16+URZ+0x31c00], R3 ;  /* 0x031c0003100075a7 */ /* 0x0044e4000800017f */
[----:B---3--:R-:W-:Y:S05]  /*79d0*/  @!P0 NANOSLEEP.SYNCS 0x989680 ;  /* 0x009896800000895d */ /* 0x008fea0003900000 */
[----:B------:R-:W3:Y:S02]  /*79e0*/  @!P0 SYNCS.PHASECHK.TRANS64 P0, [R16+URZ+0x31c00], R3 ;  /* 0x031c0003100085a7 */ /* 0x000ee4000800007f */
[----:B---3--:R-:W-:Y:S05]  /*79f0*/  @!P0 BRA `(.L_x_2409) ;  /* 0xfffffffc00f08947 */ /* 0x008fea000383ffff */
.L_x_2408:
[----:B------:R-:W-:Y:S05]  /*7a00*/  BSYNC B0 ;  /* 0x0000000000007941 */ /* 0x000fea0003800000 */
.L_x_2407:
[----:B------:R-:W-:Y:S05]  /*7a10*/  BRA `(.L_x_2410) ;  /* 0x0000003c00b87947 */ /* 0x000fea0003800000 */
.L_x_2406:
[----:B------:R-:W2:Y:S01]  /*7a20*/  LDL R3, [R1+0xcc] ;  /* 0x0000cc0001037983 */ /* 0x000ea20000100800 */
[----:B-1---5:R-:W-:Y:S01]  /*7a30*/  SHF.R.S32.HI R0, RZ, 0x1f, R107 ;  /* 0x0000001fff007819 */ /* 0x022fe2000001146b */
[----:B------:R-:W-:Y:S01]  /*7a40*/  ULDC.64 UR4, c[0x0][0x3f8] ;  /* 0x0000fe0000047ab9 */ /* 0x000fe20000000a00 */
[----:B------:R-:W-:Y:S01]  /*7a50*/  ULDC.64 UR6, c[0x0][0x408] ;  /* 0x0001020000067ab9 */ /* 0x000fe20000000a00 */
[----:B------:R-:W-:-:S04]  /*7a60*/  IMAD.WIDE.U32 R24, R107, UR4, RZ ;  /* 0x000000046b187c25 */ /* 0x000fc8000f8e00ff */
[C---:B------:R-:W-:Y:S02]  /*7a70*/  IMAD R4, R0.reuse, UR4, RZ ;  /* 0x0000000400047c24 */ /* 0x040fe4000f8e02ff */
[----:B------:R-:W-:Y:S02]  /*7a80*/  IMAD R0, R0, UR6, RZ ;  /* 0x0000000600007c24 */ /* 0x000fe4000f8e02ff */
[C---:B------:R-:W-:Y:S02]  /*7a90*/  IMAD R29, R107.reuse, UR5, R4 ;  /* 0x000000056b1d7c24 */ /* 0x040fe4000f8e0204 */
[C---:B------:R-:W-:Y:S02]  /*7aa0*/  IMAD R31, R107.reuse, UR7, R0 ;  /* 0x000000076b1f7c24 */ /* 0x040fe4000f8e0200 */
[----:B------:R-:W-:-:S04]  /*7ab0*/  IMAD.WIDE.U32 R26, R107, UR6, RZ ;  /* 0x000000066b1a7c25 */ /* 0x000fc8000f8e00ff */
[----:B------:R-:W-:Y:S02]  /*7ac0*/  IMAD.IADD R29, R29, 0x1, R25 ;  /* 0x000000011d1d7824 */ /* 0x000fe400078e0219 */
[----:B------:R-:W-:Y:S01]  /*7ad0*/  IMAD.IADD R31, R31, 0x1, R27 ;  /* 0x000000011f1f7824 */ /* 0x000fe200078e021b */
        /* <DEDUP_REMOVED lines=18> */
.L_x_2411:
        /* <DEDUP_REMOVED lines=18> */
[----:B--2---:R-:W-:-:S04]  /*7d20*/  @P0 SHF.R.U32.HI R3, RZ, R5, R0 ;  /* 0x00000005ff030219 */ /* 0x004fc80000011600 */
[----:B------:R-:W-:Y:S01]  /*7d30*/  SHF.R.S32.HI R0, RZ, 0x1f, R3 ;  /* 0x0000001fff007819 */ /* 0x000fe20000011403 */
[----:B------:R-:W-:-:S04]  /*7d40*/  IMAD.WIDE.U32 R6, R3, UR4, R6 ;  /* 0x0000000403067c25 */ /* 0x000fc8000f8e0006 */
[C---:B------:R-:W-:Y:S02]  /*7d50*/  IMAD R4, R0.reuse, UR4, RZ ;  /* 0x0000000400047c24 */ /* 0x040fe4000f8e02ff */
[----:B------:R-:W-:Y:S02]  /*7d60*/  IMAD R0, R0, UR6, RZ ;  /* 0x0000000600007c24 */ /* 0x000fe4000f8e02ff */
[C---:B------:R-:W-:Y:S01]  /*7d70*/  IMAD R13, R3.reuse, UR5, R4 ;  /* 0x00000005030d7c24 */ /* 0x040fe2000f8e0204 */
[----:B------:R-:W-:Y:S01]  /*7d80*/  ULDC.64 UR4, c[0x0][0x3e8] ;  /* 0x0000fa0000047ab9 */ /* 0x000fe20000000a00 */
[----:B------:R-:W-:-:S04]  /*7d90*/  IMAD.WIDE.U32 R8, R3, UR6, R8 ;  /* 0x0000000603087c25 */ /* 0x000fc8000f8e0008 */
[----:B------:R-:W-:Y:S01]  /*7da0*/  IMAD R5, R3, UR7, R0 ;  /* 0x0000000703057c24 */ /* 0x000fe2000f8e0200 */
[----:B------:R-:W-:Y:S01]  /*7db0*/  ULDC.64 UR6, c[0x0][0x400] ;  /* 0x0001000000067ab9 */ /* 0x000fe20000000a00 */
[----:B------:R-:W-:Y:S01]  /*7dc0*/  IMAD.IADD R13, R7, 0x1, R13 ;  /* 0x00000001070d7824 */ /* 0x000fe200078e020d */
[----:B------:R-:W-:Y:S01]  /*7dd0*/  LEA R0, P0, R6, UR4, 0x1 ;  /* 0x0000000406007c11 */ /* 0x000fe2000f8008ff */
[----:B------:R-:W-:Y:S01]  /*7de0*/  IMAD.IADD R5, R9, 0x1, R5 ;  /* 0x0000000109057824 */ /* 0x000fe200078e0205 */
[----:B------:R-:W-:Y:S01]  /*7df0*/  LEA R4, P1, R8, UR6, 0x1 ;  /* 0x0000000608047c11 */ /* 0x000fe2000f8208ff */
[----:B------:R-:W-:Y:S01]  /*7e00*/  UMOV UR4, 0xffffffff ;  /* 0xffffffff00047882 */ /* 0x000fe20000000000 */
[----:B------:R-:W-:Y:S02]  /*7e10*/  LEA.HI.X R13, R6, UR5, R13, 0x1, P0 ;  /* 0x00000005060d7c11 */ /* 0x000fe400080f0c0d */
[----:B------:R-:W-:Y:S01]  /*7e20*/  LEA.HI.X R5, R8, UR7, R5, 0x1, P1 ;  /* 0x0000000708057c11 */ /* 0x000fe200088f0c05 */
[----:B------:R-:W-:Y:S08]  /*7e30*/  BRA.DIV UR4, `(.L_x_2414) ;  /* 0x000001fe04347947 */ /* 0x000ff0000b800000 */
[----:B------:R1:W2:Y:S04]  /*7e40*/  SHFL.IDX PT, R3, R13, RZ, 0x1e1f ;  /* 0x001e1fff0d037589 */ /* 0x0002a800000e0000 */
[----:B------:R-:W3:Y:S04]  /*7e50*/  SHFL.IDX PT, R0, R0, RZ, 0x1e1f ;  /* 0x001e1fff00007589 */ /* 0x000ee800000e0000 */
[----:B------:R-:W4:Y:S04]  /*7e60*/  SHFL.IDX PT, R5, R5, RZ, 0x1e1f ;  /* 0x001e1fff05057589 */ /* 0x000f2800000e0000 */
[----:B-1----:R-:W0:Y:S02]  /*7e70*/  SHFL.IDX PT, R4, R4, RZ, 0x1e1f ;  /* 0x001e1fff04047589 */ /* 0x002e2400000e0000 */
.L_x_2672:
[----:B------:R-:W5:Y:S04]  /*7e80*/  LDL R6, [R1+0x34] ;  /* 0x0000340001067983 */ /* 0x000f680000100800 */
[----:B------:R-:W2:Y:S01]  /*7e90*/  LDL R53, [R1+0xac] ;  /* 0x0000ac0001357983 */ /* 0x000ea20000100800 */
[----:B------:R-:W-:Y:S01]  /*7ea0*/  BSSY B1, `(.L_x_2415) ;  /* 0x0000061000017945 */ /* 0x000fe20003800000 */
        /* <DEDUP_REMOVED lines=9> */
[----:B0-----:R-:W-:Y:S01]  /*7f40*/  CS2R R14, SRZ ;  /* 0x00000000000e7805 */ /* 0x001fe2000001ff00 */
[----:B-----5:R-:W-:Y:S01]  /*7f50*/  IMAD R6, R6, R20, RZ ;  /* 0x0000001406067224 */ /* 0x020fe200078e02ff */
[----:B------:R-:W-:-:S03]  /*7f60*/  CS2R R20, SRZ ;  /* 0x0000000000147805 */ /* 0x000fc6000001ff00 */
[----:B------:R-:W-:Y:S01]  /*7f70*/  IMAD R109, R109, -0xc0, R6 ;  /* 0xffffff406d6d7824 */ /* 0x000fe200078e0206 */
[----:B------:R-:W-:Y:S02]  /*7f80*/  ISETP.GE.AND P1, PT, R10, R6, PT ;  /* 0x000000060a00720c */ /* 0x000fe40003f26270 */
[----:B------:R-:W-:Y:S02]  /*7f90*/  CS2R R10, SRZ ;  /* 0x00000000000a7805 */ /* 0x000fe4000001ff00 */
[----:B--2---:R-:W-:Y:S02]  /*7fa0*/  LEA.HI R52, R53, R53, RZ, 0x1 ;  /* 0x0000003535347211 */ /* 0x004fe400078f08ff */
[----:B------:R-:W-:-:S04]  /*7fb0*/  VIMNMX R109, R109, 0xc0, PT ;  /* 0x000000c06d6d7848 */ /* 0x000fc80003fe0100 */
[----:B------:R-:W-:-:S03]  /*7fc0*/  ISETP.GE.AND P0, PT, R144, R109, PT ;  /* 0x0000006d9000720c */ /* 0x000fc60003f06270 */
[----:B------:R-:W-:Y:S10]  /*7fd0*/  @P1 BRA `(.L_x_2416) ;  /* 0x0000000400341947 */ /* 0x000ff40003800000 */
        /* <DEDUP_REMOVED lines=8> */
[----:B------:R-:W-:Y:S01]  /*8060*/  CS2R R30, SRZ ;  /* 0x00000000001e7805 */ /* 0x000fe2000001ff00 */
[----:B------:R-:W-:Y:S01]  /*8070*/  ULDC.64 UR6, c[0x0][0x208] ;  /* 0x0000820000067ab9 */ /* 0x000fe20000000a00 */
[----:B------:R-:W-:Y:S02]  /*8080*/  CS2R R38, SRZ ;  /* 0x0000000000267805 */ /* 0x000fe4000001ff00 */
[----:B------:R-:W-:Y:S02]  /*8090*/  CS2R R34, SRZ ;  /* 0x0000000000227805 */ /* 0x000fe4000001ff00 */
[----:B------:R-:W-:Y:S02]  /*80a0*/  CS2R R28, SRZ ;  /* 0x00000000001c7805 */ /* 0x000fe4000001ff00 */
[----:B------:R-:W-:Y:S02]  /*80b0*/  CS2R R26, SRZ ;  /* 0x00000000001a7805 */ /* 0x000fe4000001ff00 */
[----:B------:R-:W-:-:S02]  /*80c0*/  CS2R R24, SRZ ;  /* 0x0000000000187805 */ /* 0x000fc4000001ff00 */
        /* <DEDUP_REMOVED lines=18> */
[----:B------:R-:W-:Y:S02]  /*81f0*/  SHF.R.S32.HI R11, RZ, 0x1f, R41 ;  /* 0x0000001fff0b7819 */ /* 0x000fe40000011429 */
[----:B------:R-:W-:Y:S01]  /*8200*/  @!P3 IADD3 R50, P5, R0, R49, RZ ;  /* 0x000000310032b210 */ /* 0x000fe20007fbe0ff */
[----:B------:R-:W-:Y:S01]  /*8210*/  @!P3 IMAD.X R49, R5, 0x1, R10, P4 ;  /* 0x000000010531b824 */ /* 0x000fe200020e060a */
[-C--:B------:R-:W-:Y:S02]  /*8220*/  @!P2 IADD3 R44, P4, R4, R45.reuse, RZ ;  /* 0x0000002d042ca210 */ /* 0x080fe40007f9e0ff */
[----:B0-----:R-:W-:Y:S01]  /*8230*/  SHF.L.U64.HI R6, R41, 0x1, R11 ;  /* 0x0000000129067819 */ /* 0x001fe2000001020b */
[----:B------:R-:W-:Y:S01]  /*8240*/  IMAD.SHL.U32 R7, R40, 0x2, RZ ;  /* 0x0000000228077824 */ /* 0x000fe200078e00ff */
[----:B------:R-:W-:Y:S01]  /*8250*/  SHF.R.S32.HI R12, RZ, 0x1f, R40 ;  /* 0x0000001fff0c7819 */ /* 0x000fe20000011428 */
[----:B------:R-:W-:Y:S01]  /*8260*/  @!P3 IMAD.X R51, R3, 0x1, R10, P5 ;  /* 0x000000010333b824 */ /* 0x000fe200028e060a */
[----:B------:R-:W-:Y:S01]  /*8270*/  @!P2 IADD3 R46, P5, R0, R45, RZ ;  /* 0x0000002d002ea210 */ /* 0x000fe20007fbe0ff */
[----:B------:R-:W-:Y:S01]  /*8280*/  @!P2 IMAD.X R45, R5, 0x1, R6, P4 ;  /* 0x00000001052da824 */ /* 0x000fe200020e0606 */
[----:B------:R-:W-:Y:S01]  /*8290*/  SHF.L.U64.HI R12, R40, 0x1, R12 ;  /* 0x00000001280c7819 */ /* 0x000fe2000001020c */
[----:B------:R-:W-:Y:S01]  /*82a0*/  IMAD.SHL.U32 R13, R14, 0x2, RZ ;  /* 0x000000020e0d7824 */ /* 0x000fe200078e00ff */
[-C--:B------:R-:W-:Y:S01]  /*82b0*/  @!P1 IADD3 R42, P4, R0, R7.reuse, RZ ;  /* 0x00000007002a9210 */ /* 0x080fe20007f9e0ff */
[C---:B------:R-:W-:Y:S01]  /*82c0*/  @!P2 IMAD.X R47, R3.reuse, 0x1, R6, P5 ;  /* 0x00000001032fa824 */ /* 0x040fe200028e0606 */
[----:B------:R-:W-:Y:S01]  /*82d0*/  ISETP.GE.AND P5, PT, R20, UR4, PT ;  /* 0x0000000414007c0c */ /* 0x000fe2000bfa6270 */
[----:B------:R-:W5:Y:S02]  /*82e0*/  @!P3 LD.E.64 R28, desc[UR6][R50.64] ;  /* 0x00000006321cb980 */ /* 0x000f64000c101b00 */
[--C-:B------:R-:W-:Y:S01]  /*82f0*/  @!P1 IMAD.X R43, R3, 0x1, R12.reuse, P4 ;  /* 0x00000001032b9824 */ /* 0x100fe200020e060c */
[----:B------:R-:W-:Y:S01]  /*8300*/  @!P1 IADD3 R6, P4, R4, R7, RZ ;  /* 0x0000000704069210 */ /* 0x000fe20007f9e0ff */
[----:B------:R-:W5:Y:S04]  /*8310*/  @!P3 LD.E.64 R26, desc[UR6][R48.64] ;  /* 0x00000006301ab980 */ /* 0x000f68000c101b00 */
[----:B------:R-:W-:Y:S01]  /*8320*/  @!P1 IMAD.X R7, R5, 0x1, R12, P4 ;  /* 0x0000000105079824 */ /* 0x000fe200020e060c */
[----:B------:R-:W-:Y:S01]  /*8330*/  ISETP.GE.AND P4, PT, R14, UR4, PT ;  /* 0x000000040e007c0c */ /* 0x000fe2000bf86270 */
[----:B------:R-:W5:Y:S02]  /*8340*/  @!P2 LD.E.64 R24, desc[UR6][R46.64] ;  /* 0x000000062e18a980 */ /* 0x000f64000c101b00 */
[----:B------:R-:W-:-:S02]  /*8350*/  @!P5 IMAD.MOV.U32 R8, RZ, RZ, R0 ;  /* 0x000000ffff08d224 */ /* 0x000fc400078e0000 */
        /* <DEDUP_REMOVED lines=19> */
[----:B------:R0:W5:Y:S04]  /*8490*/  @!P4 LD.E.64 R10, desc[UR6][R40.64] ;  /* 0x00000006280ac980 */ /* 0x000168000c101b00 */
[----:B------:R0:W5:Y:S02]  /*84a0*/  @!P4 LD.E.64 R8, desc[UR6][R4.64] ;  /* 0x000000060408c980 */ /* 0x000164000c101b00 */
.L_x_2416:
[----:B------:R-:W-:Y:S05]  /*84b0*/  BSYNC B1 ;  /* 0x0000000000017941 */ /* 0x000fea0003800000 */
.L_x_2415:
[----:B-----5:R-:W-:Y:S01]  /*84c0*/  IMAD.MOV.U32 R3, RZ, RZ, R35 ;  /* 0x000000ffff037224 */ /* 0x020fe200078e0023 */
[----:B------:R-:W-:Y:S01]  /*84d0*/  LOP3.LUT R52, R52, 0xfffffffe, RZ, 0xc0, !PT ;  /* 0xfffffffe34347812 */ /* 0x000fe200078ec0ff */
[----:B0-----:R-:W-:Y:S01]  /*84e0*/  IMAD.MOV.U32 R4, RZ, RZ, R30 ;  /* 0x000000ffff047224 */ /* 0x001fe200078e001e */
[----:B------:R-:W-:Y:S01]  /*84f0*/  BSSY B1, `(.L_x_2417) ;  /* 0x000002a000017945 */ /* 0x000fe20003800000 */
[----:B---3--:R-:W-:Y:S02]  /*8500*/  IMAD.MOV.U32 R0, RZ, RZ, R34 ;  /* 0x000000ffff007224 */ /* 0x008fe400078e0022 */
[----:B----4-:R-:W-:Y:S01]  /*8510*/  IMAD.MOV.U32 R5, RZ, RZ, R27 ;  /* 0x000000ffff057224 */ /* 0x010fe200078e001b */
        /* <DEDUP_REMOVED lines=12> */
[----:B------:R-:W-:-:S02]  /*85e0*/  IMAD.MOV.U32 R4, RZ, RZ, R21 ;  /* 0x000000ffff047224 */ /* 0x000fc400078e0015 */
[----:B------:R-:W-:-:S03]  /*85f0*/  IMAD.MOV.U32 R6, RZ, RZ, R13 ;  /* 0x000000ffff067224 */ /* 0x000fc600078e000d */
[----:B------:R-:W-:Y:S01]  /*8600*/  PRMT R44, R0, 0x5410, R4 ;  /* 0x00005410002c7816 */ /* 0x000fe20000000004 */
[----:B------:R-:W-:Y:S01]  /*8610*/  IMAD.MOV.U32 R0, RZ, RZ, R8 ;  /* 0x000000ffff007224 */ /* 0x000fe200078e0008 */
[----:B------:R-:W-:Y:S01]  /*8620*/  PRMT R42, R5, 0x5410, R6 ;  /* 0x00005410052a7816 */ /* 0x000fe20000000006 */
[----:B------:R-:W-:Y:S02]  /*8630*/  IMAD.MOV.U32 R4, RZ, RZ, R9 ;  /* 0x000000ffff047224 */ /* 0x000fe400078e0009 */
        /* <DEDUP_REMOVED lines=21> */
.L_x_2673:
[----:B------:R-:W-:Y:S05]  /*8790*/  BSYNC B1 ;  /* 0x0000000000017941 */ /* 0x000fea0003800000 */
.L_x_2417:
        /* <DEDUP_REMOVED lines=28> */
[--C-:B------:R-:W-:Y:S01]  /*8960*/  SHF.R.U64 R55, R38, 0x10, R39.reuse ;  /* 0x0000001026377819 */ /* 0x100fe20000001227 */
[--C-:B------:R-:W-:Y:S01]  /*8970*/  HADD2.F32 R38, -RZ, R48.reuse.H1_H1 ;  /* 0x30000030ff267230 */ /* 0x100fe20000004100 */
[----:B------:R-:W-:Y:S01]  /*8980*/  SHF.R.U32.HI R39, RZ, 0x10, R39 ;  /* 0x00000010ff277819 */ /* 0x000fe20000011627 */
[----:B------:R-:W-:Y:S01]  /*8990*/  HADD2.F32 R48, -RZ, R48.H0_H0 ;  /* 0x20000030ff307230 */ /* 0x000fe20000004100 */
[--C-:B------:R-:W-:Y:S02]  /*89a0*/  SHF.R.U32.HI R49, RZ, 0x10, R35.reuse ;  /* 0x00000010ff317819 */ /* 0x100fe40000011623 */
[----:B------:R-:W-:Y:S01]  /*89b0*/  SHF.R.U64 R53, R34, 0x10, R35 ;  /* 0x0000001022357819 */ /* 0x000fe20000001223 */
[----:B------:R-:W-:Y:S02]  /*89c0*/  HADD2.F32 R39, -RZ, R39.H0_H0 ;  /* 0x20000027ff277230 */ /* 0x000fe40000004100 */
[----:B------:R-:W-:-:S02]  /*89d0*/  HADD2.F32 R49, -RZ, R49.H0_H0 ;  /* 0x20000031ff317230 */ /* 0x000fc40000004100 */
[--C-:B0-----:R-:W-:Y:S02]  /*89e0*/  HADD2.F32 R36, -RZ, R7.reuse.H0_H0 ;  /* 0x20000007ff247230 */ /* 0x101fe40000004100 */
[----:B------:R-:W-:Y:S02]  /*89f0*/  HADD2.F32 R37, -RZ, R7.H1_H1 ;  /* 0x30000007ff257230 */ /* 0x000fe40000004100 */
[--C-:B------:R-:W-:Y:S02]  /*8a00*/  HADD2.F32 R7, -RZ, R4.reuse.H0_H0 ;  /* 0x20000004ff077230 */ /* 0x100fe40000004100 */
[----:B------:R-:W-:Y:S02]  /*8a10*/  HADD2.F32 R4, -RZ, R4.H1_H1 ;  /* 0x30000004ff047230 */ /* 0x000fe40000004100 */
[C---:B------:R-:W-:Y:S01]  /*8a20*/  FMUL.FTZ R52, R37.reuse, R39 ;  /* 0x0000002725347220 */ /* 0x040fe20000410000 */
[----:B------:R-:W-:Y:S01]  /*8a30*/  FMUL.FTZ R51, R37, R49 ;  /* 0x0000003125337220 */ /* 0x000fe20000410000 */
[----:B------:R-:W-:-:S02]  /*8a40*/  HADD2.F32 R34, -RZ, R6.H0_H0 ;  /* 0x20000006ff227230 */ /* 0x000fc40000004100 */
[----:B------:R-:W-:Y:S01]  /*8a50*/  FMUL.FTZ R50, R4, R48 ;  /* 0x0000003004327220 */ /* 0x000fe20000410000 */
[----:B------:R-:W-:Y:S01]  /*8a60*/  FFMA.FTZ R54, R36, R49, R52 ;  /* 0x0000003124367223 */ /* 0x000fe20000010034 */
[----:B------:R-:W-:Y:S02]  /*8a70*/  HADD2.F32 R35, -RZ, R6.H1_H1 ;  /* 0x30000006ff237230 */ /* 0x000fe40000004100 */
[-C--:B------:R-:W-:Y:S01]  /*8a80*/  FMUL.FTZ R52, R4, R38.reuse ;  /* 0x0000002604347220 */ /* 0x080fe20000410000 */
[C---:B------:R-:W-:Y:S01]  /*8a90*/  FFMA.FTZ R50, R7.reuse, R38, -R50 ;  /* 0x0000002607327223 */ /* 0x040fe20000010832 */
[--C-:B------:R-:W-:Y:S02]  /*8aa0*/  HADD2.F32 R6, -RZ, R5.reuse.H0_H0 ;  /* 0x20000005ff067230 */ /* 0x100fe40000004100 */
[----:B------:R-:W-:Y:S01]  /*8ab0*/  FFMA.FTZ R51, R36, R39, -R51 ;  /* 0x0000002724337223 */ /* 0x000fe20000010833 */
[----:B------:R-:W-:Y:S02]  /*8ac0*/  HADD2.F32 R38, -RZ, R56.H0_H0 ;  /* 0x20000038ff267230 */ /* 0x000fe40000004100 */
[----:B------:R-:W-:Y:S01]  /*8ad0*/  FFMA.FTZ R39, R7, R48, R52 ;  /* 0x0000003007277223 */ /* 0x000fe20000010034 */
[----:B------:R-:W-:-:S02]  /*8ae0*/  HADD2.F32 R5, -RZ, R5.H1_H1 ;  /* 0x30000005ff057230 */ /* 0x000fc40000004100 */
[----:B------:R-:W-:Y:S02]  /*8af0*/  HADD2.F32 R36, -RZ, R57.H1_H1 ;  /* 0x30000039ff247230 */ /* 0x000fe40000004100 */
[C---:B------:R-:W-:Y:S01]  /*8b00*/  FMUL.FTZ R49, R35.reuse, R38 ;  /* 0x0000002623317220 */ /* 0x040fe20000410000 */
[----:B------:R-:W-:Y:S02]  /*8b10*/  HADD2.F32 R37, -RZ, R53.H0_H0 ;  /* 0x20000035ff257230 */ /* 0x000fe40000004100 */
[----:B------:R-:W-:Y:S02]  /*8b20*/  HADD2.F32 R4, -RZ, R55.H0_H0 ;  /* 0x20000037ff047230 */ /* 0x000fe40000004100 */
[-C--:B------:R-:W-:Y:S01]  /*8b30*/  FMUL.FTZ R35, R35, R36.reuse ;  /* 0x0000002423237220 */ /* 0x080fe20000410000 */
[C---:B------:R-:W-:Y:S01]  /*8b40*/  FFMA.FTZ R49, R34.reuse, R36, -R49 ;  /* 0x0000002422317223 */ /* 0x040fe20000010831 */
[C---:B------:R-:W-:Y:S01]  /*8b50*/  FMUL.FTZ R7, R5.reuse, R37 ;  /* 0x0000002505077220 */ /* 0x040fe20000410000 */
[----:B------:R-:W-:Y:S01]  /*8b60*/  FMUL.FTZ R48, R5, R4 ;  /* 0x0000000405307220 */ /* 0x000fe20000410000 */
[----:B------:R-:W-:-:S02]  /*8b70*/  FFMA.FTZ R34, R34, R38, R35 ;  /* 0x0000002622227223 */ /* 0x000fc40000010023 */
[----:B------:R-:W-:Y:S01]  /*8b80*/  FFMA.FTZ R5, R6, R4, -R7 ;  /* 0x0000000406057223 */ /* 0x000fe20000010807 */
[----:B------:R-:W-:Y:S01]  /*8b90*/  F2FP.F16.F32.PACK_AB R7, R54, R51 ;  /* 0x000000333607723e */ /* 0x000fe200000000ff */
[----:B------:R-:W-:Y:S01]  /*8ba0*/  FFMA.FTZ R48, R6, R37, R48 ;  /* 0x0000002506307223 */ /* 0x000fe20000010030 */
[----:B------:R-:W-:Y:S02]  /*8bb0*/  F2FP.F16.F32.PACK_AB R4, R39, R50 ;  /* 0x000000322704723e */ /* 0x000fe400000000ff */
[----:B------:R-:W-:Y:S02]  /*8bc0*/  F2FP.F16.F32.PACK_AB R6, R34, R49 ;  /* 0x000000312206723e */ /* 0x000fe400000000ff */
[----:B------:R-:W-:-:S05]  /*8bd0*/  F2FP.F16.F32.PACK_AB R5, R48, R5 ;  /* 0x000000053005723e */ /* 0x000fca00000000ff */
[----:B------:R0:W-:Y:S02]  /*8be0*/  STS.128 [R3+0xda00], R4 ;  /* 0x00da000403007388 */ /* 0x0001e40000000c00 */
.L_x_2421:
[----:B------:R-:W-:Y:S05]  /*8bf0*/  BSYNC B1 ;  /* 0x0000000000017941 */ /* 0x000fea0003800000 */
.L_x_2420:
[----:B------:R-:W-:Y:S01]  /*8c00*/  BSSY B1, `(.L_x_2422) ;  /* 0x000002d000017945 */ /* 0x000fe20003800000 */
[----:B------:R-:W-:-:S03]  /*8c10*/  @P0 VIADD R0, R3, 0xffffffe0 ;  /* 0xffffffe003000836 */ /* 0x000fc60000000000 */
[----:B------:R-:W-:Y:S05]  /*8c20*/  @P1 BRA `(.L_x_2423) ;  /* 0x0000000000a81947 */ /* 0x000fea0003800000 */
[----:B0-----:R-:W0:Y:S01]  /*8c30*/  LDS.128 R4, [R0+0xda00] ;  /* 0x00da000000047984 */ /* 0x001e220000000c00 */
[----:B------:R-:W-:Y:S01]  /*8c40*/  SHF.R.U32.HI R35, RZ, 0x10, R33 ;  /* 0x00000010ff237819 */ /* 0x000fe20000011621 */
[----:B------:R-:W-:Y:S01]  /*8c50*/  HADD2.F32 R36, -RZ, R56.H1_H1 ;  /* 0x30000038ff247230 */ /* 0x000fe20000004100 */
        /* <DEDUP_REMOVED lines=20> */
[----:B------:R-:W-:Y:S02]  /*8da0*/  HADD2.F32 R34, -RZ, R57.H0_H0 ;  /* 0x20000039ff227230 */ /* 0x000fe40000004100 */
[----:B------:R-:W-:Y:S01]  /*8db0*/  FFMA.FTZ R35, R7, R36, R48 ;  /* 0x0000002407237223 */ /* 0x000fe20000010030 */
[----:B------:R-:W-:Y:S02]  /*8dc0*/  HADD2.F32 R5, -RZ, R5.H1_H1 ;  /* 0x30000005ff057230 */ /* 0x000fe40000004100 */
[----:B------:R-:W-:-:S02]  /*8dd0*/  HADD2.F32 R32, -RZ, R58.H1_H1 ;  /* 0x3000003aff207230 */ /* 0x000fc40000004100 */
        /* <DEDUP_REMOVED lines=15> */
.L_x_2423:
[----:B------:R-:W-:Y:S05]  /*8ed0*/  BSYNC B1 ;  /* 0x0000000000017941 */ /* 0x000fea0003800000 */
.L_x_2422:
        /* <DEDUP_REMOVED lines=44> */
.L_x_2425:
[----:B------:R-:W-:Y:S05]  /*91a0*/  BSYNC B1 ;  /* 0x0000000000017941 */ /* 0x000fea0003800000 */
.L_x_2424:
        /* <DEDUP_REMOVED lines=44> */
.L_x_2427:
[----:B------:R-:W-:Y:S05]  /*9470*/  BSYNC B1 ;  /* 0x0000000000017941 */ /* 0x000fea0003800000 */
.L_x_2426:
        /* <DEDUP_REMOVED lines=44> */
.L_x_2429:
[----:B------:R-:W-:Y:S05]  /*9740*/  BSYNC B1 ;  /* 0x0000000000017941 */ /* 0x000fea0003800000 */
.L_x_2428:
        /* <DEDUP_REMOVED lines=44> */
.L_x_2413:
        /* <DEDUP_REMOVED lines=30> */
[----:B------:R-:W1:Y:S04]  /*9bf0*/  SHFL.IDX PT, R3, R13, RZ, 0x1e1f ;  /* 0x001e1fff0d037589 */ /* 0x000e6800000e0000 */
[----:B------:R-:W2:Y:S04]  /*9c00*/  SHFL.IDX PT, R0, R0, RZ, 0x1e1f ;  /* 0x001e1fff00007589 */ /* 0x000ea800000e0000 */
[----:B------:R-:W3:Y:S04]  /*9c10*/  SHFL.IDX PT, R5, R5, RZ, 0x1e1f ;  /* 0x001e1fff05057589 */ /* 0x000ee800000e0000 */
[----:B0-----:R0:W4:Y:S01]  /*9c20*/  SHFL.IDX PT, R14, R4, RZ, 0x1e1f ;  /* 0x001e1fff040e7589 */ /* 0x00112200000e0000 */
[----:B-1----:R-:W-:-:S02]  /*9c30*/  IMAD.MOV.U32 R21, RZ, RZ, R3 ;  /* 0x000000ffff157224 */ /* 0x002fc400078e0003 */
[----:B0-2---:R-:W-:-:S07]  /*9c40*/  IMAD.MOV.U32 R20, RZ, RZ, R0 ;  /* 0x000000ffff147224 */ /* 0x005fce00078e0000 */
.L_x_2679:
[----:B------:R-:W2:Y:S04]  /*9c50*/  LDL R0, [R1+0x34] ;  /* 0x0000340001007983 */ /* 0x000ea80000100800 */
[----:B------:R-:W5:Y:S01]  /*9c60*/  LDL R37, [R1+0xac] ;  /* 0x0000ac0001257983 */ /* 0x000f620000100800 */
[----:B------:R-:W-:Y:S01]  /*9c70*/  BSSY B1, `(.L_x_2431) ;  /* 0x0000042000017945 */ /* 0x000fe20003800000 */
[----:B----4-:R-:W-:Y:S01]  /*9c80*/  IMAD.MOV.U32 R38, RZ, RZ, R14 ;  /* 0x000000ffff267224 */ /* 0x010fe200078e000e */
[----:B------:R-:W-:Y:S01]  /*9c90*/  CS2R R6, SRZ ;  /* 0x0000000000067805 */ /* 0x000fe2000001ff00 */
[----:B---3--:R-:W-:Y:S01]  /*9ca0*/  IMAD.MOV.U32 R39, RZ, RZ, R5 ;  /* 0x000000ffff277224 */ /* 0x008fe200078e0005 */
        /* <DEDUP_REMOVED lines=9> */
[----:B--2---:R-:W-:-:S04]  /*9d40*/  IMAD R25, R0, R25, RZ ;  /* 0x0000001900197224 */ /* 0x004fc800078e02ff */
[----:B------:R-:W-:Y:S01]  /*9d50*/  IMAD R109, R109, -0xc0, R25 ;  /* 0xffffff406d6d7824 */ /* 0x000fe200078e0219 */
[----:B------:R-:W-:Y:S02]  /*9d60*/  ISETP.GE.AND P1, PT, R10, R25, PT ;  /* 0x000000190a00720c */ /* 0x000fe40003f26270 */
[----:B------:R-:W-:Y:S02]  /*9d70*/  CS2R R10, SRZ ;  /* 0x00000000000a7805 */ /* 0x000fe4000001ff00 */
[----:B-----5:R-:W-:Y:S02]  /*9d80*/  LEA.HI R0, R37, R37, RZ, 0x1 ;  /* 0x0000002525007211 */ /* 0x020fe400078f08ff */
[----:B------:R-:W-:Y:S02]  /*9d90*/  CS2R R24, SRZ ;  /* 0x0000000000187805 */ /* 0x000fe4000001ff00 */
[----:B------:R-:W-:-:S04]  /*9da0*/  VIMNMX R109, R109, 0xc0, PT ;  /* 0x000000c06d6d7848 */ /* 0x000fc80003fe0100 */
[----:B------:R-:W-:Y:S01]  /*9db0*/  ISETP.GE.AND P0, PT, R144, R109, PT ;  /* 0x0000006d9000720c */ /* 0x000fe20003f06270 */
[----:B------:R-:W-:-:S12]  /*9dc0*/  @P1 BRA `(.L_x_2432) ;  /* 0x0000000000b01947 */ /* 0x000fd80003800000 */
        /* <DEDUP_REMOVED lines=10> */
[----:B------:R-:W-:Y:S01]  /*9e70*/  ISETP.GE.AND P3, PT, R4, UR4, PT ;  /* 0x0000000404007c0c */ /* 0x000fe2000bf66270 */
[----:B------:R-:W-:Y:S01]  /*9e80*/  ULDC.64 UR6, c[0x0][0x208] ;  /* 0x0000820000067ab9 */ /* 0x000fe20000000a00 */
[----:B------:R-:W-:Y:S02]  /*9e90*/  CS2R R28, SRZ ;  /* 0x00000000001c7805 */ /* 0x000fe4000001ff00 */
[----:B------:R-:W-:Y:S01]  /*9ea0*/  CS2R R30, SRZ ;  /* 0x00000000001e7805 */ /* 0x000fe2000001ff00 */
[----:B------:R-:W-:Y:S01]  /*9eb0*/  @!P1 IMAD.WIDE R12, R22, 0x2, R20 ;  /* 0x00000002160c9825 */ /* 0x000fe200078e0214 */
[----:B------:R-:W-:-:S02]  /*9ec0*/  CS2R R10, SRZ ;  /* 0x00000000000a7805 */ /* 0x000fc4000001ff00 */
[----:B------:R-:W-:Y:S02]  /*9ed0*/  CS2R R32, SRZ ;  /* 0x0000000000207805 */ /* 0x000fe4000001ff00 */
[----:B------:R-:W-:Y:S02]  /*9ee0*/  CS2R R34, SRZ ;  /* 0x0000000000227805 */ /* 0x000fe4000001ff00 */
[----:B------:R-:W-:Y:S01]  /*9ef0*/  CS2R R14, SRZ ;  /* 0x00000000000e7805 */ /* 0x000fe2000001ff00 */
[----:B------:R0:W5:Y:S02]  /*9f00*/  @!P1 LD.E.128 R24, desc[UR6][R12.64] ;  /* 0x000000060c189980 */ /* 0x000164000c101d00 */
[----:B0-----:R-:W-:Y:S01]  /*9f10*/  CS2R R12, SRZ ;  /* 0x00000000000c7805 */ /* 0x001fe2000001ff00 */
[C---:B--2---:R-:W-:Y:S02]  /*9f20*/  IMAD.IADD R5, R40.reuse, 0x1, R43 ;  /* 0x0000000128057824 */ /* 0x044fe400078e022b */
        /* <DEDUP_REMOVED lines=22> */
.L_x_2432:
[----:B------:R-:W-:Y:S05]  /*a090*/  BSYNC B1 ;  /* 0x0000000000017941 */ /* 0x000fea0003800000 */
.L_x_2431:
[----:B------:R-:W-:Y:S01]  /*a0a0*/  LOP3.LUT R0, R0, 0xfffffffe, RZ, 0xc0, !PT ;  /* 0xfffffffe00007812 */ /* 0x000fe200078ec0ff */
[----:B-----5:R-:W-:Y:S01]  /*a0b0*/  IMAD.MOV.U32 R3, RZ, RZ, R4 ;  /* 0x000000ffff037224 */ /* 0x020fe200078e0004 */
[----:B------:R-:W-:Y:S01]  /*a0c0*/  BSSY B1, `(.L_x_2433) ;  /* 0x000002c000017945 */ /* 0x000fe20003800000 */
[----:B0-----:R-:W-:Y:S02]  /*a0d0*/  IMAD.MOV.U32 R21, RZ, RZ, R6 ;  /* 0x000000ffff157224 */ /* 0x001fe400078e0006 */
[----:B------:R-:W-:Y:S02]  /*a0e0*/  IMAD.IADD R0, R37, 0x1, -R0 ;  /* 0x0000000125007824 */ /* 0x000fe400078e0a00 */
        /* <DEDUP_REMOVED lines=41> */
.L_x_2680:
[----:B------:R-:W-:Y:S05]  /*a380*/  BSYNC B1 ;  /* 0x0000000000017941 */ /* 0x000fea0003800000 */
.L_x_2433:
        /* <DEDUP_REMOVED lines=22> */
[----:B------:R-:W-:Y:S01]  /*a4f0*/  SHF.R.U32.HI R57, RZ, 0x10, R25 ;  /* 0x00000010ff397819 */ /* 0x000fe20000011619 */
[----:B------:R-:W-:Y:S01]  /*a500*/  IMAD.IADD R36, R70, 0x1, R20 ;  /* 0x0000000146247824 */ /* 0x000fe200078e0214 */
[----:B------:R-:W-:Y:S01]  /*a510*/  SHF.R.U32.HI R61, RZ, 0x10, R7 ;  /* 0x00000010ff3d7819 */ /* 0x000fe20000011607 */
[----:B------:R-:W-:Y:S01]  /*a520*/  HADD2.F32 R60, -RZ, R60.H0_H0 ;  /* 0x2000003cff3c7230 */ /* 0x000fe20000004100 */
[----:B------:R-:W-:-:S04]  /*a530*/  LEA.HI R0, R3, R0, RZ, 0x1d ;  /* 0x0000000003007211 */ /* 0x000fc800078fe8ff */
        /* <DEDUP_REMOVED lines=30> */
[----:B------:R-:W-:Y:S01]  /*a720*/  FMUL.FTZ R64, R37, R60 ;  /* 0x0000003c25407220 */ /* 0x000fe20000410000 */
[----:B------:R-:W-:-:S02]  /*a730*/  HADD2.F32 R54, -RZ, R42.H0_H0 ;  /* 0x2000002aff367230 */ /* 0x000fc40000004100 */
[C---:B------:R-:W-:Y:S01]  /*a740*/  FFMA.FTZ R6, R25.reuse, R56, -R58 ;  /* 0x0000003819067223 */ /* 0x040fe2000001083a */
[----:B------:R-:W-:Y:S02]  /*a750*/  HADD2.F32 R58, -RZ, R57.H0_H0 ;  /* 0x20000039ff3a7230 */ /* 0x000fe40000004100 */
[----:B------:R-:W-:Y:S01]  /*a760*/  FFMA.FTZ R25, R25, R59, R62 ;  /* 0x0000003b19197223 */ /* 0x000fe2000001003e */
[----:B------:R-:W-:Y:S02]  /*a770*/  HADD2.F32 R57, -RZ, R63.H0_H0 ;  /* 0x2000003fff397230 */ /* 0x000fe40000004100 */
[----:B------:R-:W-:Y:S02]  /*a780*/  HADD2.F32 R56, -RZ, R65.H1_H1 ;  /* 0x30000041ff387230 */ /* 0x000fe40000004100 */
[-C--:B------:R-:W-:Y:S01]  /*a790*/  FMUL.FTZ R66, R37, R58.reuse ;  /* 0x0000003a25427220 */ /* 0x080fe20000410000 */
[----:B------:R-:W-:Y:S01]  /*a7a0*/  FFMA.FTZ R37, R53, R58, -R64 ;  /* 0x0000003a35257223 */ /* 0x000fe20000010840 */
[----:B------:R-:W-:Y:S01]  /*a7b0*/  FMUL.FTZ R59, R41, R57 ;  /* 0x00000039293b7220 */ /* 0x000fe20000410000 */
[----:B------:R-:W-:-:S02]  /*a7c0*/  HADD2.F32 R55, -RZ, R43.H0_H0 ;  /* 0x2000002bff377230 */ /* 0x000fc40000004100 */
[-C--:B------:R-:W-:Y:S01]  /*a7d0*/  FMUL.FTZ R62, R41, R56.reuse ;  /* 0x00000038293e7220 */ /* 0x080fe20000410000 */
[----:B------:R-:W-:Y:S02]  /*a7e0*/  HADD2.F32 R58, -RZ, R63.H1_H1 ;  /* 0x3000003fff3a7230 */ /* 0x000fe40000004100 */
[C---:B------:R-:W-:Y:S01]  /*a7f0*/  FFMA.FTZ R59, R52.reuse, R56, -R59 ;  /* 0x00000038343b7223 */ /* 0x040fe2000001083b */
[----:B------:R-:W-:Y:S02]  /*a800*/  HADD2.F32 R41, -RZ, R67.H0_H0 ;  /* 0x20000043ff297230 */ /* 0x000fe40000004100 */
[----:B------:R-:W-:Y:S01]  /*a810*/  FFMA.FTZ R62, R52, R57, R62 ;  /* 0x00000039343e7223 */ /* 0x000fe2000001003e */
[----:B------:R-:W-:Y:S02]  /*a820*/  HADD2.F32 R56, -RZ, R65.H0_H0 ;  /* 0x20000041ff387230 */ /* 0x000fe40000004100 */
[----:B------:R-:W-:Y:S01]  /*a830*/  FFMA.FTZ R66, R53, R60, R66 ;  /* 0x0000003c35427223 */ /* 0x000fe20000010042 */
[----:B------:R-:W-:-:S02]  /*a840*/  HADD2.F32 R52, -RZ, R67.H1_H1 ;  /* 0x30000043ff347230 */ /* 0x000fc40000004100 */
[C---:B------:R-:W-:Y:S01]  /*a850*/  FMUL.FTZ R60, R54.reuse, R58 ;  /* 0x0000003a363c7220 */ /* 0x040fe20000410000 */
[-C--:B------:R-:W-:Y:S01]  /*a860*/  FMUL.FTZ R64, R54, R41.reuse ;  /* 0x0000002936407220 */ /* 0x080fe20000410000 */
[C---:B------:R-:W-:Y:S01]  /*a870*/  FMUL.FTZ R68, R55.reuse, R56 ;  /* 0x0000003837447220 */ /* 0x040fe20000410000 */
[----:B------:R-:W-:Y:S02]  /*a880*/  HADD2.F32 R43, -RZ, R43.H1_H1 ;  /* 0x3000002bff2b7230 */ /* 0x000fe40000004100 */
[----:B------:R-:W-:Y:S01]  /*a890*/  FMUL.FTZ R55, R55, R52 ;  /* 0x0000003437377220 */ /* 0x000fe20000410000 */
[----:B------:R-:W-:Y:S02]  /*a8a0*/  HADD2.F32 R54, -RZ, R61.H0_H0 ;  /* 0x2000003dff367230 */ /* 0x000fe40000004100 */
        /* <DEDUP_REMOVED lines=33> */
.L_x_2436:
[----:B------:R-:W-:Y:S05]  /*aac0*/  BSYNC B1 ;  /* 0x0000000000017941 */ /* 0x000fea0003800000 */
.L_x_2435:
[----:B------:R-:W-:Y:S04]  /*aad0*/  BSSY B1, `(.L_x_2437) ;  /* 0x000006d000017945 */ /* 0x000fe80003800000 */
[----:B------:R-:W-:Y:S05]  /*aae0*/  @P1 BRA `(.L_x_2438) ;  /* 0x0000000400ac1947 */ /* 0x000fea0003800000 */
[----:B0-----:R-:W2:Y:S04]  /*aaf0*/  LDL R0, [R1+0x6c] ;  /* 0x00006c0001007983 */ /* 0x001ea80000100800 */
[----:B------:R-:W2:Y:S01]  /*ab00*/  LDL.64 R4, [R1+0x50] ;  /* 0x0000500001047983 */ /* 0x000ea20000100a00 */
[----:B------:R-:W-:Y:S01]  /*ab10*/  SHF.R.U32.HI R41, RZ, 0x10, R29 ;  /* 0x00000010ff297819 */ /* 0x000fe2000001161d */
[----:B------:R-:W-:Y:S01]  /*ab20*/  HADD2.F32 R38, -RZ, R48.H1_H1 ;  /* 0x30000030ff267230 */ /* 0x000fe20000004100 */
[--C-:B------:R-:W-:Y:S01]  /*ab30*/  SHF.R.U32.HI R37, RZ, 0x10, R9.reuse ;  /* 0x00000010ff257819 */ /* 0x100fe20000011609 */
[--C-:B------:R-:W-:Y:S01]  /*ab40*/  HADD2.F32 R40, -RZ, R50.reuse.H1_H1 ;  /* 0x30000032ff287230 */ /* 0x100fe20000004100 */
[----:B------:R-:W-:Y:S01]  /*ab50*/  SHF.R.U64 R54, R8, 0x10, R9 ;  /* 0x0000001008367819 */ /* 0x000fe20000001209 */
[----:B------:R-:W-:Y:S01]  /*ab60*/  HADD2.F32 R50, -RZ, R50.H0_H0 ;  /* 0x20000032ff327230 */ /* 0x000fe20000004100 */
[--C-:B------:R-:W-:Y:S01]  /*ab70*/  SHF.R.U64 R8, R30, 0x10, R31.reuse ;  /* 0x000000101e087819 */ /* 0x100fe2000000121f */
[----:B------:R-:W-:Y:S01]  /*ab80*/  HADD2.F32 R37, -RZ, R37.H0_H0 ;  /* 0x20000025ff257230 */ /* 0x000fe20000004100 */
[----:B------:R-:W-:Y:S01]  /*ab90*/  SHF.R.U32.HI R55, RZ, 0x10, R31 ;  /* 0x00000010ff377819 */ /* 0x000fe2000001161f */
[----:B------:R-:W-:Y:S01]  /*aba0*/  HADD2.F32 R48, -RZ, R48.H0_H0 ;  /* 0x20000030ff307230 */ /* 0x000fe20000004100 */
[----:B------:R-:W-:-:S02]  /*abb0*/  SHF.R.U64 R53, R10, 0x10, R11 ;  /* 0x000000100a357819 */ /* 0x000fc4000000120b */
        /* <DEDUP_REMOVED lines=40> */
[--C-:B------:R-:W-:Y:S02]  /*ae40*/  HADD2.F32 R42, -RZ, R49.reuse.H0_H0 ;  /* 0x20000031ff2a7230 */ /* 0x100fe40000004100 */
[----:B------:R-:W-:Y:S01]  /*ae50*/  FFMA.FTZ R52, R9, R40, R52 ;  /* 0x0000002809347223 */ /* 0x000fe20000010034 */
[----:B------:R-:W-:Y:S02]  /*ae60*/  HADD2.F32 R38, -RZ, R49.H1_H1 ;  /* 0x30000031ff267230 */ /* 0x000fe40000004100 */
[-C--:B------:R-:W-:Y:S01]  /*ae70*/  FMUL.FTZ R9, R30, R29.reuse ;  /* 0x0000001d1e097220 */ /* 0x080fe20000410000 */
[----:B------:R-:W-:Y:S01]  /*ae80*/  FFMA.FTZ R40, R10, R29, -R41 ;  /* 0x0000001d0a287223 */ /* 0x000fe20000010829 */
[----:B------:R-:W-:Y:S01]  /*ae90*/  FMUL.FTZ R30, R31, R42 ;  /* 0x0000002a1f1e7220 */ /* 0x000fe20000410000 */
[----:B------:R-:W-:-:S02]  /*aea0*/  HADD2.F32 R36, -RZ, R27.H1_H1 ;  /* 0x3000001bff247230 */ /* 0x000fc40000004100 */
[----:B------:R-:W-:Y:S01]  /*aeb0*/  FFMA.FTZ R37, R10, R37, R9 ;  /* 0x000000250a257223 */ /* 0x000fe20000010009 */
[----:B------:R-:W-:Y:S02]  /*aec0*/  HADD2.F32 R29, -RZ, R43.H0_H0 ;  /* 0x2000002bff1d7230 */ /* 0x000fe40000004100 */
[-C--:B------:R-:W-:Y:S01]  /*aed0*/  FMUL.FTZ R31, R31, R38.reuse ;  /* 0x000000261f1f7220 */ /* 0x080fe20000410000 */
[----:B------:R-:W-:Y:S02]  /*aee0*/  HADD2.F32 R9, -RZ, R55.H0_H0 ;  /* 0x20000037ff097230 */ /* 0x000fe40000004100 */
[C---:B------:R-:W-:Y:S01]  /*aef0*/  FFMA.FTZ R38, R11.reuse, R38, -R30 ;  /* 0x000000260b267223 */ /* 0x040fe2000001081e */
[----:B------:R-:W-:Y:S02]  /*af00*/  HADD2.F32 R25, -RZ, R24.H0_H0 ;  /* 0x20000018ff197230 */ /* 0x000fe40000004100 */
[----:B------:R-:W-:Y:S01]  /*af10*/  FFMA.FTZ R31, R11, R42, R31 ;  /* 0x0000002a0b1f7223 */ /* 0x000fe2000001001f */
[----:B------:R-:W-:-:S02]  /*af20*/  HADD2.F32 R10, -RZ, R51.H0_H0 ;  /* 0x20000033ff0a7230 */ /* 0x000fc40000004100 */
[C---:B------:R-:W-:Y:S01]  /*af30*/  FMUL.FTZ R11, R36.reuse, R29 ;  /* 0x0000001d240b7220 */ /* 0x040fe20000410000 */
[-C--:B------:R-:W-:Y:S01]  /*af40*/  FMUL.FTZ R43, R36, R9.reuse ;  /* 0x00000009242b7220 */ /* 0x080fe20000410000 */
[----:B------:R-:W-:Y:S02]  /*af50*/  HADD2.F32 R27, -RZ, R26.H0_H0 ;  /* 0x2000001aff1b7230 */ /* 0x000fe40000004100 */
[C---:B------:R-:W-:Y:S01]  /*af60*/  FMUL.FTZ R36, R25.reuse, R50 ;  /* 0x0000003219247220 */ /* 0x040fe20000410000 */
[----:B------:R-:W-:Y:S02]  /*af70*/  HADD2.F32 R30, -RZ, R51.H1_H1 ;  /* 0x30000033ff1e7230 */ /* 0x000fe40000004100 */
[-C--:B------:R-:W-:Y:S01]  /*af80*/  FMUL.FTZ R25, R25, R10.reuse ;  /* 0x0000000a19197220 */ /* 0x080fe20000410000 */
[C---:B------:R-:W-:Y:S01]  /*af90*/  FFMA.FTZ R41, R28.reuse, R9, -R11 ;  /* 0x000000091c297223 */ /* 0x040fe2000001080b */
[----:B------:R-:W-:Y:S01]  /*afa0*/  FFMA.FTZ R42, R28, R29, R43 ;  /* 0x0000001d1c2a7223 */ /* 0x000fe2000001002b */
[----:B------:R-:W-:Y:S01]  /*afb0*/  FFMA.FTZ R36, R5, R10, -R36 ;  /* 0x0000000a05247223 */ /* 0x000fe20000010824 */
[----:B------:R-:W-:-:S02]  /*afc0*/  HADD2.F32 R24, -RZ, R24.H1_H1 ;  /* 0x30000018ff187230 */ /* 0x000fc40000004100 */
[----:B------:R-:W-:Y:S01]  /*afd0*/  FMUL.FTZ R28, R27, R48 ;  /* 0x000000301b1c7220 */ /* 0x000fe20000410000 */
[----:B------:R-:W-:Y:S02]  /*afe0*/  HADD2.F32 R26, -RZ, R26.H1_H1 ;  /* 0x3000001aff1a7230 */ /* 0x000fe40000004100 */
[----:B------:R-:W-:Y:S01]  /*aff0*/  FFMA.FTZ R25, R5, R50, R25 ;  /* 0x0000003205197223 */ /* 0x000fe20000010019 */
        /* <DEDUP_REMOVED lines=26> */
.L_x_2438:
[----:B------:R-:W-:Y:S05]  /*b1a0*/  BSYNC B1 ;  /* 0x0000000000017941 */ /* 0x000fea0003800000 */
.L_x_2437:
        /* <DEDUP_REMOVED lines=108> */
.L_x_2419:
[----:B------:R-:W-:Y:S05]  /*b870*/  BSYNC B0 ;  /* 0x0000000000007941 */ /* 0x000fea0003800000 */
.L_x_2412:
        /* <DEDUP_REMOVED lines=8> */
.L_x_2410:
[----:B0--3--:R-:W3:Y:S02]  /*b900*/  LDL R0, [R1+0x48] ;  /* 0x0000480001007983 */ /* 0x009ee40000100800 */
[----:B---3--:R-:W-:-:S13]  /*b910*/  ISETP.NE.AND P1, PT, R0, 0x3, PT ;  /* 0x000000030000780c */ /* 0x008fda0003f25270 */
[----:B------:R-:W-:Y:S05]  /*b920*/  @!P1 BRA `(.L_x_2439) ;  /* 0x0000000000049947 */ /* 0x000fea0003800000 */
[----:B------:R-:W-:Y:S01]  /*b930*/  BPT.TRAP 0x1 ;  /* 0x000000040000795c */ /* 0x000fe20000300000 */
.L_x_2439:
[----:B-12-4-:R-:W2:Y:S01]  /*b940*/  LDL R3, [R1+0x3c] ;  /* 0x00003c0001037983 */ /* 0x016ea20000100800 */
[----:B------:R-:W-:Y:S01]  /*b950*/  IMAD R0, R19, 0x8, R16 ;  /* 0x0000000813007824 */ /* 0x000fe200078e0210 */
[----:B--2---:R-:W-:-:S04]  /*b960*/  SHF.L.U32 R3, R3, 0x1f, RZ ;  /* 0x0000001f03037819 */ /* 0x004fc800000006ff */
[----:B------:R0:W1:Y:S01]  /*b970*/  SYNCS.PHASECHK.TRANS64.TRYWAIT P2, [R0+URZ+0x31c30], R3 ;  /* 0x031c3003000075a7 */ /* 0x000062000804017f */
[----:B------:R-:W-:Y:S05]  /*b980*/  @!P1 BRA `(.L_x_2440) ;  /* 0x0000000000049947 */ /* 0x000fea0003800000 */
[----:B------:R-:W-:Y:S01]  /*b990*/  BPT.TRAP 0x1 ;  /* 0x000000040000795c */ /* 0x000fe20000300000 */
.L_x_2440:
[----:B------:R-:W2:Y:S02]  /*b9a0*/  S2R R4, SR_TID.X ;  /* 0x0000000000047919 */ /* 0x000ea40000002100 */
[----:B--2---:R-:W-:-:S04]  /*b9b0*/  LOP3.LUT R4, R4, 0x7f, RZ, 0xc0, !PT ;  /* 0x0000007f04047812 */ /* 0x004fc800078ec0ff */
[----:B------:R-:W-:Y:S01]  /*b9c0*/  ISETP.NE.AND P0, PT, R4, RZ, PT ;  /* 0x000000ff0400720c */ /* 0x000fe20003f05270 */
[----:B-1----:R-:W-:-:S12]  /*b9d0*/  @P2 BRA `(.L_x_2441) ;  /* 0x0000000000082947 */ /* 0x002fd80003800000 */
[----:B------:R-:W1:Y:S02]  /*b9e0*/  SYNCS.PHASECHK.TRANS64.TRYWAIT P2, [R0+URZ+0x31c30], R3 ;  /* 0x031c3003000075a7 */ /* 0x000e64000804017f */
[----:B-1----:R-:W-:Y:S05]  /*b9f0*/  @!P2 BRA `(.L_x_2442) ;  /* 0x000001c40050a947 */ /* 0x002fea0003800000 */
.L_x_2441:
[----:B------:R-:W-:Y:S05]  /*ba00*/  WARPSYNC.ALL ;  /* 0x0000000000007948 */ /* 0x000fea0003800000 */
[----:B------:R-:W-:Y:S02]  /*ba10*/  VIADD R4, R16, 0x16a00 ;  /* 0x00016a0010047836 */ /* 0x000fe40000000000 */
[----:B01----:R-:W-:Y:S02]  /*ba20*/  IMAD R3, R2, 0x1000, R16 ;  /* 0x0000100002037824 */ /* 0x003fe400078e0210 */
[----:B------:R-:W-:Y:S01]  /*ba30*/  IMAD.MOV.U32 R15, RZ, RZ, -0x7fffffe0 ;  /* 0x80000020ff0f7424 */ /* 0x000fe200078e00ff */
[----:B------:R-:W-:Y:S01]  /*ba40*/  SHF.R.U32.HI R2, RZ, 0x4, R4 ;  /* 0x00000004ff027819 */ /* 0x000fe20000011604 */
[----:B------:R-:W-:-:S02]  /*ba50*/  VIADD R3, R3, 0xda00 ;  /* 0x0000da0003037836 */ /* 0x000fc40000000000 */
[----:B------:R-:W-:Y:S01]  /*ba60*/  IMAD.MOV.U32 R9, RZ, RZ, -0x7fffffe0 ;  /* 0x80000020ff097424 */ /* 0x000fe200078e00ff */
[----:B------:R-:W-:Y:S01]  /*ba70*/  LOP3.LUT R2, R2, 0x3fff, RZ, 0xc0, !PT ;  /* 0x00003fff02027812 */ /* 0x000fe200078ec0ff */
[----:B------:R-:W-:Y:S01]  /*ba80*/  WARPGROUP.ARRIVE ;  /* 0x00000000000079c5 */ /* 0x000fe20000000000 */
[----:B------:R-:W-:Y:S01]  /*ba90*/  SHF.R.U32.HI R3, RZ, 0x4, R3 ;  /* 0x00000004ff037819 */ /* 0x000fe20000011603 */
[----:B------:R-:W-:Y:S01]  /*baa0*/  IMAD.MOV.U32 R5, RZ, RZ, -0x7fffffe0 ;  /* 0x80000020ff057424 */ /* 0x000fe200078e00ff */
[----:B------:R-:W-:Y:S01]  /*bab0*/  LOP3.LUT R6, R2, 0x10000, RZ, 0xfc, !PT ;  /* 0x0001000002067812 */ /* 0x000fe200078efcff */
[----:B------:R-:W-:Y:S01]  /*bac0*/  IMAD.MOV.U32 R7, RZ, RZ, -0x7fffffe0 ;  /* 0x80000020ff077424 */ /* 0x000fe200078e00ff */
[----:B------:R-:W-:Y:S01]  /*bad0*/  LOP3.LUT R3, R3, 0x3fff, RZ, 0xc0, !PT ;  /* 0x00003fff03037812 */ /* 0x000fe200078ec0ff */
[----:B------:R-:W-:Y:S01]  /*bae0*/  IMAD.MOV.U32 R11, RZ, RZ, -0x7fffffe0 ;  /* 0x80000020ff0b7424 */ /* 0x000fe200078e00ff */
[----:B------:R-:W0:Y:S01]  /*baf0*/  LDC R102, c[0x0][0x448] ;  /* 0x00011200ff667b82 */ /* 0x000e220000000800 */
[----:B------:R-:W-:Y:S01]  /*bb00*/  IMAD R14, R19, 0x6c0, R6 ;  /* 0x000006c0130e7824 */ /* 0x000fe200078e0206 */
[----:B------:R-:W-:Y:S01]  /*bb10*/  LOP3.LUT R8, R3, 0x10000, RZ, 0xfc, !PT ;  /* 0x0001000003087812 */ /* 0x000fe200078efcff */
[----:B------:R1:W-:Y:S01]  /*bb20*/  STL [R1+0x70], R6 ;  /* 0x0000700601007387 */ /* 0x0003e20000100800 */
[----:B------:R-:W-:Y:S01]  /*bb30*/  R2UR UR7, R15 ;  /* 0x000000000f0772ca */ /* 0x000fe200000e0000 */
[----:B------:R-:W-:Y:S01]  /*bb40*/  IMAD.MOV.U32 R13, RZ, RZ, -0x7fffffe0 ;  /* 0x80000020ff0d7424 */ /* 0x000fe200078e00ff */
[----:B------:R-:W-:Y:S01]  /*bb50*/  R2UR UR6, R14 ;  /* 0x000000000e0672ca */ /* 0x000fe200000e0000 */
[----:B------:R-:W-:Y:S01]  /*bb60*/  IMAD.MOV.U32 R21, RZ, RZ, -0x7fffffe0 ;  /* 0x80000020ff157424 */ /* 0x000fe200078e00ff */
[----:B------:R-:W-:Y:S01]  /*bb70*/  R2UR UR4, R8 ;  /* 0x00000000080472ca */ /* 0x000fe200000e0000 */
[----:B------:R-:W-:Y:S01]  /*bb80*/  IMAD.MOV.U32 R99, RZ, RZ, -0x7fffffe0 ;  /* 0x80000020ff637424 */ /* 0x000fe200078e00ff */
[----:B------:R-:W-:Y:S01]  /*bb90*/  R2UR UR5, R9 ;  /* 0x00000000090572ca */ /* 0x000fe200000e0000 */
[C---:B------:R-:W-:Y:S01]  /*bba0*/  VIADD R2, R14.reuse, 0x40 ;  /* 0x000000400e027836 */ /* 0x040fe20000000000 */
[----:B------:R-:W-:Y:S01]  /*bbb0*/  ULDC UR61, c[0x0][0x9d8] ;  /* 0x00027600003d7ab9 */ /* 0x000fe20000000800 */
[----:B------:R-:W-:Y:S01]  /*bbc0*/  IMAD.MOV.U32 R3, RZ, RZ, -0x7fffffe0 ;  /* 0x80000020ff037424 */ /* 0x000fe200078e00ff */
[----:B------:R-:W-:Y:S01]  /*bbd0*/  ULDC UR60, c[0x0][0x9d8] ;  /* 0x00027600003c7ab9 */ /* 0x000fe20000000800 */
[----:B------:R-:W-:Y:S01]  /*bbe0*/  VIADD R4, R14, 0x80 ;  /* 0x000000800e047836 */ /* 0x000fe20000000000 */
[----:B------:R-:W-:-:S02]  /*bbf0*/  R2UR UR11, R5 ;  /* 0x00000000050b72ca */ /* 0x000fc400000e0000 */
[C---:B------:R-:W-:Y:S02]  /*bc00*/  R2UR UR8, R8.reuse ;  /* 0x00000000080872ca */ /* 0x040fe400000e0000 */
[C---:B------:R-:W-:Y:S02]  /*bc10*/  R2UR UR9, R9.reuse ;  /* 0x00000000090972ca */ /* 0x040fe400000e0000 */
[----:B------:R-:W-:Y:S01]  /*bc20*/  R2UR UR12, R8 ;  /* 0x00000000080c72ca */ /* 0x000fe200000e0000 */
[----:B------:R-:W-:Y:S01]  /*bc30*/  HGMMA.64x16x16.F32 R88, gdesc[UR4], RZ, !UPT, gsb0 ;  /* 0x00200000045879f0 */ /* 0x000fe2000c0008ff */
[----:B------:R-:W-:Y:S02]  /*bc40*/  R2UR UR6, R2 ;  /* 0x00000000020672ca */ /* 0x000fe400000e0000 */
[----:B------:R-:W-:Y:S01]  /*bc50*/  R2UR UR13, R9 ;  /* 0x00000000090d72ca */ /* 0x000fe200000e0000 */
[----:B-1----:R-:W-:Y:S01]  /*bc60*/  VIADD R6, R14, 0x100 ;  /* 0x000001000e067836 */ /* 0x002fe20000000000 */
[----:B------:R-:W-:-:S02]  /*bc70*/  R2UR UR7, R3 ;  /* 0x00000000030772ca */ /* 0x000fc400000e0000 */
[----:B------:R-:W-:Y:S02]  /*bc80*/  R2UR UR19, R7 ;  /* 0x00000000071372ca */ /* 0x000fe400000e0000 */
[C---:B------:R-:W-:Y:S02]  /*bc90*/  R2UR UR17, R9.reuse ;  /* 0x00000000091172ca */ /* 0x040fe400000e0000 */
[C---:B------:R-:W-:Y:S02]  /*bca0*/  R2UR UR21, R9.reuse ;  /* 0x00000000091572ca */ /* 0x040fe400000e0000 */
[C---:B------:R-:W-:Y:S02]  /*bcb0*/  R2UR UR25, R9.reuse ;  /* 0x00000000091972ca */ /* 0x040fe400000e0000 */
[C---:B------:R-:W-:Y:S02]  /*bcc0*/  R2UR UR29, R9.reuse ;  /* 0x00000000091d72ca */ /* 0x040fe400000e0000 */
[C---:B------:R-:W-:Y:S01]  /*bcd0*/  R2UR UR33, R9.reuse ;  /* 0x00000000092172ca */ /* 0x040fe200000e0000 */
[----:B------:R-:W-:Y:S01]  /*bce0*/  VIADD R10, R14, 0x102 ;  /* 0x000001020e0a7836 */ /* 0x000fe20000000000 */
[C---:B------:R-:W-:Y:S01]  /*bcf0*/  R2UR UR4, R8.reuse ;  /* 0x00000000080472ca */ /* 0x040fe200000e0000 */
[----:B------:R-:W-:Y:S01]  /*bd00*/  VIADD R12, R8, 0x300 ;  /* 0x00000300080c7836 */ /* 0x000fe20000000000 */
[----:B------:R-:W-:Y:S01]  /*bd10*/  R2UR UR5, R9 ;  /* 0x00000000090572ca */ /* 0x000fe200000e0000 */
[----:B------:R-:W-:Y:S01]  /*bd20*/  VIADD R20, R14, 0x342 ;  /* 0x000003420e147836 */ /* 0x000fe20000000000 */
[----:B------:R-:W-:Y:S01]  /*bd30*/  R2UR UR16, R8 ;  /* 0x00000000081072ca */ /* 0x000fe200000e0000 */
[----:B------:R-:W-:Y:S01]  /*bd40*/  VIADD R98, R14, 0x5c0 ;  /* 0x000005c00e627836 */ /* 0x000fe20000000000 */
[----:B------:R-:W-:Y:S01]  /*bd50*/  R2UR UR20, R8 ;  /* 0x00000000081472ca */ /* 0x000fe200000e0000 */
[----:B------:R-:W2:Y:S01]  /*bd60*/  LDL.LU R100, [R1+0x4c] ;  /* 0x00004c0001647983 */ /* 0x000ea20000300800 */
[----:B------:R-:W-:-:S02]  /*bd70*/  WARPGROUP.DEPBAR.LE gsb0, 0x0 ;  /* 0x00008000000079c5 */ /* 0x000fc40000010000 */
[----:B------:R-:W-:Y:S01]  /*bd80*/  WARPGROUP.ARRIVE ;  /* 0x00000000000079c5 */ /* 0x000fe20000000000 */
[----:B------:R-:W-:Y:S01]  /*bd90*/  R2UR UR10, R4 ;  /* 0x00000000040a72ca */ /* 0x000fe200000e0000 */
[----:B------:R-:W-:Y:S01]  /*bda0*/  VIADD R2, R14, 0xc0 ;  /* 0x000000c00e027836 */ /* 0x000fe20000000000 */
[----:B------:R-:W-:Y:S01]  /*bdb0*/  R2UR UR18, R6 ;  /* 0x00000000061272ca */ /* 0x000fe200000e0000 */
[----:B------:R-:W-:Y:S01]  /*bdc0*/  IMAD.MOV.U32 R3, RZ, RZ, -0x7fffffe0 ;  /* 0x80000020ff037424 */ /* 0x000fe200078e00ff */
[C---:B------:R-:W-:Y:S01]  /*bdd0*/  R2UR UR24, R8.reuse ;  /* 0x00000000081872ca */ /* 0x040fe200000e0000 */
[----:B------:R-:W-:Y:S01]  /*bde0*/  HGMMA.64x16x16.F32 R80, gdesc[UR4], RZ, !UPT, gsb0 ;  /* 0x00200000045079f0 */ /* 0x000fe2000c0008ff */
[----:B------:R-:W-:Y:S01]  /*bdf0*/  IMAD.MOV.U32 R5, RZ, RZ, -0x7fffffe0 ;  /* 0x80000020ff057424 */ /* 0x000fe200078e00ff */
[C---:B------:R-:W-:Y:S01]  /*be00*/  R2UR UR28, R8.reuse ;  /* 0x00000000081c72ca */ /* 0x040fe200000e0000 */
[----:B------:R-:W-:Y:S01]  /*be10*/  IMAD.MOV.U32 R7, RZ, RZ, -0x7fffffe0 ;  /* 0x80000020ff077424 */ /* 0x000fe200078e00ff */
[----:B------:R-:W-:Y:S01]  /*be20*/  R2UR UR32, R8 ;  /* 0x00000000082072ca */ /* 0x000fe200000e0000 */
[----:B------:R-:W3:Y:S04]  /*be30*/  LDL R101, [R1+0x94] ;  /* 0x0000940001657983 */ /* 0x000ee80000100800 */
[----:B------:R-:W3:Y:S01]  /*be40*/  LDL R108, [R1+0x88] ;  /* 0x00008800016c7983 */ /* 0x000ee20000100800 */
[----:B------:R-:W-:Y:S01]  /*be50*/  R2UR UR14, R2 ;  /* 0x00000000020e72ca */ /* 0x000fe200000e0000 */
[C---:B------:R-:W-:Y:S01]  /*be60*/  VIADD R4, R14.reuse, 0x140 ;  /* 0x000001400e047836 */ /* 0x040fe20000000000 */
        /* <DEDUP_REMOVED lines=30> */
[----:B------:R-:W-:-:S02]  /*c050*/  R2UR UR4, R6 ;  /* 0x00000000060472ca */ /* 0x000fc400000e0000 */
[----:B------:R-:W-:Y:S02]  /*c060*/  R2UR UR5, R7 ;  /* 0x00000000070572ca */ /* 0x000fe400000e0000 */
[----:B0-----:R-:W-:Y:S01]  /*c070*/  ISETP.NE.AND P5, PT, R102, 0x1, PT ;  /* 0x000000016600780c */ /* 0x001fe20003fa5270 */
[----:B------:R-:W-:Y:S02]  /*c080*/  WARPGROUP.DEPBAR.LE gsb0, 0x0 ;  /* 0x00008000000079c5 */ /* 0x000fe40000010000 */
[----:B-----5:R-:W-:-:S06]  /*c090*/  WARPGROUP.ARRIVE ;  /* 0x00000000000079c5 */ /* 0x020fcc0000000000 */
[----:B------:R-:W-:Y:S01]  /*c0a0*/  HGMMA.64x16x16.F32 R72, gdesc[UR8], RZ, !UPT, gsb0 ;  /* 0x00200000084879f0 */ /* 0x000fe2000c0008ff */
[----:B------:R-:W-:Y:S01]  /*c0b0*/  R2UR UR10, R2 ;  /* 0x00000000020a72ca */ /* 0x000fe200000e0000 */
[----:B------:R-:W-:Y:S01]  /*c0c0*/  VIADD R2, R14, 0x142 ;  /* 0x000001420e027836 */ /* 0x000fe20000000000 */
[----:B------:R-:W-:Y:S01]  /*c0d0*/  R2UR UR11, R3 ;  /* 0x00000000030b72ca */ /* 0x000fe200000e0000 */
[----:B------:R-:W-:Y:S01]  /*c0e0*/  IMAD.MOV.U32 R3, RZ, RZ, -0x7fffffe0 ;  /* 0x80000020ff037424 */ /* 0x000fe200078e00ff */
        /* <DEDUP_REMOVED lines=28> */
[----:B------:R-:W-:Y:S02]  /*c2b0*/  R2UR UR21, R7 ;  /* 0x00000000071572ca */ /* 0x000fe400000e0000 */
[----:B--2---:R-:W-:-:S04]  /*c2c0*/  LOP3.LUT R100, R100, 0xfffffffe, RZ, 0xc0, !PT ;  /* 0xfffffffe64647812 */ /* 0x004fc800078ec0ff */
[----:B------:R-:W-:-:S05]  /*c2d0*/  @P5 LOP3.LUT R100, R100, 0x1, RZ, 0xfc, !PT ;  /* 0x0000000164645812 */ /* 0x000fca00078efcff */
[----:B------:R0:W-:Y:S04]  /*c2e0*/  STL [R1+0x4c], R100 ;  /* 0x00004c6401007387 */ /* 0x0001e80000100800 */
[----:B------:R-:W2:Y:S04]  /*c2f0*/  LDL R106, [R1+0x40] ;  /* 0x00004000016a7983 */ /* 0x000ea80000100800 */
[----:B------:R-:W4:Y:S04]  /*c300*/  LDL R107, [R1+0x34] ;  /* 0x00003400016b7983 */ /* 0x000f280000100800 */
[----:B0-----:R-:W4:Y:S01]  /*c310*/  LDL R100, [R1+0x84] ;  /* 0x0000840001647983 */ /* 0x001f220000100800 */
[----:B------:R-:W-:-:S02]  /*c320*/  WARPGROUP.DEPBAR.LE gsb0, 0x0 ;  /* 0x00008000000079c5 */ /* 0x000fc40000010000 */
        /* <DEDUP_REMOVED lines=28> */
[----:B------:R-:W-:Y:S01]  /*c4f0*/  HGMMA.64x16x16.F32 R88, gdesc[UR36], R88, gsb0 ;  /* 0x00200000245879f0 */ /* 0x000fe20008000858 */
        /* <DEDUP_REMOVED lines=165> */
[----:B------:R-:W-:-:S03]  /*cf50*/  IMAD.MOV.U32 R5, RZ, RZ, -0x7fffffe0 ;  /* 0x80000020ff057424 */ /* 0x000fc600078e00ff */
        /* <DEDUP_REMOVED lines=80> */
[----:B------:R-:W0:Y:S01]  /*d460*/  @P5 LDC R99, c[0x0][0x44c] ;  /* 0x00011300ff635b82 */ /* 0x000e220000000800 */
        /* <DEDUP_REMOVED lines=43> */
[----:B------:R-:W-:Y:S01]  /*d720*/  ULDC UR4, c[0x0][0x9d8] ;  /* 0x0002760000047ab9 */ /* 0x000fe20000000800 */
[----:B------:R-:W-:Y:S01]  /*d730*/  R2UR UR12, R2 ;  /* 0x00000000020c72ca */ /* 0x000fe200000e0000 */
[----:B------:R-:W-:Y:S01]  /*d740*/  FMUL.FTZ R97, R89, UR4 ;  /* 0x0000000459617c20 */ /* 0x000fe20008410000 */
[----:B------:R-:W-:Y:S01]  /*d750*/  FMUL.FTZ R89, R91, UR4 ;  /* 0x000000045b597c20 */ /* 0x000fe20008410000 */
[----:B------:R-:W-:Y:S01]  /*d760*/  FMUL.FTZ R91, R94, UR4 ;  /* 0x000000045e5b7c20 */ /* 0x000fe20008410000 */
[----:B------:R-:W-:Y:S01]  /*d770*/  R2UR UR13, R3 ;  /* 0x00000000030d72ca */ /* 0x000fe200000e0000 */
[----:B------:R-:W-:Y:S01]  /*d780*/  FMUL.FTZ R15, R90, UR4 ;  /* 0x000000045a0f7c20 */ /* 0x000fe20008410000 */
[----:B------:R-:W-:Y:S01]  /*d790*/  FMUL.FTZ R90, R92, UR4 ;  /* 0x000000045c5a7c20 */ /* 0x000fe20008410000 */
[----:B------:R-:W-:Y:S01]  /*d7a0*/  FMUL.FTZ R92, R93, UR4 ;  /* 0x000000045d5c7c20 */ /* 0x000fe20008410000 */
[----:B------:R-:W-:Y:S01]  /*d7b0*/  FMUL.FTZ R93, R95, UR4 ;  /* 0x000000045f5d7c20 */ /* 0x000fe20008410000 */
[----:B------:R-:W-:Y:S01]  /*d7c0*/  FMUL.FTZ R88, R88, UR4 ;  /* 0x0000000458587c20 */ /* 0x000fe20008410000 */
[----:B------:R-:W-:Y:S01]  /*d7d0*/  MUFU.TANH R97, R97 ;  /* 0x0000006100617308 */ /* 0x000fe20000002400 */
[----:B------:R-:W-:-:S07]  /*d7e0*/  ULDC UR5, c[0x0][0x988] ;  /* 0x0002620000057ab9 */ /* 0x000fce0000000800 */
[----:B------:R-:W1:Y:S08]  /*d7f0*/  MUFU.TANH R88, R88 ;  /* 0x0000005800587308 */ /* 0x000e700000002400 */
[----:B------:R-:W1:Y:S08]  /*d800*/  MUFU.TANH R90, R90 ;  /* 0x0000005a005a7308 */ /* 0x000e700000002400 */
[----:B------:R-:W1:Y:S08]  /*d810*/  MUFU.TANH R92, R92 ;  /* 0x0000005c005c7308 */ /* 0x000e700000002400 */
        /* <DEDUP_REMOVED lines=9> */
[----:B------:R-:W-:Y:S01]  /*d8b0*/  R2UR UR10, R20 ;  /* 0x00000000140a72ca */ /* 0x000fe200000e0000 */
[----:B------:R-:W-:Y:S01]  /*d8c0*/  VIADD R20, R14, 0x582 ;  /* 0x000005820e147836 */ /* 0x000fe20000000000 */
[----:B------:R-:W-:Y:S01]  /*d8d0*/  R2UR UR11, R21 ;  /* 0x00000000150b72ca */ /* 0x000fe200000e0000 */
[----:B------:R-:W-:Y:S01]  /*d8e0*/  IMAD.MOV.U32 R21, RZ, RZ, -0x7fffffe0 ;  /* 0x80000020ff157424 */ /* 0x000fe200078e00ff */
[----:B------:R-:W-:Y:S01]  /*d8f0*/  R2UR UR8, R2 ;  /* 0x00000000020872ca */ /* 0x000fe200000e0000 */
[----:B------:R-:W-:Y:S01]  /*d900*/  FMUL.FTZ R86, R87, UR4 ;  /* 0x0000000457567c20 */ /* 0x000fe20008410000 */
[----:B------:R-:W-:Y:S01]  /*d910*/  R2UR UR9, R3 ;  /* 0x00000000030972ca */ /* 0x000fe200000e0000 */
[----:B------:R-:W-:Y:S01]  /*d920*/  FMUL.FTZ R80, R80, UR4 ;  /* 0x0000000450507c20 */ /* 0x000fe20008410000 */
[----:B------:R-:W-:Y:S01]  /*d930*/  MUFU.TANH R94, R94 ;  /* 0x0000005e005e7308 */ /* 0x000fe20000002400 */
[----:B------:R-:W-:-:S07]  /*d940*/  FMUL.FTZ R85, R85, UR4 ;  /* 0x0000000455557c20 */ /* 0x000fce0008410000 */
[----:B------:R-:W1:Y:S08]  /*d950*/  MUFU.TANH R80, R80 ;  /* 0x0000005000507308 */ /* 0x000e700000002400 */
[----:B------:R-:W1:Y:S08]  /*d960*/  MUFU.TANH R83, R83 ;  /* 0x0000005300537308 */ /* 0x000e700000002400 */
[----:B------:R-:W1:Y:S08]  /*d970*/  MUFU.TANH R85, R85 ;  /* 0x0000005500557308 */ /* 0x000e700000002400 */
        /* <DEDUP_REMOVED lines=34> */
[----:B------:R-:W-:Y:S01]  /*dba0*/  FMUL.FTZ R69, R70, UR4 ;  /* 0x0000000446457c20 */ /* 0x000fe20008410000 */
[----:B------:R-:W-:Y:S01]  /*dbb0*/  R2UR UR11, R21 ;  /* 0x00000000150b72ca */ /* 0x000fe200000e0000 */
[----:B------:R-:W-:Y:S01]  /*dbc0*/  FMUL.FTZ R64, R64, UR4 ;  /* 0x0000000440407c20 */ /* 0x000fe20008410000 */
[----:B------:R-:W-:Y:S01]  /*dbd0*/  R2UR UR8, R2 ;  /* 0x00000000020872ca */ /* 0x000fe200000e0000 */
[----:B------:R-:W2:Y:S01]  /*dbe0*/  @P5 LDC R21, c[0x0][0x450] ;  /* 0x00011400ff155b82 */ /* 0x000ea20000000800 */
[----:B------:R-:W-:Y:S01]  /*dbf0*/  R2UR UR9, R3 ;  /* 0x00000000030972ca */ /* 0x000fe200000e0000 */
[----:B------:R-:W-:Y:S01]  /*dc00*/  FMUL.FTZ R70, R71, UR4 ;  /* 0x0000000447467c20 */ /* 0x000fe20008410000 */
[----:B------:R-:W-:Y:S08]  /*dc10*/  MUFU.TANH R79, R79 ;  /* 0x0000004f004f7308 */ /* 0x000ff00000002400 */
[----:B------:R-:W-:Y:S08]  /*dc20*/  MUFU.TANH R67, R67 ;  /* 0x0000004300437308 */ /* 0x000ff00000002400 */
[----:B------:R-:W-:Y:S08]  /*dc30*/  MUFU.TANH R68, R68 ;  /* 0x0000004400447308 */ /* 0x000ff00000002400 */
[----:B------:R-:W-:Y:S08]  /*dc40*/  MUFU.TANH R82, R82 ;  /* 0x0000005200527308 */ /* 0x000ff00000002400 */
[----:B------:R-:W-:Y:S08]  /*dc50*/  MUFU.TANH R84, R84 ;  /* 0x0000005400547308 */ /* 0x000ff00000002400 */
[----:B------:R-:W-:Y:S01]  /*dc60*/  MUFU.TANH R86, R86 ;  /* 0x0000005600567308 */ /* 0x000fe20000002400 */
[----:B------:R-:W-:-:S02]  /*dc70*/  WARPGROUP.DEPBAR.LE gsb0, 0x0 ;  /* 0x00008000000079c5 */ /* 0x000fc40000010000 */
[----:B------:R-:W-:Y:S01]  /*dc80*/  WARPGROUP.ARRIVE ;  /* 0x00000000000079c5 */ /* 0x000fe20000000000 */
[----:B------:R-:W-:-:S04]  /*dc90*/  VIADD R20, R14, 0x602 ;  /* 0x000006020e147836 */ /* 0x000fc80000000000 */
[----:B------:R-:W1:Y:S01]  /*dca0*/  MUFU.TANH R64, R64 ;  /* 0x0000004000407308 */ /* 0x000e620000002400 */
[----:B------:R-:W-:Y:S01]  /*dcb0*/  HGMMA.64x16x16.F32 R48, gdesc[UR8], R48, gsb0 ;  /* 0x00200000083079f0 */ /* 0x000fe20008000830 */
[----:B------:R-:W-:Y:S01]  /*dcc0*/  FMUL.FTZ R71, R56, UR4 ;  /* 0x0000000438477c20 */ /* 0x000fe20008410000 */
[----:B---3--:R-:W-:-:S05]  /*dcd0*/  IMAD.IADD R56, R101, 0x1, R108 ;  /* 0x0000000165387824 */ /* 0x008fca00078e026c */
[----:B------:R-:W-:Y:S01]  /*dce0*/  MUFU.TANH R73, R73 ;  /* 0x0000004900497308 */ /* 0x000fe20000002400 */
[----:B0-----:R-:W-:-:S05]  /*dcf0*/  @P5 IMAD.HI.U32 R98, R56, R99, RZ ;  /* 0x0000006338625227 */ /* 0x001fca00078e00ff */
[----:B--2---:R-:W-:Y:S01]  /*dd00*/  @P5 SHF.R.U32.HI R56, RZ, R21, R98 ;  /* 0x00000015ff385219 */ /* 0x004fe20000011662 */
[----:B------:R-:W-:Y:S01]  /*dd10*/  IMAD.MOV.U32 R21, RZ, RZ, -0x7fffffe0 ;  /* 0x80000020ff157424 */ /* 0x000fe200078e00ff */
[----:B------:R-:W-:Y:S01]  /*dd20*/  R2UR UR10, R20 ;  /* 0x00000000140a72ca */ /* 0x000fe200000e0000 */
[----:B------:R-:W-:Y:S01]  /*dd30*/  MUFU.TANH R74, R74 ;  /* 0x0000004a004a7308 */ /* 0x000fe20000002400 */
[----:B------:R-:W-:Y:S02]  /*dd40*/  R2UR UR8, R2 ;  /* 0x00000000020872ca */ /* 0x000fe400000e0000 */
[----:B------:R-:W-:Y:S02]  /*dd50*/  R2UR UR11, R21 ;  /* 0x00000000150b72ca */ /* 0x000fe400000e0000 */
[----:B------:R-:W-:-:S03]  /*dd60*/  R2UR UR9, R3 ;  /* 0x00000000030972ca */ /* 0x000fc600000e0000 */
[----:B------:R-:W-:Y:S08]  /*dd70*/  MUFU.TANH R76, R76 ;  /* 0x0000004c004c7308 */ /* 0x000ff00000002400 */
[----:B------:R-:W-:Y:S08]  /*dd80*/  MUFU.TANH R78, R78 ;  /* 0x0000004e004e7308 */ /* 0x000ff00000002400 */
[----:B------:R-:W-:Y:S08]  /*dd90*/  MUFU.TANH R65, R65 ;  /* 0x0000004100417308 */ /* 0x000ff00000002400 */
[----:B------:R-:W-:Y:S01]  /*dda0*/  MUFU.TANH R66, R66 ;  /* 0x0000004200427308 */ /* 0x000fe20000002400 */
[----:B------:R-:W-:-:S02]  /*ddb0*/  WARPGROUP.DEPBAR.LE gsb0, 0x0 ;  /* 0x00008000000079c5 */ /* 0x000fc40000010000 */
[----:B------:R-:W-:-:S06]  /*ddc0*/  WARPGROUP.ARRIVE ;  /* 0x00000000000079c5 */ /* 0x000fcc0000000000 */
[----:B------:R-:W-:Y:S01]  /*ddd0*/  HGMMA.64x16x16.F32 R40, gdesc[UR8], R40, gsb0 ;  /* 0x00200000082879f0 */ /* 0x000fe20008000828 */
[----:B------:R-:W-:Y:S02]  /*dde0*/  VIADD R20, R14, 0x642 ;  /* 0x000006420e147836 */ /* 0x000fe40000000000 */
[----:B------:R-:W-:Y:S01]  /*ddf0*/  IMAD.MOV.U32 R21, RZ, RZ, -0x7fffffe0 ;  /* 0x80000020ff157424 */ /* 0x000fe200078e00ff */
[----:B------:R-:W0:Y:S02]  /*de00*/  SHFL.IDX PT, R99, R56, RZ, 0x1c1f ;  /* 0x001c1fff38637589 */ /* 0x000e2400000e0000 */
[----:B------:R-:W-:Y:S02]  /*de10*/  R2UR UR14, R20 ;  /* 0x00000000140e72ca */ /* 0x000fe400000e0000 */
[----:B------:R-:W-:Y:S01]  /*de20*/  R2UR UR15, R21 ;  /* 0x00000000150f72ca */ /* 0x000fe200000e0000 */
[----:B------:R-:W-:Y:S01]  /*de30*/  FMUL.FTZ R95, R57, UR4 ;  /* 0x00000004395f7c20 */ /* 0x000fe20008410000 */
[----:B------:R-:W-:Y:S01]  /*de40*/  FMUL.FTZ R57, R58, UR4 ;  /* 0x000000043a397c20 */ /* 0x000fe20008410000 */
[----:B------:R-:W-:Y:S01]  /*de50*/  FMUL.FTZ R58, R59, UR4 ;  /* 0x000000043b3a7c20 */ /* 0x000fe20008410000 */
[----:B------:R-:W-:-:S02]  /*de60*/  IMAD R20, R96, -0x90, RZ ;  /* 0xffffff7060147824 */ /* 0x000fc400078e02ff */
[----:B------:R-:W-:Y:S01]  /*de70*/  FMUL.FTZ R59, R60, UR4 ;  /* 0x000000043c3b7c20 */ /* 0x000fe20008410000 */
[----:B------:R-:W-:Y:S01]  /*de80*/  FMUL.FTZ R60, R62, UR4 ;  /* 0x000000043e3c7c20 */ /* 0x000fe20008410000 */
[----:B------:R-:W-:Y:S01]  /*de90*/  FMUL.FTZ R62, R63, UR4 ;  /* 0x000000043f3e7c20 */ /* 0x000fe20008410000 */
[----:B------:R-:W-:Y:S01]  /*dea0*/  IMAD R63, R96, -0x90, R106 ;  /* 0xffffff70603f7824 */ /* 0x000fe200078e026a */
[----:B----4-:R-:W-:Y:S01]  /*deb0*/  IADD3 R20, -R100, 0x91, R20 ;  /* 0x0000009164147810 */ /* 0x010fe20007ffe114 */
[----:B------:R-:W-:-:S03]  /*dec0*/  FMUL.FTZ R98, R48, UR4 ;  /* 0x0000000430627c20 */ /* 0x000fc60008410000 */
[----:B------:R-:W-:Y:S02]  /*ded0*/  IADD3 R63, -R100, 0x90, R63 ;  /* 0x00000090643f7810 */ /* 0x000fe40007ffe13f */
[----:B------:R-:W-:Y:S01]  /*dee0*/  IADD3 R48, -R107, R20, R106 ;  /* 0x000000146b307210 */ /* 0x000fe20007ffe16a */
[----:B------:R-:W-:-:S03]  /*def0*/  VIADD R20, R14, 0x682 ;  /* 0x000006820e147836 */ /* 0x000fc60000000000 */
[----:B0-----:R-:W-:Y:S01]  /*df00*/  VIADDMNMX R14, R99, R48, R63, PT ;  /* 0x00000030630e7246 */ /* 0x001fe2000380013f */
[----:B------:R-:W-:Y:S02]  /*df10*/  WARPGROUP.DEPBAR.LE gsb0, 0x0 ;  /* 0x00008000000079c5 */ /* 0x000fe40000010000 */
[----:B------:R-:W-:-:S06]  /*df20*/  WARPGROUP.ARRIVE ;  /* 0x00000000000079c5 */ /* 0x000fcc0000000000 */
[----:B------:R-:W-:Y:S01]  /*df30*/  HGMMA.64x16x16.F32 R32, gdesc[UR12], R32, gsb0 ;  /* 0x002000000c2079f0 */ /* 0x000fe20008000820 */
[C---:B------:R-:W-:Y:S02]  /*df40*/  ISETP.GT.AND P3, PT, R14.reuse, RZ, PT ;  /* 0x000000ff0e00720c */ /* 0x040fe40003f64270 */
[C---:B------:R-:W-:Y:S01]  /*df50*/  ISETP.GT.AND P2, PT, R14.reuse, 0x1, PT ;  /* 0x000000010e00780c */ /* 0x040fe20003f44270 */
[----:B------:R-:W-:Y:S01]  /*df60*/  IMAD.MOV.U32 R21, RZ, RZ, -0x7fffffe0 ;  /* 0x80000020ff157424 */ /* 0x000fe200078e00ff */
[----:B------:R-:W-:Y:S02]  /*df70*/  ISETP.GT.AND P4, PT, R14, 0x8, PT ;  /* 0x000000080e00780c */ /* 0x000fe40003f84270 */
[----:B-1----:R-:W-:Y:S02]  /*df80*/  FSEL R88, R88, -INF , P3 ;  /* 0xff80000058587808 */ /* 0x002fe40001800000 */
[----:B------:R-:W-:Y:S02]  /*df90*/  FSEL R97, R97, -INF , P2 ;  /* 0xff80000061617808 */ /* 0x000fe40001000000 */
[----:B------:R-:W-:Y:S01]  /*dfa0*/  R2UR UR11, R21 ;  /* 0x00000000150b72ca */ /* 0x000fe200000e0000 */
[----:B------:R-:W-:Y:S01]  /*dfb0*/  FMUL.FTZ R99, R49, UR4 ;  /* 0x0000000431637c20 */ /* 0x000fe20008410000 */
[----:B------:R-:W-:-:S02]  /*dfc0*/  ISETP.GT.AND P3, PT, R14, 0x9, PT ;  /* 0x000000090e00780c */ /* 0x000fc40003f64270 */
[----:B------:R-:W-:Y:S02]  /*dfd0*/  FSEL R90, R90, -INF , P4 ;  /* 0xff8000005a5a7808 */ /* 0x000fe40002000000 */
[----:B------:R-:W-:Y:S01]  /*dfe0*/  FMNMX.FTZ R21, R88, R97, !PT ;  /* 0x0000006158157209 */ /* 0x000fe20007810000 */
[----:B------:R-:W-:Y:S01]  /*dff0*/  FMUL.FTZ R49, R50, UR4 ;  /* 0x0000000432317c20 */ /* 0x000fe20008410000 */
[----:B------:R-:W-:Y:S01]  /*e000*/  FMUL.FTZ R50, R51, UR4 ;  /* 0x0000000433327c20 */ /* 0x000fe20008410000 */
[----:B------:R-:W-:Y:S02]  /*e010*/  ISETP.GT.AND P2, PT, R14, 0x10, PT ;  /* 0x000000100e00780c */ /* 0x000fe40003f44270 */
[----:B------:R-:W-:Y:S02]  /*e020*/  FSEL R92, R92, -INF , P3 ;  /* 0xff8000005c5c7808 */ /* 0x000fe40001800000 */
[----:B------:R-:W-:Y:S02]  /*e030*/  FMNMX.FTZ R51, R90, R21, !PT ;  /* 0x000000155a337209 */ /* 0x000fe40007810000 */
[----:B------:R-:W-:-:S02]  /*e040*/  ISETP.GT.AND P4, PT, R14, 0x11, PT ;  /* 0x000000110e00780c */ /* 0x000fc40003f84270 */
[----:B------:R-:W-:Y:S02]  /*e050*/  FSEL R80, R80, -INF , P2 ;  /* 0xff80000050507808 */ /* 0x000fe40001000000 */
[----:B------:R-:W-:Y:S02]  /*e060*/  FMNMX.FTZ R51, R92, R51, !PT ;  /* 0x000000335c337209 */ /* 0x000fe40007810000 */
[----:B------:R-:W-:Y:S02]  /*e070*/  R2UR UR10, R20 ;  /* 0x00000000140a72ca */ /* 0x000fe400000e0000 */
[----:B------:R0:W-:Y:S01]  /*e080*/  MUFU.TANH R20, R99 ;  /* 0x0000006300147308 */ /* 0x0001e20000002400 */
[----:B------:R-:W-:Y:S02]  /*e090*/  ISETP.GT.AND P3, PT, R14, 0x18, PT ;  /* 0x000000180e00780c */ /* 0x000fe40003f64270 */
[----:B------:R-:W-:Y:S01]  /*e0a0*/  FSEL R94, R94, -INF , P4 ;  /* 0xff8000005e5e7808 */ /* 0x000fe20002000000 */
[----:B------:R-:W-:Y:S01]  /*e0b0*/  FMUL.FTZ R21, R52, UR4 ;  /* 0x0000000434157c20 */ /* 0x000fe20008410000 */
[----:B------:R-:W-:-:S02]  /*e0c0*/  ISETP.GT.AND P2, PT, R14, 0x19, PT ;  /* 0x000000190e00780c */ /* 0x000fc40003f44270 */
[----:B0-----:R-:W-:Y:S02]  /*e0d0*/  FMNMX.FTZ R99, R80, R51, !PT ;  /* 0x0000003350637209 */ /* 0x001fe40007810000 */
[----:B------:R-:W-:Y:S02]  /*e0e0*/  FSEL R83, R83, -INF , P3 ;  /* 0xff80000053537808 */ /* 0x000fe40001800000 */
[----:B------:R-:W-:Y:S02]  /*e0f0*/  FMNMX.FTZ R52, R94, R99, !PT ;  /* 0x000000635e347209 */ /* 0x000fe40007810000 */
[----:B------:R-:W-:Y:S02]  /*e100*/  ISETP.GT.AND P4, PT, R14, 0x20, PT ;  /* 0x000000200e00780c */ /* 0x000fe40003f84270 */
[----:B------:R-:W-:Y:S02]  /*e110*/  FSEL R85, R85, -INF , P2 ;  /* 0xff80000055557808 */ /* 0x000fe40001000000 */
[----:B------:R-:W-:Y:S01]  /*e120*/  FMNMX.FTZ R52, R83, R52, !PT ;  /* 0x0000003453347209 */ /* 0x000fe20007810000 */
[----:B------:R-:W-:Y:S01]  /*e130*/  FMUL.FTZ R51, R53, UR4 ;  /* 0x0000000435337c20 */ /* 0x000fe20008410000 */
[----:B------:R-:W-:-:S02]  /*e140*/  R2UR UR8, R2 ;  /* 0x00000000020872ca */ /* 0x000fc400000e0000 */
[----:B------:R-:W-:Y:S02]  /*e150*/  R2UR UR9, R3 ;  /* 0x00000000030972ca */ /* 0x000fe400000e0000 */
[----:B------:R-:W-:Y:S02]  /*e160*/  ISETP.GT.AND P3, PT, R14, 0x21, PT ;  /* 0x000000210e00780c */ /* 0x000fe40003f64270 */
[----:B------:R-:W-:Y:S02]  /*e170*/  FSEL R72, R72, -INF , P4 ;  /* 0xff80000048487808 */ /* 0x000fe40002000000 */
[----:B------:R-:W-:Y:S01]  /*e180*/  FMNMX.FTZ R53, R85, R52, !PT ;  /* 0x0000003455357209 */ /* 0x000fe20007810000 */
[----:B------:R-:W-:Y:S02]  /*e190*/  WARPGROUP.DEPBAR.LE gsb0, 0x0 ;  /* 0x00008000000079c5 */ /* 0x000fe40000010000 */
[----:B------:R-:W-:Y:S01]  /*e1a0*/  ISETP.GT.AND P2, PT, R14, 0x28, PT ;  /* 0x000000280e00780c */ /* 0x000fe20003f44270 */
[----:B------:R-:W-:Y:S01]  /*e1b0*/  WARPGROUP.ARRIVE ;  /* 0x00000000000079c5 */ /* 0x000fe20000000000 */
[----:B------:R-:W-:-:S02]  /*e1c0*/  FSEL R87, R87, -INF , P3 ;  /* 0xff80000057577808 */ /* 0x000fc40001800000 */
[----:B------:R-:W-:Y:S02]  /*e1d0*/  FMNMX.FTZ R52, R72, R53, !PT ;  /* 0x0000003548347209 */ /* 0x000fe40007810000 */
[C---:B------:R-:W-:Y:S01]  /*e1e0*/  ISETP.GT.AND P4, PT, R14.reuse, 0x29, PT ;  /* 0x000000290e00780c */ /* 0x040fe20003f84270 */
[----:B------:R-:W-:Y:S01]  /*e1f0*/  HGMMA.64x16x16.F32 R24, gdesc[UR8], R24, gsb0 ;  /* 0x00200000081879f0 */ /* 0x000fe20008000818 */
[----:B------:R-:W-:Y:S02]  /*e200*/  FSEL R75, R75, -INF , P2 ;  /* 0xff8000004b4b7808 */ /* 0x000fe40001000000 */
[----:B------:R-:W-:Y:S02]  /*e210*/  FMNMX.FTZ R52, R87, R52, !PT ;  /* 0x0000003457347209 */ /* 0x000fe40007810000 */
[----:B------:R-:W-:Y:S02]  /*e220*/  ISETP.GT.AND P3, PT, R14, 0x30, PT ;  /* 0x000000300e00780c */ /* 0x000fe40003f64270 */
[----:B------:R-:W-:-:S02]  /*e230*/  FSEL R77, R77, -INF , P4 ;  /* 0xff8000004d4d7808 */ /* 0x000fc40002000000 */
[----:B------:R-:W-:Y:S01]  /*e240*/  FMNMX.FTZ R52, R75, R52, !PT ;  /* 0x000000344b347209 */ /* 0x000fe20007810000 */
[----:B------:R-:W0:Y:S01]  /*e250*/  MUFU.TANH R71, R71 ;  /* 0x0000004700477308 */ /* 0x000e220000002400 */
[----:B------:R-:W-:Y:S02]  /*e260*/  ISETP.GT.AND P2, PT, R14, 0x31, PT ;  /* 0x000000310e00780c */ /* 0x000fe40003f44270 */
[----:B------:R-:W-:Y:S02]  /*e270*/  FSEL R64, R64, -INF , P3 ;  /* 0xff80000040407808 */ /* 0x000fe40001800000 */
[----:B------:R-:W-:Y:S01]  /*e280*/  FMNMX.FTZ R53, R77, R52, !PT ;  /* 0x000000344d357209 */ /* 0x000fe20007810000 */
[----:B------:R-:W-:Y:S01]  /*e290*/  FMUL.FTZ R61, R61, UR4 ;  /* 0x000000043d3d7c20 */ /* 0x000fe20008410000 */
[----:B------:R-:W-:Y:S01]  /*e2a0*/  ISETP.GT.AND P3, PT, R14, 0x38, PT ;  /* 0x000000380e00780c */ /* 0x000fe20003f64270 */
[----:B------:R-:W1:Y:S01]  /*e2b0*/  MUFU.TANH R95, R95 ;  /* 0x0000005f005f7308 */ /* 0x000e620000002400 */
[----:B------:R-:W-:-:S02]  /*e2c0*/  FSEL R79, R79, -INF , P2 ;  /* 0xff8000004f4f7808 */ /* 0x000fc40001000000 */
[----:B------:R-:W-:Y:S02]  /*e2d0*/  FMNMX.FTZ R52, R64, R53, !PT ;  /* 0x0000003540347209 */ /* 0x000fe40007810000 */
[C---:B------:R-:W-:Y:S02]  /*e2e0*/  ISETP.GT.AND P2, PT, R14.reuse, 0x39, PT ;  /* 0x000000390e00780c */ /* 0x040fe40003f44270 */
[----:B------:R-:W-:Y:S01]  /*e2f0*/  FSEL R67, R67, -INF , P3 ;  /* 0xff80000043437808 */ /* 0x000fe20001800000 */
[----:B------:R-:W2:Y:S01]  /*e300*/  MUFU.TANH R59, R59 ;  /* 0x0000003b003b7308 */ /* 0x000ea20000002400 */
[----:B------:R-:W-:Y:S02]  /*e310*/  FMNMX.FTZ R52, R79, R52, !PT ;  /* 0x000000344f347209 */ /* 0x000fe40007810000 */
[----:B------:R-:W-:Y:S02]  /*e320*/  ISETP.GT.AND P3, PT, R14, 0x40, PT ;  /* 0x000000400e00780c */ /* 0x000fe40003f64270 */
[----:B------:R-:W-:-:S02]  /*e330*/  FSEL R68, R68, -INF , P2 ;  /* 0xff80000044447808 */ /* 0x000fc40001000000 */
[----:B------:R-:W-:Y:S01]  /*e340*/  FMNMX.FTZ R53, R67, R52, !PT ;  /* 0x0000003443357209 */ /* 0x000fe20007810000 */
[----:B------:R-:W3:Y:S01]  /*e350*/  MUFU.TANH R61, R61 ;  /* 0x0000003d003d7308 */ /* 0x000ee20000002400 */
[----:B------:R-:W-:Y:S01]  /*e360*/  FMUL.FTZ R52, R32, UR4 ;  /* 0x0000000420347c20 */ /* 0x000fe20008410000 */
[----:B------:R-:W-:Y:S02]  /*e370*/  ISETP.GT.AND P2, PT, R14, 0x41, PT ;  /* 0x000000410e00780c */ /* 0x000fe40003f44270 */
[----:B0-----:R-:W-:Y:S02]  /*e380*/  FSEL R71, R71, -INF , P3 ;  /* 0xff80000047477808 */ /* 0x001fe40001800000 */
[----:B------:R-:W-:Y:S02]  /*e390*/  FMNMX.FTZ R32, R68, R53, !PT ;  /* 0x0000003544207209 */ /* 0x000fe40007810000 */
[----:B------:R-:W0:Y:S01]  /*e3a0*/  MUFU.TANH R98, R98 ;  /* 0x0000006200627308 */ /* 0x000e220000002400 */
[----:B------:R-:W-:-:S02]  /*e3b0*/  ISETP.GT.AND P3, PT, R14, 0x48, PT ;  /* 0x000000480e00780c */ /* 0x000fc40003f64270 */
[----:B-1----:R-:W-:Y:S02]  /*e3c0*/  FSEL R95, R95, -INF , P2 ;  /* 0xff8000005f5f7808 */ /* 0x002fe40001000000 */
[----:B------:R-:W-:Y:S01]  /*e3d0*/  FMNMX.FTZ R32, R71, R32, !PT ;  /* 0x0000002047207209 */ /* 0x000fe20007810000 */
[----:B------:R-:W-:Y:S01]  /*e3e0*/  FMUL.FTZ R40, R40, UR4 ;  /* 0x0000000428287c20 */ /* 0x000fe20008410000 */
[C---:B------:R-:W-:Y:S01]  /*e3f0*/  ISETP.GT.AND P2, PT, R14.reuse, 0x49, PT ;  /* 0x000000490e00780c */ /* 0x040fe20003f44270 */
[----:B------:R-:W1:Y:S01]  /*e400*/  MUFU.TANH R21, R21 ;  /* 0x0000001500157308 */ /* 0x000e620000002400 */
[----:B--2---:R-:W-:Y:S02]  /*e410*/  FSEL R59, R59, -INF , P3 ;  /* 0xff8000003b3b7808 */ /* 0x004fe40001800000 */
[----:B------:R-:W-:Y:S01]  /*e420*/  FMNMX.FTZ R32, R95, R32, !PT ;  /* 0x000000205f207209 */ /* 0x000fe20007810000 */
[----:B------:R-:W-:Y:S01]  /*e430*/  FMUL.FTZ R41, R41, UR4 ;  /* 0x0000000429297c20 */ /* 0x000fe20008410000 */
[----:B------:R-:W-:-:S02]  /*e440*/  ISETP.GT.AND P3, PT, R14, 0x50, PT ;  /* 0x000000500e00780c */ /* 0x000fc40003f64270 */
[----:B---3--:R-:W-:Y:S01]  /*e450*/  FSEL R61, R61, -INF , P2 ;  /* 0xff8000003d3d7808 */ /* 0x008fe20001000000 */
[----:B------:R-:W2:Y:S01]  /*e460*/  MUFU.TANH R51, R51 ;  /* 0x0000003300337308 */ /* 0x000ea20000002400 */
[----:B------:R-:W-:Y:S01]  /*e470*/  FMNMX.FTZ R32, R59, R32, !PT ;  /* 0x000000203b207209 */ /* 0x000fe20007810000 */
[----:B------:R-:W-:Y:S01]  /*e480*/  FMUL.FTZ R53, R33, UR4 ;  /* 0x0000000421357c20 */ /* 0x000fe20008410000 */
[----:B------:R-:W-:Y:S01]  /*e490*/  FMUL.FTZ R99, R36, UR4 ;  /* 0x0000000424637c20 */ /* 0x000fe20008410000 */
[----:B------:R-:W-:Y:S01]  /*e4a0*/  FMUL.FTZ R44, R44, UR4 ;  /* 0x000000042c2c7c20 */ /* 0x000fe20008410000 */
[----:B------:R-:W-:Y:S02]  /*e4b0*/  ISETP.GT.AND P2, PT, R14, 0x51, PT ;  /* 0x000000510e00780c */ /* 0x000fe40003f44270 */
[----:B0-----:R-:W-:Y:S01]  /*e4c0*/  FSEL R33, R98, -INF , P3 ;  /* 0xff80000062217808 */ /* 0x001fe20001800000 */
[----:B------:R-:W0:Y:S01]  /*e4d0*/  MUFU.TANH R40, R40 ;  /* 0x0000002800287308 */ /* 0x000e220000002400 */
[----:B------:R-:W-:Y:S01]  /*e4e0*/  FMNMX.FTZ R36, R61, R32, !PT ;  /* 0x000000203d247209 */ /* 0x000fe20007810000 */
[----:B------:R-:W-:Y:S01]  /*e4f0*/  FMUL.FTZ R45, R45, UR4 ;  /* 0x000000042d2d7c20 */ /* 0x000fe20008410000 */
[----:B------:R-:W-:-:S02]  /*e500*/  ISETP.GT.AND P3, PT, R14, 0x58, PT ;  /* 0x000000580e00780c */ /* 0x000fc40003f64270 */
[----:B------:R-:W-:-:S03]  /*e510*/  FSEL R32, R20, -INF , P2 ;  /* 0xff80000014207808 */ /* 0x000fc60001000000 */
[----:B------:R-:W3:Y:S01]  /*e520*/  MUFU.TANH R41, R41 ;  /* 0x0000002900297308 */ /* 0x000ee20000002400 */
[----:B------:R-:W-:Y:S02]  /*e530*/  FMNMX.FTZ R101, R33, R36, !PT ;  /* 0x0000002421657209 */ /* 0x000fe40007810000 */
[----:B------:R-:W-:Y:S02]  /*e540*/  ISETP.GT.AND P2, PT, R14, 0x59, PT ;  /* 0x000000590e00780c */ /* 0x000fe40003f44270 */
[----:B-1----:R-:W-:-:S03]  /*e550*/  FSEL R36, R21, -INF , P3 ;  /* 0xff80000015247808 */ /* 0x002fc60001800000 */
[----:B------:R-:W1:Y:S01]  /*e560*/  MUFU.TANH R44, R44 ;  /* 0x0000002c002c7308 */ /* 0x000e620000002400 */
[----:B------:R-:W-:Y:S01]  /*e570*/  FMNMX.FTZ R101, R32, R101, !PT ;  /* 0x0000006520657209 */ /* 0x000fe20007810000 */
[----:B------:R-:W-:Y:S01]  /*e580*/  FMUL.FTZ R20, R37, UR4 ;  /* 0x0000000425147c20 */ /* 0x000fe20008410000 */
[----:B------:R-:W-:Y:S02]  /*e590*/  ISETP.GT.AND P3, PT, R14, 0x60, PT ;  /* 0x000000600e00780c */ /* 0x000fe40003f64270 */
[----:B--2---:R-:W-:Y:S02]  /*e5a0*/  FSEL R37, R51, -INF , P2 ;  /* 0xff80000033257808 */ /* 0x004fe40001000000 */
[----:B------:R-:W-:Y:S01]  /*e5b0*/  FMNMX.FTZ R100, R36, R101, !PT ;  /* 0x0000006524647209 */ /* 0x000fe20007810000 */
[----:B------:R-:W2:Y:S01]  /*e5c0*/  MUFU.TANH R45, R45 ;  /* 0x0000002d002d7308 */ /* 0x000ea20000002400 */
[----:B------:R-:W-:Y:S02]  /*e5d0*/  WARPGROUP.DEPBAR.LE gsb0, 0x0 ;  /* 0x00008000000079c5 */ /* 0x000fe40000010000 */
[----:B------:R-:W-:Y:S01]  /*e5e0*/  ISETP.GT.AND P2, PT, R14, 0x61, PT ;  /* 0x000000610e00780c */ /* 0x000fe20003f44270 */
[----:B------:R-:W-:Y:S01]  /*e5f0*/  FMUL.FTZ R51, R24, UR4 ;  /* 0x0000000418337c20 */ /* 0x000fe20008410000 */
[----:B0-----:R-:W-:-:S02]  /*e600*/  FSEL R24, R40, -INF , P3 ;  /* 0xff80000028187808 */ /* 0x001fc40001800000 */
[----:B------:R-:W-:Y:S01]  /*e610*/  FMNMX.FTZ R21, R37, R100, !PT ;  /* 0x0000006425157209 */ /* 0x000fe20007810000 */
[----:B------:R-:W0:Y:S01]  /*e620*/  MUFU.TANH R52, R52 ;  /* 0x0000003400347308 */ /* 0x000e220000002400 */
[----:B------:R-:W-:Y:S02]  /*e630*/  ISETP.GT.AND P3, PT, R14, 0x68, PT ;  /* 0x000000680e00780c */ /* 0x000fe40003f64270 */
[----:B---3--:R-:W-:Y:S02]  /*e640*/  FSEL R40, R41, -INF , P2 ;  /* 0xff80000029287808 */ /* 0x008fe40001000000 */
[----:B------:R-:W-:-:S03]  /*e650*/  FMNMX.FTZ R41, R24, R21, !PT ;  /* 0x0000001518297209 */ /* 0x000fc60007810000 */
[----:B------:R-:W3:Y:S01]  /*e660*/  MUFU.TANH R53, R53 ;  /* 0x0000003500357308 */ /* 0x000ee20000002400 */
[----:B------:R-:W-:Y:S01]  /*e670*/  FMUL.FTZ R21, R25, UR4 ;  /* 0x0000000419157c20 */ /* 0x000fe20008410000 */
[----:B-1----:R-:W-:Y:S02]  /*e680*/  FSEL R25, R44, -INF , P3 ;  /* 0xff8000002c197808 */ /* 0x002fe40001800000 */
[----:B------:R-:W-:Y:S02]  /*e690*/  ISETP.GT.AND P2, PT, R14, 0x69, PT ;  /* 0x000000690e00780c */ /* 0x000fe40003f44270 */
[----:B------:R-:W-:Y:S02]  /*e6a0*/  FMNMX.FTZ R44, R40, R41, !PT ;  /* 0x00000029282c7209 */ /* 0x000fe40007810000 */
[----:B------:R1:W4:Y:S01]  /*e6b0*/  MUFU.TANH R98, R99 ;  /* 0x0000006300627308 */ /* 0x0003220000002400 */
[----:B------:R-:W-:Y:S02]  /*e6c0*/  ISETP.GT.AND P3, PT, R14, 0x70, PT ;  /* 0x000000700e00780c */ /* 0x000fe40003f64270 */
[----:B--2---:R-:W-:-:S02]  /*e6d0*/  FSEL R41, R45, -INF , P2 ;  /* 0xff8000002d297808 */ /* 0x004fc40001000000 */
[----:B------:R-:W-:-:S03]  /*e6e0*/  FMNMX.FTZ R100, R25, R44, !PT ;  /* 0x0000002c19647209 */ /* 0x000fc60007810000 */
[----:B------:R-:W2:Y:S01]  /*e6f0*/  MUFU.TANH R20, R20 ;  /* 0x0000001400147308 */ /* 0x000ea20000002400 */
[----:B------:R-:W-:Y:S01]  /*e700*/  ISETP.GT.AND P2, PT, R14, 0x71, PT ;  /* 0x000000710e00780c */ /* 0x000fe20003f44270 */
[----:B-1----:R-:W-:Y:S01]  /*e710*/  FMUL.FTZ R99, R28, UR4 ;  /* 0x000000041c637c20 */ /* 0x002fe20008410000 */
[----:B0-----:R-:W-:Y:S02]  /*e720*/  FSEL R44, R52, -INF , P3 ;  /* 0xff800000342c7808 */ /* 0x001fe40001800000 */
[----:B------:R-:W-:-:S03]  /*e730*/  FMNMX.FTZ R45, R41, R100, !PT ;  /* 0x00000064292d7209 */ /* 0x000fc60007810000 */
[----:B------:R-:W0:Y:S01]  /*e740*/  MUFU.TANH R51, R51 ;  /* 0x0000003300337308 */ /* 0x000e220000002400 */
[----:B------:R-:W-:Y:S02]  /*e750*/  ISETP.GT.AND P3, PT, R14, 0x78, PT ;  /* 0x000000780e00780c */ /* 0x000fe40003f64270 */
[----:B---3--:R-:W-:Y:S02]  /*e760*/  FSEL R28, R53, -INF , P2 ;  /* 0xff800000351c7808 */ /* 0x008fe40001000000 */
[----:B------:R-:W-:-:S03]  /*e770*/  FMNMX.FTZ R45, R44, R45, !PT ;  /* 0x0000002d2c2d7209 */ /* 0x000fc60007810000 */
[----:B------:R-:W1:Y:S01]  /*e780*/  MUFU.TANH R21, R21 ;  /* 0x0000001500157308 */ /* 0x000e620000002400 */
[----:B------:R-:W-:Y:S01]  /*e790*/  FMUL.FTZ R100, R29, UR4 ;  /* 0x000000041d647c20 */ /* 0x000fe20008410000 */
[----:B------:R-:W-:Y:S02]  /*e7a0*/  ISETP.GT.AND P2, PT, R14, 0x79, PT ;  /* 0x000000790e00780c */ /* 0x000fe40003f44270 */
[----:B----4-:R-:W-:Y:S02]  /*e7b0*/  FSEL R29, R98, -INF , P3 ;  /* 0xff800000621d7808 */ /* 0x010fe40001800000 */
[----:B------:R-:W-:Y:S02]  /*e7c0*/  FMNMX.FTZ R52, R28, R45, !PT ;  /* 0x0000002d1c347209 */ /* 0x000fe40007810000 */
[----:B------:R-:W3:Y:S01]  /*e7d0*/  MUFU.TANH R99, R99 ;  /* 0x0000006300637308 */ /* 0x000ee20000002400 */
[----:B------:R-:W-:Y:S02]  /*e7e0*/  ISETP.GT.AND P3, PT, R14, 0x80, PT ;  /* 0x000000800e00780c */ /* 0x000fe40003f64270 */
[----:B--2---:R-:W-:-:S02]  /*e7f0*/  FSEL R45, R20, -INF , P2 ;  /* 0xff800000142d7808 */ /* 0x004fc40001000000 */
[----:B------:R-:W-:-:S03]  /*e800*/  FMNMX.FTZ R52, R29, R52, !PT ;  /* 0x000000341d347209 */ /* 0x000fc60007810000 */
[----:B------:R-:W2:Y:S01]  /*e810*/  MUFU.TANH R98, R100 ;  /* 0x0000006400627308 */ /* 0x000ea20000002400 */
[C---:B------:R-:W-:Y:S02]  /*e820*/  ISETP.GT.AND P2, PT, R14.reuse, 0x81, PT ;  /* 0x000000810e00780c */ /* 0x040fe40003f44270 */
[----:B0-----:R-:W-:Y:S02]  /*e830*/  FSEL R51, R51, -INF , P3 ;  /* 0xff80000033337808 */ /* 0x001fe40001800000 */
[----:B------:R-:W-:Y:S02]  /*e840*/  FMNMX.FTZ R20, R45, R52, !PT ;  /* 0x000000342d147209 */ /* 0x000fe40007810000 */
[----:B-1----:R-:W-:Y:S02]  /*e850*/  FSEL R52, R21, -INF , P2 ;  /* 0xff80000015347808 */ /* 0x002fe40001000000 */
[----:B------:R-:W-:Y:S02]  /*e860*/  ISETP.GT.AND P3, PT, R14, 0x88, PT ;  /* 0x000000880e00780c */ /* 0x000fe40003f64270 */
[----:B------:R-:W-:-:S02]  /*e870*/  FMNMX.FTZ R21, R51, R20, !PT ;  /* 0x0000001433157209 */ /* 0x000fc40007810000 */
[----:B------:R-:W-:Y:S02]  /*e880*/  ISETP.GT.AND P2, PT, R14, 0x89, PT ;  /* 0x000000890e00780c */ /* 0x000fe40003f44270 */
[----:B---3--:R-:W-:Y:S02]  /*e890*/  FSEL R14, R99, -INF , P3 ;  /* 0xff800000630e7808 */ /* 0x008fe40001800000 */
[----:B------:R-:W-:Y:S01]  /*e8a0*/  FMNMX.FTZ R21, R52, R21, !PT ;  /* 0x0000001534157209 */ /* 0x000fe20007810000 */
[----:B------:R-:W-:Y:S01]  /*e8b0*/  FMUL.FTZ R53, R54, UR4 ;  /* 0x0000000436357c20 */ /* 0x000fe20008410000 */
[----:B--2---:R-:W-:Y:S02]  /*e8c0*/  FSEL R54, R98, -INF , P2 ;  /* 0xff80000062367808 */ /* 0x004fe40001000000 */
[----:B------:R-:W-:-:S04]  /*e8d0*/  FMNMX.FTZ R21, R14, R21, !PT ;  /* 0x000000150e157209 */ /* 0x000fc80007810000 */
[----:B------:R-:W-:-:S05]  /*e8e0*/  FMNMX.FTZ R20, R54, R21, !PT ;  /* 0x0000001536147209 */ /* 0x000fca0007810000 */
[----:B------:R-:W0:Y:S04]  /*e8f0*/  SHFL.BFLY PT, R21, R20, 0x2, 0x1f ;  /* 0x0c401f0014157f89 */ /* 0x000e2800000e0000 */
[----:B------:R-:W1:Y:S01]  /*e900*/  SHFL.IDX PT, R98, R56, 0x1, 0x1c1f ;  /* 0x003c1f0038627f89 */ /* 0x000e6200000e0000 */
[----:B0-----:R-:W-:-:S05]  /*e910*/  FMNMX.FTZ R21, R20, R21, !PT ;  /* 0x0000001514157209 */ /* 0x001fca0007810000 */
[----:B------:R-:W0:Y:S01]  /*e920*/  SHFL.BFLY PT, R20, R21, 0x1, 0x1f ;  /* 0x0c201f0015147f89 */ /* 0x000e2200000e0000 */
[----:B------:R-:W-:Y:S01]  /*e930*/  FMUL.FTZ R99, R30, UR4 ;  /* 0x000000041e637c20 */ /* 0x000fe20008410000 */
[----:B-1----:R-:W-:-:S04]  /*e940*/  VIADDMNMX R63, R98, R48, R63, PT ;  /* 0x00000030623f7246 */ /* 0x002fc8000380013f */
[C---:B------:R-:W-:Y:S02]  /*e950*/  ISETP.GT.AND P3, PT, R63.reuse, RZ, PT ;  /* 0x000000ff3f00720c */ /* 0x040fe40003f64270 */
[----:B------:R-:W-:Y:S01]  /*e960*/  ISETP.GT.AND P4, PT, R63, 0x1, PT ;  /* 0x000000013f00780c */ /* 0x000fe20003f84270 */
[----:B------:R1:W-:Y:S01]  /*e970*/  MUFU.TANH R56, R99 ;  /* 0x0000006300387308 */ /* 0x0003e20000002400 */
[----:B0-----:R-:W-:Y:S01]  /*e980*/  FMNMX.FTZ R20, R21, R20, !PT ;  /* 0x0000001415147209 */ /* 0x001fe20007810000 */
[----:B------:R-:W-:-:S03]  /*e990*/  IMAD.U32 R21, RZ, RZ, UR5 ;  /* 0x00000005ff157e24 */ /* 0x000fc6000f8e00ff */
[C---:B------:R-:W-:Y:S01]  /*e9a0*/  FSETP.NEU.FTZ.AND P2, PT, R20.reuse, -INF , PT ;  /* 0xff8000001400780b */ /* 0x040fe20003f5d000 */
[----:B------:R-:W-:-:S05]  /*e9b0*/  FMUL.FTZ R30, R20, R21 ;  /* 0x00000015141e7220 */ /* 0x000fca0000410000 */
[----:B------:R-:W-:Y:S02]  /*e9c0*/  FSEL R30, R30, RZ, P2 ;  /* 0x000000ff1e1e7208 */ /* 0x000fe40001000000 */
[----:B------:R-:W-:-:S03]  /*e9d0*/  ISETP.GT.AND P2, PT, R63, 0x8, PT ;  /* 0x000000083f00780c */ /* 0x000fc60003f44270 */
[-CC-:B------:R-:W-:Y:S01]  /*e9e0*/  FFMA.FTZ R48, R92, R21.reuse, -R30.reuse ;  /* 0x000000155c307223 */ /* 0x180fe2000001081e */
[-CC-:B-1----:R-:W-:Y:S01]  /*e9f0*/  FFMA.FTZ R99, R80, R21.reuse, -R30.reuse ;  /* 0x0000001550637223 */ /* 0x182fe2000001081e */
[----:B------:R-:W-:Y:S02]  /*ea00*/  FSEL R80, R15, -INF , P3 ;  /* 0xff8000000f507808 */ /* 0x000fe40001800000 */
[----:B------:R-:W-:Y:S01]  /*ea10*/  FSEL R92, R89, -INF , P4 ;  /* 0xff800000595c7808 */ /* 0x000fe20002000000 */
[----:B------:R-:W-:Y:S01]  /*ea20*/  FFMA.FTZ R89, R94, R21, -R30 ;  /* 0x000000155e597223 */ /* 0x000fe2000001081e */
[----:B------:R-:W-:Y:S02]  /*ea30*/  ISETP.GT.AND P3, PT, R63, 0x9, PT ;  /* 0x000000093f00780c */ /* 0x000fe40003f64270 */
[----:B------:R-:W-:Y:S02]  /*ea40*/  FSEL R91, R91, -INF , P2 ;  /* 0xff8000005b5b7808 */ /* 0x000fe40001000000 */
[----:B------:R-:W-:-:S02]  /*ea50*/  FMNMX.FTZ R94, R80, R92, !PT ;  /* 0x0000005c505e7209 */ /* 0x000fc40007810000 */
[----:B------:R-:W-:Y:S02]  /*ea60*/  ISETP.GT.AND P2, PT, R63, 0x10, PT ;  /* 0x000000103f00780c */ /* 0x000fe40003f44270 */
[----:B------:R-:W-:Y:S02]  /*ea70*/  FSEL R93, R93, -INF , P3 ;  /* 0xff8000005d5d7808 */ /* 0x000fe40001800000 */
[----:B------:R-:W-:Y:S01]  /*ea80*/  FMNMX.FTZ R98, R91, R94, !PT ;  /* 0x0000005e5b627209 */ /* 0x000fe20007810000 */
[----:B------:R0:W-:Y:S01]  /*ea90*/  MUFU.EX2 R15, R99 ;  /* 0x00000063000f7308 */ /* 0x0001e20000000800 */
[----:B------:R-:W-:Y:S02]  /*eaa0*/  ISETP.GT.AND P3, PT, R63, 0x11, PT ;  /* 0x000000113f00780c */ /* 0x000fe40003f64270 */
[----:B------:R-:W-:Y:S01]  /*eab0*/  FSEL R94, R81, -INF , P2 ;  /* 0xff800000515e7808 */ /* 0x000fe20001000000 */
[----:B------:R-:W-:Y:S01]  /*eac0*/  FFMA.FTZ R81, R83, R21, -R30 ;  /* 0x0000001553517223 */ /* 0x000fe2000001081e */
[----:B------:R-:W-:-:S02]  /*ead0*/  FSEL R83, R82, -INF , P3 ;  /* 0xff80000052537808 */ /* 0x000fc40001800000 */
[----:B0-----:R-:W-:Y:S02]  /*eae0*/  FMNMX.FTZ R99, R93, R98, !PT ;  /* 0x000000625d637209 */ /* 0x001fe40007810000 */
[----:B------:R-:W-:Y:S02]  /*eaf0*/  ISETP.GT.AND P2, PT, R63, 0x18, PT ;  /* 0x000000183f00780c */ /* 0x000fe40003f44270 */
[----:B------:R-:W-:Y:S01]  /*eb00*/  FMNMX.FTZ R82, R94, R99, !PT ;  /* 0x000000635e527209 */ /* 0x000fe20007810000 */
[----:B------:R-:W-:Y:S01]  /*eb10*/  FFMA.FTZ R100, R85, R21, -R30 ;  /* 0x0000001555647223 */ /* 0x000fe2000001081e */
[----:B------:R-:W-:Y:S02]  /*eb20*/  ISETP.GT.AND P3, PT, R63, 0x19, PT ;  /* 0x000000193f00780c */ /* 0x000fe40003f64270 */
[----:B------:R-:W-:Y:S02]  /*eb30*/  FSEL R84, R84, -INF , P2 ;  /* 0xff80000054547808 */ /* 0x000fe40001000000 */
[----:B------:R-:W-:-:S02]  /*eb40*/  FMNMX.FTZ R85, R83, R82, !PT ;  /* 0x0000005253557209 */ /* 0x000fc40007810000 */
[----:B------:R-:W-:Y:S02]  /*eb50*/  ISETP.GT.AND P2, PT, R63, 0x20, PT ;  /* 0x000000203f00780c */ /* 0x000fe40003f44270 */
[----:B------:R-:W-:Y:S02]  /*eb60*/  FSEL R86, R86, -INF , P3 ;  /* 0xff80000056567808 */ /* 0x000fe40001800000 */
[----:B------:R-:W-:Y:S02]  /*eb70*/  FMNMX.FTZ R99, R84, R85, !PT ;  /* 0x0000005554637209 */ /* 0x000fe40007810000 */
[----:B------:R-:W-:Y:S01]  /*eb80*/  FSEL R85, R73, -INF , P2 ;  /* 0xff80000049557808 */ /* 0x000fe20001000000 */
[----:B------:R-:W-:Y:S01]  /*eb90*/  FFMA.FTZ R73, R72, R21, -R30 ;  /* 0x0000001548497223 */ /* 0x000fe2000001081e */
[----:B------:R-:W-:Y:S02]  /*eba0*/  ISETP.GT.AND P3, PT, R63, 0x21, PT ;  /* 0x000000213f00780c */ /* 0x000fe40003f64270 */
[----:B------:R-:W-:-:S02]  /*ebb0*/  FMNMX.FTZ R72, R86, R99, !PT ;  /* 0x0000006356487209 */ /* 0x000fc40007810000 */
[----:B------:R-:W-:Y:S02]  /*ebc0*/  ISETP.GT.AND P2, PT, R63, 0x28, PT ;  /* 0x000000283f00780c */ /* 0x000fe40003f44270 */
[----:B------:R-:W-:Y:S02]  /*ebd0*/  FSEL R98, R74, -INF , P3 ;  /* 0xff8000004a627808 */ /* 0x000fe40001800000 */
[----:B------:R-:W-:Y:S01]  /*ebe0*/  FMNMX.FTZ R99, R85, R72, !PT ;  /* 0x0000004855637209 */ /* 0x000fe20007810000 */
[----:B------:R-:W0:Y:S01]  /*ebf0*/  MUFU.TANH R69, R69 ;  /* 0x0000004500457308 */ /* 0x000e220000002400 */
[----:B------:R-:W-:Y:S02]  /*ec00*/  ISETP.GT.AND P3, PT, R63, 0x29, PT ;  /* 0x000000293f00780c */ /* 0x000fe40003f64270 */
[----:B------:R-:W-:Y:S02]  /*ec10*/  FSEL R76, R76, -INF , P2 ;  /* 0xff8000004c4c7808 */ /* 0x000fe40001000000 */
[----:B------:R-:W-:-:S02]  /*ec20*/  FMNMX.FTZ R99, R98, R99, !PT ;  /* 0x0000006362637209 */ /* 0x000fc40007810000 */
[----:B------:R-:W-:Y:S01]  /*ec30*/  ISETP.GT.AND P2, PT, R63, 0x30, PT ;  /* 0x000000303f00780c */ /* 0x000fe20003f44270 */
[----:B------:R-:W1:Y:S01]  /*ec40*/  MUFU.TANH R70, R70 ;  /* 0x0000004600467308 */ /* 0x000e620000002400 */
[----:B------:R-:W-:Y:S02]  /*ec50*/  FSEL R78, R78, -INF , P3 ;  /* 0xff8000004e4e7808 */ /* 0x000fe40001800000 */
[----:B------:R-:W-:Y:S01]  /*ec60*/  FMNMX.FTZ R99, R76, R99, !PT ;  /* 0x000000634c637209 */ /* 0x000fe20007810000 */
[--C-:B------:R-:W-:Y:S01]  /*ec70*/  FFMA.FTZ R74, R87, R21, -R30.reuse ;  /* 0x00000015574a7223 */ /* 0x100fe2000001081e */
[----:B------:R-:W-:Y:S02]  /*ec80*/  ISETP.GT.AND P3, PT, R63, 0x31, PT ;  /* 0x000000313f00780c */ /* 0x000fe40003f64270 */
[----:B------:R-:W-:Y:S01]  /*ec90*/  FSEL R87, R65, -INF , P2 ;  /* 0xff80000041577808 */ /* 0x000fe20001000000 */
[----:B------:R-:W2:Y:S01]  /*eca0*/  MUFU.TANH R57, R57 ;  /* 0x0000003900397308 */ /* 0x000ea20000002400 */
[----:B------:R-:W-:Y:S01]  /*ecb0*/  FMNMX.FTZ R72, R78, R99, !PT ;  /* 0x000000634e487209 */ /* 0x000fe20007810000 */
[----:B------:R-:W-:Y:S01]  /*ecc0*/  FFMA.FTZ R65, R75, R21, -R30 ;  /* 0x000000154b417223 */ /* 0x000fe2000001081e */
[----:B------:R-:W-:-:S02]  /*ecd0*/  ISETP.GT.AND P2, PT, R63, 0x38, PT ;  /* 0x000000383f00780c */ /* 0x000fc40003f44270 */
[----:B------:R-:W-:Y:S02]  /*ece0*/  FSEL R75, R66, -INF , P3 ;  /* 0xff800000424b7808 */ /* 0x000fe40001800000 */
[----:B------:R-:W-:Y:S01]  /*ecf0*/  FMNMX.FTZ R72, R87, R72, !PT ;  /* 0x0000004857487209 */ /* 0x000fe20007810000 */
[----:B------:R-:W3:Y:S01]  /*ed00*/  MUFU.TANH R58, R58 ;  /* 0x0000003a003a7308 */ /* 0x000ee20000002400 */
[----:B------:R-:W-:Y:S02]  /*ed10*/  ISETP.GT.AND P3, PT, R63, 0x39, PT ;  /* 0x000000393f00780c */ /* 0x000fe40003f64270 */
[----:B0-----:R-:W-:Y:S02]  /*ed20*/  FSEL R69, R69, -INF , P2 ;  /* 0xff80000045457808 */ /* 0x001fe40001000000 */
[----:B------:R-:W-:-:S03]  /*ed30*/  FMNMX.FTZ R72, R75, R72, !PT ;  /* 0x000000484b487209 */ /* 0x000fc60007810000 */
[----:B------:R-:W0:Y:S01]  /*ed40*/  MUFU.TANH R60, R60 ;  /* 0x0000003c003c7308 */ /* 0x000e220000002400 */
[----:B------:R-:W-:Y:S02]  /*ed50*/  ISETP.GT.AND P2, PT, R63, 0x40, PT ;  /* 0x000000403f00780c */ /* 0x000fe40003f44270 */
[----:B-1----:R-:W-:Y:S02]  /*ed60*/  FSEL R70, R70, -INF , P3 ;  /* 0xff80000046467808 */ /* 0x002fe40001800000 */
[----:B------:R-:W-:-:S03]  /*ed70*/  FMNMX.FTZ R99, R69, R72, !PT ;  /* 0x0000004845637209 */ /* 0x000fc60007810000 */
[----:B------:R-:W1:Y:S01]  /*ed80*/  MUFU.TANH R62, R62 ;  /* 0x0000003e003e7308 */ /* 0x000e620000002400 */
[--C-:B------:R-:W-:Y:S01]  /*ed90*/  FFMA.FTZ R66, R77, R21, -R30.reuse ;  /* 0x000000154d427223 */ /* 0x100fe2000001081e */
[----:B------:R-:W-:Y:S02]  /*eda0*/  ISETP.GT.AND P3, PT, R63, 0x41, PT ;  /* 0x000000413f00780c */ /* 0x000fe40003f64270 */
[----:B--2---:R-:W-:Y:S02]  /*edb0*/  FSEL R77, R57, -INF , P2 ;  /* 0xff800000394d7808 */ /* 0x004fe40001000000 */
[----:B------:R-:W-:Y:S02]  /*edc0*/  FMNMX.FTZ R72, R70, R99, !PT ;  /* 0x0000006346487209 */ /* 0x000fe40007810000 */
[----:B------:R-:W2:Y:S01]  /*edd0*/  MUFU.TANH R49, R49 ;  /* 0x0000003100317308 */ /* 0x000ea20000002400 */
[----:B------:R-:W-:Y:S01]  /*ede0*/  FFMA.FTZ R57, R64, R21, -R30 ;  /* 0x0000001540397223 */ /* 0x000fe2000001081e */
[----:B------:R-:W-:Y:S01]  /*edf0*/  ISETP.GT.AND P2, PT, R63, 0x48, PT ;  /* 0x000000483f00780c */ /* 0x000fe20003f44270 */
[----:B------:R-:W-:Y:S01]  /*ee00*/  FMUL.FTZ R55, R55, UR4 ;  /* 0x0000000437377c20 */ /* 0x000fe20008410000 */
[----:B---3--:R-:W-:-:S02]  /*ee10*/  FSEL R64, R58, -INF , P3 ;  /* 0xff8000003a407808 */ /* 0x008fc40001800000 */
[----:B------:R-:W-:Y:S02]  /*ee20*/  FMNMX.FTZ R99, R77, R72, !PT ;  /* 0x000000484d637209 */ /* 0x000fe40007810000 */
[----:B------:R-:W3:Y:S01]  /*ee30*/  MUFU.TANH R50, R50 ;  /* 0x0000003200327308 */ /* 0x000ee20000002400 */
[----:B------:R-:W-:Y:S01]  /*ee40*/  ISETP.GT.AND P3, PT, R63, 0x49, PT ;  /* 0x000000493f00780c */ /* 0x000fe20003f64270 */
[----:B------:R-:W-:Y:S01]  /*ee50*/  FFMA.FTZ R58, R79, R21, -R30 ;  /* 0x000000154f3a7223 */ /* 0x000fe2000001081e */
[----:B0-----:R-:W-:Y:S01]  /*ee60*/  FSEL R60, R60, -INF , P2 ;  /* 0xff8000003c3c7808 */ /* 0x001fe20001000000 */
[----:B------:R-:W-:Y:S01]  /*ee70*/  FMUL.FTZ R42, R42, UR4 ;  /* 0x000000042a2a7c20 */ /* 0x000fe20008410000 */
[----:B------:R-:W-:-:S03]  /*ee80*/  FMNMX.FTZ R79, R64, R99, !PT ;  /* 0x00000063404f7209 */ /* 0x000fc60007810000 */
[----:B------:R-:W0:Y:S01]  /*ee90*/  MUFU.TANH R53, R53 ;  /* 0x0000003500357308 */ /* 0x000e220000002400 */
[----:B-1----:R-:W-:Y:S01]  /*eea0*/  FSEL R99, R62, -INF , P3 ;  /* 0xff8000003e637808 */ /* 0x002fe20001800000 */
[----:B------:R-:W-:Y:S01]  /*eeb0*/  FMUL.FTZ R43, R43, UR4 ;  /* 0x000000042b2b7c20 */ /* 0x000fe20008410000 */
[----:B------:R-:W-:Y:S02]  /*eec0*/  ISETP.GT.AND P2, PT, R63, 0x50, PT ;  /* 0x000000503f00780c */ /* 0x000fe40003f44270 */
[----:B------:R-:W-:-:S03]  /*eed0*/  FMNMX.FTZ R62, R60, R79, !PT ;  /* 0x0000004f3c3e7209 */ /* 0x000fc60007810000 */
[----:B------:R-:W1:Y:S01]  /*eee0*/  MUFU.TANH R55, R55 ;  /* 0x0000003700377308 */ /* 0x000e620000002400 */
[----:B------:R-:W-:Y:S01]  /*eef0*/  ISETP.GT.AND P3, PT, R63, 0x51, PT ;  /* 0x000000513f00780c */ /* 0x000fe20003f64270 */
[----:B------:R-:W-:Y:S01]  /*ef00*/  FMUL.FTZ R46, R46, UR4 ;  /* 0x000000042e2e7c20 */ /* 0x000fe20008410000 */
[----:B--2---:R-:W-:Y:S02]  /*ef10*/  FSEL R79, R49, -INF , P2 ;  /* 0xff800000314f7808 */ /* 0x004fe40001000000 */
[----:B------:R-:W-:-:S03]  /*ef20*/  FMNMX.FTZ R72, R99, R62, !PT ;  /* 0x0000003e63487209 */ /* 0x000fc60007810000 */
[----:B------:R-:W2:Y:S01]  /*ef30*/  MUFU.TANH R42, R42 ;  /* 0x0000002a002a7308 */ /* 0x000ea20000002400 */
[-CC-:B------:R-:W-:Y:S01]  /*ef40*/  FFMA.FTZ R49, R67, R21.reuse, -R30.reuse ;  /* 0x0000001543317223 */ /* 0x180fe2000001081e */
[----:B------:R-:W-:Y:S01]  /*ef50*/  ISETP.GT.AND P2, PT, R63, 0x58, PT ;  /* 0x000000583f00780c */ /* 0x000fe20003f44270 */
[----:B------:R-:W-:Y:S01]  /*ef60*/  FMUL.FTZ R47, R47, UR4 ;  /* 0x000000042f2f7c20 */ /* 0x000fe20008410000 */
[----:B---3--:R-:W-:Y:S02]  /*ef70*/  FSEL R62, R50, -INF , P3 ;  /* 0xff800000323e7808 */ /* 0x008fe40001800000 */
[----:B------:R-:W-:Y:S02]  /*ef80*/  FMNMX.FTZ R67, R79, R72, !PT ;  /* 0x000000484f437209 */ /* 0x000fe40007810000 */
[----:B------:R-:W3:Y:S01]  /*ef90*/  MUFU.TANH R43, R43 ;  /* 0x0000002b002b7308 */ /* 0x000ee20000002400 */
[----:B------:R-:W-:Y:S01]  /*efa0*/  FFMA.FTZ R50, R68, R21, -R30 ;  /* 0x0000001544327223 */ /* 0x000fe2000001081e */
[----:B------:R-:W-:Y:S01]  /*efb0*/  ISETP.GT.AND P3, PT, R63, 0x59, PT ;  /* 0x000000593f00780c */ /* 0x000fe20003f64270 */
[----:B------:R-:W-:Y:S01]  /*efc0*/  FMUL.FTZ R34, R34, UR4 ;  /* 0x0000000422227c20 */ /* 0x000fe20008410000 */
[----:B0-----:R-:W-:-:S02]  /*efd0*/  FSEL R53, R53, -INF , P2 ;  /* 0xff80000035357808 */ /* 0x001fc40001000000 */
[----:B------:R-:W-:Y:S02]  /*efe0*/  FMNMX.FTZ R68, R62, R67, !PT ;  /* 0x000000433e447209 */ /* 0x000fe40007810000 */
[----:B------:R-:W-:Y:S01]  /*eff0*/  MUFU.TANH R46, R46 ;  /* 0x0000002e002e7308 */ /* 0x000fe20000002400 */
[----:B------:R-:W-:Y:S01]  /*f000*/  ISETP.GT.AND P2, PT, R63, 0x60, PT ;  /* 0x000000603f00780c */ /* 0x000fe20003f44270 */
[----:B------:R-:W-:Y:S01]  /*f010*/  FMUL.FTZ R35, R35, UR4 ;  /* 0x0000000423237c20 */ /* 0x000fe20008410000 */
[----:B-1----:R-:W-:Y:S02]  /*f020*/  FSEL R55, R55, -INF , P3 ;  /* 0xff80000037377808 */ /* 0x002fe40001800000 */
[----:B------:R-:W-:-:S03]  /*f030*/  FMNMX.FTZ R68, R53, R68, !PT ;  /* 0x0000004435447209 */ /* 0x000fc60007810000 */
[----:B------:R-:W0:Y:S01]  /*f040*/  MUFU.TANH R47, R47 ;  /* 0x0000002f002f7308 */ /* 0x000e220000002400 */
[----:B------:R-:W-:Y:S01]  /*f050*/  ISETP.GT.AND P3, PT, R63, 0x61, PT ;  /* 0x000000613f00780c */ /* 0x000fe20003f64270 */
[----:B------:R-:W-:Y:S01]  /*f060*/  FMUL.FTZ R38, R38, UR4 ;  /* 0x0000000426267c20 */ /* 0x000fe20008410000 */
[----:B--2---:R-:W-:Y:S02]  /*f070*/  FSEL R67, R42, -INF , P2 ;  /* 0xff8000002a437808 */ /* 0x004fe40001000000 */
[----:B------:R-:W-:-:S03]  /*f080*/  FMNMX.FTZ R72, R55, R68, !PT ;  /* 0x0000004437487209 */ /* 0x000fc60007810000 */
[----:B------:R-:W1:Y:S01]  /*f090*/  MUFU.TANH R34, R34 ;  /* 0x0000002200227308 */ /* 0x000e620000002400 */
[----:B---3--:R-:W-:Y:S01]  /*f0a0*/  FSEL R68, R43, -INF , P3 ;  /* 0xff8000002b447808 */ /* 0x008fe20001800000 */
[----:B------:R-:W-:Y:S01]  /*f0b0*/  FMUL.FTZ R39, R39, UR4 ;  /* 0x0000000427277c20 */ /* 0x000fe20008410000 */
[----:B------:R-:W-:Y:S02]  /*f0c0*/  ISETP.GT.AND P2, PT, R63, 0x68, PT ;  /* 0x000000683f00780c */ /* 0x000fe40003f44270 */
[----:B------:R-:W-:-:S03]  /*f0d0*/  FMNMX.FTZ R43, R67, R72, !PT ;  /* 0x00000048432b7209 */ /* 0x000fc60007810000 */
[----:B------:R-:W2:Y:S01]  /*f0e0*/  MUFU.TANH R35, R35 ;  /* 0x0000002300237308 */ /* 0x000ea20000002400 */
[----:B------:R-:W-:Y:S01]  /*f0f0*/  FFMA.FTZ R42, R71, R21, -R30 ;  /* 0x00000015472a7223 */ /* 0x000fe2000001081e */
[----:B------:R-:W-:Y:S01]  /*f100*/  ISETP.GT.AND P3, PT, R63, 0x69, PT ;  /* 0x000000693f00780c */ /* 0x000fe20003f64270 */
[----:B------:R-:W-:Y:S01]  /*f110*/  FMUL.FTZ R26, R26, UR4 ;  /* 0x000000041a1a7c20 */ /* 0x000fe20008410000 */
[----:B------:R-:W-:-:S04]  /*f120*/  FMNMX.FTZ R71, R68, R43, !PT ;  /* 0x0000002b44477209 */ /* 0x000fc80007810000 */
[----:B------:R-:W3:Y:S01]  /*f130*/  MUFU.TANH R38, R38 ;  /* 0x0000002600267308 */ /* 0x000ee20000002400 */
[----:B0-----:R-:W-:Y:S01]  /*f140*/  FSEL R101, R47, -INF , P3 ;  /* 0xff8000002f657808 */ /* 0x001fe20001800000 */
[----:B------:R-:W-:-:S06]  /*f150*/  FMUL.FTZ R27, R27, UR4 ;  /* 0x000000041b1b7c20 */ /* 0x000fcc0008410000 */
[----:B------:R0:W-:Y:S01]  /*f160*/  MUFU.EX2 R82, R100 ;  /* 0x0000006400527308 */ /* 0x0001e20000000800 */
[----:B------:R-:W-:Y:S02]  /*f170*/  ISETP.GT.AND P3, PT, R63, 0x71, PT ;  /* 0x000000713f00780c */ /* 0x000fe40003f64270 */
[----:B0-----:R-:W-:-:S05]  /*f180*/  FSEL R100, R46, -INF , P2 ;  /* 0xff8000002e647808 */ /* 0x001fca0001000000 */
[----:B------:R-:W0:Y:S01]  /*f190*/  MUFU.TANH R39, R39 ;  /* 0x0000002700277308 */ /* 0x000e220000002400 */
[----:B------:R-:W-:Y:S02]  /*f1a0*/  ISETP.GT.AND P2, PT, R63, 0x70, PT ;  /* 0x000000703f00780c */ /* 0x000fe40003f44270 */
[----:B------:R-:W-:Y:S02]  /*f1b0*/  FMNMX.FTZ R46, R100, R71, !PT ;  /* 0x00000047642e7209 */ /* 0x000fe40007810000 */
[----:B-1----:R-:W-:Y:S02]  /*f1c0*/  FSEL R34, R34, -INF , P2 ;  /* 0xff80000022227808 */ /* 0x002fe40001000000 */
[----:B------:R-:W-:Y:S01]  /*f1d0*/  FMNMX.FTZ R47, R101, R46, !PT ;  /* 0x0000002e652f7209 */ /* 0x000fe20007810000 */
[----:B------:R-:W1:Y:S01]  /*f1e0*/  MUFU.TANH R26, R26 ;  /* 0x0000001a001a7308 */ /* 0x000e620000002400 */
[----:B------:R-:W-:Y:S01]  /*f1f0*/  ISETP.GT.AND P2, PT, R63, 0x78, PT ;  /* 0x000000783f00780c */ /* 0x000fe20003f44270 */
[----:B------:R-:W-:Y:S01]  /*f200*/  FMUL.FTZ R31, R31, UR4 ;  /* 0x000000041f1f7c20 */ /* 0x000fe20008410000 */
[----:B--2---:R-:W-:-:S02]  /*f210*/  FSEL R35, R35, -INF , P3 ;  /* 0xff80000023237808 */ /* 0x004fc40001800000 */
[----:B------:R-:W-:-:S03]  /*f220*/  FMNMX.FTZ R72, R34, R47, !PT ;  /* 0x0000002f22487209 */ /* 0x000fc60007810000 */
[----:B------:R-:W2:Y:S01]  /*f230*/  MUFU.TANH R27, R27 ;  /* 0x0000001b001b7308 */ /* 0x000ea20000002400 */
[----:B------:R-:W-:Y:S02]  /*f240*/  ISETP.GT.AND P3, PT, R63, 0x79, PT ;  /* 0x000000793f00780c */ /* 0x000fe40003f64270 */
[----:B---3--:R-:W-:Y:S02]  /*f250*/  FSEL R102, R38, -INF , P2 ;  /* 0xff80000026667808 */ /* 0x008fe40001000000 */
[----:B------:R-:W-:Y:S02]  /*f260*/  FMNMX.FTZ R47, R35, R72, !PT ;  /* 0x00000048232f7209 */ /* 0x000fe40007810000 */
[----:B------:R-:W-:Y:S01]  /*f270*/  ISETP.GT.AND P2, PT, R63, 0x80, PT ;  /* 0x000000803f00780c */ /* 0x000fe20003f44270 */
[----:B------:R-:W3:Y:S01]  /*f280*/  MUFU.TANH R31, R31 ;  /* 0x0000001f001f7308 */ /* 0x000ee20000002400 */
[----:B0-----:R-:W-:Y:S02]  /*f290*/  FSEL R103, R39, -INF , P3 ;  /* 0xff80000027677808 */ /* 0x001fe40001800000 */
[----:B------:R-:W-:-:S02]  /*f2a0*/  FMNMX.FTZ R72, R102, R47, !PT ;  /* 0x0000002f66487209 */ /* 0x000fc40007810000 */
[----:B------:R-:W-:Y:S02]  /*f2b0*/  ISETP.GT.AND P3, PT, R63, 0x81, PT ;  /* 0x000000813f00780c */ /* 0x000fe40003f64270 */
[----:B-1----:R-:W-:Y:S02]  /*f2c0*/  FSEL R104, R26, -INF , P2 ;  /* 0xff8000001a687808 */ /* 0x002fe40001000000 */
[----:B------:R-:W-:Y:S01]  /*f2d0*/  FMNMX.FTZ R47, R103, R72, !PT ;  /* 0x00000048672f7209 */ /* 0x000fe20007810000 */
[----:B------:R-:W-:Y:S01]  /*f2e0*/  FFMA.FTZ R39, R33, R21, -R30 ;  /* 0x0000001521277223 */ /* 0x000fe2000001081e */
[----:B------:R-:W-:Y:S02]  /*f2f0*/  ISETP.GT.AND P2, PT, R63, 0x88, PT ;  /* 0x000000883f00780c */ /* 0x000fe40003f44270 */
[----:B--2---:R-:W-:Y:S02]  /*f300*/  FSEL R33, R27, -INF , P3 ;  /* 0xff8000001b217808 */ /* 0x004fe40001800000 */
[----:B------:R-:W-:-:S02]  /*f310*/  FMNMX.FTZ R26, R104, R47, !PT ;  /* 0x0000002f681a7209 */ /* 0x000fc40007810000 */
[----:B------:R-:W-:Y:S02]  /*f320*/  ISETP.GT.AND P3, PT, R63, 0x89, PT ;  /* 0x000000893f00780c */ /* 0x000fe40003f64270 */
[----:B------:R-:W-:Y:S02]  /*f330*/  FSEL R105, R56, -INF , P2 ;  /* 0xff80000038697808 */ /* 0x000fe40001000000 */
[----:B------:R-:W-:Y:S02]  /*f340*/  FMNMX.FTZ R26, R33, R26, !PT ;  /* 0x0000001a211a7209 */ /* 0x000fe40007810000 */
[----:B---3--:R-:W-:Y:S02]  /*f350*/  FSEL R31, R31, -INF , P3 ;  /* 0xff8000001f1f7808 */ /* 0x008fe40001800000 */
[----:B------:R-:W-:-:S04]  /*f360*/  FMNMX.FTZ R26, R105, R26, !PT ;  /* 0x0000001a691a7209 */ /* 0x000fc80007810000 */
[----:B------:R-:W-:-:S05]  /*f370*/  FMNMX.FTZ R26, R31, R26, !PT ;  /* 0x0000001a1f1a7209 */ /* 0x000fca0007810000 */
[----:B------:R-:W0:Y:S01]  /*f380*/  SHFL.BFLY PT, R27, R26, 0x2, 0x1f ;  /* 0x0c401f001a1b7f89 */ /* 0x000e2200000e0000 */
        /* <DEDUP_REMOVED lines=10> */
[----:B------:R-:W-:Y:S01]  /*f430*/  FFMA.FTZ R95, R95, R21, -R30 ;  /* 0x000000155f5f7223 */ /* 0x000fe2000001081e */
[----:B------:R1:W-:Y:S01]  /*f440*/  MUFU.EX2 R46, R59 ;  /* 0x0000003b002e7308 */ /* 0x0003e20000000800 */
[----:B0-----:R-:W-:-:S04]  /*f450*/  FMNMX.FTZ R72, R24, R25, !PT ;  /* 0x0000001918487209 */ /* 0x001fc80007810000 */
[C---:B------:R-:W-:Y:S01]  /*f460*/  FSETP.NEU.FTZ.AND P2, PT, R72.reuse, -INF , PT ;  /* 0xff8000004800780b */ /* 0x040fe20003f5d000 */
[----:B------:R-:W-:-:S05]  /*f470*/  FMUL.FTZ R28, R72, R21 ;  /* 0x00000015481c7220 */ /* 0x000fca0000410000 */
[----:B------:R-:W-:Y:S01]  /*f480*/  FSEL R28, R28, RZ, P2 ;  /* 0x000000ff1c1c7208 */ /* 0x000fe20001000000 */
[-CC-:B------:R-:W-:Y:S01]  /*f490*/  FFMA.FTZ R90, R90, R21.reuse, -R30.reuse ;  /* 0x000000155a5a7223 */ /* 0x180fe2000001081e */
[----:B------:R0:W-:Y:S01]  /*f4a0*/  MUFU.EX2 R43, R95 ;  /* 0x0000005f002b7308 */ /* 0x0001e20000000800 */
[-C--:B-1----:R-:W-:Y:S02]  /*f4b0*/  FFMA.FTZ R59, R36, R21.reuse, -R30 ;  /* 0x00000015243b7223 */ /* 0x082fe4000001081e */
[-CC-:B------:R-:W-:Y:S01]  /*f4c0*/  FFMA.FTZ R25, R80, R21.reuse, -R28.reuse ;  /* 0x0000001550197223 */ /* 0x180fe2000001081c */
[-C--:B------:R-:W-:Y:S01]  /*f4d0*/  FFMA.FTZ R27, R92, R21.reuse, -R28 ;  /* 0x000000155c1b7223 */ /* 0x080fe2000001081c */
[-CC-:B------:R-:W-:Y:S01]  /*f4e0*/  FFMA.FTZ R38, R61, R21.reuse, -R30.reuse ;  /* 0x000000153d267223 */ /* 0x180fe2000001081e */
[-CC-:B------:R-:W-:Y:S01]  /*f4f0*/  FFMA.FTZ R63, R37, R21.reuse, -R30.reuse ;  /* 0x00000015253f7223 */ /* 0x180fe2000001081e */
[-CC-:B------:R-:W-:Y:S01]  /*f500*/  FFMA.FTZ R36, R51, R21.reuse, -R30.reuse ;  /* 0x0000001533247223 */ /* 0x180fe2000001081e */
[----:B------:R-:W-:Y:S01]  /*f510*/  MUFU.EX2 R88, R88 ;  /* 0x0000005800587308 */ /* 0x000fe20000000800 */
[-CC-:B0-----:R-:W-:Y:S01]  /*f520*/  FFMA.FTZ R95, R41, R21.reuse, -R30.reuse ;  /* 0x00000015295f7223 */ /* 0x181fe2000001081e */
[-CC-:B------:R-:W-:Y:S01]  /*f530*/  FFMA.FTZ R61, R32, R21.reuse, -R30.reuse ;  /* 0x00000015203d7223 */ /* 0x180fe2000001081e */
[-CC-:B------:R-:W-:Y:S01]  /*f540*/  FFMA.FTZ R37, R29, R21.reuse, -R30.reuse ;  /* 0x000000151d257223 */ /* 0x180fe2000001081e */
[-CC-:B------:R-:W-:Y:S01]  /*f550*/  FFMA.FTZ R45, R45, R21.reuse, -R30.reuse ;  /* 0x000000152d2d7223 */ /* 0x180fe2000001081e */
[-CC-:B------:R-:W-:Y:S01]  /*f560*/  FFMA.FTZ R51, R52, R21.reuse, -R30.reuse ;  /* 0x0000001534337223 */ /* 0x180fe2000001081e */
[-CC-:B------:R-:W-:Y:S01]  /*f570*/  FFMA.FTZ R14, R14, R21.reuse, -R30.reuse ;  /* 0x000000150e0e7223 */ /* 0x180fe2000001081e */
[-C--:B------:R-:W-:Y:S01]  /*f580*/  FFMA.FTZ R41, R54, R21.reuse, -R30 ;  /* 0x0000001536297223 */ /* 0x080fe2000001081e */
[----:B------:R-:W0:Y:S01]  /*f590*/  MUFU.EX2 R97, R97 ;  /* 0x0000006100617308 */ /* 0x000e220000000800 */
[-CC-:B------:R-:W-:Y:S01]  /*f5a0*/  FFMA.FTZ R30, R91, R21.reuse, -R28.reuse ;  /* 0x000000155b1e7223 */ /* 0x180fe2000001081c */
[----:B------:R-:W-:-:S06]  /*f5b0*/  FFMA.FTZ R91, R93, R21, -R28 ;  /* 0x000000155d5b7223 */ /* 0x000fcc000001081c */
[----:B------:R-:W-:Y:S01]  /*f5c0*/  MUFU.EX2 R25, R25 ;  /* 0x0000001900197308 */ /* 0x000fe20000000800 */
[----:B------:R-:W-:-:S07]  /*f5d0*/  FFMA.FTZ R29, R94, R21, -R28 ;  /* 0x000000155e1d7223 */ /* 0x000fce000001081c */
[----:B------:R-:W1:Y:S08]  /*f5e0*/  MUFU.EX2 R27, R27 ;  /* 0x0000001b001b7308 */ /* 0x000e700000000800 */
[----:B------:R-:W2:Y:S01]  /*f5f0*/  MUFU.EX2 R90, R90 ;  /* 0x0000005a005a7308 */ /* 0x000ea20000000800 */
[----:B------:R-:W-:Y:S01]  /*f600*/  FFMA.FTZ R92, R83, R21, -R28 ;  /* 0x00000015535c7223 */ /* 0x000fe2000001081c */
[----:B------:R-:W-:-:S06]  /*f610*/  @!P0 VIADD R24, R0, 0x31c40 ;  /* 0x00031c4000188836 */ /* 0x000fcc0000000000 */
[----:B------:R-:W-:Y:S01]  /*f620*/  MUFU.EX2 R30, R30 ;  /* 0x0000001e001e7308 */ /* 0x000fe20000000800 */
[----:B------:R-:W-:-:S07]  /*f630*/  FFMA.FTZ R83, R75, R21, -R28 ;  /* 0x000000154b537223 */ /* 0x000fce000001081c */
[----:B------:R-:W3:Y:S01]  /*f640*/  MUFU.EX2 R48, R48 ;  /* 0x0000003000307308 */ /* 0x000ee20000000800 */
[-CC-:B------:R-:W-:Y:S01]  /*f650*/  FFMA.FTZ R75, R70, R21.reuse, -R28.reuse ;  /* 0x00000015464b7223 */ /* 0x180fe2000001081c */
[----:B------:R-:W-:-:S06]  /*f660*/  FFMA.FTZ R70, R77, R21, -R28 ;  /* 0x000000154d467223 */ /* 0x000fcc000001081c */
[----:B------:R-:W4:Y:S01]  /*f670*/  MUFU.EX2 R91, R91 ;  /* 0x0000005b005b7308 */ /* 0x000f220000000800 */
[-C--:B------:R-:W-:Y:S01]  /*f680*/  FFMA.FTZ R32, R84, R21.reuse, -R28 ;  /* 0x0000001554207223 */ /* 0x080fe2000001081c */
[----:B0-----:R-:W-:Y:S01]  /*f690*/  FADD.FTZ R77, R88, R97 ;  /* 0x00000061584d7221 */ /* 0x001fe20000010000 */
[----:B------:R-:W-:Y:S01]  /*f6a0*/  @!P0 PRMT R24, RZ, 0x654, R24 ;  /* 0x00000654ff188816 */ /* 0x000fe20000000018 */
[----:B------:R-:W-:-:S04]  /*f6b0*/  FFMA.FTZ R52, R85, R21, -R28 ;  /* 0x0000001555347223 */ /* 0x000fc8000001081c */
[----:B------:R-:W-:Y:S01]  /*f6c0*/  MUFU.EX2 R29, R29 ;  /* 0x0000001d001d7308 */ /* 0x000fe20000000800 */
[----:B-1----:R-:W-:Y:S01]  /*f6d0*/  FADD.FTZ R85, R25, R27 ;  /* 0x0000001b19557221 */ /* 0x002fe20000010000 */
[-CC-:B------:R-:W-:Y:S01]  /*f6e0*/  FFMA.FTZ R84, R86, R21.reuse, -R28.reuse ;  /* 0x0000001556547223 */ /* 0x180fe2000001081c */
[----:B--2---:R-:W-:Y:S01]  /*f6f0*/  FADD.FTZ R77, R90, R77 ;  /* 0x0000004d5a4d7221 */ /* 0x004fe20000010000 */
[----:B------:R0:W-:Y:S04]  /*f700*/  @!P0 SYNCS.ARRIVE.TRANS64.RED.A1T0 RZ, [R24+URZ], RZ ;  /* 0x000000ff18ff89a7 */ /* 0x0001e8000810043f */
[----:B------:R-:W1:Y:S01]  /*f710*/  MUFU.EX2 R89, R89 ;  /* 0x0000005900597308 */ /* 0x000e620000000800 */
[----:B------:R-:W-:Y:S01]  /*f720*/  FFMA.FTZ R26, R60, R21, -R28 ;  /* 0x000000153c1a7223 */ /* 0x000fe2000001081c */
[----:B---3--:R-:W-:Y:S01]  /*f730*/  FADD.FTZ R86, R48, R77 ;  /* 0x0000004d30567221 */ /* 0x008fe20000010000 */
[----:B0-----:R-:W-:-:S05]  /*f740*/  F2FP.F16.F32.PACK_AB R24, R97, R88 ;  /* 0x000000586118723e */ /* 0x001fca00000000ff */
[----:B------:R-:W0:Y:S01]  /*f750*/  MUFU.EX2 R92, R92 ;  /* 0x0000005c005c7308 */ /* 0x000e220000000800 */
[----:B------:R-:W-:Y:S01]  /*f760*/  FADD.FTZ R88, R30, R85 ;  /* 0x000000551e587221 */ /* 0x000fe20000010000 */
[----:B------:R-:W-:-:S06]  /*f770*/  FFMA.FTZ R79, R79, R21, -R28 ;  /* 0x000000154f4f7223 */ /* 0x000fcc000001081c */
[----:B------:R-:W-:Y:S01]  /*f780*/  MUFU.EX2 R81, R81 ;  /* 0x0000005100517308 */ /* 0x000fe20000000800 */
[----:B----4-:R-:W-:Y:S01]  /*f790*/  FADD.FTZ R88, R91, R88 ;  /* 0x000000585b587221 */ /* 0x010fe20000010000 */
[----:B------:R-:W-:-:S06]  /*f7a0*/  FFMA.FTZ R80, R98, R21, -R28 ;  /* 0x0000001562507223 */ /* 0x000fcc000001081c */
[----:B------:R-:W2:Y:S01]  /*f7b0*/  MUFU.EX2 R32, R32 ;  /* 0x0000002000207308 */ /* 0x000ea20000000800 */
[----:B------:R-:W-:Y:S01]  /*f7c0*/  FADD.FTZ R86, R15, R86 ;  /* 0x000000560f567221 */ /* 0x000fe20000010000 */
[----:B------:R-:W-:-:S06]  /*f7d0*/  FFMA.FTZ R62, R62, R21, -R28 ;  /* 0x000000153e3e7223 */ /* 0x000fcc000001081c */
[----:B------:R-:W3:Y:S01]  /*f7e0*/  MUFU.EX2 R84, R84 ;  /* 0x0000005400547308 */ /* 0x000ee20000000800 */
[----:B------:R-:W-:Y:S01]  /*f7f0*/  FFMA.FTZ R54, R76, R21, -R28 ;  /* 0x000000154c367223 */ /* 0x000fe2000001081c */
[----:B-1----:R-:W-:-:S06]  /*f800*/  FADD.FTZ R86, R89, R86 ;  /* 0x0000005659567221 */ /* 0x002fcc0000010000 */
[----:B------:R-:W1:Y:S08]  /*f810*/  MUFU.EX2 R73, R73 ;  /* 0x0000004900497308 */ /* 0x000e700000000800 */
[----:B------:R4:W-:Y:S01]  /*f820*/  MUFU.EX2 R0, R26 ;  /* 0x0000001a00007308 */ /* 0x0009e20000000800 */
[----:B------:R-:W-:Y:S01]  /*f830*/  FFMA.FTZ R78, R78, R21, -R28 ;  /* 0x000000154e4e7223 */ /* 0x000fe2000001081c */
[----:B----4-:R-:W-:-:S06]  /*f840*/  F2FP.F16.F32.PACK_AB R26, R48, R90 ;  /* 0x0000005a301a723e */ /* 0x010fcc00000000ff */
[----:B------:R-:W4:Y:S01]  /*f850*/  MUFU.EX2 R52, R52 ;  /* 0x0000003400347308 */ /* 0x000f220000000800 */
[----:B------:R-:W-:-:S07]  /*f860*/  FFMA.FTZ R90, R53, R21, -R28 ;  /* 0x00000015355a7223 */ /* 0x000fce000001081c */
[----:B------:R0:W-:Y:S08]  /*f870*/  MUFU.EX2 R48, R79 ;  /* 0x0000004f00307308 */ /* 0x0001f00000000800 */
[----:B------:R-:W4:Y:S01]  /*f880*/  MUFU.EX2 R74, R74 ;  /* 0x0000004a004a7308 */ /* 0x000f220000000800 */
[----:B0-----:R-:W-:Y:S01]  /*f890*/  FFMA.FTZ R79, R35, R21, -R28 ;  /* 0x00000015234f7223 */ /* 0x001fe2000001081c */
[----:B------:R-:W-:-:S04]  /*f8a0*/  FADD.FTZ R35, R29, R88 ;  /* 0x000000581d237221 */ /* 0x000fc80000010000 */
[----:B------:R-:W-:Y:S02]  /*f8b0*/  FADD.FTZ R35, R92, R35 ;  /* 0x000000235c237221 */ /* 0x000fe40000010000 */
[----:B------:R-:W0:Y:S01]  /*f8c0*/  MUFU.EX2 R80, R80 ;  /* 0x0000005000507308 */ /* 0x000e220000000800 */
[----:B------:R-:W-:Y:S01]  /*f8d0*/  FFMA.FTZ R77, R34, R21, -R28 ;  /* 0x00000015224d7223 */ /* 0x000fe2000001081c */
[----:B--2---:R-:W-:-:S06]  /*f8e0*/  FADD.FTZ R35, R32, R35 ;  /* 0x0000002320237221 */ /* 0x004fcc0000010000 */
[----:B------:R2:W-:Y:S01]  /*f8f0*/  MUFU.EX2 R53, R62 ;  /* 0x0000003e00357308 */ /* 0x0005e20000000800 */
[----:B------:R-:W-:-:S07]  /*f900*/  FFMA.FTZ R76, R87, R21, -R28 ;  /* 0x00000015574c7223 */ /* 0x000fce000001081c */
[----:B------:R-:W-:Y:S01]  /*f910*/  MUFU.EX2 R65, R65 ;  /* 0x0000004100417308 */ /* 0x000fe20000000800 */
[-C--:B--2---:R-:W-:Y:S01]  /*f920*/  FFMA.FTZ R62, R33, R21.reuse, -R28 ;  /* 0x00000015213e7223 */ /* 0x084fe2000001081c */
[----:B------:R-:W-:Y:S01]  /*f930*/  FADD.FTZ R33, R81, R86 ;  /* 0x0000005651217221 */ /* 0x000fe20000010000 */
[----:B------:R-:W-:-:S03]  /*f940*/  FFMA.FTZ R85, R67, R21, -R28 ;  /* 0x0000001543557223 */ /* 0x000fc6000001081c */
[----:B------:R-:W-:Y:S02]  /*f950*/  FADD.FTZ R34, R82, R33 ;  /* 0x0000002152227221 */ /* 0x000fe40000010000 */
[----:B------:R-:W2:Y:S01]  /*f960*/  MUFU.EX2 R54, R54 ;  /* 0x0000003600367308 */ /* 0x000ea20000000800 */
[----:B------:R-:W-:Y:S01]  /*f970*/  FFMA.FTZ R67, R31, R21, -R28 ;  /* 0x000000151f437223 */ /* 0x000fe2000001081c */
[----:B---3--:R-:W-:Y:S01]  /*f980*/  FADD.FTZ R35, R84, R35 ;  /* 0x0000002354237221 */ /* 0x008fe20000010000 */
[----:B------:R-:W-:-:S05]  /*f990*/  F2FP.F16.F32.PACK_AB R25, R27, R25 ;  /* 0x000000191b19723e */ /* 0x000fca00000000ff */
[----:B------:R-:W-:Y:S01]  /*f9a0*/  MUFU.EX2 R66, R66 ;  /* 0x0000004200427308 */ /* 0x000fe20000000800 */
[----:B-1----:R-:W-:Y:S01]  /*f9b0*/  FADD.FTZ R31, R73, R34 ;  /* 0x00000022491f7221 */ /* 0x002fe20000010000 */
[----:B------:R-:W-:Y:S01]  /*f9c0*/  F2FP.F16.F32.PACK_AB R27, R91, R30 ;  /* 0x0000001e5b1b723e */ /* 0x000fe200000000ff */
[----:B------:R-:W-:-:S05]  /*f9d0*/  FFMA.FTZ R69, R69, R21, -R28 ;  /* 0x0000001545457223 */ /* 0x000fca000001081c */
[----:B------:R-:W1:Y:S01]  /*f9e0*/  MUFU.EX2 R78, R78 ;  /* 0x0000004e004e7308 */ /* 0x000e620000000800 */
[-CC-:B------:R-:W-:Y:S01]  /*f9f0*/  FFMA.FTZ R64, R64, R21.reuse, -R28.reuse ;  /* 0x0000001540407223 */ /* 0x180fe2000001081c */
[-CC-:B------:R-:W-:Y:S01]  /*fa00*/  FFMA.FTZ R60, R99, R21.reuse, -R28.reuse ;  /* 0x00000015633c7223 */ /* 0x180fe2000001081c */
[-CC-:B------:R-:W-:Y:S01]  /*fa10*/  FFMA.FTZ R30, R55, R21.reuse, -R28.reuse ;  /* 0x00000015371e7223 */ /* 0x180fe2000001081c */
[----:B------:R-:W-:-:S04]  /*fa20*/  FFMA.FTZ R87, R68, R21, -R28 ;  /* 0x0000001544577223 */ /* 0x000fc8000001081c */
[----:B------:R-:W-:Y:S01]  /*fa30*/  MUFU.EX2 R57, R57 ;  /* 0x0000003900397308 */ /* 0x000fe20000000800 */
[-CC-:B------:R-:W-:Y:S01]  /*fa40*/  FFMA.FTZ R100, R100, R21.reuse, -R28.reuse ;  /* 0x0000001564647223 */ /* 0x180fe2000001081c */
[-CC-:B------:R-:W-:Y:S01]  /*fa50*/  FFMA.FTZ R101, R101, R21.reuse, -R28.reuse ;  /* 0x0000001565657223 */ /* 0x180fe2000001081c */
[-CC-:B------:R-:W-:Y:S01]  /*fa60*/  FFMA.FTZ R102, R102, R21.reuse, -R28.reuse ;  /* 0x0000001566667223 */ /* 0x180fe2000001081c */
[-CC-:B------:R-:W-:Y:S01]  /*fa70*/  FFMA.FTZ R103, R103, R21.reuse, -R28.reuse ;  /* 0x0000001567677223 */ /* 0x180fe2000001081c */
[-CC-:B------:R-:W-:Y:S01]  /*fa80*/  FFMA.FTZ R104, R104, R21.reuse, -R28.reuse ;  /* 0x0000001568687223 */ /* 0x180fe2000001081c */
[----:B------:R-:W-:Y:S01]  /*fa90*/  FFMA.FTZ R105, R105, R21, -R28 ;  /* 0x0000001569697223 */ /* 0x000fe2000001081c */
[----:B----4-:R-:W-:Y:S01]  /*faa0*/  FADD.FTZ R35, R52, R35 ;  /* 0x0000002334237221 */ /* 0x010fe20000010000 */
[----:B------:R-:W3:Y:S01]  /*fab0*/  MUFU.EX2 R76, R76 ;  /* 0x0000004c004c7308 */ /* 0x000ee20000000800 */
[----:B------:R-:W-:Y:S01]  /*fac0*/  FADD.FTZ R28, R74, R31 ;  /* 0x0000001f4a1c7221 */ /* 0x000fe20000010000 */
[----:B------:R4:W-:Y:S01]  /*fad0*/  STSM.16.M88.4 [R17+0x24300], R24 ;  /* 0x0243001811007844 */ /* 0x0009e20000000200 */
[----:B0-----:R-:W-:-:S05]  /*fae0*/  FADD.FTZ R35, R80, R35 ;  /* 0x0000002350237221 */ /* 0x001fca0000010000 */
[----:B------:R-:W0:Y:S01]  /*faf0*/  MUFU.EX2 R58, R58 ;  /* 0x0000003a003a7308 */ /* 0x000e220000000800 */
[----:B--2---:R-:W-:-:S07]  /*fb00*/  FADD.FTZ R35, R54, R35 ;  /* 0x0000002336237221 */ /* 0x004fce0000010000 */
[----:B------:R-:W2:Y:S01]  /*fb10*/  MUFU.EX2 R83, R83 ;  /* 0x0000005300537308 */ /* 0x000ea20000000800 */
[----:B----4-:R-:W-:Y:S01]  /*fb20*/  F2FP.F16.F32.PACK_AB R24, R89, R15 ;  /* 0x0000000f5918723e */ /* 0x010fe200000000ff */
[----:B------:R-:W-:-:S06]  /*fb30*/  FADD.FTZ R15, R65, R28 ;  /* 0x0000001c410f7221 */ /* 0x000fcc0000010000 */
[----:B------:R-:W4:Y:S01]  /*fb40*/  MUFU.EX2 R49, R49 ;  /* 0x0000003100317308 */ /* 0x000f220000000800 */
[----:B-1----:R-:W-:-:S07]  /*fb50*/  FADD.FTZ R35, R78, R35 ;  /* 0x000000234e237221 */ /* 0x002fce0000010000 */
[----:B------:R-:W1:Y:S01]  /*fb60*/  MUFU.EX2 R69, R69 ;  /* 0x0000004500457308 */ /* 0x000e620000000800 */
[----:B------:R-:W-:-:S07]  /*fb70*/  F2FP.F16.F32.PACK_AB R27, R84, R32 ;  /* 0x00000020541b723e */ /* 0x000fce00000000ff */
[----:B------:R-:W1:Y:S08]  /*fb80*/  MUFU.EX2 R50, R50 ;  /* 0x0000003200327308 */ /* 0x000e700000000800 */
[----:B------:R0:W-:Y:S01]  /*fb90*/  MUFU.EX2 R68, R30 ;  /* 0x0000001e00447308 */ /* 0x0001e20000000800 */
[----:B---3--:R-:W-:Y:S01]  /*fba0*/  FADD.FTZ R32, R76, R35 ;  /* 0x000000234c207221 */ /* 0x008fe20000010000 */
[----:B0-----:R-:W-:-:S06]  /*fbb0*/  FADD.FTZ R30, R66, R15 ;  /* 0x0000000f421e7221 */ /* 0x001fcc0000010000 */
[----:B------:R-:W0:Y:S01]  /*fbc0*/  MUFU.EX2 R75, R75 ;  /* 0x0000004b004b7308 */ /* 0x000e220000000800 */
[----:B------:R-:W-:-:S07]  /*fbd0*/  FADD.FTZ R15, R57, R30 ;  /* 0x0000001e390f7221 */ /* 0x000fce0000010000 */
[----:B------:R-:W3:Y:S01]  /*fbe0*/  MUFU.EX2 R42, R42 ;  /* 0x0000002a002a7308 */ /* 0x000ee20000000800 */
[----:B------:R-:W-:Y:S01]  /*fbf0*/  FADD.FTZ R34, R58, R15 ;  /* 0x0000000f3a227221 */ /* 0x000fe20000010000 */
[----:B------:R-:W-:Y:S02]  /*fc00*/  F2FP.F16.F32.PACK_AB R25, R92, R29 ;  /* 0x0000001d5c19723e */ /* 0x000fe400000000ff */
[----:B------:R-:W-:-:S04]  /*fc10*/  F2FP.F16.F32.PACK_AB R29, R80, R52 ;  /* 0x00000034501d723e */ /* 0x000fc800000000ff */
[----:B------:R-:W3:Y:S01]  /*fc20*/  MUFU.EX2 R70, R70 ;  /* 0x0000004600467308 */ /* 0x000ee20000000800 */
[----:B--2---:R-:W-:Y:S01]  /*fc30*/  FADD.FTZ R52, R83, R32 ;  /* 0x0000002053347221 */ /* 0x004fe20000010000 */
[----:B----4-:R-:W-:-:S06]  /*fc40*/  FADD.FTZ R15, R49, R34 ;  /* 0x00000022310f7221 */ /* 0x010fcc0000010000 */
[----:B------:R-:W2:Y:S01]  /*fc50*/  MUFU.EX2 R64, R64 ;  /* 0x0000004000407308 */ /* 0x000ea20000000800 */
[----:B-1----:R-:W-:Y:S01]  /*fc60*/  FADD.FTZ R52, R69, R52 ;  /* 0x0000003445347221 */ /* 0x002fe20000010000 */
[C---:B------:R-:W-:Y:S01]  /*fc70*/  FADD.FTZ R15, R50.reuse, R15 ;  /* 0x0000000f320f7221 */ /* 0x040fe20000010000 */
[----:B------:R-:W-:-:S05]  /*fc80*/  F2FP.F16.F32.PACK_AB R34, R50, R49 ;  /* 0x000000313222723e */ /* 0x000fca00000000ff */
[----:B------:R-:W1:Y:S01]  /*fc90*/  MUFU.EX2 R38, R38 ;  /* 0x0000002600267308 */ /* 0x000e620000000800 */
[----:B0-----:R-:W-:Y:S01]  /*fca0*/  FADD.FTZ R49, R75, R52 ;  /* 0x000000344b317221 */ /* 0x001fe20000010000 */
[----:B---3--:R-:W-:-:S06]  /*fcb0*/  FADD.FTZ R50, R42, R15 ;  /* 0x0000000f2a327221 */ /* 0x008fcc0000010000 */
[----:B------:R-:W0:Y:S01]  /*fcc0*/  MUFU.EX2 R60, R60 ;  /* 0x0000003c003c7308 */ /* 0x000e220000000800 */
[----:B------:R-:W-:Y:S01]  /*fcd0*/  FADD.FTZ R49, R70, R49 ;  /* 0x0000003146317221 */ /* 0x000fe20000010000 */
[----:B------:R-:W-:-:S06]  /*fce0*/  FADD.FTZ R15, R43, R50 ;  /* 0x000000322b0f7221 */ /* 0x000fcc0000010000 */
[----:B------:R-:W3:Y:S01]  /*fcf0*/  MUFU.EX2 R39, R39 ;  /* 0x0000002700277308 */ /* 0x000ee20000000800 */
[----:B------:R-:W-:Y:S01]  /*fd00*/  F2FP.F16.F32.PACK_AB R26, R82, R81 ;  /* 0x00000051521a723e */ /* 0x000fe200000000ff */
[----:B--2---:R-:W-:Y:S01]  /*fd10*/  FADD.FTZ R49, R64, R49 ;  /* 0x0000003140317221 */ /* 0x004fe20000010000 */
[----:B------:R-:W-:-:S05]  /*fd20*/  FADD.FTZ R15, R46, R15 ;  /* 0x0000000f2e0f7221 */ /* 0x000fca0000010000 */
[----:B------:R-:W2:Y:S01]  /*fd30*/  MUFU.EX2 R61, R61 ;  /* 0x0000003d003d7308 */ /* 0x000ea20000000800 */
[----:B------:R4:W-:Y:S01]  /*fd40*/  STSM.16.M88.4 [R17+0x25b00], R24 ;  /* 0x025b001811007844 */ /* 0x0009e20000000200 */
[----:B------:R-:W-:-:S06]  /*fd50*/  FADD.FTZ R49, R0, R49 ;  /* 0x0000003100317221 */ /* 0x000fcc0000010000 */
[----:B------:R-:W2:Y:S01]  /*fd60*/  MUFU.EX2 R59, R59 ;  /* 0x0000003b003b7308 */ /* 0x000ea20000000800 */
[----:B------:R-:W-:Y:S02]  /*fd70*/  F2FP.F16.F32.PACK_AB R28, R74, R73 ;  /* 0x000000494a1c723e */ /* 0x000fe400000000ff */
[----:B------:R-:W-:Y:S02]  /*fd80*/  F2FP.F16.F32.PACK_AB R30, R66, R65 ;  /* 0x00000041421e723e */ /* 0x000fe400000000ff */
[----:B------:R-:W-:-:S03]  /*fd90*/  F2FP.F16.F32.PACK_AB R31, R78, R54 ;  /* 0x000000364e1f723e */ /* 0x000fc600000000ff */
[----:B------:R-:W2:Y:S01]  /*fda0*/  MUFU.EX2 R55, R90 ;  /* 0x0000005a00377308 */ /* 0x000ea20000000800 */
[----:B----4-:R-:W-:Y:S01]  /*fdb0*/  F2FP.F16.F32.PACK_AB R24, R43, R42 ;  /* 0x0000002a2b18723e */ /* 0x010fe200000000ff */
[----:B-1----:R-:W-:Y:S01]  /*fdc0*/  FADD.FTZ R42, R38, R15 ;  /* 0x0000000f262a7221 */ /* 0x002fe20000010000 */
[----:B0-----:R-:W-:-:S05]  /*fdd0*/  FADD.FTZ R49, R60, R49 ;  /* 0x000000313c317221 */ /* 0x001fca0000010000 */
[----:B------:R-:W0:Y:S01]  /*fde0*/  MUFU.EX2 R63, R63 ;  /* 0x0000003f003f7308 */ /* 0x000e220000000800 */
[----:B---3--:R-:W-:Y:S01]  /*fdf0*/  FADD.FTZ R42, R39, R42 ;  /* 0x0000002a272a7221 */ /* 0x008fe20000010000 */
[----:B------:R1:W-:Y:S06]  /*fe00*/  STSM.16.M88.4 [R17+0x27300], R28 ;  /* 0x0273001c11007844 */ /* 0x0003ec0000000200 */
[----:B------:R-:W3:Y:S01]  /*fe10*/  MUFU.EX2 R56, R56 ;  /* 0x0000003800387308 */ /* 0x000ee20000000800 */
[----:B--2---:R-:W-:Y:S01]  /*fe20*/  FADD.FTZ R42, R61, R42 ;  /* 0x0000002a3d2a7221 */ /* 0x004fe20000010000 */
[----:B------:R-:W-:Y:S01]  /*fe30*/  F2FP.F16.F32.PACK_AB R32, R58, R57 ;  /* 0x000000393a20723e */ /* 0x000fe200000000ff */
[----:B------:R-:W2:Y:S01]  /*fe40*/  @P5 LDC R43, c[0x0][0x44c] ;  /* 0x00011300ff2b5b82 */ /* 0x000ea20000000800 */
[----:B------:R-:W-:-:S04]  /*fe50*/  F2FP.F16.F32.PACK_AB R33, R83, R76 ;  /* 0x0000004c5321723e */ /* 0x000fc800000000ff */
[----:B------:R-:W4:Y:S01]  /*fe60*/  MUFU.EX2 R85, R85 ;  /* 0x0000005500557308 */ /* 0x000f220000000800 */
[----:B-1----:R-:W-:Y:S01]  /*fe70*/  FADD.FTZ R30, R48, R49 ;  /* 0x00000031301e7221 */ /* 0x002fe20000010000 */
[----:B------:R-:W-:-:S06]  /*fe80*/  F2FP.F16.F32.PACK_AB R35, R75, R69 ;  /* 0x000000454b23723e */ /* 0x000fcc00000000ff */
[----:B------:R-:W1:Y:S01]  /*fe90*/  MUFU.EX2 R71, R71 ;  /* 0x0000004700477308 */ /* 0x000e620000000800 */
[----:B------:R-:W-:Y:S01]  /*fea0*/  FADD.FTZ R30, R53, R30 ;  /* 0x0000001e351e7221 */ /* 0x000fe20000010000 */
[----:B------:R-:W-:Y:S01]  /*feb0*/  FADD.FTZ R42, R59, R42 ;  /* 0x0000002a3b2a7221 */ /* 0x000fe20000010000 */
[----:B------:R0:W-:Y:S05]  /*fec0*/  STSM.16.M88.4 [R17+0x28b00], R32 ;  /* 0x028b002011007844 */ /* 0x0001ea0000000200 */
[----:B------:R-:W2:Y:S01]  /*fed0*/  MUFU.EX2 R82, R87 ;  /* 0x0000005700527308 */ /* 0x000ea20000000800 */
[----:B------:R-:W-:-:S07]  /*fee0*/  FADD.FTZ R15, R55, R30 ;  /* 0x0000001e370f7221 */ /* 0x000fce0000010000 */
[----:B------:R-:W2:Y:S01]  /*fef0*/  MUFU.EX2 R47, R47 ;  /* 0x0000002f002f7308 */ /* 0x000ea20000000800 */
[----:B------:R-:W-:Y:S01]  /*ff00*/  F2FP.F16.F32.PACK_AB R27, R60, R0 ;  /* 0x000000003c1b723e */ /* 0x000fe200000000ff */
[----:B------:R-:W2:Y:S01]  /*ff10*/  @P5 LDC R49, c[0x0][0x450] ;  /* 0x00011400ff315b82 */ /* 0x000ea20000000800 */
[----:B0-----:R-:W-:-:S05]  /*ff20*/  FADD.FTZ R33, R63, R42 ;  /* 0x0000002a3f217221 */ /* 0x001fca0000010000 */
[----:B------:R-:W0:Y:S01]  /*ff30*/  MUFU.EX2 R100, R100 ;  /* 0x0000006400647308 */ /* 0x000e220000000800 */
[----:B------:R-:W-:Y:S01]  /*ff40*/  FADD.FTZ R0, R68, R15 ;  /* 0x0000000f44007221 */ /* 0x000fe20000010000 */
[----:B---3--:R-:W-:-:S06]  /*ff50*/  FADD.FTZ R32, R56, R33 ;  /* 0x0000002138207221 */ /* 0x008fcc0000010000 */
[----:B------:R-:W3:Y:S01]  /*ff60*/  MUFU.EX2 R95, R95 ;  /* 0x0000005f005f7308 */ /* 0x000ee20000000800 */
[----:B----4-:R-:W-:Y:S01]  /*ff70*/  FADD.FTZ R15, R85, R0 ;  /* 0x00000000550f7221 */ /* 0x010fe20000010000 */
[----:B-1----:R-:W-:-:S06]  /*ff80*/  FADD.FTZ R0, R71, R32 ;  /* 0x0000002047007221 */ /* 0x002fcc0000010000 */
[----:B------:R-:W1:Y:S08]  /*ff90*/  MUFU.EX2 R101, R101 ;  /* 0x0000006500657308 */ /* 0x000e700000000800 */
[----:B------:R-:W4:Y:S01]  /*ffa0*/  MUFU.EX2 R40, R40 ;  /* 0x0000002800287308 */ /* 0x000f220000000800 */
[----:B--2---:R-:W-:Y:S01]  /*ffb0*/  FADD.FTZ R33, R82, R15 ;  /* 0x0000000f52217221 */ /* 0x004fe20000010000 */
[----:B------:R-:W-:-:S06]  /*ffc0*/  FADD.FTZ R0, R47, R0 ;  /* 0x000000002f007221 */ /* 0x000fcc0000010000 */
[----:B------:R-:W-:Y:S01]  /*ffd0*/  MUFU.EX2 R77, R77 ;  /* 0x0000004d004d7308 */ /* 0x000fe20000000800 */
[----:B------:R-:W-:-:S07]  /*ffe0*/  F2FP.F16.F32.PACK_AB R26, R38, R46 ;  /* 0x0000002e261a723e */ /* 0x000fce00000000ff */
[----:B------:R-:W2:Y:S01]  /*fff0*/  MUFU.EX2 R44, R44 ;  /* 0x0000002c002c7308 */ /* 0x000ea20000000800 */
[----:B------:R-:W-:Y:S01]  /*10000*/  F2FP.F16.F32.PACK_AB R28, R61, R39 ;  /* 0x000000273d1c723e */ /* 0x000fe200000000ff */
[----:B0-----:R-:W-:-:S06]  /*10010*/  FADD.FTZ R38, R100, R33 ;  /* 0x0000002164267221 */ /* 0x001fcc0000010000 */
[----:B------:R-:W0:Y:S01]  /*10020*/  MUFU.EX2 R50, R79 ;  /* 0x0000004f00327308 */ /* 0x000e220000000800 */
[----:B---3--:R-:W-:Y:S01]  /*10030*/  FADD.FTZ R39, R95, R0 ;  /* 0x000000005f277221 */ /* 0x008fe20000010000 */
[----:B------:R-:W-:-:S06]  /*10040*/  F2FP.F16.F32.PACK_AB R25, R64, R70 ;  /* 0x000000464019723e */ /* 0x000fcc00000000ff */
[----:B------:R-:W3:Y:S01]  /*10050*/  MUFU.EX2 R37, R37 ;  /* 0x0000002500257308 */ /* 0x000ee20000000800 */
[----:B-1----:R-:W-:Y:S01]  /*10060*/  FADD.FTZ R38, R101, R38 ;  /* 0x0000002665267221 */ /* 0x002fe20000010000 */
[----:B----4-:R-:W-:-:S06]  /*10070*/  FADD.FTZ R39, R40, R39 ;  /* 0x0000002728277221 */ /* 0x010fcc0000010000 */
[----:B------:R-:W-:Y:S01]  /*10080*/  MUFU.EX2 R102, R102 ;  /* 0x0000006600667308 */ /* 0x000fe20000000800 */
[----:B------:R1:W-:Y:S07]  /*10090*/  STSM.16.M88.4 [R17+0x2a300], R24 ;  /* 0x02a3001811007844 */ /* 0x0003ee0000000200 */
[----:B------:R-:W4:Y:S01]  /*100a0*/  MUFU.EX2 R45, R45 ;  /* 0x0000002d002d7308 */ /* 0x000f220000000800 */
[----:B--2---:R-:W-:-:S07]  /*100b0*/  FADD.FTZ R0, R44, R39 ;  /* 0x000000272c007221 */ /* 0x004fce0000010000 */
[----:B------:R-:W2:Y:S01]  /*100c0*/  MUFU.EX2 R103, R103 ;  /* 0x0000006700677308 */ /* 0x000ea20000000800 */
[----:B-1----:R-:W-:Y:S01]  /*100d0*/  FADD.FTZ R25, R77, R38 ;  /* 0x000000264d197221 */ /* 0x002fe20000010000 */
[----:B------:R-:W-:-:S06]  /*100e0*/  F2FP.F16.F32.PACK_AB R29, R53, R48 ;  /* 0x00000030351d723e */ /* 0x000fcc00000000ff */
[----:B------:R-:W1:Y:S01]  /*100f0*/  MUFU.EX2 R36, R36 ;  /* 0x0000002400247308 */ /* 0x000e620000000800 */
[----:B------:R-:W-:Y:S02]  /*10100*/  F2FP.F16.F32.PACK_AB R30, R63, R59 ;  /* 0x0000003b3f1e723e */ /* 0x000fe400000000ff */
[----:B------:R-:W-:Y:S01]  /*10110*/  F2FP.F16.F32.PACK_AB R31, R68, R55 ;  /* 0x00000037441f723e */ /* 0x000fe200000000ff */
[----:B0-----:R-:W-:Y:S01]  /*10120*/  FADD.FTZ R25, R50, R25 ;  /* 0x0000001932197221 */ /* 0x001fe20000010000 */
[----:B---3--:R-:W-:Y:S01]  /*10130*/  FADD.FTZ R26, R37, R0 ;  /* 0x00000000251a7221 */ /* 0x008fe20000010000 */
[----:B------:R-:W-:Y:S02]  /*10140*/  @P5 IMAD.HI.U32 R24, R108, R43, RZ ;  /* 0x0000002b6c185227 */ /* 0x000fe400078e00ff */
[----:B------:R0:W-:Y:S02]  /*10150*/  STSM.16.M88.4 [R17+0x2bb00], R28 ;  /* 0x02bb001c11007844 */ /* 0x0001e40000000200 */
[----:B----4-:R-:W-:Y:S01]  /*10160*/  FADD.FTZ R27, R45, R26 ;  /* 0x0000001a2d1b7221 */ /* 0x010fe20000010000 */
[----:B------:R-:W-:-:S02]  /*10170*/  F2FP.F16.F32.PACK_AB R32, R71, R56 ;  /* 0x000000384720723e */ /* 0x000fc400000000ff */
[----:B------:R-:W-:Y:S02]  /*10180*/  F2FP.F16.F32.PACK_AB R33, R82, R85 ;  /* 0x000000555221723e */ /* 0x000fe400000000ff */
[----:B------:R-:W-:Y:S02]  /*10190*/  F2FP.F16.F32.PACK_AB R34, R95, R47 ;  /* 0x0000002f5f22723e */ /* 0x000fe400000000ff */
[----:B------:R-:W-:Y:S02]  /*101a0*/  F2FP.F16.F32.PACK_AB R35, R101, R100 ;  /* 0x000000646523723e */ /* 0x000fe400000000ff */
[----:B------:R-:W-:Y:S01]  /*101b0*/  F2FP.F16.F32.PACK_AB R26, R45, R37 ;  /* 0x000000252d1a723e */ /* 0x000fe200000000ff */
[----:B0-----:R-:W-:Y:S01]  /*101c0*/  FADD.FTZ R28, R102, R25 ;  /* 0x00000019661c7221 */ /* 0x001fe20000010000 */
[----:B------:R-:W-:Y:S01]  /*101d0*/  IMAD.MOV.U32 R31, RZ, RZ, R108 ;  /* 0x000000ffff1f7224 */ /* 0x000fe200078e006c */
[----:B------:R-:W-:Y:S02]  /*101e0*/  @P5 SHF.R.U32.HI R31, RZ, R49, R24 ;  /* 0x00000031ff1f5219 */ /* 0x000fe40000011618 */
[----:B--2---:R-:W-:Y:S01]  /*101f0*/  FADD.FTZ R29, R103, R28 ;  /* 0x0000001c671d7221 */ /* 0x004fe20000010000 */
[----:B-1----:R-:W-:Y:S01]  /*10200*/  FADD.FTZ R28, R36, R27 ;  /* 0x0000001b241c7221 */ /* 0x002fe20000010000 */
[----:B------:R-:W-:-:S02]  /*10210*/  F2FP.F16.F32.PACK_AB R24, R44, R40 ;  /* 0x000000282c18723e */ /* 0x000fc400000000ff */
[----:B------:R-:W-:Y:S02]  /*10220*/  F2FP.F16.F32.PACK_AB R25, R50, R77 ;  /* 0x0000004d3219723e */ /* 0x000fe400000000ff */
[----:B------:R-:W-:Y:S01]  /*10230*/  F2FP.F16.F32.PACK_AB R27, R103, R102 ;  /* 0x00000066671b723e */ /* 0x000fe200000000ff */
[----:B------:R-:W-:Y:S04]  /*10240*/  STSM.16.M88.4 [R17+0x2d300], R32 ;  /* 0x02d3002011007844 */ /* 0x000fe80000000200 */
[----:B------:R0:W-:Y:S04]  /*10250*/  STSM.16.M88.4 [R17+0x2eb00], R24 ;  /* 0x02eb001811007844 */ /* 0x0001e80000000200 */
[----:B0-----:R-:W2:Y:S01]  /*10260*/  LDL R24, [R1+0x8c] ;  /* 0x00008c0001187983 */ /* 0x001ea20000100800 */
[----:B------:R-:W0:Y:S08]  /*10270*/  MUFU.EX2 R104, R104 ;  /* 0x0000006800687308 */ /* 0x000e300000000800 */
[----:B------:R-:W-:Y:S08]  /*10280*/  MUFU.EX2 R15, R62 ;  /* 0x0000003e000f7308 */ /* 0x000ff00000000800 */
[----:B------:R-:W1:Y:S08]  /*10290*/  MUFU.EX2 R51, R51 ;  /* 0x0000003300337308 */ /* 0x000e700000000800 */
[----:B------:R-:W-:Y:S08]  /*102a0*/  MUFU.EX2 R14, R14 ;  /* 0x0000000e000e7308 */ /* 0x000ff00000000800 */
[----:B------:R-:W3:Y:S08]  /*102b0*/  MUFU.EX2 R41, R41 ;  /* 0x0000002900297308 */ /* 0x000ef00000000800 */
[----:B------:R-:W-:Y:S08]  /*102c0*/  MUFU.EX2 R105, R105 ;  /* 0x0000006900697308 */ /* 0x000ff00000000800 */
[----:B------:R-:W4:Y:S01]  /*102d0*/  MUFU.EX2 R0, R67 ;  /* 0x0000004300007308 */ /* 0x000f220000000800 */
[----:B0-----:R-:W-:Y:S01]  /*102e0*/  FADD.FTZ R30, R104, R29 ;  /* 0x0000001d681e7221 */ /* 0x001fe20000010000 */
[----:B------:R-:W-:Y:S01]  /*102f0*/  IADD3 R31, R31, R106, -R107 ;  /* 0x0000006a1f1f7210 */ /* 0x000fe20007ffe86b */
[----:B-1----:R-:W-:Y:S01]  /*10300*/  FADD.FTZ R33, R51, R28 ;  /* 0x0000001c33217221 */ /* 0x002fe20000010000 */
[C---:B------:R-:W-:Y:S01]  /*10310*/  F2FP.F16.F32.PACK_AB R29, R15.reuse, R104 ;  /* 0x000000680f1d723e */ /* 0x040fe200000000ff */
[----:B------:R-:W-:Y:S01]  /*10320*/  FADD.FTZ R32, R15, R30 ;  /* 0x0000001e0f207221 */ /* 0x000fe20000010000 */
[----:B------:R-:W-:Y:S01]  /*10330*/  F2FP.F16.F32.PACK_AB R28, R51, R36 ;  /* 0x00000024331c723e */ /* 0x000fe200000000ff */
[----:B------:R-:W-:Y:S01]  /*10340*/  IMAD.HI R15, R31, 0x38e38e39, RZ ;  /* 0x38e38e391f0f7827 */ /* 0x000fe200078e02ff */
[----:B---3--:R-:W-:-:S03]  /*10350*/  F2FP.F16.F32.PACK_AB R30, R41, R14 ;  /* 0x0000000e291e723e */ /* 0x008fc600000000ff */
[----:B------:R-:W-:Y:S01]  /*10360*/  FADD.FTZ R14, R14, R33 ;  /* 0x000000210e0e7221 */ /* 0x000fe20000010000 */
[----:B----4-:R-:W-:Y:S01]  /*10370*/  F2FP.F16.F32.PACK_AB R31, R0, R105 ;  /* 0x00000069001f723e */ /* 0x010fe200000000ff */
[----:B------:R-:W-:Y:S01]  /*10380*/  FADD.FTZ R105, R105, R32 ;  /* 0x0000002069697221 */ /* 0x000fe20000010000 */
[----:B------:R-:W-:Y:S01]  /*10390*/  SHF.R.U32.HI R32, RZ, 0x1f, R15 ;  /* 0x0000001fff207819 */ /* 0x000fe2000001160f */
[----:B------:R-:W-:Y:S02]  /*103a0*/  FADD.FTZ R14, R41, R14 ;  /* 0x0000000e290e7221 */ /* 0x000fe40000010000 */
[----:B------:R-:W-:Y:S01]  /*103b0*/  STSM.16.M88.4 [R17+0x30300], R28 ;  /* 0x0303001c11007844 */ /* 0x000fe20000000200 */
[----:B------:R0:W-:Y:S06]  /*103c0*/  MEMBAR.ALL.CTA ;  /* 0x0000000000007992 */ /* 0x0001ec0000008000 */
[----:B0-----:R-:W0:Y:S01]  /*103d0*/  FENCE.VIEW.ASYNC.S ;  /* 0x00000000000073c6 */ /* 0x001e220000000000 */
[----:B------:R-:W-:-:S03]  /*103e0*/  LEA.HI.SX32 R15, R15, R32, 0x1b ;  /* 0x000000200f0f7211 */ /* 0x000fc600078fdaff */
[----:B------:R1:W-:Y:S02]  /*103f0*/  STL [R1+0x18], R14 ;  /* 0x0000180e01007387 */ /* 0x0003e40000100800 */
[----:B-1----:R-:W-:Y:S02]  /*10400*/  VIADD R14, R96, 0xfffffffe ;  /* 0xfffffffe600e7836 */ /* 0x002fe40000000000 */
[----:B------:R-:W-:Y:S01]  /*10410*/  FADD.FTZ R0, R0, R105 ;  /* 0x0000006900007221 */ /* 0x000fe20000010000 */
[----:B------:R-:W-:Y:S02]  /*10420*/  CS2R R70, SRZ ;  /* 0x0000000000467805 */ /* 0x000fe4000001ff00 */
[----:B------:R-:W-:Y:S02]  /*10430*/  CS2R R68, SRZ ;  /* 0x0000000000447805 */ /* 0x000fe4000001ff00 */
[----:B------:R-:W-:Y:S01]  /*10440*/  STL [R1+0x38], R0 ;  /* 0x0000380001007387 */ /* 0x000fe20000100800 */
[----:B------:R-:W-:-:S02]  /*10450*/  CS2R R66, SRZ ;  /* 0x0000000000427805 */ /* 0x000fc4000001ff00 */
[----:B------:R-:W-:Y:S01]  /*10460*/  CS2R R64, SRZ ;  /* 0x0000000000407805 */ /* 0x000fe2000001ff00 */
[----:B------:R-:W-:Y:S01]  /*10470*/  STL [R1+0x14], R14 ;  /* 0x0000140e01007387 */ /* 0x000fe20000100800 */
        /* <DEDUP_REMOVED lines=19> */
[----:B--2---:R-:W-:-:S04]  /*105b0*/  VIMNMX R24, R24, R15, !PT ;  /* 0x0000000f18187248 */ /* 0x004fc80007fe0100 */
[----:B------:R-:W-:Y:S01]  /*105c0*/  ISETP.GE.AND P2, PT, R14, R24, PT ;  /* 0x000000180e00720c */ /* 0x000fe20003f46270 */
[----:B------:R1:W-:Y:S02]  /*105d0*/  STL [R1+0x30], R24 ;  /* 0x0000301801007387 */ /* 0x0003e40000100800 */
[----:B-1----:R-:W-:Y:S01]  /*105e0*/  CS2R R24, SRZ ;  /* 0x0000000000187805 */ /* 0x002fe2000001ff00 */
[----:B0-----:R-:W-:-:S09]  /*105f0*/  NOP ;  /* 0x0000000000007918 */ /* 0x001fd20000000000 */
[----:B------:R-:W-:Y:S05]  /*10600*/  @!P2 BRA `(.L_x_2443) ;  /* 0x0000005c0024a947 */ /* 0x000fea0003800000 */
[----:B------:R0:W5:Y:S01]  /*10610*/  LDL.LU R152, [R1+0x3c] ;  /* 0x00003c0001987983 */ /* 0x0001620000300800 */
[----:B------:R-:W-:Y:S02]  /*10620*/  IMAD.MOV.U32 R0, RZ, RZ, R14 ;  /* 0x000000ffff007224 */ /* 0x000fe400078e000e */
[----:B------:R-:W-:Y:S02]  /*10630*/  IMAD.MOV.U32 R145, RZ, RZ, R72 ;  /* 0x000000ffff917224 */ /* 0x000fe400078e0048 */
[----:B------:R-:W-:Y:S02]  /*10640*/  IMAD.MOV.U32 R15, RZ, RZ, R20 ;  /* 0x000000ffff0f7224 */ /* 0x000fe400078e0014 */
[----:B------:R-:W-:Y:S02]  /*10650*/  IMAD.MOV.U32 R14, RZ, RZ, R19 ;  /* 0x000000ffff0e7224 */ /* 0x000fe400078e0013 */
[----:B0-----:R-:W-:-:S07]  /*10660*/  IMAD.MOV.U32 R71, RZ, RZ, RZ ;  /* 0x000000ffff477224 */ /* 0x001fce00078e00ff */
.L_x_2454:
[----:B------:R-:W2:Y:S01]  /*10670*/  LDL R20, [R1+0x64] ;  /* 0x0000640001147983 */ /* 0x000ea20000100800 */
[----:B------:R-:W-:Y:S01]  /*10680*/  VIADD R19, R14, 0x1 ;  /* 0x000000010e137836 */ /* 0x000fe20000000000 */
[----:B------:R-:W-:Y:S05]  /*10690*/  YIELD ;  /* 0x0000000000007946 */ /* 0x000fea0003800000 */
[----:B------:R-:W-:-:S04]  /*106a0*/  ISETP.NE.AND P3, PT, R19, 0x2, PT ;  /* 0x000000021300780c */ /* 0x000fc80003f65270 */
[----:B------:R-:W-:Y:S02]  /*106b0*/  SEL R21, RZ, 0x1, P3 ;  /* 0x00000001ff157807 */ /* 0x000fe40001800000 */
[----:B------:R-:W-:Y:S02]  /*106c0*/  SEL R19, R19, RZ, P3 ;  /* 0x000000ff13137207 */ /* 0x000fe40001800000 */
[----:B-----5:R-:W-:-:S05]  /*106d0*/  LOP3.LUT R21, R152, R21, RZ, 0x3c, !PT ;  /* 0x0000001598157212 */ /* 0x020fca00078e3cff */
[----:B------:R0:W-:Y:S01]  /*106e0*/  STL [R1+0x3c], R21 ;  /* 0x00003c1501007387 */ /* 0x0001e20000100800 */
[----:B--2---:R-:W-:-:S13]  /*106f0*/  ISETP.NE.AND P2, PT, R20, RZ, PT ;  /* 0x000000ff1400720c */ /* 0x004fda0003f45270 */
[----:B0-----:R-:W-:Y:S05]  /*10700*/  @P2 BRA `(.L_x_2444) ;  /* 0x0000000000302947 */ /* 0x001fea0003800000 */
[----:B------:R-:W-:Y:S05]  /*10710*/  @!P1 BRA `(.L_x_2445) ;  /* 0x0000000000049947 */ /* 0x000fea0003800000 */
[----:B------:R-:W-:Y:S01]  /*10720*/  BPT.TRAP 0x1 ;  /* 0x000000040000795c */ /* 0x000fe20000300000 */
.L_x_2445:
[----:B------:R-:W-:Y:S01]  /*10730*/  IMAD R20, R19, 0x8, R16 ;  /* 0x0000000813147824 */ /* 0x000fe200078e0210 */
[----:B------:R-:W-:-:S04]  /*10740*/  SHF.L.U32 R21, R21, 0x1f, RZ ;  /* 0x0000001f15157819 */ /* 0x000fc800000006ff */
[----:B------:R0:W1:Y:S01]  /*10750*/  SYNCS.PHASECHK.TRANS64.TRYWAIT P3, [R20+URZ+0x31c30], R21 ;  /* 0x031c3015140075a7 */ /* 0x000062000806017f */
[----:B------:R-:W-:Y:S05]  /*10760*/  @!P1 BRA `(.L_x_2446) ;  /* 0x0000000000049947 */ /* 0x000fea0003800000 */
[----:B------:R-:W-:Y:S01]  /*10770*/  BPT.TRAP 0x1 ;  /* 0x000000040000795c */ /* 0x000fe20000300000 */
.L_x_2446:
[----:B------:R-:W-:Y:S04]  /*10780*/  BSSY B0, `(.L_x_2444) ;  /* 0x0000004000007945 */ /* 0x000fe80003800000 */
[----:B-1----:R-:W-:Y:S05]  /*10790*/  @P3 BRA `(.L_x_2447) ;  /* 0x0000000000083947 */ /* 0x002fea0003800000 */
[----:B------:R-:W1:Y:S02]  /*107a0*/  SYNCS.PHASECHK.TRANS64.TRYWAIT P3, [R20+URZ+0x31c30], R21 ;  /* 0x031c3015140075a7 */ /* 0x000e64000806017f */
[----:B-1----:R-:W-:Y:S05]  /*107b0*/  @!P3 BRA `(.L_x_2448) ;  /* 0x0000017400f4b947 */ /* 0x002fea0003800000 */
.L_x_2447:
[----:B------:R-:W-:Y:S05]  /*107c0*/  BSYNC B0 ;  /* 0x0000000000007941 */ /* 0x000fea0003800000 */
.L_x_2444:
[----:B01----:R-:W2:Y:S01]  /*107d0*/  LDL R20, [R1+0x70] ;  /* 0x0000700001147983 */ /* 0x003ea20000100800 */
[----:B------:R-:W0:Y:S01]  /*107e0*/  S2R R72, SR_TID.X ;  /* 0x0000000000487919 */ /* 0x000e220000002100 */
[----:B------:R-:W-:Y:S01]  /*107f0*/  IMAD.MOV.U32 R73, RZ, RZ, -0x7fffffe0 ;  /* 0x80000020ff497424 */ /* 0x000fe200078e00ff */
[----:B------:R-:W-:Y:S05]  /*10800*/  WARPSYNC.ALL ;  /* 0x0000000000007948 */ /* 0x000fea0003800000 */
[----:B------:R-:W-:Y:S01]  /*10810*/  R2UR UR59, R73 ;  /* 0x00000000493b72ca */ /* 0x000fe200000e0000 */
[----:B------:R-:W-:Y:S01]  /*10820*/  IMAD.MOV.U32 R149, RZ, RZ, -0x7fffffe0 ;  /* 0x80000020ff957424 */ /* 0x000fe200078e00ff */
[----:B0-----:R-:W-:-:S05]  /*10830*/  SHF.R.U32.HI R72, RZ, 0x7, R72 ;  /* 0x00000007ff487819 */ /* 0x001fca0000011648 */
[----:B------:R-:W-:-:S05]  /*10840*/  VIADD R76, R72, 0x8 ;  /* 0x00000008484c7836 */ /* 0x000fca0000000000 */
[----:B------:R0:W-:Y:S01]  /*10850*/  BAR.SYNC.DEFER_BLOCKING R76, 0x100 ;  /* 0x0004004c0000751d */ /* 0x0001e20000010000 */
[----:B------:R-:W-:Y:S02]  /*10860*/  MOV R82, UR59 ;  /* 0x0000003b00527c02 */ /* 0x000fe40008000f00 */
[----:B------:R-:W-:Y:S02]  /*10870*/  R2UR UR59, R149 ;  /* 0x00000000953b72ca */ /* 0x000fe400000e0000 */
[----:B------:R-:W-:Y:S02]  /*10880*/  R2UR UR56, R8 ;  /* 0x00000000083872ca */ /* 0x000fe400000e0000 */
[----:B------:R-:W-:Y:S01]  /*10890*/  R2UR UR57, R9 ;  /* 0x00000000093972ca */ /* 0x000fe200000e0000 */
[----:B------:R-:W-:Y:S01]  /*108a0*/  WARPGROUP.ARRIVE ;  /* 0x00000000000079c5 */ /* 0x000fe20000000000 */
[----:B------:R-:W-:Y:S02]  /*108b0*/  IMAD.MOV.U32 R75, RZ, RZ, -0x7fffffe0 ;  /* 0x80000020ff4b7424 */ /* 0x000fe400078e00ff */
[----:B------:R-:W-:-:S03]  /*108c0*/  IMAD.MOV.U32 R21, RZ, RZ, -0x7fffffe0 ;  /* 0x80000020ff157424 */ /* 0x000fc600078e00ff */
[C---:B------:R-:W-:Y:S02]  /*108d0*/  R2UR UR7, R75.reuse ;  /* 0x000000004b0772ca */ /* 0x040fe400000e0000 */
[----:B------:R-:W-:Y:S02]  /*108e0*/  R2UR UR11, R75 ;  /* 0x000000004b0b72ca */ /* 0x000fe400000e0000 */
[C---:B------:R-:W-:Y:S02]  /*108f0*/  R2UR UR9, R21.reuse ;  /* 0x00000000150972ca */ /* 0x040fe400000e0000 */
[----:B------:R-:W-:-:S07]  /*10900*/  R2UR UR5, R21 ;  /* 0x00000000150572ca */ /* 0x000fce00000e0000 */
[----:B0-----:R-:W-:Y:S02]  /*10910*/  MOV R76, UR7 ;  /* 0x00000007004c7c02 */ /* 0x001fe40008000f00 */
[----:B------:R-:W-:Y:S01]  /*10920*/  UMOV UR7, UR11 ;  /* 0x0000000b00077c82 */ /* 0x000fe20008000000 */
[----:B------:R-:W-:Y:S02]  /*10930*/  R2UR UR11, R73 ;  /* 0x00000000490b72ca */ /* 0x000fe400000e0000 */
[----:B------:R-:W-:Y:S02]  /*10940*/  MOV R79, UR9 ;  /* 0x00000009004f7c02 */ /* 0x000fe40008000f00 */
[----:B------:R-:W-:-:S09]  /*10950*/  R2UR UR9, R9 ;  /* 0x00000000090972ca */ /* 0x000fd200000e0000 */
[----:B------:R-:W-:Y:S01]  /*10960*/  MOV R81, UR11 ;  /* 0x0000000b00517c02 */ /* 0x000fe20008000f00 */
[----:B------:R-:W-:Y:S01]  /*10970*/  UMOV UR11, UR5 ;  /* 0x00000005000b7c82 */ /* 0x000fe20008000000 */
[----:B------:R-:W-:Y:S02]  /*10980*/  R2UR UR5, R75 ;  /* 0x000000004b0572ca */ /* 0x000fe400000e0000 */
[C---:B------:R-:W-:Y:S02]  /*10990*/  R2UR UR15, R21.reuse ;  /* 0x00000000150f72ca */ /* 0x040fe400000e0000 */
[C---:B------:R-:W-:Y:S02]  /*109a0*/  R2UR UR23, R21.reuse ;  /* 0x00000000151772ca */ /* 0x040fe400000e0000 */
[C---:B------:R-:W-:Y:S02]  /*109b0*/  R2UR UR35, R21.reuse ;  /* 0x00000000152372ca */ /* 0x040fe400000e0000 */
[----:B------:R-:W-:-:S02]  /*109c0*/  R2UR UR47, R21 ;  /* 0x00000000152f72ca */ /* 0x000fc400000e0000 */
[----:B------:R-:W-:-:S03]  /*109d0*/  R2UR UR55, R21 ;  /* 0x00000000153772ca */ /* 0x000fc600000e0000 */
[----:B------:R-:W-:Y:S01]  /*109e0*/  IMAD.U32 R21, RZ, RZ, UR5 ;  /* 0x00000005ff157e24 */ /* 0x000fe2000f8e00ff */
[----:B------:R-:W-:Y:S01]  /*109f0*/  R2UR UR5, R9 ;  /* 0x00000000090572ca */ /* 0x000fe200000e0000 */
[----:B--2---:R-:W-:-:S04]  /*10a00*/  IMAD R148, R19, 0x6c0, R20 ;  /* 0x000006c013947824 */ /* 0x004fc800078e0214 */
[----:B------:R-:W-:-:S05]  /*10a10*/  VIADD R72, R148, 0xc0 ;  /* 0x000000c094487836 */ /* 0x000fca0000000000 */
[----:B------:R-:W-:-:S13]  /*10a20*/  R2UR UR58, R72 ;  /* 0x00000000483a72ca */ /* 0x000fda00000e0000 */
[----:B------:R-:W-:Y:S02]  /*10a30*/  MOV R83, UR58 ;  /* 0x0000003a00537c02 */ /* 0x000fe40008000f00 */
[----:B------:R-:W-:-:S13]  /*10a40*/  R2UR UR58, R148 ;  /* 0x00000000943a72ca */ /* 0x000fda00000e0000 */
[----:B------:R-:W-:Y:S01]  /*10a50*/  HGMMA.64x16x16.F32 R136, gdesc[UR56], RZ, !UPT, gsb0 ;  /* 0x00200000388879f0 */ /* 0x000fe2000c0008ff */
[C---:B------:R-:W-:Y:S02]  /*10a60*/  VIADD R74, R148.reuse, 0x80 ;  /* 0x00000080944a7836 */ /* 0x040fe40000000000 */
[----:B------:R-:W-:-:S03]  /*10a70*/  VIADD R20, R148, 0x40 ;  /* 0x0000004094147836 */ /* 0x000fc60000000000 */
[----:B------:R-:W-:Y:S01]  /*10a80*/  R2UR UR10, R74 ;  /* 0x000000004a0a72ca */ /* 0x000fe200000e0000 */
[----:B------:R-:W-:Y:S01]  /*10a90*/  VIADD R74, R148, 0x140 ;  /* 0x00000140944a7836 */ /* 0x000fe20000000000 */
[----:B------:R-:W-:Y:S01]  /*10aa0*/  R2UR UR4, R20 ;  /* 0x00000000140472ca */ /* 0x000fe200000e0000 */
[----:B------:R-:W-:-:S03]  /*10ab0*/  VIADD R20, R148, 0x100 ;  /* 0x0000010094147836 */ /* 0x000fc60000000000 */
[----:B------:R-:W-:Y:S02]  /*10ac0*/  R2UR UR6, R74 ;  /* 0x000000004a0672ca */ /* 0x000fe400000e0000 */
[----:B------:R-:W-:Y:S01]  /*10ad0*/  R2UR UR8, R20 ;  /* 0x00000000140872ca */ /* 0x000fe200000e0000 */
[----:B------:R-:W-:-:S10]  /*10ae0*/  VIADD R72, R148, 0x180 ;  /* 0x0000018094487836 */ /* 0x000fd40000000000 */
[----:B------:R-:W-:Y:S01]  /*10af0*/  MOV R77, UR6 ;  /* 0x00000006004d7c02 */ /* 0x000fe20008000f00 */
[----:B------:R-:W-:Y:S01]  /*10b00*/  UMOV UR6, UR10 ;  /* 0x0000000a00067c82 */ /* 0x000fe20008000000 */
[----:B------:R-:W-:Y:S02]  /*10b10*/  R2UR UR10, R72 ;  /* 0x00000000480a72ca */ /* 0x000fe400000e0000 */
[----:B------:R-:W-:Y:S02]  /*10b20*/  MOV R78, UR8 ;  /* 0x00000008004e7c02 */ /* 0x000fe40008000f00 */
[----:B------:R-:W-:-:S09]  /*10b30*/  R2UR UR8, R8 ;  /* 0x00000000080872ca */ /* 0x000fd200000e0000 */
[----:B------:R-:W-:Y:S01]  /*10b40*/  MOV R80, UR10 ;  /* 0x0000000a00507c02 */ /* 0x000fe20008000f00 */
[----:B------:R-:W-:Y:S01]  /*10b50*/  UMOV UR10, UR4 ;  /* 0x00000004000a7c82 */ /* 0x000fe20008000000 */
[----:B------:R-:W-:Y:S02]  /*10b60*/  WARPGROUP.DEPBAR.LE gsb0, 0x0 ;  /* 0x00008000000079c5 */ /* 0x000fe40000010000 */
[----:B------:R-:W-:-:S06]  /*10b70*/  WARPGROUP.ARRIVE ;  /* 0x00000000000079c5 */ /* 0x000fcc0000000000 */
[----:B------:R-:W-:Y:S01]  /*10b80*/  HGMMA.64x16x16.F32 R128, gdesc[UR8], RZ, !UPT, gsb0 ;  /* 0x00200000088079f0 */ /* 0x000fe2000c0008ff */
[C---:B------:R-:W-:Y:S02]  /*10b90*/  VIADD R20, R148.reuse, 0x1c0 ;  /* 0x000001c094147836 */ /* 0x040fe40000000000 */
[----:B------:R-:W-:-:S03]  /*10ba0*/  VIADD R74, R148, 0x42 ;  /* 0x00000042944a7836 */ /* 0x000fc60000000000 */
[----:B------:R-:W-:Y:S01]  /*10bb0*/  R2UR UR14, R20 ;  /* 0x00000000140e72ca */ /* 0x000fe200000e0000 */
[----:B------:R-:W-:Y:S01]  /*10bc0*/  VIADD R20, R148, 0x2 ;  /* 0x0000000294147836 */ /* 0x000fe20000000000 */
[----:B------:R-:W-:Y:S01]  /*10bd0*/  R2UR UR26, R74 ;  /* 0x000000004a1a72ca */ /* 0x000fe200000e0000 */
[----:B------:R-:W-:-:S03]  /*10be0*/  VIADD R74, R148, 0x142 ;  /* 0x00000142944a7836 */ /* 0x000fc60000000000 */
[----:B------:R-:W-:Y:S01]  /*10bf0*/  R2UR UR22, R20 ;  /* 0x00000000141672ca */ /* 0x000fe200000e0000 */
[----:B------:R-:W-:Y:S01]  /*10c00*/  VIADD R20, R148, 0xc2 ;  /* 0x000000c294147836 */ /* 0x000fe20000000000 */
[----:B------:R-:W-:Y:S01]  /*10c10*/  R2UR UR42, R74 ;  /* 0x000000004a2a72ca */ /* 0x000fe200000e0000 */
[----:B------:R-:W-:-:S03]  /*10c20*/  VIADD R74, R148, 0x240 ;  /* 0x00000240944a7836 */ /* 0x000fc60000000000 */
[----:B------:R-:W-:Y:S01]  /*10c30*/  R2UR UR34, R20 ;  /* 0x00000000142272ca */ /* 0x000fe200000e0000 */
[----:B------:R-:W-:Y:S01]  /*10c40*/  VIADD R20, R148, 0x182 ;  /* 0x0000018294147836 */ /* 0x000fe20000000000 */
[----:B------:R-:W-:-:S04]  /*10c50*/  R2UR UR4, R74 ;  /* 0x000000004a0472ca */ /* 0x000fc800000e0000 */
[----:B------:R-:W-:Y:S01]  /*10c60*/  R2UR UR46, R20 ;  /* 0x00000000142e72ca */ /* 0x000fe200000e0000 */
[----:B------:R-:W-:-:S05]  /*10c70*/  VIADD R20, R148, 0x202 ;  /* 0x0000020294147836 */ /* 0x000fca0000000000 */
[----:B------:R-:W-:-:S03]  /*10c80*/  R2UR UR54, R20 ;  /* 0x00000000143672ca */ /* 0x000fc600000e0000 */
[----:B------:R-:W-:Y:S01]  /*10c90*/  IMAD.U32 R20, RZ, RZ, UR4 ;  /* 0x00000004ff147e24 */ /* 0x000fe2000f8e00ff */
[----:B------:R-:W-:Y:S01]  /*10ca0*/  R2UR UR4, R8 ;  /* 0x00000000080472ca */ /* 0x000fe200000e0000 */
[----:B------:R-:W-:Y:S02]  /*10cb0*/  WARPGROUP.DEPBAR.LE gsb0, 0x0 ;  /* 0x00008000000079c5 */ /* 0x000fe40000010000 */
[----:B------:R-:W-:-:S10]  /*10cc0*/  WARPGROUP.ARRIVE ;  /* 0x00000000000079c5 */ /* 0x000fd40000000000 */
[----:B------:R-:W-:Y:S01]  /*10cd0*/  HGMMA.64x16x16.F32 R120, gdesc[UR4], RZ, !UPT, gsb0 ;  /* 0x00200000047879f0 */ /* 0x000fe2000c0008ff */
[----:B------:R-:W-:Y:S02]  /*10ce0*/  R2UR UR59, R82 ;  /* 0x00000000523b72ca */ /* 0x000fe400000e0000 */
[----:B------:R-:W-:Y:S02]  /*10cf0*/  R2UR UR58, R83 ;  /* 0x00000000533a72ca */ /* 0x000fe400000e0000 */
[----:B------:R-:W-:Y:S02]  /*10d00*/  R2UR UR56, R8 ;  /* 0x00000000083872ca */ /* 0x000fe400000e0000 */
[----:B------:R-:W-:Y:S01]  /*10d10*/  R2UR UR57, R9 ;  /* 0x00000000093972ca */ /* 0x000fe200000e0000 */
[----:B------:R-:W-:-:S05]  /*10d20*/  VIADD R74, R148, 0x2c0 ;  /* 0x000002c0944a7836 */ /* 0x000fca0000000000 */
[----:B------:R-:W-:Y:S01]  /*10d30*/  R2UR UR40, R74 ;  /* 0x000000004a2872ca */ /* 0x000fe200000e0000 */
[----:B------:R-:W-:Y:S01]  /*10d40*/  VIADD R74, R148, 0x340 ;  /* 0x00000340944a7836 */ /* 0x000fe20000000000 */
[----:B------:R-:W-:Y:S02]  /*10d50*/  WARPGROUP.DEPBAR.LE gsb0, 0x0 ;  /* 0x00008000000079c5 */ /* 0x000fe40000010000 */
[----:B------:R-:W-:-:S06]  /*10d60*/  WARPGROUP.ARRIVE ;  /* 0x00000000000079c5 */ /* 0x000fcc0000000000 */
[----:B------:R-:W-:Y:S01]  /*10d70*/  HGMMA.64x16x16.F32 R112, gdesc[UR56], RZ, !UPT, gsb0 ;  /* 0x00200000387079f0 */ /* 0x000fe2000c0008ff */
[C---:B------:R-:W-:Y:S02]  /*10d80*/  R2UR UR27, R75.reuse ;  /* 0x000000004b1b72ca */ /* 0x040fe400000e0000 */
[C---:B------:R-:W-:Y:S02]  /*10d90*/  R2UR UR43, R75.reuse ;  /* 0x000000004b2b72ca */ /* 0x040fe400000e0000 */
[C---:B------:R-:W-:Y:S02]  /*10da0*/  R2UR UR41, R75.reuse ;  /* 0x000000004b2972ca */ /* 0x040fe400000e0000 */
        /* <DEDUP_REMOVED lines=9> */
[----:B------:R-:W-:Y:S02]  /*10e40*/  R2UR UR58, R74 ;  /* 0x000000004a3a72ca */ /* 0x000fe400000e0000 */
[----:B------:R-:W-:Y:S02]  /*10e50*/  R2UR UR59, R75 ;  /* 0x000000004b3b72ca */ /* 0x000fe400000e0000 */
[----:B------:R-:W-:-:S02]  /*10e60*/  R2UR UR8, R78 ;  /* 0x000000004e0872ca */ /* 0x000fc400000e0000 */
[----:B------:R-:W-:Y:S02]  /*10e70*/  R2UR UR56, R8 ;  /* 0x00000000083872ca */ /* 0x000fe400000e0000 */
[----:B------:R-:W-:Y:S01]  /*10e80*/  R2UR UR57, R9 ;  /* 0x00000000093972ca */ /* 0x000fe200000e0000 */
[----:B------:R0:W-:Y:S06]  /*10e90*/  STL [R1+0xfc], R17 ;  /* 0x0000fc1101007387 */ /* 0x0001ec0000100800 */
[----:B------:R-:W-:Y:S01]  /*10ea0*/  MOV R153, UR59 ;  /* 0x0000003b00997c02 */ /* 0x000fe20008000f00 */
[----:B------:R-:W-:Y:S01]  /*10eb0*/  UMOV UR59, UR9 ;  /* 0x00000009003b7c82 */ /* 0x000fe20008000000 */
[----:B0-----:R-:W-:Y:S01]  /*10ec0*/  MOV R17, UR58 ;  /* 0x0000003a00117c02 */ /* 0x001fe20008000f00 */
[----:B------:R-:W-:Y:S01]  /*10ed0*/  UMOV UR58, UR8 ;  /* 0x00000008003a7c82 */ /* 0x000fe20008000000 */
[----:B------:R-:W-:-:S02]  /*10ee0*/  WARPGROUP.DEPBAR.LE gsb0, 0x0 ;  /* 0x00008000000079c5 */ /* 0x000fc40000010000 */
[----:B------:R-:W-:-:S06]  /*10ef0*/  WARPGROUP.ARRIVE ;  /* 0x00000000000079c5 */ /* 0x000fcc0000000000 */
[----:B------:R-:W-:Y:S01]  /*10f00*/  HGMMA.64x16x16.F32 R104, gdesc[UR56], RZ, !UPT, gsb0 ;  /* 0x00200000386879f0 */ /* 0x000fe2000c0008ff */
[----:B------:R-:W-:Y:S02]  /*10f10*/  R2UR UR7, R76 ;  /* 0x000000004c0772ca */ /* 0x000fe400000e0000 */
[----:B------:R-:W-:Y:S02]  /*10f20*/  R2UR UR6, R77 ;  /* 0x000000004d0672ca */ /* 0x000fe400000e0000 */
[----:B------:R-:W-:Y:S02]  /*10f30*/  R2UR UR4, R8 ;  /* 0x00000000080472ca */ /* 0x000fe400000e0000 */
        /* <DEDUP_REMOVED lines=11> */
[----:B------:R-:W-:Y:S01]  /*10ff0*/  VIADD R72, R148, 0x200 ;  /* 0x0000020094487836 */ /* 0x000fe20000000000 */
[----:B------:R-:W-:Y:S02]  /*11000*/  R2UR UR12, R8 ;  /* 0x00000000080c72ca */ /* 0x000fe400000e0000 */
[----:B------:R-:W-:Y:S02]  /*11010*/  R2UR UR13, R9 ;  /* 0x00000000090d72ca */ /* 0x000fe400000e0000 */
[----:B------:R-:W-:Y:S01]  /*11020*/  R2UR UR18, R72 ;  /* 0x00000000481272ca */ /* 0x000fe200000e0000 */
[----:B------:R-:W-:-:S05]  /*11030*/  VIADD R72, R148, 0x82 ;  /* 0x0000008294487836 */ /* 0x000fca0000000000 */
[----:B------:R-:W-:Y:S01]  /*11040*/  R2UR UR30, R72 ;  /* 0x00000000481e72ca */ /* 0x000fe200000e0000 */
[----:B------:R-:W-:-:S05]  /*11050*/  VIADD R72, R148, 0x102 ;  /* 0x0000010294487836 */ /* 0x000fca0000000000 */
[----:B------:R-:W-:Y:S01]  /*11060*/  R2UR UR38, R72 ;  /* 0x00000000482672ca */ /* 0x000fe200000e0000 */
[----:B------:R-:W-:-:S05]  /*11070*/  VIADD R72, R148, 0x1c2 ;  /* 0x000001c294487836 */ /* 0x000fca0000000000 */
[----:B------:R-:W-:Y:S01]  /*11080*/  R2UR UR50, R72 ;  /* 0x00000000483272ca */ /* 0x000fe200000e0000 */
[----:B------:R-:W-:Y:S01]  /*11090*/  VIADD R72, R148, 0x280 ;  /* 0x0000028094487836 */ /* 0x000fe20000000000 */
[----:B------:R-:W-:Y:S02]  /*110a0*/  WARPGROUP.DEPBAR.LE gsb0, 0x0 ;  /* 0x00008000000079c5 */ /* 0x000fe40000010000 */
[----:B------:R-:W-:-:S06]  /*110b0*/  WARPGROUP.ARRIVE ;  /* 0x00000000000079c5 */ /* 0x000fcc0000000000 */
[----:B------:R-:W-:Y:S01]  /*110c0*/  HGMMA.64x16x16.F32 R80, gdesc[UR12], RZ, !UPT, gsb0 ;  /* 0x002000000c5079f0 */ /* 0x000fe2000c0008ff */
[----:B------:R-:W-:Y:S01]  /*110d0*/  R2UR UR28, R72 ;  /* 0x00000000481c72ca */ /* 0x000fe200000e0000 */
[----:B------:R-:W-:-:S05]  /*110e0*/  VIADD R72, R148, 0x300 ;  /* 0x0000030094487836 */ /* 0x000fca0000000000 */
[----:B------:R-:W-:Y:S01]  /*110f0*/  R2UR UR48, R72 ;  /* 0x00000000483072ca */ /* 0x000fe200000e0000 */
[----:B------:R-:W-:Y:S01]  /*11100*/  VIADD R72, R148, 0x380 ;  /* 0x0000038094487836 */ /* 0x000fe20000000000 */
[C---:B------:R-:W-:Y:S02]  /*11110*/  R2UR UR19, R73.reuse ;  /* 0x00000000491372ca */ /* 0x040fe400000e0000 */
[C---:B------:R-:W-:Y:S02]  /*11120*/  R2UR UR31, R73.reuse ;  /* 0x00000000491f72ca */ /* 0x040fe400000e0000 */
[C---:B------:R-:W-:Y:S02]  /*11130*/  R2UR UR39, R73.reuse ;  /* 0x00000000492772ca */ /* 0x040fe400000e0000 */
[C---:B------:R-:W-:Y:S02]  /*11140*/  R2UR UR51, R73.reuse ;  /* 0x00000000493372ca */ /* 0x040fe400000e0000 */
[----:B------:R-:W-:-:S02]  /*11150*/  R2UR UR29, R73 ;  /* 0x00000000491d72ca */ /* 0x000fc400000e0000 */
[C---:B------:R-:W-:Y:S02]  /*11160*/  R2UR UR49, R73.reuse ;  /* 0x00000000493172ca */ /* 0x040fe400000e0000 */
[----:B------:R-:W-:Y:S01]  /*11170*/  R2UR UR36, R72 ;  /* 0x00000000482472ca */ /* 0x000fe200000e0000 */
[----:B------:R-:W-:Y:S01]  /*11180*/  VIADD R72, R148, 0x400 ;  /* 0x0000040094487836 */ /* 0x000fe20000000000 */
[----:B------:R-:W-:Y:S01]  /*11190*/  R2UR UR37, R73 ;  /* 0x00000000492572ca */ /* 0x000fe200000e0000 */
[----:B------:R-:W-:-:S03]  /*111a0*/  IMAD.MOV.U32 R73, RZ, RZ, -0x7fffffe0 ;  /* 0x80000020ff497424 */ /* 0x000fc600078e00ff */
[----:B------:R-:W-:Y:S01]  /*111b0*/  R2UR UR32, R72 ;  /* 0x00000000482072ca */ /* 0x000fe200000e0000 */
[C---:B------:R-:W-:Y:S01]  /*111c0*/  VIADD R72, R148.reuse, 0x242 ;  /* 0x0000024294487836 */ /* 0x040fe20000000000 */
[----:B------:R-:W-:Y:S01]  /*111d0*/  R2UR UR33, R73 ;  /* 0x00000000492172ca */ /* 0x000fe200000e0000 */
[----:B------:R-:W-:Y:S01]  /*111e0*/  IMAD.MOV.U32 R73, RZ, RZ, -0x7fffffe0 ;  /* 0x80000020ff497424 */ /* 0x000fe200078e00ff */
[----:B------:R0:W-:Y:S01]  /*111f0*/  STL [R1+0xf8], R16 ;  /* 0x0000f81001007387 */ /* 0x0001e20000100800 */
[----:B------:R-:W-:-:S03]  /*11200*/  VIADD R74, R148, 0x282 ;  /* 0x00000282944a7836 */ /* 0x000fc60000000000 */
[----:B------:R1:W-:Y:S01]  /*11210*/  STL [R1+0xf4], R15 ;  /* 0x0000f40f01007387 */ /* 0x0003e20000100800 */
[----:B------:R-:W-:Y:S01]  /*11220*/  IMAD.MOV.U32 R75, RZ, RZ, -0x7fffffe0 ;  /* 0x80000020ff4b7424 */ /* 0x000fe200078e00ff */
[----:B0-----:R-:W-:Y:S02]  /*11230*/  MOV R16, UR61 ;  /* 0x0000003d00107c02 */ /* 0x001fe40008000f00 */
[----:B------:R-:W-:Y:S02]  /*11240*/  R2UR UR61, R73 ;  /* 0x00000000493d72ca */ /* 0x000fe400000e0000 */
[----:B-1----:R-:W-:Y:S01]  /*11250*/  MOV R15, UR60 ;  /* 0x0000003c000f7c02 */ /* 0x002fe20008000f00 */
        /* <DEDUP_REMOVED lines=12> */
[----:B------:R-:W-:Y:S01]  /*11320*/  R2UR UR17, R9 ;  /* 0x00000000091172ca */ /* 0x000fe200000e0000 */
[----:B------:R-:W-:Y:S02]  /*11330*/  WARPGROUP.DEPBAR.LE gsb0, 0x0 ;  /* 0x00008000000079c5 */ /* 0x000fe40000010000 */
[----:B------:R-:W-:Y:S02]  /*11340*/  R2UR UR8, R74 ;  /* 0x000000004a0872ca */ /* 0x000fe400000e0000 */
[----:B------:R-:W-:Y:S02]  /*11350*/  R2UR UR9, R75 ;  /* 0x000000004b0972ca */ /* 0x000fe400000e0000 */
[----:B------:R-:W-:Y:S02]  /*11360*/  R2UR UR56, R72 ;  /* 0x00000000483872ca */ /* 0x000fe400000e0000 */
[----:B------:R-:W-:Y:S02]  /*11370*/  R2UR UR57, R73 ;  /* 0x00000000493972ca */ /* 0x000fe400000e0000 */
[----:B------:R-:W-:-:S06]  /*11380*/  WARPGROUP.ARRIVE ;  /* 0x00000000000079c5 */ /* 0x000fcc0000000000 */
[----:B------:R-:W-:Y:S01]  /*11390*/  HGMMA.64x16x16.F32 R72, gdesc[UR16], RZ, !UPT, gsb0 ;  /* 0x00200000104879f0 */ /* 0x000fe2000c0008ff */
[----:B------:R-:W-:Y:S02]  /*113a0*/  R2UR UR20, R6 ;  /* 0x00000000061472ca */ /* 0x000fe400000e0000 */
[----:B------:R-:W-:Y:S01]  /*113b0*/  R2UR UR21, R7 ;  /* 0x00000000071572ca */ /* 0x000fe200000e0000 */
[----:B------:R-:W-:Y:S02]  /*113c0*/  WARPGROUP.DEPBAR.LE gsb0, 0x0 ;  /* 0x00008000000079c5 */ /* 0x000fe40000010000 */
[----:B------:R-:W-:-:S10]  /*113d0*/  WARPGROUP.ARRIVE ;  /* 0x00000000000079c5 */ /* 0x000fd40000000000 */
[----:B------:R-:W-:Y:S01]  /*113e0*/  HGMMA.64x16x16.F32 R136, gdesc[UR20], R136, gsb0 ;  /* 0x00200000148879f0 */ /* 0x000fe20008000888 */
[----:B------:R-:W-:Y:S01]  /*113f0*/  UMOV UR16, UR24 ;  /* 0x0000001800107c82 */ /* 0x000fe20008000000 */
[----:B------:R-:W-:Y:S01]  /*11400*/  UMOV UR17, UR25 ;  /* 0x0000001900117c82 */ /* 0x000fe20008000000 */
        /* <DEDUP_REMOVED lines=33> */
[----:B------:R-:W-:Y:S01]  /*11620*/  IMAD.U32 R146, RZ, RZ, UR4 ;  /* 0x00000004ff927e24 */ /* 0x000fe2000f8e00ff */
[----:B------:R-:W-:Y:S01]  /*11630*/  UMOV UR4, UR44 ;  /* 0x0000002c00047c82 */ /* 0x000fe20008000000 */
[----:B------:R-:W-:Y:S01]  /*11640*/  IMAD.U32 R147, RZ, RZ, UR5 ;  /* 0x00000005ff937e24 */ /* 0x000fe2000f8e00ff */
[----:B------:R-:W-:Y:S01]  /*11650*/  UMOV UR5, UR45 ;  /* 0x0000002d00057c82 */ /* 0x000fe20008000000 */
[----:B------:R-:W-:Y:S02]  /*11660*/  R2UR UR44, R6 ;  /* 0x00000000062c72ca */ /* 0x000fe400000e0000 */
[----:B------:R-:W-:Y:S01]  /*11670*/  R2UR UR45, R7 ;  /* 0x00000000072d72ca */ /* 0x000fe200000e0000 */
[----:B------:R-:W-:Y:S02]  /*11680*/  VIADD R150, R148, 0x382 ;  /* 0x0000038294967836 */ /* 0x000fe40000000000 */
[----:B------:R-:W-:-:S03]  /*11690*/  IMAD.MOV.U32 R151, RZ, RZ, -0x7fffffe0 ;  /* 0x80000020ff977424 */ /* 0x000fc600078e00ff */
[----:B------:R-:W-:Y:S01]  /*116a0*/  R2UR UR6, R150 ;  /* 0x00000000960672ca */ /* 0x000fe200000e0000 */
[----:B------:R-:W-:Y:S02]  /*116b0*/  WARPGROUP.DEPBAR.LE gsb0, 0x0 ;  /* 0x00008000000079c5 */ /* 0x000fe40000010000 */
[----:B------:R-:W-:-:S06]  /*116c0*/  WARPGROUP.ARRIVE ;  /* 0x00000000000079c5 */ /* 0x000fcc0000000000 */
[----:B------:R-:W-:Y:S01]  /*116d0*/  HGMMA.64x16x16.F32 R88, gdesc[UR44], R88, gsb0 ;  /* 0x002000002c5879f0 */ /* 0x000fe20008000858 */
[----:B------:R-:W-:-:S03]  /*116e0*/  R2UR UR7, R151 ;  /* 0x00000000970772ca */ /* 0x000fc600000e0000 */
[----:B------:R-:W-:Y:S01]  /*116f0*/  MOV R156, UR6 ;  /* 0x00000006009c7c02 */ /* 0x000fe20008000f00 */
[----:B------:R-:W-:Y:S01]  /*11700*/  UMOV UR6, UR48 ;  /* 0x0000003000067c82 */ /* 0x000fe20008000000 */
[----:B------:R-:W-:-:S08]  /*11710*/  R2UR UR48, R6 ;  /* 0x00000000063072ca */ /* 0x000fd000000e0000 */
[----:B------:R-:W-:Y:S01]  /*11720*/  MOV R157, UR7 ;  /* 0x00000007009d7c02 */ /* 0x000fe20008000f00 */
[----:B------:R-:W-:Y:S01]  /*11730*/  UMOV UR7, UR49 ;  /* 0x0000003100077c82 */ /* 0x000fe20008000000 */
[----:B------:R-:W-:Y:S01]  /*11740*/  R2UR UR49, R7 ;  /* 0x00000000073172ca */ /* 0x000fe200000e0000 */
[----:B------:R-:W-:Y:S02]  /*11750*/  WARPGROUP.DEPBAR.LE gsb0, 0x0 ;  /* 0x00008000000079c5 */ /* 0x000fe40000010000 */
[----:B------:R-:W-:-:S10]  /*11760*/  WARPGROUP.ARRIVE ;  /* 0x00000000000079c5 */ /* 0x000fd40000000000 */
[----:B------:R-:W-:Y:S01]  /*11770*/  HGMMA.64x16x16.F32 R80, gdesc[UR48], R80, gsb0 ;  /* 0x00200000305079f0 */ /* 0x000fe20008000850 */
[----:B------:R-:W-:Y:S02]  /*11780*/  R2UR UR52, R6 ;  /* 0x00000000063472ca */ /* 0x000fe400000e0000 */
[----:B------:R-:W-:Y:S01]  /*11790*/  R2UR UR53, R7 ;  /* 0x00000000073572ca */ /* 0x000fe200000e0000 */
[----:B------:R-:W-:Y:S02]  /*117a0*/  VIADD R150, R148, 0x3c2 ;  /* 0x000003c294967836 */ /* 0x000fe40000000000 */
        /* <DEDUP_REMOVED lines=13> */
[----:B------:R-:W-:Y:S02]  /*11880*/  WARPGROUP.DEPBAR.LE gsb0, 0x0 ;  /* 0x00008000000079c5 */ /* 0x000fe40000010000 */
[----:B------:R-:W-:-:S06]  /*11890*/  WARPGROUP.ARRIVE ;  /* 0x00000000000079c5 */ /* 0x000fcc0000000000 */
[----:B------:R-:W-:Y:S01]  /*118a0*/  HGMMA.64x16x16.F32 R72, gdesc[UR52], R72, gsb0 ;  /* 0x00200000344879f0 */ /* 0x000fe20008000848 */
[----:B------:R-:W-:Y:S01]  /*118b0*/  UMOV UR42, UR22 ;  /* 0x00000016002a7c82 */ /* 0x000fe20008000000 */
[----:B------:R-:W-:Y:S01]  /*118c0*/  UMOV UR43, UR23 ;  /* 0x00000017002b7c82 */ /* 0x000fe20008000000 */
[----:B------:R-:W-:Y:S01]  /*118d0*/  R2UR UR22, R150 ;  /* 0x00000000961672ca */ /* 0x000fe200000e0000 */
[----:B------:R-:W-:Y:S01]  /*118e0*/  VIADD R150, R148, 0x4c0 ;  /* 0x000004c094967836 */ /* 0x000fe20000000000 */
[----:B------:R-:W-:Y:S01]  /*118f0*/  R2UR UR23, R151 ;  /* 0x00000000971772ca */ /* 0x000fe200000e0000 */
[----:B------:R-:W-:-:S03]  /*11900*/  IMAD.MOV.U32 R151, RZ, RZ, -0x7fffffe0 ;  /* 0x80000020ff977424 */ /* 0x000fc600078e00ff */
[----:B------:R-:W-:Y:S02]  /*11910*/  R2UR UR38, R150 ;  /* 0x00000000962672ca */ /* 0x000fe400000e0000 */
[----:B------:R-:W-:Y:S02]  /*11920*/  R2UR UR39, R151 ;  /* 0x00000000972772ca */ /* 0x000fe400000e0000 */
[----:B------:R-:W-:Y:S02]  /*11930*/  R2UR UR36, R12 ;  /* 0x000000000c2472ca */ /* 0x000fe400000e0000 */
[----:B------:R-:W-:-:S07]  /*11940*/  R2UR UR37, R13 ;  /* 0x000000000d2572ca */ /* 0x000fce00000e0000 */
[----:B------:R-:W-:Y:S02]  /*11950*/  MOV R154, UR38 ;  /* 0x00000026009a7c02 */ /* 0x000fe40008000f00 */
[----:B------:R-:W-:Y:S02]  /*11960*/  MOV R155, UR39 ;  /* 0x00000027009b7c02 */ /* 0x000fe40008000f00 */
[----:B------:R-:W-:Y:S02]  /*11970*/  R2UR UR38, R20 ;  /* 0x00000000142672ca */ /* 0x000fe400000e0000 */
[----:B------:R-:W-:Y:S01]  /*11980*/  R2UR UR39, R21 ;  /* 0x00000000152772ca */ /* 0x000fe200000e0000 */
[----:B------:R-:W-:Y:S02]  /*11990*/  WARPGROUP.DEPBAR.LE gsb0, 0x0 ;  /* 0x00008000000079c5 */ /* 0x000fe40000010000 */
[----:B------:R-:W-:-:S10]  /*119a0*/  WARPGROUP.ARRIVE ;  /* 0x00000000000079c5 */ /* 0x000fd40000000000 */
[----:B------:R-:W-:Y:S01]  /*119b0*/  HGMMA.64x16x16.F32 R136, gdesc[UR36], R136, gsb0 ;  /* 0x00200000248879f0 */ /* 0x000fe20008000888 */
[----:B------:R0:W-:Y:S04]  /*119c0*/  STL [R1+0xf0], R14 ;  /* 0x0000f00e01007387 */ /* 0x0001e80000100800 */
[----:B------:R1:W-:Y:S01]  /*119d0*/  STL [R1+0xec], R0 ;  /* 0x0000ec0001007387 */ /* 0x0003e20000100800 */
[----:B0-----:R-:W-:Y:S01]  /*119e0*/  MOV R14, UR23 ;  /* 0x00000017000e7c02 */ /* 0x001fe20008000f00 */
[----:B------:R-:W-:Y:S01]  /*119f0*/  UMOV UR23, UR21 ;  /* 0x0000001500177c82 */ /* 0x000fe20008000000 */
[----:B------:R-:W-:Y:S02]  /*11a00*/  R2UR UR21, R13 ;  /* 0x000000000d1572ca */ /* 0x000fe400000e0000 */
[----:B-1----:R-:W-:Y:S01]  /*11a10*/  MOV R0, UR22 ;  /* 0x0000001600007c02 */ /* 0x002fe20008000f00 */
[----:B------:R-:W-:Y:S01]  /*11a20*/  UMOV UR22, UR20 ;  /* 0x0000001400167c82 */ /* 0x000fe20008000000 */
[----:B------:R-:W-:Y:S01]  /*11a30*/  R2UR UR20, R12 ;  /* 0x000000000c1472ca */ /* 0x000fe200000e0000 */
[----:B------:R-:W-:-:S02]  /*11a40*/  WARPGROUP.DEPBAR.LE gsb0, 0x0 ;  /* 0x00008000000079c5 */ /* 0x000fc40000010000 */
[----:B------:R-:W-:-:S10]  /*11a50*/  WARPGROUP.ARRIVE ;  /* 0x00000000000079c5 */ /* 0x000fd40000000000 */
[----:B------:R-:W-:Y:S01]  /*11a60*/  HGMMA.64x16x16.F32 R128, gdesc[UR20], R128, gsb0 ;  /* 0x00200000148079f0 */ /* 0x000fe20008000880 */
        /* <DEDUP_REMOVED lines=12> */
[----:B------:R-:W-:Y:S02]  /*11b30*/  R2UR UR52, R12 ;  /* 0x000000000c3472ca */ /* 0x000fe400000e0000 */
[----:B------:R-:W-:Y:S01]  /*11b40*/  R2UR UR53, R13 ;  /* 0x000000000d3572ca */ /* 0x000fe200000e0000 */
[----:B------:R-:W-:Y:S02]  /*11b50*/  WARPGROUP.DEPBAR.LE gsb0, 0x0 ;  /* 0x00008000000079c5 */ /* 0x000fe40000010000 */
[----:B------:R-:W-:-:S10]  /*11b60*/  WARPGROUP.ARRIVE ;  /* 0x00000000000079c5 */ /* 0x000fd40000000000 */
[----:B------:R-:W-:Y:S01]  /*11b70*/  HGMMA.64x16x16.F32 R104, gdesc[UR52], R104, gsb0 ;  /* 0x00200000346879f0 */ /* 0x000fe20008000868 */
[----:B------:R-:W-:Y:S02]  /*11b80*/  R2UR UR48, R12 ;  /* 0x000000000c3072ca */ /* 0x000fe400000e0000 */
[----:B------:R-:W-:Y:S01]  /*11b90*/  R2UR UR49, R13 ;  /* 0x000000000d3172ca */ /* 0x000fe200000e0000 */
[----:B------:R-:W-:Y:S01]  /*11ba0*/  UMOV UR50, UR12 ;  /* 0x0000000c00327c82 */ /* 0x000fe20008000000 */
[----:B------:R-:W-:Y:S01]  /*11bb0*/  UMOV UR51, UR13 ;  /* 0x0000000d00337c82 */ /* 0x000fe20008000000 */
[----:B------:R-:W-:Y:S02]  /*11bc0*/  WARPGROUP.DEPBAR.LE gsb0, 0x0 ;  /* 0x00008000000079c5 */ /* 0x000fe40000010000 */
[----:B------:R-:W-:-:S08]  /*11bd0*/  WARPGROUP.ARRIVE ;  /* 0x00000000000079c5 */ /* 0x000fd00000000000 */
        /* <DEDUP_REMOVED lines=10> */
[----:B------:R-:W-:Y:S02]  /*11c80*/  VIADD R20, R148, 0x500 ;  /* 0x0000050094147836 */ /* 0x000fe40000000000 */
[----:B------:R-:W-:-:S03]  /*11c90*/  IMAD.MOV.U32 R21, RZ, RZ, -0x7fffffe0 ;  /* 0x80000020ff157424 */ /* 0x000fc600078e00ff */
[----:B------:R-:W-:Y:S02]  /*11ca0*/  R2UR UR30, R20 ;  /* 0x00000000141e72ca */ /* 0x000fe400000e0000 */
[----:B------:R-:W-:Y:S01]  /*11cb0*/  R2UR UR31, R21 ;  /* 0x00000000151f72ca */ /* 0x000fe200000e0000 */
[----:B------:R-:W-:Y:S02]  /*11cc0*/  WARPGROUP.DEPBAR.LE gsb0, 0x0 ;  /* 0x00008000000079c5 */ /* 0x000fe40000010000 */
[----:B------:R-:W-:-:S06]  /*11cd0*/  WARPGROUP.ARRIVE ;  /* 0x00000000000079c5 */ /* 0x000fcc0000000000 */
[----:B------:R-:W-:Y:S01]  /*11ce0*/  HGMMA.64x16x16.F32 R80, gdesc[UR40], R80, gsb0 ;  /* 0x00200000285079f0 */ /* 0x000fe20008000850 */
[----:B------:R-:W-:Y:S02]  /*11cf0*/  VIADD R20, R148, 0x540 ;  /* 0x0000054094147836 */ /* 0x000fe40000000000 */
[----:B------:R-:W-:-:S03]  /*11d00*/  IMAD.MOV.U32 R150, RZ, RZ, R153 ;  /* 0x000000ffff967224 */ /* 0x000fc600078e0099 */
[----:B------:R-:W-:Y:S01]  /*11d10*/  R2UR UR26, R20 ;  /* 0x00000000141a72ca */ /* 0x000fe200000e0000 */
[----:B------:R-:W-:Y:S01]  /*11d20*/  IMAD.MOV.U32 R20, RZ, RZ, R150 ;  /* 0x000000ffff147224 */ /* 0x000fe200078e0096 */
[----:B------:R-:W-:Y:S01]  /*11d30*/  MOV R153, UR31 ;  /* 0x0000001f00997c02 */ /* 0x000fe20008000f00 */
[----:B------:R-:W-:Y:S01]  /*11d40*/  UMOV UR31, UR59 ;  /* 0x0000003b001f7c82 */ /* 0x000fe20008000000 */
[----:B------:R-:W-:Y:S01]  /*11d50*/  MOV R151, UR30 ;  /* 0x0000001e00977c02 */ /* 0x000fe20008000f00 */
[----:B------:R-:W-:Y:S01]  /*11d60*/  UMOV UR30, UR58 ;  /* 0x0000003a001e7c82 */ /* 0x000fe20008000000 */
[----:B------:R-:W-:Y:S01]  /*11d70*/  UMOV UR22, UR56 ;  /* 0x0000003800167c82 */ /* 0x000fe20008000000 */
[----:B------:R-:W-:Y:S01]  /*11d80*/  UMOV UR23, UR57 ;  /* 0x0000003900177c82 */ /* 0x000fe20008000000 */
[----:B------:R-:W-:Y:S02]  /*11d90*/  R2UR UR59, R20 ;  /* 0x00000000143b72ca */ /* 0x000fe400000e0000 */
[----:B------:R-:W-:-:S02]  /*11da0*/  R2UR UR58, R17 ;  /* 0x00000000113a72ca */ /* 0x000fc400000e0000 */
[----:B------:R-:W-:Y:S02]  /*11db0*/  R2UR UR56, R12 ;  /* 0x000000000c3872ca */ /* 0x000fe400000e0000 */
[----:B------:R-:W-:Y:S01]  /*11dc0*/  R2UR UR57, R13 ;  /* 0x000000000d3972ca */ /* 0x000fe200000e0000 */
[----:B------:R-:W-:Y:S02]  /*11dd0*/  WARPGROUP.DEPBAR.LE gsb0, 0x0 ;  /* 0x00008000000079c5 */ /* 0x000fe40000010000 */
[----:B------:R-:W-:Y:S01]  /*11de0*/  WARPGROUP.ARRIVE ;  /* 0x00000000000079c5 */ /* 0x000fe20000000000 */
[----:B------:R-:W-:Y:S01]  /*11df0*/  IMAD.MOV.U32 R21, RZ, RZ, -0x7fffffe0 ;  /* 0x80000020ff157424 */ /* 0x000fe200078e00ff */
[----:B------:R-:W-:Y:S02]  /*11e00*/  MOV R149, UR26 ;  /* 0x0000001a00957c02 */ /* 0x000fe40008000f00 */
[----:B------:R-:W-:Y:S02]  /*11e10*/  R2UR UR24, R10 ;  /* 0x000000000a1872ca */ /* 0x000fe400000e0000 */
[----:B------:R-:W-:-:S04]  /*11e20*/  R2UR UR25, R11 ;  /* 0x000000000b1972ca */ /* 0x000fc800000e0000 */
[----:B------:R-:W-:Y:S01]  /*11e30*/  HGMMA.64x16x16.F32 R72, gdesc[UR56], R72, gsb0 ;  /* 0x00200000384879f0 */ /* 0x000fe20008000848 */
[C---:B------:R-:W-:Y:S02]  /*11e40*/  R2UR UR56, R10.reuse ;  /* 0x000000000a3872ca */ /* 0x040fe400000e0000 */
[C---:B------:R-:W-:Y:S02]  /*11e50*/  R2UR UR28, R10.reuse ;  /* 0x000000000a1c72ca */ /* 0x040fe400000e0000 */
[C---:B------:R-:W-:Y:S02]  /*11e60*/  R2UR UR29, R11.reuse ;  /* 0x000000000b1d72ca */ /* 0x040fe400000e0000 */
[C---:B------:R-:W-:Y:S02]  /*11e70*/  R2UR UR36, R10.reuse ;  /* 0x000000000a2472ca */ /* 0x040fe400000e0000 */
[C---:B------:R-:W-:Y:S01]  /*11e80*/  R2UR UR37, R11.reuse ;  /* 0x000000000b2572ca */ /* 0x040fe200000e0000 */
[----:B------:R-:W-:Y:S01]  /*11e90*/  UMOV UR38, UR8 ;  /* 0x0000000800267c82 */ /* 0x000fe20008000000 */
[----:B------:R-:W-:Y:S01]  /*11ea0*/  R2UR UR57, R11 ;  /* 0x000000000b3972ca */ /* 0x000fe200000e0000 */
[----:B------:R-:W-:Y:S01]  /*11eb0*/  UMOV UR58, UR60 ;  /* 0x0000003c003a7c82 */ /* 0x000fe20008000000 */
[----:B------:R-:W-:Y:S01]  /*11ec0*/  UMOV UR59, UR61 ;  /* 0x0000003d003b7c82 */ /* 0x000fe20008000000 */
[----:B------:R-:W-:Y:S01]  /*11ed0*/  UMOV UR39, UR9 ;  /* 0x0000000900277c82 */ /* 0x000fe20008000000 */
[----:B------:R-:W-:-:S02]  /*11ee0*/  R2UR UR20, R10 ;  /* 0x000000000a1472ca */ /* 0x000fc400000e0000 */
[----:B------:R-:W-:Y:S02]  /*11ef0*/  R2UR UR21, R11 ;  /* 0x000000000b1572ca */ /* 0x000fe400000e0000 */
[----:B------:R-:W-:Y:S02]  /*11f00*/  R2UR UR7, R157 ;  /* 0x000000009d0772ca */ /* 0x000fe400000e0000 */
[----:B------:R-:W-:Y:S02]  /*11f10*/  R2UR UR6, R156 ;  /* 0x000000009c0672ca */ /* 0x000fe400000e0000 */
[C---:B------:R-:W-:Y:S02]  /*11f20*/  R2UR UR4, R10.reuse ;  /* 0x000000000a0472ca */ /* 0x040fe400000e0000 */
[----:B------:R-:W-:Y:S02]  /*11f30*/  R2UR UR5, R11 ;  /* 0x000000000b0572ca */ /* 0x000fe400000e0000 */
[----:B------:R-:W-:-:S02]  /*11f40*/  R2UR UR12, R10 ;  /* 0x000000000a0c72ca */ /* 0x000fc400000e0000 */
[C---:B------:R-:W-:Y:S02]  /*11f50*/  R2UR UR13, R11.reuse ;  /* 0x000000000b0d72ca */ /* 0x040fe400000e0000 */
[----:B------:R-:W-:Y:S02]  /*11f60*/  R2UR UR16, R10 ;  /* 0x000000000a1072ca */ /* 0x000fe400000e0000 */
[----:B------:R-:W-:Y:S01]  /*11f70*/  R2UR UR17, R11 ;  /* 0x000000000b1172ca */ /* 0x000fe200000e0000 */
[----:B------:R-:W-:Y:S01]  /*11f80*/  VIADD R20, R148, 0x580 ;  /* 0x0000058094147836 */ /* 0x000fe20000000000 */
[----:B------:R-:W-:Y:S01]  /*11f90*/  R2UR UR32, R4 ;  /* 0x00000000042072ca */ /* 0x000fe200000e0000 */
[----:B------:R0:W5:Y:S01]  /*11fa0*/  LDL.LU R17, [R1+0xfc] ;  /* 0x0000fc0001117983 */ /* 0x0001620000300800 */
[----:B------:R-:W-:Y:S02]  /*11fb0*/  WARPGROUP.DEPBAR.LE gsb0, 0x0 ;  /* 0x00008000000079c5 */ /* 0x000fe40000010000 */
[----:B------:R-:W-:-:S06]  /*11fc0*/  WARPGROUP.ARRIVE ;  /* 0x00000000000079c5 */ /* 0x000fcc0000000000 */
[----:B------:R-:W-:Y:S01]  /*11fd0*/  HGMMA.64x16x16.F32 R136, gdesc[UR56], R136, gsb0 ;  /* 0x00200000388879f0 */ /* 0x000fe20008000888 */
[----:B------:R-:W-:Y:S02]  /*11fe0*/  R2UR UR27, R21 ;  /* 0x00000000151b72ca */ /* 0x000fe400000e0000 */
[----:B------:R-:W-:-:S11]  /*11ff0*/  R2UR UR26, R146 ;  /* 0x00000000921a72ca */ /* 0x000fd600000e0000 */
[----:B------:R-:W-:Y:S02]  /*12000*/  MOV R150, UR27 ;  /* 0x0000001b00967c02 */ /* 0x000fe40008000f00 */
[----:B------:R-:W-:Y:S01]  /*12010*/  R2UR UR27, R147 ;  /* 0x00000000931b72ca */ /* 0x000fe200000e0000 */
[----:B------:R-:W-:Y:S02]  /*12020*/  WARPGROUP.DEPBAR.LE gsb0, 0x0 ;  /* 0x00008000000079c5 */ /* 0x000fe40000010000 */
[----:B------:R-:W-:-:S10]  /*12030*/  WARPGROUP.ARRIVE ;  /* 0x00000000000079c5 */ /* 0x000fd40000000000 */
        /* <DEDUP_REMOVED lines=52> */
[----:B------:R-:W-:Y:S01]  /*12380*/  IMAD.MOV.U32 R21, RZ, RZ, -0x7fffffe0 ;  /* 0x80000020ff157424 */ /* 0x000fe200078e00ff */
        /* <DEDUP_REMOVED lines=83> */
[----:B------:R-:W-:-:S02]  /*128c0*/  R2UR UR17, R3 ;  /* 0x00000000031172ca */ /* 0x000fc400000e0000 */
[----:B------:R-:W-:Y:S02]  /*128d0*/  R2UR UR61, R16 ;  /* 0x00000000103d72ca */ /* 0x000fe400000e0000 */
[----:B------:R0:W5:Y:S01]  /*128e0*/  LDL.LU R16, [R1+0xf8] ;  /* 0x0000f80001107983 */ /* 0x0001620000300800 */
[----:B------:R-:W-:-:S03]  /*128f0*/  R2UR UR60, R15 ;  /* 0x000000000f3c72ca */ /* 0x000fc600000e0000 */
[----:B------:R0:W5:Y:S04]  /*12900*/  LDL.LU R15, [R1+0xf4] ;  /* 0x0000f400010f7983 */ /* 0x0001680000300800 */
[----:B------:R0:W5:Y:S04]  /*12910*/  LDL.LU R14, [R1+0xf0] ;  /* 0x0000f000010e7983 */ /* 0x0001680000300800 */
[----:B------:R0:W5:Y:S01]  /*12920*/  LDL.LU R0, [R1+0xec] ;  /* 0x0000ec0001007983 */ /* 0x0001620000300800 */
[----:B------:R-:W-:Y:S02]  /*12930*/  WARPGROUP.DEPBAR.LE gsb0, 0x0 ;  /* 0x00008000000079c5 */ /* 0x000fe40000010000 */
[----:B------:R-:W-:-:S06]  /*12940*/  WARPGROUP.ARRIVE ;  /* 0x00000000000079c5 */ /* 0x000fcc0000000000 */
        /* <DEDUP_REMOVED lines=41> */
.L_x_2450:
[----:B------:R-:W-:Y:S01]  /*12be0*/  SHF.L.U32 R20, R152, 0x1f, RZ ;  /* 0x0000001f98147819 */ /* 0x000fe200000006ff */
[----:B-----5:R-:W-:-:S04]  /*12bf0*/  IMAD R21, R14, 0x8, R16 ;  /* 0x000000080e157824 */ /* 0x020fc800078e0210 */
[----:B------:R0:W1:Y:S01]  /*12c00*/  SYNCS.PHASECHK.TRANS64.TRYWAIT P2, [R21+URZ+0x31c50], R20 ;  /* 0x031c5014150075a7 */ /* 0x000062000804017f */
[----:B------:R-:W-:Y:S05]  /*12c10*/  @!P1 BRA `(.L_x_2451) ;  /* 0x0000000000049947 */ /* 0x000fea0003800000 */
[----:B------:R-:W-:Y:S01]  /*12c20*/  BPT.TRAP 0x1 ;  /* 0x000000040000795c */ /* 0x000fe20000300000 */
.L_x_2451:
[----:B------:R-:W-:Y:S04]  /*12c30*/  BSSY B0, `(.L_x_2449) ;  /* 0x0000004000007945 */ /* 0x000fe80003800000 */
[----:B-1----:R-:W-:Y:S05]  /*12c40*/  @P2 BRA `(.L_x_2452) ;  /* 0x0000000000082947 */ /* 0x002fea0003800000 */
[----:B------:R-:W1:Y:S02]  /*12c50*/  SYNCS.PHASECHK.TRANS64.TRYWAIT P2, [R21+URZ+0x31c50], R20 ;  /* 0x031c5014150075a7 */ /* 0x000e64000804017f */
[----:B-1----:R-:W-:Y:S05]  /*12c60*/  @!P2 BRA `(.L_x_2453) ;  /* 0x0000015000dca947 */ /* 0x002fea0003800000 */
.L_x_2452:
[----:B------:R-:W-:Y:S05]  /*12c70*/  BSYNC B0 ;  /* 0x0000000000007941 */ /* 0x000fea0003800000 */
.L_x_2449:
[----:B------:R-:W2:Y:S01]  /*12c80*/  LDL R147, [R1+0x88] ;  /* 0x0000880001937983 */ /* 0x000ea20000100800 */
[----:B01----:R-:W0:Y:S03]  /*12c90*/  LDC R21, c[0x0][0x448] ;  /* 0x00011200ff157b82 */ /* 0x003e260000000800 */
[----:B------:R-:W2:Y:S01]  /*12ca0*/  LDL R20, [R1+0x94] ;  /* 0x0000940001147983 */ /* 0x000ea20000100800 */
[----:B------:R-:W-:Y:S01]  /*12cb0*/  FMUL.FTZ R142, R142, UR60 ;  /* 0x0000003c8e8e7c20 */ /* 0x000fe20008410000 */
[----:B------:R-:W-:-:S03]  /*12cc0*/  FMUL.FTZ R153, R119, UR60 ;  /* 0x0000003c77997c20 */ /* 0x000fc60008410000 */
[----:B------:R1:W-:Y:S01]  /*12cd0*/  MUFU.TANH R149, R142 ;  /* 0x0000008e00957308 */ /* 0x0003e20000002400 */
[----:B------:R-:W-:Y:S01]  /*12ce0*/  FMUL.FTZ R119, R98, UR60 ;  /* 0x0000003c62777c20 */ /* 0x000fe20008410000 */
[----:B------:R-:W-:Y:S01]  /*12cf0*/  FMUL.FTZ R98, R101, UR60 ;  /* 0x0000003c65627c20 */ /* 0x000fe20008410000 */
[----:B------:R-:W-:Y:S01]  /*12d00*/  FMUL.FTZ R155, R115, UR60 ;  /* 0x0000003c739b7c20 */ /* 0x000fe20008410000 */
[----:B------:R-:W-:Y:S01]  /*12d10*/  FMUL.FTZ R101, R92, UR60 ;  /* 0x0000003c5c657c20 */ /* 0x000fe20008410000 */
[----:B------:R-:W3:Y:S01]  /*12d20*/  LDL R115, [R1+0x34] ;  /* 0x0000340001737983 */ /* 0x000ee20000100800 */
[----:B-1----:R-:W-:-:S03]  /*12d30*/  FMUL.FTZ R142, R95, UR60 ;  /* 0x0000003c5f8e7c20 */ /* 0x002fc60008410000 */
[----:B------:R-:W3:Y:S04]  /*12d40*/  LDL R92, [R1+0x40] ;  /* 0x00004000015c7983 */ /* 0x000ee80000100800 */
[----:B------:R-:W4:Y:S01]  /*12d50*/  LDL R95, [R1+0x84] ;  /* 0x00008400015f7983 */ /* 0x000f220000100800 */
[----:B0-----:R-:W-:-:S13]  /*12d60*/  ISETP.NE.AND P2, PT, R21, 0x1, PT ;  /* 0x000000011500780c */ /* 0x001fda0003f45270 */
[----:B------:R-:W0:Y:S08]  /*12d70*/  @P2 LDC R146, c[0x0][0x44c] ;  /* 0x00011300ff922b82 */ /* 0x000e300000000800 */
[----:B------:R-:W1:Y:S01]  /*12d80*/  @P2 LDC R21, c[0x0][0x450] ;  /* 0x00011400ff152b82 */ /* 0x000e620000000800 */
[----:B------:R-:W-:-:S04]  /*12d90*/  FMUL.FTZ R130, R130, UR60 ;  /* 0x0000003c82827c20 */ /* 0x000fc80008410000 */
[----:B------:R0:W-:Y:S01]  /*12da0*/  MUFU.TANH R152, R130 ;  /* 0x0000008200987308 */ /* 0x0001e20000002400 */
[----:B------:R-:W-:Y:S05]  /*12db0*/  WARPSYNC.ALL ;  /* 0x0000000000007948 */ /* 0x000fea0003800000 */
        /* <DEDUP_REMOVED lines=14> */
[----:B------:R-:W-:Y:S01]  /*12ea0*/  FMUL.FTZ R123, R123, UR60 ;  /* 0x0000003c7b7b7c20 */ /* 0x000fe20008410000 */
        /* <DEDUP_REMOVED lines=12> */
[----:B------:R-:W-:-:S02]  /*12f70*/  ULDC UR4, c[0x0][0x988] ;  /* 0x0002620000047ab9 */ /* 0x000fc40000000800 */
[----:B------:R-:W-:Y:S08]  /*12f80*/  MUFU.TANH R148, R139 ;  /* 0x0000008b00947308 */ /* 0x000ff00000002400 */
[----:B------:R-:W-:Y:S01]  /*12f90*/  MUFU.TANH R139, R122 ;  /* 0x0000007a008b7308 */ /* 0x000fe20000002400 */
[----:B------:R-:W-:-:S07]  /*12fa0*/  FMUL.FTZ R118, R111, UR60 ;  /* 0x0000003c6f767c20 */ /* 0x000fce0008410000 */
[----:B------:R-:W1:Y:S01]  /*12fb0*/  MUFU.TANH R122, R126 ;  /* 0x0000007e007a7308 */ /* 0x000e620000002400 */
[----:B------:R-:W-:-:S07]  /*12fc0*/  FMUL.FTZ R111, R91, UR60 ;  /* 0x0000003c5b6f7c20 */ /* 0x000fce0008410000 */
[----:B------:R0:W-:Y:S08]  /*12fd0*/  MUFU.TANH R151, R131 ;  /* 0x0000008300977308 */ /* 0x0001f00000002400 */
[----:B------:R-:W-:Y:S01]  /*12fe0*/  MUFU.TANH R129, R129 ;  /* 0x0000008100817308 */ /* 0x000fe20000002400 */
[----:B0-----:R-:W-:Y:S01]  /*12ff0*/  FMUL.FTZ R131, R121, UR60 ;  /* 0x0000003c79837c20 */ /* 0x001fe20008410000 */
[----:B------:R-:W-:-:S06]  /*13000*/  FMUL.FTZ R121, R124, UR60 ;  /* 0x0000003c7c797c20 */ /* 0x000fcc0008410000 */
[----:B------:R-:W-:Y:S01]  /*13010*/  MUFU.TANH R130, R130 ;  /* 0x0000008200827308 */ /* 0x000fe20000002400 */
[----:B------:R-:W-:Y:S02]  /*13020*/  IMAD.MOV.U32 R124, RZ, RZ, R150 ;  /* 0x000000ffff7c7224 */ /* 0x000fe400078e0096 */
[----:B------:R-:W-:Y:S01]  /*13030*/  FMUL.FTZ R127, R113, UR60 ;  /* 0x0000003c717f7c20 */ /* 0x000fe20008410000 */
[----:B------:R-:W-:-:S04]  /*13040*/  FMUL.FTZ R150, R110, UR60 ;  /* 0x0000003c6e967c20 */ /* 0x000fc80008410000 */
[----:B------:R-:W-:Y:S01]  /*13050*/  MUFU.TANH R132, R132 ;  /* 0x0000008400847308 */ /* 0x000fe20000002400 */
[----:B------:R-:W-:Y:S01]  /*13060*/  FMUL.FTZ R113, R117, UR60 ;  /* 0x0000003c75717c20 */ /* 0x000fe20008410000 */
[----:B------:R-:W-:Y:S01]  /*13070*/  FMUL.FTZ R110, R97, UR60 ;  /* 0x0000003c616e7c20 */ /* 0x000fe20008410000 */
[----:B-1----:R-:W-:-:S05]  /*13080*/  IMAD.MOV.U32 R97, RZ, RZ, R122 ;  /* 0x000000ffff617224 */ /* 0x002fca00078e007a */
[----:B------:R-:W-:Y:S01]  /*13090*/  MUFU.TANH R131, R131 ;  /* 0x0000008300837308 */ /* 0x000fe20000002400 */
[----:B------:R-:W-:Y:S01]  /*130a0*/  FMUL.FTZ R122, R103, UR60 ;  /* 0x0000003c677a7c20 */ /* 0x000fe20008410000 */
[----:B------:R-:W-:Y:S01]  /*130b0*/  FMUL.FTZ R114, R85, UR60 ;  /* 0x0000003c55727c20 */ /* 0x000fe20008410000 */
[----:B------:R-:W-:-:S05]  /*130c0*/  FMUL.FTZ R103, R84, UR60 ;  /* 0x0000003c54677c20 */ /* 0x000fca0008410000 */
[----:B------:R-:W-:Y:S08]  /*130d0*/  MUFU.TANH R128, R128 ;  /* 0x0000008000807308 */ /* 0x000ff00000002400 */
        /* <DEDUP_REMOVED lines=9> */
[----:B------:R-:W-:Y:S01]  /*13170*/  MUFU.TANH R110, R110 ;  /* 0x0000006e006e7308 */ /* 0x000fe20000002400 */
[----:B--2---:R-:W-:-:S04]  /*13180*/  IMAD.IADD R20, R20, 0x1, R147 ;  /* 0x0000000114147824 */ /* 0x004fc800078e0293 */
[----:B------:R-:W-:-:S05]  /*13190*/  @P2 IMAD.HI.U32 R146, R20, R146, RZ ;  /* 0x0000009214922227 */ /* 0x000fca00078e00ff */
[----:B------:R-:W-:-:S05]  /*131a0*/  @P2 SHF.R.U32.HI R20, RZ, R21, R146 ;  /* 0x00000015ff142219 */ /* 0x000fca0000011692 */
[----:B------:R-:W0:Y:S01]  /*131b0*/  SHFL.IDX PT, R116, R20, RZ, 0x1c1f ;  /* 0x001c1fff14747589 */ /* 0x000e2200000e0000 */
[----:B------:R1:W-:Y:S01]  /*131c0*/  MUFU.TANH R146, R134 ;  /* 0x0000008600927308 */ /* 0x0003e20000002400 */
[----:B------:R-:W-:Y:S01]  /*131d0*/  FMUL.FTZ R21, R137, UR60 ;  /* 0x0000003c89157c20 */ /* 0x000fe20008410000 */
[----:B------:R-:W-:Y:S01]  /*131e0*/  FMUL.FTZ R137, R141, UR60 ;  /* 0x0000003c8d897c20 */ /* 0x000fe20008410000 */
[----:B-1----:R-:W-:Y:S02]  /*131f0*/  IMAD.MOV.U32 R134, RZ, RZ, R152 ;  /* 0x000000ffff867224 */ /* 0x002fe400078e0098 */
[----:B------:R-:W-:Y:S01]  /*13200*/  FMUL.FTZ R152, R106, UR60 ;  /* 0x0000003c6a987c20 */ /* 0x000fe20008410000 */
[----:B------:R-:W-:Y:S01]  /*13210*/  FMUL.FTZ R106, R108, UR60 ;  /* 0x0000003c6c6a7c20 */ /* 0x000fe20008410000 */
[----:B------:R-:W-:Y:S01]  /*13220*/  FMUL.FTZ R108, R72, UR60 ;  /* 0x0000003c486c7c20 */ /* 0x000fe20008410000 */
[----:B-----5:R-:W-:Y:S01]  /*13230*/  IMAD R72, R0, -0x90, RZ ;  /* 0xffffff7000487824 */ /* 0x020fe200078e02ff */
[----:B------:R-:W1:Y:S04]  /*13240*/  MUFU.TANH R141, R135 ;  /* 0x00000087008d7308 */ /* 0x000e680000002400 */
[----:B----4-:R-:W-:-:S04]  /*13250*/  IADD3 R72, -R95, 0x1, R72 ;  /* 0x000000015f487810 */ /* 0x010fc80007ffe148 */
[----:B------:R2:W-:Y:S01]  /*13260*/  MUFU.TANH R147, R138 ;  /* 0x0000008a00937308 */ /* 0x0005e20000002400 */
[----:B---3--:R-:W-:Y:S01]  /*13270*/  IADD3 R115, -R115, R72, R92 ;  /* 0x0000004873737210 */ /* 0x008fe20007ffe15c */
[----:B--2---:R-:W-:-:S06]  /*13280*/  FMUL.FTZ R138, R140, UR60 ;  /* 0x0000003c8c8a7c20 */ /* 0x004fcc0008410000 */
[----:B------:R-:W-:Y:S01]  /*13290*/  MUFU.TANH R137, R137 ;  /* 0x0000008900897308 */ /* 0x000fe20000002400 */
[----:B0-----:R-:W-:-:S07]  /*132a0*/  IMAD.IADD R116, R115, 0x1, R116 ;  /* 0x0000000173747824 */ /* 0x001fce00078e0274 */
[----:B------:R-:W0:Y:S08]  /*132b0*/  MUFU.TANH R138, R138 ;  /* 0x0000008a008a7308 */ /* 0x000e300000002400 */
[----:B------:R-:W2:Y:S01]  /*132c0*/  MUFU.TANH R140, R123 ;  /* 0x0000007b008c7308 */ /* 0x000ea20000002400 */
[----:B-1----:R-:W-:-:S07]  /*132d0*/  IMAD.MOV.U32 R91, RZ, RZ, R141 ;  /* 0x000000ffff5b7224 */ /* 0x002fce00078e008d */
[----:B------:R-:W1:Y:S01]  /*132e0*/  MUFU.TANH R21, R21 ;  /* 0x0000001500157308 */ /* 0x000e620000002400 */
[C---:B------:R-:W-:Y:S01]  /*132f0*/  ISETP.GT.AND P3, PT, R116.reuse, RZ, PT ;  /* 0x000000ff7400720c */ /* 0x040fe20003f64270 */
[----:B------:R-:W-:Y:S01]  /*13300*/  IMAD.MOV.U32 R92, RZ, RZ, R91 ;  /* 0x000000ffff5c7224 */ /* 0x000fe200078e005b */
[----:B------:R-:W-:Y:S02]  /*13310*/  ISETP.GT.AND P2, PT, R116, 0x8, PT ;  /* 0x000000087400780c */ /* 0x000fe40003f44270 */
[----:B------:R-:W-:Y:S02]  /*13320*/  FSEL R91, R136, -INF , P3 ;  /* 0xff800000885b7808 */ /* 0x000fe40001800000 */
[C---:B------:R-:W-:Y:S02]  /*13330*/  ISETP.GT.AND P3, PT, R116.reuse, 0x9, PT ;  /* 0x000000097400780c */ /* 0x040fe40003f64270 */
[----:B------:R-:W-:Y:S01]  /*13340*/  ISETP.GT.AND P4, PT, R116, 0x1, PT ;  /* 0x000000017400780c */ /* 0x000fe20003f84270 */
[----:B------:R-:W-:Y:S01]  /*13350*/  IMAD.MOV.U32 R135, RZ, RZ, R151 ;  /* 0x000000ffff877224 */ /* 0x000fe200078e0097 */
[----:B0-----:R-:W-:Y:S01]  /*13360*/  FSEL R72, R138, -INF , P2 ;  /* 0xff8000008a487808 */ /* 0x001fe20001000000 */
[----:B--2---:R-:W-:Y:S01]  /*13370*/  IMAD.MOV.U32 R126, RZ, RZ, R140 ;  /* 0x000000ffff7e7224 */ /* 0x004fe200078e008c */
[----:B------:R-:W-:-:S02]  /*13380*/  ISETP.GT.AND P2, PT, R116, 0x11, PT ;  /* 0x000000117400780c */ /* 0x000fc40003f44270 */
[----:B------:R-:W-:Y:S02]  /*13390*/  FSEL R85, R137, -INF , P3 ;  /* 0xff80000089557808 */ /* 0x000fe40001800000 */
[----:B-1----:R-:W-:Y:S01]  /*133a0*/  FSEL R84, R21, -INF , P4 ;  /* 0xff80000015547808 */ /* 0x002fe20002000000 */
[----:B------:R-:W-:Y:S01]  /*133b0*/  IMAD.MOV.U32 R21, RZ, RZ, R97 ;  /* 0x000000ffff157224 */ /* 0x000fe200078e0061 */
[C---:B------:R-:W-:Y:S01]  /*133c0*/  ISETP.GT.AND P3, PT, R116.reuse, 0x18, PT ;  /* 0x000000187400780c */ /* 0x040fe20003f64270 */
[----:B------:R-:W-:Y:S02]  /*133d0*/  IMAD.MOV.U32 R138, RZ, RZ, R126 ;  /* 0x000000ffff8a7224 */ /* 0x000fe400078e007e */
[----:B------:R-:W-:Y:S01]  /*133e0*/  IMAD.MOV.U32 R97, RZ, RZ, R135 ;  /* 0x000000ffff617224 */ /* 0x000fe200078e0087 */
[----:B------:R-:W-:Y:S01]  /*133f0*/  FSEL R135, R129, -INF , P2 ;  /* 0xff80000081877808 */ /* 0x000fe20001000000 */
[----:B------:R-:W-:Y:S01]  /*13400*/  IMAD.MOV.U32 R126, RZ, RZ, R134 ;  /* 0x000000ffff7e7224 */ /* 0x000fe200078e0086 */
[----:B------:R-:W-:-:S02]  /*13410*/  ISETP.GT.AND P2, PT, R116, 0x20, PT ;  /* 0x000000207400780c */ /* 0x000fc40003f44270 */
[----:B------:R-:W-:Y:S02]  /*13420*/  FSEL R134, R130, -INF , P3 ;  /* 0xff80000082867808 */ /* 0x000fe40001800000 */
[----:B------:R-:W-:Y:S01]  /*13430*/  ISETP.GT.AND P3, PT, R116, 0x21, PT ;  /* 0x000000217400780c */ /* 0x000fe20003f64270 */
[----:B------:R-:W0:Y:S01]  /*13440*/  MUFU.TANH R106, R106 ;  /* 0x0000006a006a7308 */ /* 0x000e220000002400 */
[----:B------:R-:W-:Y:S01]  /*13450*/  IMAD.MOV.U32 R123, RZ, RZ, R149 ;  /* 0x000000ffff7b7224 */ /* 0x000fe200078e0095 */
[----:B------:R-:W-:Y:S01]  /*13460*/  FSEL R132, R132, -INF , P2 ;  /* 0xff80000084847808 */ /* 0x000fe20001000000 */
[----:B------:R-:W-:Y:S01]  /*13470*/  FMUL.FTZ R149, R99, UR60 ;  /* 0x0000003c63957c20 */ /* 0x000fe20008410000 */
[----:B------:R-:W-:Y:S01]  /*13480*/  ISETP.GT.AND P4, PT, R116, 0x10, PT ;  /* 0x000000107400780c */ /* 0x000fe20003f84270 */
[----:B------:R-:W-:Y:S01]  /*13490*/  FMUL.FTZ R99, R100, UR60 ;  /* 0x0000003c64637c20 */ /* 0x000fe20008410000 */
[----:B------:R-:W-:Y:S02]  /*134a0*/  ISETP.GT.AND P2, PT, R116, 0x29, PT ;  /* 0x000000297400780c */ /* 0x000fe40003f44270 */
[----:B------:R-:W-:Y:S01]  /*134b0*/  FSEL R131, R131, -INF , P3 ;  /* 0xff80000083837808 */ /* 0x000fe20001800000 */
[----:B------:R-:W-:Y:S01]  /*134c0*/  FMUL.FTZ R100, R88, UR60 ;  /* 0x0000003c58647c20 */ /* 0x000fe20008410000 */
[----:B------:R-:W-:Y:S01]  /*134d0*/  ISETP.GT.AND P3, PT, R116, 0x30, PT ;  /* 0x000000307400780c */ /* 0x000fe20003f64270 */
[----:B------:R-:W-:Y:S01]  /*134e0*/  FMUL.FTZ R151, R107, UR60 ;  /* 0x0000003c6b977c20 */ /* 0x000fe20008410000 */
[----:B------:R-:W-:-:S02]  /*134f0*/  FSEL R136, R128, -INF , P4 ;  /* 0xff80000080887808 */ /* 0x000fc40002000000 */
[----:B------:R-:W-:Y:S01]  /*13500*/  FSEL R129, R120, -INF , P2 ;  /* 0xff80000078817808 */ /* 0x000fe20001000000 */
[----:B------:R-:W-:Y:S01]  /*13510*/  FMUL.FTZ R107, R109, UR60 ;  /* 0x0000003c6d6b7c20 */ /* 0x000fe20008410000 */
[----:B------:R-:W-:Y:S01]  /*13520*/  ISETP.GT.AND P4, PT, R116, 0x19, PT ;  /* 0x000000197400780c */ /* 0x000fe20003f84270 */
[----:B------:R-:W-:Y:S01]  /*13530*/  FMUL.FTZ R140, R90, UR60 ;  /* 0x0000003c5a8c7c20 */ /* 0x000fe20008410000 */
[----:B------:R-:W-:Y:S02]  /*13540*/  ISETP.GT.AND P2, PT, R116, 0x38, PT ;  /* 0x000000387400780c */ /* 0x000fe40003f44270 */
[----:B------:R-:W-:Y:S01]  /*13550*/  FSEL R128, R112, -INF , P3 ;  /* 0xff80000070807808 */ /* 0x000fe20001800000 */
[----:B------:R-:W1:Y:S01]  /*13560*/  MUFU.TANH R104, R104 ;  /* 0x0000006800687308 */ /* 0x000e620000002400 */
[----:B------:R-:W-:Y:S01]  /*13570*/  ISETP.GT.AND P3, PT, R116, 0x39, PT ;  /* 0x000000397400780c */ /* 0x000fe20003f64270 */
[----:B------:R-:W-:Y:S01]  /*13580*/  FMUL.FTZ R90, R93, UR60 ;  /* 0x0000003c5d5a7c20 */ /* 0x000fe20008410000 */
[----:B------:R-:W-:Y:S01]  /*13590*/  FMUL.FTZ R88, R89, UR60 ;  /* 0x0000003c59587c20 */ /* 0x000fe20008410000 */
[----:B------:R-:W-:Y:S01]  /*135a0*/  FMUL.FTZ R93, R81, UR60 ;  /* 0x0000003c515d7c20 */ /* 0x000fe20008410000 */
[----:B------:R-:W-:-:S03]  /*135b0*/  FSEL R133, R133, -INF , P4 ;  /* 0xff80000085857808 */ /* 0x000fc60002000000 */
[----:B------:R-:W2:Y:S01]  /*135c0*/  MUFU.TANH R98, R98 ;  /* 0x0000006200627308 */ /* 0x000ea20000002400 */
[----:B------:R-:W-:Y:S01]  /*135d0*/  FSEL R125, R125, -INF , P2 ;  /* 0xff8000007d7d7808 */ /* 0x000fe20001000000 */
[----:B------:R-:W-:Y:S01]  /*135e0*/  IMAD.MOV.U32 R89, RZ, RZ, R146 ;  /* 0x000000ffff597224 */ /* 0x000fe200078e0092 */
[C---:B------:R-:W-:Y:S02]  /*135f0*/  ISETP.GT.AND P4, PT, R116.reuse, 0x28, PT ;  /* 0x000000287400780c */ /* 0x040fe40003f84270 */
[----:B------:R-:W-:-:S03]  /*13600*/  ISETP.GT.AND P2, PT, R116, 0x41, PT ;  /* 0x000000417400780c */ /* 0x000fc60003f44270 */
[----:B------:R-:W3:Y:S01]  /*13610*/  MUFU.TANH R100, R100 ;  /* 0x0000006400647308 */ /* 0x000ee20000002400 */
[----:B------:R-:W-:Y:S01]  /*13620*/  FSEL R81, R113, -INF , P3 ;  /* 0xff80000071517808 */ /* 0x000fe20001800000 */
[----:B------:R-:W-:Y:S01]  /*13630*/  FMUL.FTZ R143, R94, UR60 ;  /* 0x0000003c5e8f7c20 */ /* 0x000fe20008410000 */
[----:B------:R-:W-:Y:S01]  /*13640*/  ISETP.GT.AND P3, PT, R116, 0x48, PT ;  /* 0x000000487400780c */ /* 0x000fe20003f64270 */
[----:B------:R-:W4:Y:S01]  /*13650*/  SHFL.IDX PT, R20, R20, 0x1, 0x1c1f ;  /* 0x003c1f0014147f89 */ /* 0x000f2200000e0000 */
[----:B------:R-:W-:Y:S01]  /*13660*/  FMUL.FTZ R94, R80, UR60 ;  /* 0x0000003c505e7c20 */ /* 0x000fe20008410000 */
[----:B------:R-:W-:Y:S02]  /*13670*/  FSEL R130, R121, -INF , P4 ;  /* 0xff80000079827808 */ /* 0x000fe40002000000 */
[----:B------:R-:W-:Y:S01]  /*13680*/  MUFU.TANH R107, R107 ;  /* 0x0000006b006b7308 */ /* 0x000fe20000002400 */
[----:B------:R-:W-:Y:S01]  /*13690*/  IMAD.MOV.U32 R112, RZ, RZ, R89 ;  /* 0x000000ffff707224 */ /* 0x000fe200078e0059 */
[----:B------:R-:W-:Y:S01]  /*136a0*/  FSEL R80, R105, -INF , P2 ;  /* 0xff80000069507808 */ /* 0x000fe20001000000 */
[----:B------:R-:W-:Y:S01]  /*136b0*/  IMAD.MOV.U32 R117, RZ, RZ, R139 ;  /* 0x000000ffff757224 */ /* 0x000fe200078e008b */
[----:B------:R-:W-:-:S04]  /*136c0*/  ISETP.GT.AND P4, PT, R116, 0x31, PT ;  /* 0x000000317400780c */ /* 0x000fc80003f84270 */
[----:B------:R-:W4:Y:S01]  /*136d0*/  MUFU.TANH R101, R101 ;  /* 0x0000006500657308 */ /* 0x000f220000002400 */
[----:B------:R-:W-:Y:S01]  /*136e0*/  ISETP.GT.AND P2, PT, R116, 0x50, PT ;  /* 0x000000507400780c */ /* 0x000fe20003f44270 */
[----:B------:R-:W-:Y:S01]  /*136f0*/  FMUL.FTZ R139, R102, UR60 ;  /* 0x0000003c668b7c20 */ /* 0x000fe20008410000 */
[----:B0-----:R-:W-:Y:S01]  /*13700*/  FSEL R89, R106, -INF , P3 ;  /* 0xff8000006a597808 */ /* 0x001fe20001800000 */
[----:B------:R-:W-:Y:S01]  /*13710*/  FMUL.FTZ R102, R73, UR60 ;  /* 0x0000003c49667c20 */ /* 0x000fe20008410000 */
[----:B------:R-:W-:-:S03]  /*13720*/  ISETP.GT.AND P3, PT, R116, 0x51, PT ;  /* 0x000000517400780c */ /* 0x000fc60003f64270 */
[----:B------:R-:W0:Y:S01]  /*13730*/  MUFU.TANH R90, R90 ;  /* 0x0000005a005a7308 */ /* 0x000e220000002400 */
[----:B------:R-:W-:Y:S01]  /*13740*/  IMAD.MOV.U32 R113, RZ, RZ, R97 ;  /* 0x000000ffff717224 */ /* 0x000fe200078e0061 */
[----:B------:R-:W-:Y:S02]  /*13750*/  FSEL R127, R127, -INF , P4 ;  /* 0xff8000007f7f7808 */ /* 0x000fe40002000000 */
[----:B------:R-:W-:-:S04]  /*13760*/  FSEL R97, R96, -INF , P2 ;  /* 0xff80000060617808 */ /* 0x000fc80001000000 */
[----:B------:R-:W-:Y:S01]  /*13770*/  MUFU.TANH R99, R99 ;  /* 0x0000006300637308 */ /* 0x000fe20000002400 */
[C---:B------:R-:W-:Y:S02]  /*13780*/  ISETP.GT.AND P4, PT, R116.reuse, 0x40, PT ;  /* 0x000000407400780c */ /* 0x040fe40003f84270 */
[----:B------:R-:W-:Y:S02]  /*13790*/  ISETP.GT.AND P2, PT, R116, 0x59, PT ;  /* 0x000000597400780c */ /* 0x000fe40003f44270 */
[----:B------:R-:W-:-:S03]  /*137a0*/  FSEL R110, R110, -INF , P3 ;  /* 0xff8000006e6e7808 */ /* 0x000fc60001800000 */
[----:B------:R-:W0:Y:S01]  /*137b0*/  MUFU.TANH R93, R93 ;  /* 0x0000005d005d7308 */ /* 0x000e220000002400 */
[----:B------:R-:W-:Y:S01]  /*137c0*/  ISETP.GT.AND P3, PT, R116, 0x60, PT ;  /* 0x000000607400780c */ /* 0x000fe20003f64270 */
[----:B------:R-:W-:-:S06]  /*137d0*/  FMUL.FTZ R109, R76, UR60 ;  /* 0x0000003c4c6d7c20 */ /* 0x000fcc0008410000 */
[----:B------:R-:W0:Y:S01]  /*137e0*/  MUFU.TANH R103, R103 ;  /* 0x0000006700677308 */ /* 0x000e220000002400 */
[----:B------:R-:W-:Y:S01]  /*137f0*/  IMAD.MOV.U32 R95, RZ, RZ, R117 ;  /* 0x000000ffff5f7224 */ /* 0x000fe200078e0075 */
[----:B-1----:R-:W-:Y:S01]  /*13800*/  FSEL R76, R104, -INF , P4 ;  /* 0xff800000684c7808 */ /* 0x002fe20002000000 */
[----:B------:R-:W-:Y:S01]  /*13810*/  IMAD.MOV.U32 R120, RZ, RZ, R92 ;  /* 0x000000ffff787224 */ /* 0x000fe200078e005c */
[----:B--2---:R-:W-:-:S04]  /*13820*/  FSEL R73, R98, -INF , P2 ;  /* 0xff80000062497808 */ /* 0x004fc80001000000 */
[----:B------:R-:W1:Y:S01]  /*13830*/  MUFU.TANH R88, R88 ;  /* 0x0000005800587308 */ /* 0x000e620000002400 */
[C---:B------:R-:W-:Y:S02]  /*13840*/  ISETP.GT.AND P4, PT, R116.reuse, 0x49, PT ;  /* 0x000000497400780c */ /* 0x040fe40003f84270 */
[----:B------:R-:W-:Y:S02]  /*13850*/  ISETP.GT.AND P2, PT, R116, 0x68, PT ;  /* 0x000000687400780c */ /* 0x000fe40003f44270 */
[----:B---3--:R-:W-:-:S03]  /*13860*/  FSEL R92, R100, -INF , P3 ;  /* 0xff800000645c7808 */ /* 0x008fc60001800000 */
[----:B------:R-:W2:Y:S01]  /*13870*/  MUFU.TANH R102, R102 ;  /* 0x0000006600667308 */ /* 0x000ea20000002400 */
[----:B------:R-:W-:Y:S01]  /*13880*/  ISETP.GT.AND P3, PT, R116, 0x69, PT ;  /* 0x000000697400780c */ /* 0x000fe20003f64270 */
[----:B------:R-:W-:Y:S01]  /*13890*/  FMUL.FTZ R117, R86, UR60 ;  /* 0x0000003c56757c20 */ /* 0x000fe20008410000 */
[----:B------:R-:W-:Y:S02]  /*138a0*/  IMAD.MOV.U32 R121, RZ, RZ, R95 ;  /* 0x000000ffff797224 */ /* 0x000fe400078e005f */
[----:B------:R-:W-:Y:S01]  /*138b0*/  FMUL.FTZ R141, R82, UR60 ;  /* 0x0000003c528d7c20 */ /* 0x000fe20008410000 */
[----:B----4-:R-:W-:Y:S02]  /*138c0*/  FSEL R95, R101, -INF , P2 ;  /* 0xff800000655f7808 */ /* 0x010fe40001000000 */
[----:B------:R-:W3:Y:S01]  /*138d0*/  MUFU.TANH R94, R94 ;  /* 0x0000005e005e7308 */ /* 0x000ee20000002400 */
[----:B------:R-:W-:Y:S02]  /*138e0*/  ISETP.GT.AND P2, PT, R116, 0x71, PT ;  /* 0x000000717400780c */ /* 0x000fe40003f44270 */
[----:B0-----:R-:W-:-:S02]  /*138f0*/  FSEL R82, R90, -INF , P3 ;  /* 0xff8000005a527808 */ /* 0x001fc40001800000 */
[----:B------:R-:W-:-:S03]  /*13900*/  ISETP.GT.AND P3, PT, R116, 0x78, PT ;  /* 0x000000787400780c */ /* 0x000fc60003f64270 */
[----:B------:R0:W-:Y:S01]  /*13910*/  MUFU.TANH R86, R77 ;  /* 0x0000004d00567308 */ /* 0x0001e20000002400 */
[----:B------:R-:W-:Y:S01]  /*13920*/  FSEL R101, R93, -INF , P2 ;  /* 0xff8000005d657808 */ /* 0x000fe20001000000 */
[----:B------:R-:W-:Y:S01]  /*13930*/  IMAD.IADD R20, R115, 0x1, R20 ;  /* 0x0000000173147824 */ /* 0x000fe200078e0214 */
[----:B------:R-:W-:Y:S02]  /*13940*/  FSEL R93, R103, -INF , P3 ;  /* 0xff800000675d7808 */ /* 0x000fe40001800000 */
[----:B0-----:R-:W-:Y:S02]  /*13950*/  FSEL R77, R107, -INF , P4 ;  /* 0xff8000006b4d7808 */ /* 0x001fe40002000000 */
[C---:B------:R-:W-:Y:S01]  /*13960*/  ISETP.GT.AND P4, PT, R116.reuse, 0x58, PT ;  /* 0x000000587400780c */ /* 0x040fe20003f84270 */
[----:B------:R-:W0:Y:S01]  /*13970*/  MUFU.TANH R114, R114 ;  /* 0x0000007200727308 */ /* 0x000e220000002400 */
[----:B------:R-:W-:Y:S02]  /*13980*/  ISETP.GT.AND P3, PT, R116, 0x81, PT ;  /* 0x000000817400780c */ /* 0x000fe40003f64270 */
[----:B------:R-:W-:-:S02]  /*13990*/  FSEL R96, R99, -INF , P4 ;  /* 0xff80000063607808 */ /* 0x000fc40002000000 */
[----:B------:R-:W-:Y:S01]  /*139a0*/  ISETP.GT.AND P4, PT, R116, 0x61, PT ;  /* 0x000000617400780c */ /* 0x000fe20003f84270 */
[----:B------:R-:W-:Y:S02]  /*139b0*/  FMUL.FTZ R146, R83, UR60 ;  /* 0x0000003c53927c20 */ /* 0x000fe40008410000 */
[----:B------:R-:W4:Y:S01]  /*139c0*/  MUFU.TANH R109, R109 ;  /* 0x0000006d006d7308 */ /* 0x000f220000002400 */
[----:B------:R-:W-:Y:S01]  /*139d0*/  IMAD.MOV.U32 R137, RZ, RZ, R126 ;  /* 0x000000ffff897224 */ /* 0x000fe200078e007e */
[----:B-1----:R-:W-:Y:S01]  /*139e0*/  FSEL R83, R88, -INF , P4 ;  /* 0xff80000058537808 */ /* 0x002fe20002000000 */
[----:B------:R-:W-:Y:S01]  /*139f0*/  IMAD.MOV.U32 R126, RZ, RZ, R147 ;  /* 0x000000ffff7e7224 */ /* 0x000fe200078e0093 */
[----:B------:R-:W-:Y:S02]  /*13a00*/  ISETP.GT.AND P4, PT, R116, 0x70, PT ;  /* 0x000000707400780c */ /* 0x000fe40003f84270 */
[----:B--2---:R-:W-:Y:S02]  /*13a10*/  FSEL R99, R102, -INF , P3 ;  /* 0xff80000066637808 */ /* 0x004fe40001800000 */
[----:B------:R-:W-:-:S02]  /*13a20*/  ISETP.GT.AND P3, PT, R20, RZ, PT ;  /* 0x000000ff1400720c */ /* 0x000fc40003f64270 */
[----:B---3--:R-:W-:Y:S02]  /*13a30*/  FSEL R88, R94, -INF , P4 ;  /* 0xff8000005e587808 */ /* 0x008fe40002000000 */
[----:B------:R-:W-:Y:S02]  /*13a40*/  ISETP.GT.AND P4, PT, R116, 0x79, PT ;  /* 0x000000797400780c */ /* 0x000fe40003f84270 */
[----:B------:R-:W-:Y:S02]  /*13a50*/  FSEL R126, R126, -INF , P3 ;  /* 0xff8000007e7e7808 */ /* 0x000fe40001800000 */
[----:B------:R-:W-:Y:S02]  /*13a60*/  ISETP.GT.AND P3, PT, R20, 0x9, PT ;  /* 0x000000091400780c */ /* 0x000fe40003f64270 */
[----:B0-----:R-:W-:Y:S02]  /*13a70*/  FSEL R100, R114, -INF , P4 ;  /* 0xff80000072647808 */ /* 0x001fe40002000000 */
[----:B------:R-:W-:-:S02]  /*13a80*/  ISETP.GT.AND P4, PT, R116, 0x88, PT ;  /* 0x000000887400780c */ /* 0x000fc40003f84270 */
[----:B------:R-:W-:Y:S02]  /*13a90*/  FSEL R124, R124, -INF , P3 ;  /* 0xff8000007c7c7808 */ /* 0x000fe40001800000 */
[C---:B------:R-:W-:Y:S01]  /*13aa0*/  ISETP.GT.AND P3, PT, R20.reuse, 0x18, PT ;  /* 0x000000181400780c */ /* 0x040fe20003f64270 */
[----:B------:R-:W-:Y:S01]  /*13ab0*/  IMAD.MOV.U32 R104, RZ, RZ, R148 ;  /* 0x000000ffff687224 */ /* 0x000fe200078e0094 */
[----:B----4-:R-:W-:Y:S02]  /*13ac0*/  FSEL R90, R109, -INF , P4 ;  /* 0xff8000006d5a7808 */ /* 0x010fe40002000000 */
[----:B------:R-:W-:Y:S02]  /*13ad0*/  ISETP.GT.AND P4, PT, R20, 0x1, PT ;  /* 0x000000011400780c */ /* 0x000fe40003f84270 */
[----:B------:R-:W-:Y:S02]  /*13ae0*/  FSEL R112, R112, -INF , P3 ;  /* 0xff80000070707808 */ /* 0x000fe40001800000 */
[----:B------:R-:W-:Y:S01]  /*13af0*/  ISETP.GT.AND P3, PT, R20, 0x21, PT ;  /* 0x000000211400780c */ /* 0x000fe20003f64270 */
[----:B------:R-:W-:Y:S01]  /*13b00*/  FMUL.FTZ R148, R87, UR60 ;  /* 0x0000003c57947c20 */ /* 0x000fe20008410000 */
[----:B------:R-:W-:-:S02]  /*13b10*/  FSEL R87, R104, -INF , P4 ;  /* 0xff80000068577808 */ /* 0x000fc40002000000 */
[----:B------:R-:W-:Y:S02]  /*13b20*/  FSEL R104, R138, -INF , P3 ;  /* 0xff8000008a687808 */ /* 0x000fe40001800000 */
[----:B------:R-:W2:Y:S01]  /*13b30*/  LDL.LU R138, [R1+0x18] ;  /* 0x00001800018a7983 */ /* 0x000ea20000300800 */
[----:B------:R-:W-:-:S04]  /*13b40*/  ISETP.GT.AND P4, PT, R20, 0x10, PT ;  /* 0x000000101400780c */ /* 0x000fc80003f84270 */
[----:B------:R-:W-:Y:S02]  /*13b50*/  FSEL R137, R137, -INF , P4 ;  /* 0xff80000089897808 */ /* 0x000fe40002000000 */
[----:B------:R-:W-:-:S04]  /*13b60*/  ISETP.GT.AND P4, PT, R20, 0x19, PT ;  /* 0x000000191400780c */ /* 0x000fc80003f84270 */
[----:B------:R-:W-:Y:S02]  /*13b70*/  FSEL R102, R120, -INF , P4 ;  /* 0xff80000078667808 */ /* 0x000fe40002000000 */
[----:B------:R-:W-:-:S04]  /*13b80*/  ISETP.GT.AND P4, PT, R20, 0x28, PT ;  /* 0x000000281400780c */ /* 0x000fc80003f84270 */
[----:B------:R-:W-:Y:S02]  /*13b90*/  FSEL R105, R21, -INF , P4 ;  /* 0xff80000015697808 */ /* 0x000fe40002000000 */
        /* <DEDUP_REMOVED lines=16> */
[----:B------:R-:W-:-:S04]  /*13ca0*/  FMNMX.FTZ R21, R81, R21, !PT ;  /* 0x0000001551157209 */ /* 0x000fc80007810000 */
[----:B------:R-:W-:-:S04]  /*13cb0*/  FMNMX.FTZ R21, R76, R21, !PT ;  /* 0x000000154c157209 */ /* 0x000fc80007810000 */
[----:B------:R-:W-:-:S04]  /*13cc0*/  FMNMX.FTZ R21, R80, R21, !PT ;  /* 0x0000001550157209 */ /* 0x000fc80007810000 */
[----:B------:R-:W-:Y:S02]  /*13cd0*/  FMNMX.FTZ R21, R89, R21, !PT ;  /* 0x0000001559157209 */ /* 0x000fe40007810000 */
[----:B------:R-:W-:Y:S02]  /*13ce0*/  ISETP.GT.AND P2, PT, R116, 0x80, PT ;  /* 0x000000807400780c */ /* 0x000fe40003f44270 */
[----:B------:R-:W-:Y:S02]  /*13cf0*/  FMNMX.FTZ R21, R77, R21, !PT ;  /* 0x000000154d157209 */ /* 0x000fe40007810000 */
[----:B0-----:R-:W-:Y:S02]  /*13d00*/  FSEL R94, R108, -INF , P2 ;  /* 0xff8000006c5e7808 */ /* 0x001fe40001000000 */
[----:B------:R-:W-:Y:S02]  /*13d10*/  ISETP.GT.AND P2, PT, R116, 0x89, PT ;  /* 0x000000897400780c */ /* 0x000fe40003f44270 */
[----:B------:R-:W-:-:S02]  /*13d20*/  FMNMX.FTZ R21, R97, R21, !PT ;  /* 0x0000001561157209 */ /* 0x000fc40007810000 */
[----:B------:R-:W-:Y:S02]  /*13d30*/  FSEL R98, R86, -INF , P2 ;  /* 0xff80000056627808 */ /* 0x000fe40001000000 */
[----:B------:R-:W-:Y:S02]  /*13d40*/  FMNMX.FTZ R21, R110, R21, !PT ;  /* 0x000000156e157209 */ /* 0x000fe40007810000 */
[----:B------:R-:W-:Y:S01]  /*13d50*/  ISETP.GT.AND P2, PT, R20, 0x8, PT ;  /* 0x000000081400780c */ /* 0x000fe20003f44270 */
[----:B------:R-:W0:Y:S01]  /*13d60*/  MUFU.TANH R157, R157 ;  /* 0x0000009d009d7308 */ /* 0x000e220000002400 */
[----:B------:R-:W-:Y:S02]  /*13d70*/  FMNMX.FTZ R21, R96, R21, !PT ;  /* 0x0000001560157209 */ /* 0x000fe40007810000 */
[----:B------:R-:W-:Y:S02]  /*13d80*/  FSEL R123, R123, -INF , P2 ;  /* 0xff8000007b7b7808 */ /* 0x000fe40001000000 */
[----:B------:R-:W-:-:S03]  /*13d90*/  ISETP.GT.AND P2, PT, R20, 0x11, PT ;  /* 0x000000111400780c */ /* 0x000fc60003f44270 */
[----:B------:R-:W1:Y:S01]  /*13da0*/  MUFU.TANH R156, R156 ;  /* 0x0000009c009c7308 */ /* 0x000e620000002400 */
[----:B------:R-:W-:-:S07]  /*13db0*/  FMNMX.FTZ R21, R73, R21, !PT ;  /* 0x0000001549157209 */ /* 0x000fce0007810000 */
[----:B------:R-:W3:Y:S01]  /*13dc0*/  MUFU.TANH R155, R155 ;  /* 0x0000009b009b7308 */ /* 0x000ee20000002400 */
[----:B------:R-:W-:Y:S02]  /*13dd0*/  FSEL R113, R113, -INF , P2 ;  /* 0xff80000071717808 */ /* 0x000fe40001000000 */
[----:B------:R-:W-:-:S05]  /*13de0*/  ISETP.GT.AND P2, PT, R20, 0x20, PT ;  /* 0x000000201400780c */ /* 0x000fca0003f44270 */
[----:B------:R-:W4:Y:S01]  /*13df0*/  MUFU.TANH R154, R154 ;  /* 0x0000009a009a7308 */ /* 0x000f220000002400 */
[----:B------:R-:W-:-:S07]  /*13e00*/  FMNMX.FTZ R21, R92, R21, !PT ;  /* 0x000000155c157209 */ /* 0x000fce0007810000 */
[----:B------:R-:W4:Y:S01]  /*13e10*/  MUFU.TANH R153, R153 ;  /* 0x0000009900997308 */ /* 0x000f220000002400 */
[----:B------:R-:W-:-:S07]  /*13e20*/  FSEL R103, R121, -INF , P2 ;  /* 0xff80000079677808 */ /* 0x000fce0001000000 */
[----:B------:R-:W4:Y:S01]  /*13e30*/  MUFU.TANH R152, R152 ;  /* 0x0000009800987308 */ /* 0x000f220000002400 */
[C---:B------:R-:W-:Y:S02]  /*13e40*/  ISETP.GT.AND P2, PT, R20.reuse, 0x29, PT ;  /* 0x000000291400780c */ /* 0x040fe40003f44270 */
[C---:B------:R-:W-:Y:S02]  /*13e50*/  ISETP.GT.AND P3, PT, R20.reuse, 0x30, PT ;  /* 0x000000301400780c */ /* 0x040fe40003f64270 */
[----:B------:R-:W-:-:S03]  /*13e60*/  ISETP.GT.AND P4, PT, R20, 0x31, PT ;  /* 0x000000311400780c */ /* 0x000fc60003f84270 */
[----:B------:R-:W4:Y:S01]  /*13e70*/  MUFU.TANH R151, R151 ;  /* 0x0000009700977308 */ /* 0x000f220000002400 */
[----:B------:R-:W-:-:S07]  /*13e80*/  FMNMX.FTZ R21, R83, R21, !PT ;  /* 0x0000001553157209 */ /* 0x000fce0007810000 */
[----:B------:R-:W-:Y:S01]  /*13e90*/  MUFU.TANH R150, R150 ;  /* 0x0000009600967308 */ /* 0x000fe20000002400 */
[----:B0-----:R-:W-:-:S07]  /*13ea0*/  FSEL R106, R157, -INF , P2 ;  /* 0xff8000009d6a7808 */ /* 0x001fce0001000000 */
[----:B------:R-:W0:Y:S01]  /*13eb0*/  MUFU.TANH R118, R118 ;  /* 0x0000007600767308 */ /* 0x000e220000002400 */
[----:B-1----:R-:W-:Y:S02]  /*13ec0*/  FSEL R107, R156, -INF , P3 ;  /* 0xff8000009c6b7808 */ /* 0x002fe40001800000 */
[----:B---3--:R-:W-:Y:S02]  /*13ed0*/  FSEL R108, R155, -INF , P4 ;  /* 0xff8000009b6c7808 */ /* 0x008fe40002000000 */
[----:B------:R-:W-:-:S03]  /*13ee0*/  FMNMX.FTZ R21, R95, R21, !PT ;  /* 0x000000155f157209 */ /* 0x000fc60007810000 */
[----:B------:R-:W1:Y:S01]  /*13ef0*/  MUFU.TANH R119, R119 ;  /* 0x0000007700777308 */ /* 0x000e620000002400 */
[C---:B------:R-:W-:Y:S02]  /*13f00*/  ISETP.GT.AND P2, PT, R20.reuse, 0x38, PT ;  /* 0x000000381400780c */ /* 0x040fe40003f44270 */
[C---:B------:R-:W-:Y:S02]  /*13f10*/  ISETP.GT.AND P3, PT, R20.reuse, 0x39, PT ;  /* 0x000000391400780c */ /* 0x040fe40003f64270 */
[----:B------:R-:W-:-:S03]  /*13f20*/  ISETP.GT.AND P4, PT, R20, 0x40, PT ;  /* 0x000000401400780c */ /* 0x000fc60003f84270 */
[----:B------:R-:W-:Y:S01]  /*13f30*/  MUFU.TANH R149, R149 ;  /* 0x0000009500957308 */ /* 0x000fe20000002400 */
[----:B------:R-:W-:-:S07]  /*13f40*/  FMNMX.FTZ R21, R82, R21, !PT ;  /* 0x0000001552157209 */ /* 0x000fce0007810000 */
[----:B------:R-:W3:Y:S01]  /*13f50*/  MUFU.TANH R139, R139 ;  /* 0x0000008b008b7308 */ /* 0x000ee20000002400 */
[----:B----4-:R-:W-:Y:S02]  /*13f60*/  FSEL R109, R154, -INF , P2 ;  /* 0xff8000009a6d7808 */ /* 0x010fe40001000000 */
[----:B------:R-:W-:Y:S02]  /*13f70*/  FSEL R114, R153, -INF , P3 ;  /* 0xff80000099727808 */ /* 0x000fe40001800000 */
[----:B------:R-:W-:-:S03]  /*13f80*/  FSEL R115, R152, -INF , P4 ;  /* 0xff80000098737808 */ /* 0x000fc60002000000 */
[----:B------:R-:W4:Y:S01]  /*13f90*/  MUFU.TANH R122, R122 ;  /* 0x0000007a007a7308 */ /* 0x000f220000002400 */
[C---:B------:R-:W-:Y:S02]  /*13fa0*/  ISETP.GT.AND P2, PT, R20.reuse, 0x41, PT ;  /* 0x000000411400780c */ /* 0x040fe40003f44270 */
[C---:B------:R-:W-:Y:S02]  /*13fb0*/  ISETP.GT.AND P3, PT, R20.reuse, 0x48, PT ;  /* 0x000000481400780c */ /* 0x040fe40003f64270 */
[----:B------:R-:W-:-:S03]  /*13fc0*/  ISETP.GT.AND P4, PT, R20, 0x49, PT ;  /* 0x000000491400780c */ /* 0x000fc60003f84270 */
[----:B------:R-:W4:Y:S01]  /*13fd0*/  MUFU.TANH R140, R140 ;  /* 0x0000008c008c7308 */ /* 0x000f220000002400 */
[----:B------:R-:W-:-:S07]  /*13fe0*/  FMNMX.FTZ R21, R88, R21, !PT ;  /* 0x0000001558157209 */ /* 0x000fce0007810000 */
[----:B------:R-:W4:Y:S01]  /*13ff0*/  MUFU.TANH R111, R111 ;  /* 0x0000006f006f7308 */ /* 0x000f220000002400 */
[----:B------:R-:W-:Y:S02]  /*14000*/  FSEL R116, R151, -INF , P2 ;  /* 0xff80000097747808 */ /* 0x000fe40001000000 */
[----:B0-----:R-:W-:Y:S02]  /*14010*/  FSEL R118, R118, -INF , P4 ;  /* 0xff80000076767808 */ /* 0x001fe40002000000 */
[----:B------:R-:W-:-:S03]  /*14020*/  ISETP.GT.AND P2, PT, R20, 0x50, PT ;  /* 0x000000501400780c */ /* 0x000fc60003f44270 */
[----:B------:R-:W0:Y:S01]  /*14030*/  MUFU.TANH R143, R143 ;  /* 0x0000008f008f7308 */ /* 0x000e220000002400 */
[----:B------:R-:W-:Y:S02]  /*14040*/  ISETP.GT.AND P4, PT, R20, 0x58, PT ;  /* 0x000000581400780c */ /* 0x000fe40003f84270 */
[----:B------:R-:W-:-:S05]  /*14050*/  FMNMX.FTZ R21, R101, R21, !PT ;  /* 0x0000001565157209 */ /* 0x000fca0007810000 */
[----:B------:R-:W0:Y:S01]  /*14060*/  MUFU.TANH R142, R142 ;  /* 0x0000008e008e7308 */ /* 0x000e220000002400 */
[----:B-1----:R-:W-:-:S07]  /*14070*/  FSEL R119, R119, -INF , P2 ;  /* 0xff80000077777808 */ /* 0x002fce0001000000 */
[----:B------:R-:W1:Y:S01]  /*14080*/  MUFU.TANH R141, R141 ;  /* 0x0000008d008d7308 */ /* 0x000e620000002400 */
[----:B---3--:R-:W-:-:S07]  /*14090*/  FSEL R121, R139, -INF , P4 ;  /* 0xff8000008b797808 */ /* 0x008fce0002000000 */
[----:B------:R3:W-:Y:S01]  /*140a0*/  MUFU.TANH R147, R117 ;  /* 0x0000007500937308 */ /* 0x0007e20000002400 */
[C---:B------:R-:W-:Y:S02]  /*140b0*/  ISETP.GT.AND P2, PT, R20.reuse, 0x59, PT ;  /* 0x000000591400780c */ /* 0x040fe40003f44270 */
[----:B------:R-:W-:Y:S02]  /*140c0*/  ISETP.GT.AND P4, PT, R20, 0x61, PT ;  /* 0x000000611400780c */ /* 0x000fe40003f84270 */
[----:B---3--:R-:W-:Y:S02]  /*140d0*/  FSEL R117, R150, -INF , P3 ;  /* 0xff80000096757808 */ /* 0x008fe40001800000 */
[----:B------:R-:W-:Y:S01]  /*140e0*/  ISETP.GT.AND P3, PT, R20, 0x51, PT ;  /* 0x000000511400780c */ /* 0x000fe20003f64270 */
[----:B------:R-:W3:Y:S01]  /*140f0*/  MUFU.TANH R146, R146 ;  /* 0x0000009200927308 */ /* 0x000ee20000002400 */
[----:B------:R-:W-:Y:S02]  /*14100*/  FMNMX.FTZ R21, R93, R21, !PT ;  /* 0x000000155d157209 */ /* 0x000fe40007810000 */
[----:B------:R-:W-:-:S02]  /*14110*/  FSEL R120, R149, -INF , P3 ;  /* 0xff80000095787808 */ /* 0x000fc40001800000 */
[----:B------:R-:W-:-:S03]  /*14120*/  ISETP.GT.AND P3, PT, R20, 0x60, PT ;  /* 0x000000601400780c */ /* 0x000fc60003f64270 */
[----:B------:R-:W3:Y:S01]  /*14130*/  MUFU.TANH R148, R148 ;  /* 0x0000009400947308 */ /* 0x000ee20000002400 */
[----:B----4-:R-:W-:Y:S02]  /*14140*/  FSEL R122, R122, -INF , P2 ;  /* 0xff8000007a7a7808 */ /* 0x010fe40001000000 */
[----:B------:R-:W-:Y:S02]  /*14150*/  FSEL R140, R140, -INF , P3 ;  /* 0xff8000008c8c7808 */ /* 0x000fe40001800000 */
[----:B------:R-:W-:Y:S02]  /*14160*/  FSEL R111, R111, -INF , P4 ;  /* 0xff8000006f6f7808 */ /* 0x000fe40002000000 */
[----:B------:R-:W-:Y:S02]  /*14170*/  FMNMX.FTZ R21, R100, R21, !PT ;  /* 0x0000001564157209 */ /* 0x000fe40007810000 */
[C---:B------:R-:W-:Y:S02]  /*14180*/  ISETP.GT.AND P2, PT, R20.reuse, 0x68, PT ;  /* 0x000000681400780c */ /* 0x040fe40003f44270 */
[----:B------:R-:W-:-:S02]  /*14190*/  ISETP.GT.AND P3, PT, R20, 0x69, PT ;  /* 0x000000691400780c */ /* 0x000fc40003f64270 */
[----:B------:R-:W-:Y:S02]  /*141a0*/  ISETP.GT.AND P4, PT, R20, 0x70, PT ;  /* 0x000000701400780c */ /* 0x000fe40003f84270 */
[----:B------:R-:W-:Y:S02]  /*141b0*/  FMNMX.FTZ R21, R94, R21, !PT ;  /* 0x000000155e157209 */ /* 0x000fe40007810000 */
[----:B0-----:R-:W-:Y:S02]  /*141c0*/  FSEL R143, R143, -INF , P2 ;  /* 0xff8000008f8f7808 */ /* 0x001fe40001000000 */
[----:B------:R-:W-:Y:S02]  /*141d0*/  FSEL R142, R142, -INF , P3 ;  /* 0xff8000008e8e7808 */ /* 0x000fe40001800000 */
[----:B-1----:R-:W-:Y:S02]  /*141e0*/  FSEL R141, R141, -INF , P4 ;  /* 0xff8000008d8d7808 */ /* 0x002fe40002000000 */
[----:B------:R-:W-:-:S02]  /*141f0*/  ISETP.GT.AND P2, PT, R20, 0x71, PT ;  /* 0x000000711400780c */ /* 0x000fc40003f44270 */
[C---:B------:R-:W-:Y:S02]  /*14200*/  ISETP.GT.AND P3, PT, R20.reuse, 0x78, PT ;  /* 0x000000781400780c */ /* 0x040fe40003f64270 */
[----:B------:R-:W-:Y:S02]  /*14210*/  ISETP.GT.AND P4, PT, R20, 0x79, PT ;  /* 0x000000791400780c */ /* 0x000fe40003f84270 */
[----:B------:R-:W-:Y:S02]  /*14220*/  FMNMX.FTZ R21, R99, R21, !PT ;  /* 0x0000001563157209 */ /* 0x000fe40007810000 */
[----:B---3--:R-:W-:Y:S02]  /*14230*/  FSEL R146, R146, -INF , P2 ;  /* 0xff80000092927808 */ /* 0x008fe40001000000 */
[----:B------:R-:W-:Y:S02]  /*14240*/  FSEL R147, R147, -INF , P3 ;  /* 0xff80000093937808 */ /* 0x000fe40001800000 */
[----:B------:R-:W-:-:S02]  /*14250*/  FSEL R148, R148, -INF , P4 ;  /* 0xff80000094947808 */ /* 0x000fc40002000000 */
[C---:B------:R-:W-:Y:S02]  /*14260*/  ISETP.GT.AND P2, PT, R20.reuse, 0x80, PT ;  /* 0x000000801400780c */ /* 0x040fe40003f44270 */
[C---:B------:R-:W-:Y:S02]  /*14270*/  ISETP.GT.AND P3, PT, R20.reuse, 0x81, PT ;  /* 0x000000811400780c */ /* 0x040fe40003f64270 */
[C---:B------:R-:W-:Y:S02]  /*14280*/  ISETP.GT.AND P4, PT, R20.reuse, 0x88, PT ;  /* 0x000000881400780c */ /* 0x040fe40003f84270 */
[----:B------:R-:W-:Y:S02]  /*14290*/  ISETP.GT.AND P5, PT, R20, 0x89, PT ;  /* 0x000000891400780c */ /* 0x000fe40003fa4270 */
        /* <DEDUP_REMOVED lines=9> */
[----:B------:R-:W-:-:S04]  /*14330*/  IMAD.U32 R21, RZ, RZ, UR4 ;  /* 0x00000004ff157e24 */ /* 0x000fc8000f8e00ff */
[----:B------:R-:W-:Y:S01]  /*14340*/  FMUL.FTZ R86, R20, R21 ;  /* 0x0000001514567220 */ /* 0x000fe20000410000 */
[----:B------:R-:W-:-:S04]  /*14350*/  FMUL.FTZ R74, R74, UR60 ;  /* 0x0000003c4a4a7c20 */ /* 0x000fc80008410000 */
[----:B------:R-:W-:Y:S01]  /*14360*/  FSEL R86, R86, RZ, P6 ;  /* 0x000000ff56567208 */ /* 0x000fe20003000000 */
[----:B------:R-:W-:-:S04]  /*14370*/  FMUL.FTZ R15, R15, R21 ;  /* 0x000000150f0f7220 */ /* 0x000fc80000410000 */
[-CC-:B------:R-:W-:Y:S01]  /*14380*/  FFMA.FTZ R91, R91, R21.reuse, -R86.reuse ;  /* 0x000000155b5b7223 */ /* 0x180fe20000010856 */
[----:B------:R-:W0:Y:S08]  /*14390*/  MUFU.TANH R74, R74 ;  /* 0x0000004a004a7308 */ /* 0x000e300000002400 */
[----:B------:R-:W-:Y:S08]  /*143a0*/  MUFU.EX2 R91, R91 ;  /* 0x0000005b005b7308 */ /* 0x000ff00000000800 */
[----:B------:R-:W2:Y:S01]  /*143b0*/  MUFU.EX2 R15, R15 ;  /* 0x0000000f000f7308 */ /* 0x000ea20000000800 */
[----:B0-----:R-:W-:Y:S01]  /*143c0*/  FSEL R149, R74, -INF , P2 ;  /* 0xff8000004a957808 */ /* 0x001fe20001000000 */
        /* <DEDUP_REMOVED lines=35> */
[----:B--2---:R-:W-:-:S02]  /*14600*/  FFMA.FTZ R86, R15, R138, R91 ;  /* 0x0000008a0f567223 */ /* 0x004fc4000001005b */
[----:B------:R-:W2:Y:S01]  /*14610*/  LDL R138, [R1+0x7c] ;  /* 0x00007c00018a7983 */ /* 0x000ea20000100800 */
[----:B------:R-:W0:Y:S08]  /*14620*/  MUFU.EX2 R84, R84 ;  /* 0x0000005400547308 */ /* 0x000e300000000800 */
[----:B------:R-:W1:Y:S08]  /*14630*/  MUFU.EX2 R72, R72 ;  /* 0x0000004800487308 */ /* 0x000e700000000800 */
[----:B------:R-:W3:Y:S01]  /*14640*/  MUFU.EX2 R85, R85 ;  /* 0x0000005500557308 */ /* 0x000ee20000000800 */
[C---:B0-----:R-:W-:Y:S01]  /*14650*/  FADD.FTZ R86, R84.reuse, R86 ;  /* 0x0000005654567221 */ /* 0x041fe20000010000 */
[----:B------:R-:W-:-:S03]  /*14660*/  F2FP.F16.F32.PACK_AB R84, R84, R91 ;  /* 0x0000005b5454723e */ /* 0x000fc600000000ff */
[----:B-1----:R-:W-:-:S04]  /*14670*/  FADD.FTZ R86, R72, R86 ;  /* 0x0000005648567221 */ /* 0x002fc80000010000 */
[C---:B---3--:R-:W-:Y:S01]  /*14680*/  FADD.FTZ R91, R85.reuse, R86 ;  /* 0x00000056555b7221 */ /* 0x048fe20000010000 */
[----:B------:R-:W-:Y:S02]  /*14690*/  F2FP.F16.F32.PACK_AB R86, R85, R72 ;  /* 0x000000485556723e */ /* 0x000fe400000000ff */
        /* <DEDUP_REMOVED lines=26> */
[----:B------:R-:W-:-:S03]  /*14840*/  FMUL.FTZ R150, R75, UR60 ;  /* 0x0000003c4b967c20 */ /* 0x000fc60008410000 */
[----:B------:R-:W-:Y:S01]  /*14850*/  FMNMX.FTZ R72, R143, R72, !PT ;  /* 0x000000488f487209 */ /* 0x000fe20007810000 */
[----:B------:R-:W-:-:S03]  /*14860*/  FMUL.FTZ R151, R78, UR60 ;  /* 0x0000003c4e977c20 */ /* 0x000fc60008410000 */
[----:B------:R-:W-:Y:S01]  /*14870*/  FMNMX.FTZ R72, R142, R72, !PT ;  /* 0x000000488e487209 */ /* 0x000fe20007810000 */
[----:B------:R-:W0:Y:S01]  /*14880*/  MUFU.TANH R150, R150 ;  /* 0x0000009600967308 */ /* 0x000e220000002400 */
[----:B------:R-:W-:Y:S02]  /*14890*/  FMUL.FTZ R152, R79, UR60 ;  /* 0x0000003c4f987c20 */ /* 0x000fe40008410000 */
[----:B------:R-:W-:-:S04]  /*148a0*/  FMNMX.FTZ R72, R141, R72, !PT ;  /* 0x000000488d487209 */ /* 0x000fc80007810000 */
[----:B------:R-:W-:Y:S01]  /*148b0*/  FMNMX.FTZ R72, R146, R72, !PT ;  /* 0x0000004892487209 */ /* 0x000fe20007810000 */
[----:B------:R-:W1:Y:S03]  /*148c0*/  MUFU.TANH R151, R151 ;  /* 0x0000009700977308 */ /* 0x000e660000002400 */
[----:B------:R-:W-:-:S05]  /*148d0*/  FMNMX.FTZ R72, R147, R72, !PT ;  /* 0x0000004893487209 */ /* 0x000fca0007810000 */
[----:B------:R-:W3:Y:S01]  /*148e0*/  MUFU.TANH R152, R152 ;  /* 0x0000009800987308 */ /* 0x000ee20000002400 */
[----:B------:R-:W-:Y:S02]  /*148f0*/  FMNMX.FTZ R72, R148, R72, !PT ;  /* 0x0000004894487209 */ /* 0x000fe40007810000 */
[----:B0-----:R-:W-:Y:S02]  /*14900*/  FSEL R150, R150, -INF , P3 ;  /* 0xff80000096967808 */ /* 0x001fe40001800000 */
[----:B------:R-:W-:Y:S02]  /*14910*/  FMNMX.FTZ R72, R149, R72, !PT ;  /* 0x0000004895487209 */ /* 0x000fe40007810000 */
[----:B-1----:R-:W-:Y:S02]  /*14920*/  FSEL R151, R151, -INF , P4 ;  /* 0xff80000097977808 */ /* 0x002fe40002000000 */
[----:B------:R-:W-:-:S04]  /*14930*/  FMNMX.FTZ R72, R150, R72, !PT ;  /* 0x0000004896487209 */ /* 0x000fc80007810000 */
[----:B------:R-:W-:Y:S02]  /*14940*/  FMNMX.FTZ R72, R151, R72, !PT ;  /* 0x0000004897487209 */ /* 0x000fe40007810000 */
[----:B---3--:R-:W-:-:S04]  /*14950*/  FSEL R152, R152, -INF , P5 ;  /* 0xff80000098987808 */ /* 0x008fc80002800000 */
[----:B------:R-:W-:-:S05]  /*14960*/  FMNMX.FTZ R72, R152, R72, !PT ;  /* 0x0000004898487209 */ /* 0x000fca0007810000 */
[----:B------:R-:W0:Y:S02]  /*14970*/  SHFL.BFLY PT, R75, R72, 0x2, 0x1f ;  /* 0x0c401f00484b7f89 */ /* 0x000e2400000e0000 */
[----:B0-----:R-:W-:-:S05]  /*14980*/  FMNMX.FTZ R72, R72, R75, !PT ;  /* 0x0000004b48487209 */ /* 0x001fca0007810000 */
[----:B------:R-:W0:Y:S02]  /*14990*/  SHFL.BFLY PT, R75, R72, 0x1, 0x1f ;  /* 0x0c201f00484b7f89 */ /* 0x000e2400000e0000 */
[----:B0-----:R-:W-:-:S04]  /*149a0*/  FMNMX.FTZ R72, R72, R75, !PT ;  /* 0x0000004b48487209 */ /* 0x001fc80007810000 */
[C---:B------:R-:W-:Y:S01]  /*149b0*/  FSETP.NEU.FTZ.AND P2, PT, R72.reuse, -INF , PT ;  /* 0xff8000004800780b */ /* 0x040fe20003f5d000 */
[----:B------:R-:W-:-:S03]  /*149c0*/  FMUL.FTZ R110, R72, R21 ;  /* 0x00000015486e7220 */ /* 0x000fc60000410000 */
[----:B------:R-:W-:Y:S02]  /*149d0*/  FSEL R85, R72, RZ, P2 ;  /* 0x000000ff48557208 */ /* 0x000fe40001000000 */
[----:B------:R-:W-:-:S03]  /*149e0*/  FSEL R110, R110, RZ, P2 ;  /* 0x000000ff6e6e7208 */ /* 0x000fc60001000000 */
[----:B------:R-:W-:Y:S02]  /*149f0*/  FADD.FTZ R85, -R85, R145 ;  /* 0x0000009155557221 */ /* 0x000fe40000010100 */
        /* <DEDUP_REMOVED lines=36> */
[----:B------:R-:W-:Y:S01]  /*14c40*/  WARPGROUP.ARRIVE ;  /* 0x00000000000079c5 */ /* 0x000fe20000000000 */
[----:B------:R-:W3:Y:S01]  /*14c50*/  LDL.LU R137, [R1+0x38] ;  /* 0x0000380001897983 */ /* 0x000ee20000300800 */
[----:B--2---:R-:W-:-:S05]  /*14c60*/  LOP3.LUT R110, R138, 0x10000, RZ, 0xfc, !PT ;  /* 0x000100008a6e7812 */ /* 0x004fca00078efcff */
        /* <DEDUP_REMOVED lines=10> */
[C---:B------:R-:W-:Y:S01]  /*14d10*/  VIADD R112, R110.reuse, 0x900 ;  /* 0x000009006e707836 */ /* 0x040fe20000000000 */
[----:B------:R-:W-:-:S04]  /*14d20*/  R2UR UR4, R110 ;  /* 0x000000006e0472ca */ /* 0x000fc800000e0000 */
[----:B------:R-:W-:Y:S01]  /*14d30*/  R2UR UR28, R112 ;  /* 0x00000000701c72ca */ /* 0x000fe200000e0000 */
[C---:B------:R-:W-:Y:S02]  /*14d40*/  VIADD R112, R110.reuse, 0xa80 ;  /* 0x00000a806e707836 */ /* 0x040fe40000000000 */
[----:B------:R-:W-:-:S05]  /*14d50*/  VIADD R110, R110, 0xc00 ;  /* 0x00000c006e6e7836 */ /* 0x000fca0000000000 */
[----:B------:R-:W-:Y:S01]  /*14d60*/  R2UR UR36, R110 ;  /* 0x000000006e2472ca */ /* 0x000fe200000e0000 */
[----:B------:R-:W-:-:S05]  /*14d70*/  VIADD R110, R16, 0x200 ;  /* 0x00000200106e7836 */ /* 0x000fca0000000000 */
[----:B------:R-:W-:Y:S01]  /*14d80*/  SHF.R.U32.HI R110, RZ, 0x4, R110 ;  /* 0x00000004ff6e7819 */ /* 0x000fe2000001166e */
[----:B------:R-:W-:-:S03]  /*14d90*/  IMAD.MOV.U32 R111, RZ, RZ, -0x3ffffff0 ;  /* 0xc0000010ff6f7424 */ /* 0x000fc600078e00ff */
[----:B------:R-:W-:-:S04]  /*14da0*/  LOP3.LUT R110, R110, 0x3fff, RZ, 0xc0, !PT ;  /* 0x00003fff6e6e7812 */ /* 0x000fc800078ec0ff */
[----:B------:R-:W-:Y:S02]  /*14db0*/  LOP3.LUT R110, R110, 0x2400000, RZ, 0xfc, !PT ;  /* 0x024000006e6e7812 */ /* 0x000fe400078efcff */
[C---:B------:R-:W-:Y:S02]  /*14dc0*/  R2UR UR5, R111.reuse ;  /* 0x000000006f0572ca */ /* 0x040fe400000e0000 */
[----:B------:R-:W-:Y:S01]  /*14dd0*/  R2UR UR37, R111 ;  /* 0x000000006f2572ca */ /* 0x000fe200000e0000 */
[----:B------:R-:W-:Y:S02]  /*14de0*/  IMAD R110, R14, 0x6c0, R110 ;  /* 0x000006c00e6e7824 */ /* 0x000fe400078e026e */
[----:B------:R-:W-:-:S03]  /*14df0*/  IMAD.MOV.U32 R111, RZ, RZ, -0x7fffffe0 ;  /* 0x80000020ff6f7424 */ /* 0x000fc600078e00ff */
[----:B------:R-:W-:Y:S02]  /*14e00*/  R2UR UR6, R110 ;  /* 0x000000006e0672ca */ /* 0x000fe400000e0000 */
[----:B------:R-:W-:-:S13]  /*14e10*/  R2UR UR7, R111 ;  /* 0x000000006f0772ca */ /* 0x000fda00000e0000 */
[----:B------:R-:W-:Y:S01]  /*14e20*/  HGMMA.64x96x16.F32 R24, gdesc[UR4].tnspB, R24, gsb0 ;  /* 0x41600000041879f0 */ /* 0x000fe20008000818 */
[----:B------:R-:W-:Y:S01]  /*14e30*/  IMAD.MOV.U32 R113, RZ, RZ, -0x3ffffff0 ;  /* 0xc0000010ff717424 */ /* 0x000fe200078e00ff */
[----:B------:R-:W-:Y:S01]  /*14e40*/  R2UR UR32, R112 ;  /* 0x00000000702072ca */ /* 0x000fe200000e0000 */
[----:B------:R-:W-:-:S03]  /*14e50*/  VIADD R112, R110, 0x40 ;  /* 0x000000406e707836 */ /* 0x000fc60000000000 */
[C---:B------:R-:W-:Y:S02]  /*14e60*/  R2UR UR9, R113.reuse ;  /* 0x00000000710972ca */ /* 0x040fe400000e0000 */
[C---:B------:R-:W-:Y:S02]  /*14e70*/  R2UR UR13, R113.reuse ;  /* 0x00000000710d72ca */ /* 0x040fe400000e0000 */
[C---:B------:R-:W-:Y:S02]  /*14e80*/  R2UR UR17, R113.reuse ;  /* 0x00000000711172ca */ /* 0x040fe400000e0000 */
[C---:B------:R-:W-:Y:S02]  /*14e90*/  R2UR UR21, R113.reuse ;  /* 0x00000000711572ca */ /* 0x040fe400000e0000 */
[C---:B------:R-:W-:Y:S02]  /*14ea0*/  R2UR UR25, R113.reuse ;  /* 0x00000000711972ca */ /* 0x040fe400000e0000 */
[----:B------:R-:W-:-:S02]  /*14eb0*/  R2UR UR29, R113 ;  /* 0x00000000711d72ca */ /* 0x000fc400000e0000 */
[----:B------:R-:W-:Y:S01]  /*14ec0*/  R2UR UR33, R113 ;  /* 0x00000000712172ca */ /* 0x000fe200000e0000 */
[----:B------:R-:W-:Y:S01]  /*14ed0*/  IMAD.MOV.U32 R113, RZ, RZ, -0x7fffffe0 ;  /* 0x80000020ff717424 */ /* 0x000fe200078e00ff */
[----:B------:R-:W-:-:S04]  /*14ee0*/  R2UR UR10, R112 ;  /* 0x00000000700a72ca */ /* 0x000fc800000e0000 */
[----:B------:R-:W-:Y:S01]  /*14ef0*/  R2UR UR11, R113 ;  /* 0x00000000710b72ca */ /* 0x000fe200000e0000 */
[----:B------:R-:W-:Y:S02]  /*14f00*/  WARPGROUP.DEPBAR.LE gsb0, 0x0 ;  /* 0x00008000000079c5 */ /* 0x000fe40000010000 */
[----:B------:R-:W-:-:S10]  /*14f10*/  WARPGROUP.ARRIVE ;  /* 0x00000000000079c5 */ /* 0x000fd40000000000 */
[----:B------:R-:W-:Y:S01]  /*14f20*/  HGMMA.64x96x16.F32 R24, gdesc[UR8].tnspB, R24, gsb0 ;  /* 0x41600000081879f0 */ /* 0x000fe20008000818 */
[----:B------:R-:W-:Y:S02]  /*14f30*/  VIADD R112, R110, 0x80 ;  /* 0x000000806e707836 */ /* 0x000fe40000000000 */
[----:B------:R-:W-:-:S03]  /*14f40*/  IMAD.MOV.U32 R113, RZ, RZ, -0x7fffffe0 ;  /* 0x80000020ff717424 */ /* 0x000fc600078e00ff */
[----:B------:R-:W-:Y:S02]  /*14f50*/  R2UR UR14, R112 ;  /* 0x00000000700e72ca */ /* 0x000fe400000e0000 */
[----:B------:R-:W-:Y:S01]  /*14f60*/  R2UR UR15, R113 ;  /* 0x00000000710f72ca */ /* 0x000fe200000e0000 */
[----:B------:R-:W-:Y:S02]  /*14f70*/  VIADD R112, R110, 0xc0 ;  /* 0x000000c06e707836 */ /* 0x000fe40000000000 */
[----:B------:R-:W-:Y:S01]  /*14f80*/  IMAD.MOV.U32 R113, RZ, RZ, -0x7fffffe0 ;  /* 0x80000020ff717424 */ /* 0x000fe200078e00ff */
[----:B------:R-:W-:Y:S02]  /*14f90*/  WARPGROUP.DEPBAR.LE gsb0, 0x0 ;  /* 0x00008000000079c5 */ /* 0x000fe40000010000 */
[----:B------:R-:W-:-:S07]  /*14fa0*/  WARPGROUP.ARRIVE ;  /* 0x00000000000079c5 */ /* 0x000fce0000000000 */
[----:B------:R-:W-:Y:S01]  /*14fb0*/  HGMMA.64x96x16.F32 R24, gdesc[UR12].tnspB, R24, gsb0 ;  /* 0x416000000c1879f0 */ /* 0x000fe20008000818 */
[----:B------:R-:W-:Y:S02]  /*14fc0*/  R2UR UR18, R112 ;  /* 0x00000000701272ca */ /* 0x000fe400000e0000 */
[----:B------:R-:W-:Y:S01]  /*14fd0*/  R2UR UR19, R113 ;  /* 0x00000000711372ca */ /* 0x000fe200000e0000 */
[----:B------:R-:W-:Y:S02]  /*14fe0*/  VIADD R112, R110, 0x100 ;  /* 0x000001006e707836 */ /* 0x000fe40000000000 */
[----:B------:R-:W-:-:S03]  /*14ff0*/  IMAD.MOV.U32 R113, RZ, RZ, -0x7fffffe0 ;  /* 0x80000020ff717424 */ /* 0x000fc600078e00ff */
[----:B------:R-:W-:Y:S01]  /*15000*/  R2UR UR22, R112 ;  /* 0x00000000701672ca */ /* 0x000fe200000e0000 */
[----:B------:R-:W-:Y:S02]  /*15010*/  WARPGROUP.DEPBAR.LE gsb0, 0x0 ;  /* 0x00008000000079c5 */ /* 0x000fe40000010000 */
[----:B------:R-:W-:-:S06]  /*15020*/  WARPGROUP.ARRIVE ;  /* 0x00000000000079c5 */ /* 0x000fcc0000000000 */
        /* <DEDUP_REMOVED lines=30> */
[----:B------:R-:W-:Y:S01]  /*15210*/  FMUL.FTZ R85, R85, R21 ;  /* 0x0000001555557220 */ /* 0x000fe20000410000 */
[----:B------:R-:W-:Y:S08]  /*15220*/  MUFU.EX2 R126, R126 ;  /* 0x0000007e007e7308 */ /* 0x000ff00000000800 */
[----:B------:R-:W3:Y:S08]  /*15230*/  MUFU.EX2 R110, R85 ;  /* 0x00000055006e7308 */ /* 0x000ef00000000800 */
[----:B------:R-:W0:Y:S08]  /*15240*/  MUFU.EX2 R87, R87 ;  /* 0x0000005700577308 */ /* 0x000e300000000800 */
[----:B------:R-:W1:Y:S01]  /*15250*/  MUFU.EX2 R123, R123 ;  /* 0x0000007b007b7308 */ /* 0x000e620000000800 */
[----:B------:R-:W2:Y:S01]  /*15260*/  S2R R155, SR_TID.X ;  /* 0x00000000009b7919 */ /* 0x000ea20000002100 */
[----:B---3--:R-:W-:-:S06]  /*15270*/  FFMA.FTZ R111, R110, R137, R126 ;  /* 0x000000896e6f7223 */ /* 0x008fcc000001007e */
[----:B------:R-:W3:Y:S08]  /*15280*/  MUFU.EX2 R136, R136 ;  /* 0x0000008800887308 */ /* 0x000ef00000000800 */
[----:B------:R-:W4:Y:S01]  /*15290*/  MUFU.EX2 R124, R124 ;  /* 0x0000007c007c7308 */ /* 0x000f220000000800 */
[----:B0-----:R-:W-:-:S07]  /*152a0*/  FADD.FTZ R111, R87, R111 ;  /* 0x0000006f576f7221 */ /* 0x001fce0000010000 */
[----:B------:R-:W0:Y:S01]  /*152b0*/  MUFU.EX2 R135, R135 ;  /* 0x0000008700877308 */ /* 0x000e220000000800 */
[----:B------:R-:W-:Y:S02]  /*152c0*/  WARPGROUP.DEPBAR.LE gsb0, 0x0 ;  /* 0x00008000000079c5 */ /* 0x000fe40000010000 */
[----:B------:R-:W-:-:S06]  /*152d0*/  WARPGROUP.ARRIVE ;  /* 0x00000000000079c5 */ /* 0x000fcc0000000000 */
[----:B------:R-:W-:Y:S01]  /*152e0*/  HGMMA.64x96x16.F32 R24, gdesc[UR36].tnspB, R24, gsb0 ;  /* 0x41600000241879f0 */ /* 0x000fe20008000818 */
[----:B------:R-:W2:Y:S01]  /*152f0*/  MUFU.EX2 R75, R75 ;  /* 0x0000004b004b7308 */ /* 0x000ea20000000800 */
[----:B------:R-:W-:Y:S02]  /*15300*/  @!P0 IMAD R112, R14, 0x8, R16 ;  /* 0x000000080e708824 */ /* 0x000fe400078e0210 */
[----:B-1----:R-:W-:-:S05]  /*15310*/  FADD.FTZ R14, R123, R111 ;  /* 0x0000006f7b0e7221 */ /* 0x002fca0000010000 */
[----:B------:R-:W1:Y:S08]  /*15320*/  MUFU.EX2 R134, R134 ;  /* 0x0000008600867308 */ /* 0x000e700000000800 */
[----:B------:R-:W1:Y:S01]  /*15330*/  MUFU.EX2 R78, R78 ;  /* 0x0000004e004e7308 */ /* 0x000e620000000800 */
[----:B---3--:R-:W-:Y:S01]  /*15340*/  FADD.FTZ R91, R136, R91 ;  /* 0x0000005b885b7221 */ /* 0x008fe20000010000 */
[----:B----4-:R-:W-:-:S06]  /*15350*/  FADD.FTZ R14, R124, R14 ;  /* 0x0000000e7c0e7221 */ /* 0x010fcc0000010000 */
[----:B------:R-:W3:Y:S08]  /*15360*/  MUFU.EX2 R133, R133 ;  /* 0x0000008500857308 */ /* 0x000ef00000000800 */
[----:B------:R-:W4:Y:S01]  /*15370*/  MUFU.EX2 R79, R79 ;  /* 0x0000004f004f7308 */ /* 0x000f220000000800 */
[----:B0-----:R-:W-:Y:S01]  /*15380*/  FADD.FTZ R91, R135, R91 ;  /* 0x0000005b875b7221 */ /* 0x001fe20000010000 */
[----:B--2---:R-:W-:-:S06]  /*15390*/  FADD.FTZ R14, R75, R14 ;  /* 0x0000000e4b0e7221 */ /* 0x004fcc0000010000 */
[----:B------:R-:W0:Y:S08]  /*153a0*/  MUFU.EX2 R132, R132 ;  /* 0x0000008400847308 */ /* 0x000e300000000800 */
[----:B------:R-:W2:Y:S01]  /*153b0*/  MUFU.EX2 R102, R102 ;  /* 0x0000006600667308 */ /* 0x000ea20000000800 */
[----:B-1----:R-:W-:Y:S01]  /*153c0*/  FADD.FTZ R91, R134, R91 ;  /* 0x0000005b865b7221 */ /* 0x002fe20000010000 */
[----:B------:R-:W-:-:S06]  /*153d0*/  FADD.FTZ R14, R78, R14 ;  /* 0x0000000e4e0e7221 */ /* 0x000fcc0000010000 */
        /* <DEDUP_REMOVED lines=10> */
[----:B------:R-:W-:Y:S01]  /*15480*/  SHF.R.U32.HI R138, RZ, 0x7, R155 ;  /* 0x00000007ff8a7819 */ /* 0x000fe2000001169b */
[----:B-1----:R-:W-:-:S06]  /*15490*/  FADD.FTZ R91, R131, R91 ;  /* 0x0000005b835b7221 */ /* 0x002fcc0000010000 */
[----:B------:R-:W1:Y:S01]  /*154a0*/  MUFU.EX2 R128, R128 ;  /* 0x0000008000807308 */ /* 0x000e620000000800 */
[----:B------:R-:W-:-:S07]  /*154b0*/  FADD.FTZ R14, R103, R14 ;  /* 0x0000000e670e7221 */ /* 0x000fce0000010000 */
[----:B------:R-:W1:Y:S01]  /*154c0*/  MUFU.EX2 R106, R106 ;  /* 0x0000006a006a7308 */ /* 0x000e620000000800 */
[----:B---3--:R-:W-:Y:S01]  /*154d0*/  FADD.FTZ R91, R130, R91 ;  /* 0x0000005b825b7221 */ /* 0x008fe20000010000 */
[----:B------:R-:W-:-:S06]  /*154e0*/  VIADD R85, R138, 0x9 ;  /* 0x000000098a557836 */ /* 0x000fcc0000000000 */
[----:B------:R-:W3:Y:S01]  /*154f0*/  MUFU.EX2 R127, R127 ;  /* 0x0000007f007f7308 */ /* 0x000ee20000000800 */
[----:B----4-:R-:W-:Y:S01]  /*15500*/  FADD.FTZ R14, R104, R14 ;  /* 0x0000000e680e7221 */ /* 0x010fe20000010000 */
[----:B------:R-:W-:-:S06]  /*15510*/  ISETP.GE.U32.AND P2, PT, R155, 0x180, PT ;  /* 0x000001809b00780c */ /* 0x000fcc0003f46070 */
[----:B------:R-:W4:Y:S01]  /*15520*/  MUFU.EX2 R107, R107 ;  /* 0x0000006b006b7308 */ /* 0x000f220000000800 */
[----:B------:R-:W-:Y:S02]  /*15530*/  @!P0 IMAD R113, R19, 0x8, R16 ;  /* 0x0000000813718824 */ /* 0x000fe400078e0210 */
[----:B0-----:R-:W-:-:S05]  /*15540*/  FADD.FTZ R91, R129, R91 ;  /* 0x0000005b815b7221 */ /* 0x001fca0000010000 */
[----:B------:R-:W0:Y:S01]  /*15550*/  MUFU.EX2 R125, R125 ;  /* 0x0000007d007d7308 */ /* 0x000e220000000800 */
[----:B--2---:R-:W-:Y:S01]  /*15560*/  FADD.FTZ R14, R105, R14 ;  /* 0x0000000e690e7221 */ /* 0x004fe20000010000 */
[----:B------:R-:W-:-:S06]  /*15570*/  SEL R85, R85, 0x9, !P2 ;  /* 0x0000000955557807 */ /* 0x000fcc0005000000 */
[----:B------:R-:W2:Y:S01]  /*15580*/  MUFU.EX2 R108, R108 ;  /* 0x0000006c006c7308 */ /* 0x000ea20000000800 */
[----:B------:R-:W-:Y:S01]  /*15590*/  @!P0 VIADD R113, R113, 0x31c40 ;  /* 0x00031c4071718836 */ /* 0x000fe20000000000 */
[----:B------:R-:W-:Y:S01]  /*155a0*/  F2FP.F16.F32.PACK_AB R137, R78, R75 ;  /* 0x0000004b4e89723e */ /* 0x000fe200000000ff */
[----:B------:R-:W-:-:S05]  /*155b0*/  @!P0 VIADD R112, R112, 0x31c60 ;  /* 0x00031c6070708836 */ /* 0x000fca0000000000 */
[----:B------:R-:W2:Y:S01]  /*155c0*/  MUFU.EX2 R81, R81 ;  /* 0x0000005100517308 */ /* 0x000ea20000000800 */
[----:B-1----:R-:W-:Y:S01]  /*155d0*/  FADD.FTZ R75, R128, R91 ;  /* 0x0000005b804b7221 */ /* 0x002fe20000010000 */
[----:B------:R-:W-:-:S06]  /*155e0*/  FADD.FTZ R14, R106, R14 ;  /* 0x0000000e6a0e7221 */ /* 0x000fcc0000010000 */
[----:B------:R-:W1:Y:S01]  /*155f0*/  MUFU.EX2 R109, R109 ;  /* 0x0000006d006d7308 */ /* 0x000e620000000800 */
[----:B------:R-:W-:Y:S02]  /*15600*/  WARPGROUP.DEPBAR.LE gsb0, 0x0 ;  /* 0x00008000000079c5 */ /* 0x000fe40000010000 */
[----:B------:R4:W-:Y:S06]  /*15610*/  BAR.ARV R85, 0x100 ;  /* 0x000400550000751d */ /* 0x0009ec0000002000 */
[----:B------:R-:W1:Y:S01]  /*15620*/  MUFU.EX2 R76, R76 ;  /* 0x0000004c004c7308 */ /* 0x000e620000000800 */
[----:B------:R-:W-:Y:S01]  /*15630*/  @!P0 PRMT R113, RZ, 0x654, R113 ;  /* 0x00000654ff718816 */ /* 0x000fe20000000071 */
[----:B---3--:R-:W-:Y:S01]  /*15640*/  FADD.FTZ R75, R127, R75 ;  /* 0x0000004b7f4b7221 */ /* 0x008fe20000010000 */
[----:B----4-:R-:W-:-:S05]  /*15650*/  F2FP.F16.F32.PACK_AB R85, R87, R126 ;  /* 0x0000007e5755723e */ /* 0x010fca00000000ff */
[----:B------:R-:W3:Y:S01]  /*15660*/  MUFU.EX2 R114, R114 ;  /* 0x0000007200727308 */ /* 0x000ee20000000800 */
[----:B------:R-:W-:Y:S01]  /*15670*/  @!P0 PRMT R112, RZ, 0x654, R112 ;  /* 0x00000654ff708816 */ /* 0x000fe20000000070 */
[----:B------:R-:W-:Y:S01]  /*15680*/  FADD.FTZ R14, R107, R14 ;  /* 0x0000000e6b0e7221 */ /* 0x000fe20000010000 */
[----:B------:R-:W-:Y:S01]  /*15690*/  F2FP.F16.F32.PACK_AB R87, R124, R123 ;  /* 0x0000007b7c57723e */ /* 0x000fe200000000ff */
[----:B------:R4:W-:Y:S04]  /*156a0*/  @!P0 SYNCS.ARRIVE.TRANS64.RED.A1T0 RZ, [R113+URZ], RZ ;  /* 0x000000ff71ff89a7 */ /* 0x0009e8000810043f */
[----:B------:R-:W4:Y:S01]  /*156b0*/  MUFU.EX2 R80, R80 ;  /* 0x0000005000507308 */ /* 0x000f220000000800 */
[----:B0-----:R-:W-:Y:S01]  /*156c0*/  FADD.FTZ R75, R125, R75 ;  /* 0x0000004b7d4b7221 */ /* 0x001fe20000010000 */
[----:B--2---:R-:W-:Y:S01]  /*156d0*/  FADD.FTZ R14, R108, R14 ;  /* 0x0000000e6c0e7221 */ /* 0x004fe20000010000 */
[----:B------:R0:W-:Y:S05]  /*156e0*/  @!P0 SYNCS.ARRIVE.TRANS64.RED.A1T0 RZ, [R112+URZ], RZ ;  /* 0x000000ff70ff89a7 */ /* 0x0001ea000810043f */
[----:B------:R-:W2:Y:S01]  /*156f0*/  MUFU.EX2 R115, R115 ;  /* 0x0000007300737308 */ /* 0x000ea20000000800 */
[----:B------:R0:W-:Y:S01]  /*15700*/  STSM.16.M88.4 [R17+0x24300], R84 ;  /* 0x0243005411007844 */ /* 0x0001e20000000200 */
[----:B------:R-:W-:-:S06]  /*15710*/  FADD.FTZ R75, R81, R75 ;  /* 0x0000004b514b7221 */ /* 0x000fcc0000010000 */
[----:B------:R-:W2:Y:S01]  /*15720*/  MUFU.EX2 R89, R89 ;  /* 0x0000005900597308 */ /* 0x000ea20000000800 */
[----:B-1----:R-:W-:-:S07]  /*15730*/  FADD.FTZ R14, R109, R14 ;  /* 0x0000000e6d0e7221 */ /* 0x002fce0000010000 */
[----:B------:R-:W1:Y:S01]  /*15740*/  MUFU.EX2 R116, R116 ;  /* 0x0000007400747308 */ /* 0x000e620000000800 */
[----:B------:R-:W-:Y:S01]  /*15750*/  FADD.FTZ R78, R76, R75 ;  /* 0x0000004b4c4e7221 */ /* 0x000fe20000010000 */
[----:B---3--:R-:W-:-:S06]  /*15760*/  FADD.FTZ R75, R114, R14 ;  /* 0x0000000e724b7221 */ /* 0x008fcc0000010000 */
[----:B------:R-:W3:Y:S08]  /*15770*/  MUFU.EX2 R77, R77 ;  /* 0x0000004d004d7308 */ /* 0x000ef00000000800 */
[----:B0-----:R-:W-:Y:S08]  /*15780*/  MUFU.EX2 R84, R83 ;  /* 0x0000005300547308 */ /* 0x001ff00000000800 */
[----:B------:R-:W0:Y:S01]  /*15790*/  MUFU.EX2 R83, R117 ;  /* 0x0000007500537308 */ /* 0x000e220000000800 */
[----:B----4-:R-:W-:Y:S01]  /*157a0*/  FADD.FTZ R14, R80, R78 ;  /* 0x0000004e500e7221 */ /* 0x010fe20000010000 */
[----:B--2---:R-:W-:-:S06]  /*157b0*/  FADD.FTZ R75, R115, R75 ;  /* 0x0000004b734b7221 */ /* 0x004fcc0000010000 */
[----:B------:R-:W2:Y:S08]  /*157c0*/  MUFU.EX2 R97, R97 ;  /* 0x0000006100617308 */ /* 0x000eb00000000800 */
[----:B------:R-:W4:Y:S01]  /*157d0*/  MUFU.EX2 R118, R118 ;  /* 0x0000007600767308 */ /* 0x000f220000000800 */
[----:B------:R-:W-:Y:S01]  /*157e0*/  FADD.FTZ R14, R89, R14 ;  /* 0x0000000e590e7221 */ /* 0x000fe20000010000 */
[----:B-1----:R-:W-:-:S06]  /*157f0*/  FADD.FTZ R75, R116, R75 ;  /* 0x0000004b744b7221 */ /* 0x002fcc0000010000 */
[----:B------:R-:W1:Y:S08]  /*15800*/  MUFU.EX2 R74, R74 ;  /* 0x0000004a004a7308 */ /* 0x000e700000000800 */
[----:B------:R-:W1:Y:S01]  /*15810*/  MUFU.EX2 R119, R119 ;  /* 0x0000007700777308 */ /* 0x000e620000000800 */
[----:B---3--:R-:W-:Y:S01]  /*15820*/  FADD.FTZ R14, R77, R14 ;  /* 0x0000000e4d0e7221 */ /* 0x008fe20000010000 */
[----:B0-----:R-:W-:-:S06]  /*15830*/  FADD.FTZ R75, R83, R75 ;  /* 0x0000004b534b7221 */ /* 0x001fcc0000010000 */
[----:B------:R-:W0:Y:S08]  /*15840*/  MUFU.EX2 R96, R96 ;  /* 0x0000006000607308 */ /* 0x000e300000000800 */
[----:B------:R-:W3:Y:S01]  /*15850*/  MUFU.EX2 R120, R120 ;  /* 0x0000007800787308 */ /* 0x000ee20000000800 */
[----:B--2---:R-:W-:Y:S01]  /*15860*/  FADD.FTZ R14, R97, R14 ;  /* 0x0000000e610e7221 */ /* 0x004fe20000010000 */
[----:B----4-:R-:W-:-:S06]  /*15870*/  FADD.FTZ R75, R118, R75 ;  /* 0x0000004b764b7221 */ /* 0x010fcc0000010000 */
[----:B------:R-:W2:Y:S08]  /*15880*/  MUFU.EX2 R73, R73 ;  /* 0x0000004900497308 */ /* 0x000eb00000000800 */
[----:B------:R-:W4:Y:S01]  /*15890*/  MUFU.EX2 R121, R121 ;  /* 0x0000007900797308 */ /* 0x000f220000000800 */
[----:B-1----:R-:W-:Y:S01]  /*158a0*/  FADD.FTZ R14, R74, R14 ;  /* 0x0000000e4a0e7221 */ /* 0x002fe20000010000 */
[----:B------:R-:W-:-:S06]  /*158b0*/  FADD.FTZ R75, R119, R75 ;  /* 0x0000004b774b7221 */ /* 0x000fcc0000010000 */
[----:B------:R-:W1:Y:S08]  /*158c0*/  MUFU.EX2 R92, R92 ;  /* 0x0000005c005c7308 */ /* 0x000e700000000800 */
[----:B------:R-:W1:Y:S01]  /*158d0*/  MUFU.EX2 R122, R122 ;  /* 0x0000007a007a7308 */ /* 0x000e620000000800 */
[----:B0-----:R-:W-:Y:S01]  /*158e0*/  FADD.FTZ R14, R96, R14 ;  /* 0x0000000e600e7221 */ /* 0x001fe20000010000 */
[----:B---3--:R-:W-:-:S06]  /*158f0*/  FADD.FTZ R75, R120, R75 ;  /* 0x0000004b784b7221 */ /* 0x008fcc0000010000 */
[----:B------:R-:W0:Y:S01]  /*15900*/  MUFU.EX2 R140, R140 ;  /* 0x0000008c008c7308 */ /* 0x000e220000000800 */
[----:B--2---:R-:W-:Y:S01]  /*15910*/  FADD.FTZ R14, R73, R14 ;  /* 0x0000000e490e7221 */ /* 0x004fe20000010000 */
[----:B----4-:R-:W-:-:S06]  /*15920*/  FADD.FTZ R75, R121, R75 ;  /* 0x0000004b794b7221 */ /* 0x010fcc0000010000 */
[----:B------:R-:W2:Y:S08]  /*15930*/  MUFU.EX2 R95, R95 ;  /* 0x0000005f005f7308 */ /* 0x000eb00000000800 */
[----:B------:R-:W3:Y:S01]  /*15940*/  MUFU.EX2 R145, R145 ;  /* 0x0000009100917308 */ /* 0x000ee20000000800 */
[----:B-1----:R-:W-:Y:S01]  /*15950*/  FADD.FTZ R14, R92, R14 ;  /* 0x0000000e5c0e7221 */ /* 0x002fe20000010000 */
[----:B------:R-:W-:-:S06]  /*15960*/  FADD.FTZ R75, R122, R75 ;  /* 0x0000004b7a4b7221 */ /* 0x000fcc0000010000 */
[----:B------:R-:W1:Y:S08]  /*15970*/  MUFU.EX2 R85, R82 ;  /* 0x0000005200557308 */ /* 0x000e700000000800 */
[----:B------:R-:W4:Y:S01]  /*15980*/  MUFU.EX2 R143, R143 ;  /* 0x0000008f008f7308 */ /* 0x000f220000000800 */
[----:B------:R-:W-:Y:S01]  /*15990*/  FADD.FTZ R14, R84, R14 ;  /* 0x0000000e540e7221 */ /* 0x000fe20000010000 */
[----:B0-----:R-:W-:-:S06]  /*159a0*/  FADD.FTZ R75, R140, R75 ;  /* 0x0000004b8c4b7221 */ /* 0x001fcc0000010000 */
[----:B------:R-:W0:Y:S08]  /*159b0*/  MUFU.EX2 R88, R88 ;  /* 0x0000005800587308 */ /* 0x000e300000000800 */
[----:B------:R-:W0:Y:S01]  /*159c0*/  MUFU.EX2 R142, R142 ;  /* 0x0000008e008e7308 */ /* 0x000e220000000800 */
[----:B--2---:R-:W-:Y:S01]  /*159d0*/  FADD.FTZ R14, R95, R14 ;  /* 0x0000000e5f0e7221 */ /* 0x004fe20000010000 */
[----:B---3--:R-:W-:-:S06]  /*159e0*/  FADD.FTZ R75, R145, R75 ;  /* 0x0000004b914b7221 */ /* 0x008fcc0000010000 */
[----:B------:R-:W2:Y:S08]  /*159f0*/  MUFU.EX2 R101, R101 ;  /* 0x0000006500657308 */ /* 0x000eb00000000800 */
[----:B------:R-:W3:Y:S01]  /*15a00*/  MUFU.EX2 R141, R141 ;  /* 0x0000008d008d7308 */ /* 0x000ee20000000800 */
[----:B-1----:R-:W-:Y:S01]  /*15a10*/  FADD.FTZ R14, R85, R14 ;  /* 0x0000000e550e7221 */ /* 0x002fe20000010000 */
[----:B----4-:R-:W-:-:S06]  /*15a20*/  FADD.FTZ R75, R143, R75 ;  /* 0x0000004b8f4b7221 */ /* 0x010fcc0000010000 */
[----:B------:R-:W1:Y:S01]  /*15a30*/  MUFU.EX2 R93, R93 ;  /* 0x0000005d005d7308 */ /* 0x000e620000000800 */
[----:B------:R-:W-:-:S07]  /*15a40*/  F2FP.F16.F32.PACK_AB R80, R80, R76 ;  /* 0x0000004c5050723e */ /* 0x000fce00000000ff */
[----:B------:R-:W4:Y:S01]  /*15a50*/  MUFU.EX2 R146, R146 ;  /* 0x0000009200927308 */ /* 0x000f220000000800 */
[----:B------:R-:W-:Y:S01]  /*15a60*/  F2FP.F16.F32.PACK_AB R76, R74, R97 ;  /* 0x000000614a4c723e */ /* 0x000fe200000000ff */
[----:B0-----:R-:W-:Y:S01]  /*15a70*/  FADD.FTZ R14, R88, R14 ;  /* 0x0000000e580e7221 */ /* 0x001fe20000010000 */
[----:B------:R-:W-:-:S05]  /*15a80*/  FADD.FTZ R74, R142, R75 ;  /* 0x0000004b8e4a7221 */ /* 0x000fca0000010000 */
[----:B------:R-:W0:Y:S01]  /*15a90*/  MUFU.EX2 R91, R147 ;  /* 0x00000093005b7308 */ /* 0x000e220000000800 */
[----:B------:R-:W-:Y:S01]  /*15aa0*/  F2FP.F16.F32.PACK_AB R78, R73, R96 ;  /* 0x00000060494e723e */ /* 0x000fe200000000ff */
[----:B--2---:R-:W-:Y:S01]  /*15ab0*/  FADD.FTZ R14, R101, R14 ;  /* 0x0000000e650e7221 */ /* 0x004fe20000010000 */
[----:B---3--:R-:W-:-:S05]  /*15ac0*/  FADD.FTZ R73, R141, R74 ;  /* 0x0000004a8d497221 */ /* 0x008fca0000010000 */
[----:B------:R-:W2:Y:S01]  /*15ad0*/  MUFU.EX2 R148, R148 ;  /* 0x0000009400947308 */ /* 0x000ea20000000800 */
[----:B-1----:R-:W-:Y:S01]  /*15ae0*/  FADD.FTZ R75, R93, R14 ;  /* 0x0000000e5d4b7221 */ /* 0x002fe20000010000 */
[----:B----4-:R-:W-:-:S06]  /*15af0*/  FADD.FTZ R14, R146, R73 ;  /* 0x00000049920e7221 */ /* 0x010fcc0000010000 */
[----:B------:R-:W1:Y:S01]  /*15b00*/  MUFU.EX2 R149, R149 ;  /* 0x0000009500957308 */ /* 0x000e620000000800 */
[----:B0-----:R-:W-:-:S07]  /*15b10*/  FADD.FTZ R73, R91, R14 ;  /* 0x0000000e5b497221 */ /* 0x001fce0000010000 */
[----:B------:R-:W0:Y:S08]  /*15b20*/  MUFU.EX2 R100, R100 ;  /* 0x0000006400647308 */ /* 0x000e300000000800 */
[----:B------:R-:W3:Y:S01]  /*15b30*/  MUFU.EX2 R150, R150 ;  /* 0x0000009600967308 */ /* 0x000ee20000000800 */
[----:B--2---:R-:W-:-:S07]  /*15b40*/  FADD.FTZ R14, R148, R73 ;  /* 0x00000049940e7221 */ /* 0x004fce0000010000 */
[----:B------:R-:W2:Y:S01]  /*15b50*/  MUFU.EX2 R94, R94 ;  /* 0x0000005e005e7308 */ /* 0x000ea20000000800 */
[----:B-1----:R-:W-:-:S07]  /*15b60*/  FADD.FTZ R73, R149, R14 ;  /* 0x0000000e95497221 */ /* 0x002fce0000010000 */
[----:B------:R-:W1:Y:S01]  /*15b70*/  MUFU.EX2 R99, R99 ;  /* 0x0000006300637308 */ /* 0x000e620000000800 */
[----:B0-----:R-:W-:-:S07]  /*15b80*/  FADD.FTZ R75, R100, R75 ;  /* 0x0000004b644b7221 */ /* 0x001fce0000010000 */
[----:B------:R-:W0:Y:S08]  /*15b90*/  MUFU.EX2 R86, R90 ;  /* 0x0000005a00567308 */ /* 0x000e300000000800 */
[----:B------:R-:W-:Y:S08]  /*15ba0*/  MUFU.EX2 R151, R151 ;  /* 0x0000009700977308 */ /* 0x000ff00000000800 */
[----:B------:R-:W4:Y:S01]  /*15bb0*/  MUFU.EX2 R152, R152 ;  /* 0x0000009800987308 */ /* 0x000f220000000800 */
[----:B---3--:R-:W-:Y:S01]  /*15bc0*/  FADD.FTZ R14, R150, R73 ;  /* 0x00000049960e7221 */ /* 0x008fe20000010000 */
[----:B--2---:R-:W-:Y:S01]  /*15bd0*/  FADD.FTZ R74, R94, R75 ;  /* 0x0000004b5e4a7221 */ /* 0x004fe20000010000 */
[----:B------:R-:W2:Y:S05]  /*15be0*/  LDL R73, [R1+0x30] ;  /* 0x0000300001497983 */ /* 0x000eaa0000100800 */
[----:B------:R-:W3:Y:S01]  /*15bf0*/  MUFU.EX2 R98, R98 ;  /* 0x0000006200627308 */ /* 0x000ee20000000800 */
[----:B-1----:R-:W-:-:S04]  /*15c00*/  FADD.FTZ R75, R99, R74 ;  /* 0x0000004a634b7221 */ /* 0x002fc80000010000 */
[----:B0-----:R-:W-:Y:S01]  /*15c10*/  FADD.FTZ R75, R86, R75 ;  /* 0x0000004b564b7221 */ /* 0x001fe20000010000 */
[----:B----4-:R-:W-:Y:S01]  /*15c20*/  F2FP.F16.F32.PACK_AB R87, R152, R151 ;  /* 0x000000979857723e */ /* 0x010fe200000000ff */
[----:B------:R-:W-:-:S04]  /*15c30*/  FADD.FTZ R151, R151, R14 ;  /* 0x0000000e97977221 */ /* 0x000fc80000010000 */
[----:B------:R-:W-:Y:S01]  /*15c40*/  FADD.FTZ R14, R152, R151 ;  /* 0x00000097980e7221 */ /* 0x000fe20000010000 */
[----:B---3--:R-:W-:-:S05]  /*15c50*/  FADD.FTZ R74, R98, R75 ;  /* 0x0000004b624a7221 */ /* 0x008fca0000010000 */
[----:B------:R-:W-:Y:S04]  /*15c60*/  STL [R1+0x18], R74 ;  /* 0x0000184a01007387 */ /* 0x000fe80000100800 */
[----:B------:R-:W-:Y:S04]  /*15c70*/  STL [R1+0x38], R14 ;  /* 0x0000380e01007387 */ /* 0x000fe80000100800 */
[----:B------:R0:W5:Y:S01]  /*15c80*/  LDL R152, [R1+0x3c] ;  /* 0x00003c0001987983 */ /* 0x0001620000100800 */
[----:B------:R-:W-:Y:S02]  /*15c90*/  F2FP.F16.F32.PACK_AB R136, R135, R136 ;  /* 0x000000888788723e */ /* 0x000fe400000000ff */
[----:B------:R-:W-:-:S02]  /*15ca0*/  F2FP.F16.F32.PACK_AB R138, R133, R134 ;  /* 0x00000086858a723e */ /* 0x000fc400000000ff */
[----:B------:R-:W-:Y:S02]  /*15cb0*/  F2FP.F16.F32.PACK_AB R139, R102, R79 ;  /* 0x0000004f668b723e */ /* 0x000fe400000000ff */
[----:B------:R-:W-:Y:S02]  /*15cc0*/  F2FP.F16.F32.PACK_AB R132, R131, R132 ;  /* 0x000000848384723e */ /* 0x000fe400000000ff */
        /* <DEDUP_REMOVED lines=8> */
[----:B------:R-:W-:Y:S02]  /*15d50*/  F2FP.F16.F32.PACK_AB R82, R77, R89 ;  /* 0x000000594d52723e */ /* 0x000fe400000000ff */
[----:B------:R-:W-:Y:S01]  /*15d60*/  F2FP.F16.F32.PACK_AB R83, R118, R83 ;  /* 0x000000537653723e */ /* 0x000fe200000000ff */
[----:B------:R-:W-:Y:S01]  /*15d70*/  STSM.16.M88.4 [R17+0x25b00], R136 ;  /* 0x025b008811007844 */ /* 0x000fe20000000200 */
[----:B------:R-:W-:-:S03]  /*15d80*/  F2FP.F16.F32.PACK_AB R77, R120, R119 ;  /* 0x00000077784d723e */ /* 0x000fc600000000ff */
[----:B------:R-:W-:Y:S01]  /*15d90*/  STSM.16.M88.4 [R17+0x27300], R132 ;  /* 0x0273008411007844 */ /* 0x000fe20000000200 */
[----:B------:R-:W-:-:S03]  /*15da0*/  F2FP.F16.F32.PACK_AB R79, R122, R121 ;  /* 0x000000797a4f723e */ /* 0x000fc600000000ff */
[----:B------:R-:W-:Y:S01]  /*15db0*/  STSM.16.M88.4 [R17+0x28b00], R128 ;  /* 0x028b008011007844 */ /* 0x000fe20000000200 */
[----:B------:R-:W-:-:S03]  /*15dc0*/  F2FP.F16.F32.PACK_AB R88, R101, R88 ;  /* 0x000000586558723e */ /* 0x000fc600000000ff */
[----:B------:R1:W-:Y:S01]  /*15dd0*/  STSM.16.M88.4 [R17+0x2a300], R80 ;  /* 0x02a3005011007844 */ /* 0x0003e20000000200 */
[----:B------:R-:W-:Y:S02]  /*15de0*/  F2FP.F16.F32.PACK_AB R89, R146, R141 ;  /* 0x0000008d9259723e */ /* 0x000fe400000000ff */
[----:B------:R-:W-:Y:S02]  /*15df0*/  F2FP.F16.F32.PACK_AB R90, R100, R93 ;  /* 0x0000005d645a723e */ /* 0x000fe400000000ff */
[----:B------:R-:W-:Y:S02]  /*15e00*/  F2FP.F16.F32.PACK_AB R91, R148, R91 ;  /* 0x0000005b945b723e */ /* 0x000fe400000000ff */
[----:B------:R-:W-:Y:S01]  /*15e10*/  F2FP.F16.F32.PACK_AB R86, R98, R86 ;  /* 0x000000566256723e */ /* 0x000fe200000000ff */
[----:B------:R0:W-:Y:S01]  /*15e20*/  STSM.16.M88.4 [R17+0x2bb00], R76 ;  /* 0x02bb004c11007844 */ /* 0x0001e20000000200 */
[----:B-1----:R-:W-:Y:S02]  /*15e30*/  F2FP.F16.F32.PACK_AB R80, R84, R92 ;  /* 0x0000005c5450723e */ /* 0x002fe400000000ff */
[----:B------:R-:W-:-:S02]  /*15e40*/  F2FP.F16.F32.PACK_AB R81, R145, R140 ;  /* 0x0000008c9151723e */ /* 0x000fc400000000ff */
[----:B------:R-:W-:Y:S02]  /*15e50*/  F2FP.F16.F32.PACK_AB R82, R85, R95 ;  /* 0x0000005f5552723e */ /* 0x000fe400000000ff */
[----:B------:R-:W-:Y:S02]  /*15e60*/  F2FP.F16.F32.PACK_AB R83, R142, R143 ;  /* 0x0000008f8e53723e */ /* 0x000fe400000000ff */
[----:B------:R-:W-:Y:S02]  /*15e70*/  F2FP.F16.F32.PACK_AB R84, R99, R94 ;  /* 0x0000005e6354723e */ /* 0x000fe400000000ff */
[----:B------:R-:W-:Y:S01]  /*15e80*/  F2FP.F16.F32.PACK_AB R85, R150, R149 ;  /* 0x000000959655723e */ /* 0x000fe200000000ff */
[----:B------:R0:W-:Y:S04]  /*15e90*/  STSM.16.M88.4 [R17+0x2d300], R80 ;  /* 0x02d3005011007844 */ /* 0x0001e80000000200 */
        /* <DEDUP_REMOVED lines=58> */
[----:B------:R-:W-:Y:S01]  /*16240*/  IMAD.MOV.U32 R15, RZ, RZ, R20 ;  /* 0x000000ffff0f7224 */ /* 0x000fe200078e0014 */
[C---:B--2---:R-:W-:Y:S01]  /*16250*/  ISETP.GT.AND P2, PT, R0.reuse, R73, PT ;  /* 0x000000490000720c */ /* 0x044fe20003f44270 */
[----:B------:R-:W-:Y:S01]  /*16260*/  VIADD R0, R0, 0xffffffff ;  /* 0xffffffff00007836 */ /* 0x000fe20000000000 */
[----:B-1----:R-:W-:-:S11]  /*16270*/  NOP ;  /* 0x0000000000007918 */ /* 0x002fd60000000000 */
[----:B0-----:R-:W-:Y:S05]  /*16280*/  @P2 BRA `(.L_x_2454) ;  /* 0xffffffa000f82947 */ /* 0x001fea000383ffff */
[----:B------:R0:W-:Y:S02]  /*16290*/  STL [R1+0x14], R0 ;  /* 0x0000140001007387 */ /* 0x0001e40000100800 */
.L_x_2443:
[----:B------:R-:W2:Y:S04]  /*162a0*/  LDL R14, [R1+0x8c] ;  /* 0x00008c00010e7983 */ /* 0x000ea80000100800 */
[----:B0-----:R-:W2:Y:S02]  /*162b0*/  LDL R0, [R1+0x14] ;  /* 0x0000140001007983 */ /* 0x001ea40000100800 */
[----:B--2---:R-:W-:-:S13]  /*162c0*/  ISETP.GE.AND P2, PT, R0, R14, PT ;  /* 0x0000000e0000720c */ /* 0x004fda0003f46270 */
[----:B------:R-:W-:Y:S05]  /*162d0*/  @!P2 BRA `(.L_x_2455) ;  /* 0x00000050007ca947 */ /* 0x000fea0003800000 */
[----:B------:R0:W5:Y:S01]  /*162e0*/  LDL.LU R145, [R1+0x3c] ;  /* 0x00003c0001917983 */ /* 0x0001620000300800 */
[----:B------:R-:W-:Y:S02]  /*162f0*/  IMAD.MOV.U32 R15, RZ, RZ, R72 ;  /* 0x000000ffff0f7224 */ /* 0x000fe400078e0048 */
[----:B------:R-:W-:Y:S02]  /*16300*/  IMAD.MOV.U32 R0, RZ, RZ, R20 ;  /* 0x000000ffff007224 */ /* 0x000fe400078e0014 */
[----:B------:R-:W-:-:S07]  /*16310*/  IMAD.MOV.U32 R14, RZ, RZ, R19 ;  /* 0x000000ffff0e7224 */ /* 0x000fce00078e0013 */
.L_x_2466:
        /* <DEDUP_REMOVED lines=9> */
[----:B------:R-:W-:Y:S05]  /*163b0*/  @P2 BRA `(.L_x_2456) ;  /* 0x0000000000302947 */ /* 0x000fea0003800000 */
[----:B------:R-:W-:Y:S05]  /*163c0*/  @!P1 BRA `(.L_x_2457) ;  /* 0x0000000000049947 */ /* 0x000fea0003800000 */
[----:B------:R-:W-:Y:S01]  /*163d0*/  BPT.TRAP 0x1 ;  /* 0x000000040000795c */ /* 0x000fe20000300000 */
.L_x_2457:
[----:B------:R-:W-:Y:S01]  /*163e0*/  IMAD R20, R19, 0x8, R16 ;  /* 0x0000000813147824 */ /* 0x000fe200078e0210 */
[----:B-1----:R-:W-:-:S04]  /*163f0*/  SHF.L.U32 R21, R21, 0x1f, RZ ;  /* 0x0000001f15157819 */ /* 0x002fc800000006ff */
[----:B------:R1:W2:Y:S01]  /*16400*/  SYNCS.PHASECHK.TRANS64.TRYWAIT P3, [R20+URZ+0x31c30], R21 ;  /* 0x031c3015140075a7 */ /* 0x0002a2000806017f */
[----:B------:R-:W-:Y:S05]  /*16410*/  @!P1 BRA `(.L_x_2458) ;  /* 0x0000000000049947 */ /* 0x000fea0003800000 */
[----:B------:R-:W-:Y:S01]  /*16420*/  BPT.TRAP 0x1 ;  /* 0x000000040000795c */ /* 0x000fe20000300000 */
.L_x_2458:
[----:B------:R-:W-:Y:S04]  /*16430*/  BSSY B0, `(.L_x_2456) ;  /* 0x0000004000007945 */ /* 0x000fe80003800000 */
[----:B--2---:R-:W-:Y:S05]  /*16440*/  @P3 BRA `(.L_x_2459) ;  /* 0x0000000000083947 */ /* 0x004fea0003800000 */
[----:B------:R-:W2:Y:S02]  /*16450*/  SYNCS.PHASECHK.TRANS64.TRYWAIT P3, [R20+URZ+0x31c30], R21 ;  /* 0x031c3015140075a7 */ /* 0x000ea4000806017f */
[----:B--2---:R-:W-:Y:S05]  /*16460*/  @!P3 BRA `(.L_x_2460) ;  /* 0x0000011800f0b947 */ /* 0x004fea0003800000 */
.L_x_2459:
[----:B------:R-:W-:Y:S05]  /*16470*/  BSYNC B0 ;  /* 0x0000000000007941 */ /* 0x000fea0003800000 */
.L_x_2456:
[----:B-12---:R-:W2:Y:S01]  /*16480*/  LDL R20, [R1+0x70] ;  /* 0x0000700001147983 */ /* 0x006ea20000100800 */
[----:B------:R-:W1:Y:S01]  /*16490*/  S2R R72, SR_TID.X ;  /* 0x0000000000487919 */ /* 0x000e620000002100 */
[----:B------:R-:W-:Y:S01]  /*164a0*/  IMAD.MOV.U32 R73, RZ, RZ, -0x7fffffe0 ;  /* 0x80000020ff497424 */ /* 0x000fe200078e00ff */
[----:B------:R-:W-:Y:S05]  /*164b0*/  WARPSYNC.ALL ;  /* 0x0000000000007948 */ /* 0x000fea0003800000 */
[----:B------:R-:W-:Y:S01]  /*164c0*/  R2UR UR59, R73 ;  /* 0x00000000493b72ca */ /* 0x000fe200000e0000 */
[----:B------:R-:W-:Y:S01]  /*164d0*/  IMAD.MOV.U32 R149, RZ, RZ, -0x7fffffe0 ;  /* 0x80000020ff957424 */ /* 0x000fe200078e00ff */
[----:B-1----:R-:W-:-:S05]  /*164e0*/  SHF.R.U32.HI R72, RZ, 0x7, R72 ;  /* 0x00000007ff487819 */ /* 0x002fca0000011648 */
        /* <DEDUP_REMOVED lines=13> */
[----:B-1----:R-:W-:Y:S02]  /*165c0*/  MOV R76, UR7 ;  /* 0x00000007004c7c02 */ /* 0x002fe40008000f00 */
        /* <DEDUP_REMOVED lines=86> */
[----:B------:R-:W-:-:S05]  /*16b30*/  R2UR UR57, R9 ;  /* 0x00000000093972ca */ /* 0x000fca00000e0000 */
[----:B------:R-:W-:Y:S02]  /*16b40*/  MOV R157, UR58 ;  /* 0x0000003a009d7c02 */ /* 0x000fe40008000f00 */
[----:B------:R-:W-:Y:S01]  /*16b50*/  MOV R152, UR59 ;  /* 0x0000003b00987c02 */ /* 0x000fe20008000f00 */
[----:B------:R-:W-:Y:S01]  /*16b60*/  UMOV UR59, UR9 ;  /* 0x00000009003b7c82 */ /* 0x000fe20008000000 */
[----:B------:R-:W-:Y:S01]  /*16b70*/  UMOV UR58, UR8 ;  /* 0x00000008003a7c82 */ /* 0x000fe20008000000 */
        /* <DEDUP_REMOVED lines=53> */
[----:B-1----:R-:W-:Y:S02]  /*16ed0*/  MOV R17, UR61 ;  /* 0x0000003d00117c02 */ /* 0x002fe40008000f00 */
[----:B------:R-:W-:Y:S02]  /*16ee0*/  R2UR UR61, R73 ;  /* 0x00000000493d72ca */ /* 0x000fe400000e0000 */
[----:B--2---:R-:W-:Y:S01]  /*16ef0*/  MOV R16, UR60 ;  /* 0x0000003c00107c02 */ /* 0x004fe20008000f00 */
        /* <DEDUP_REMOVED lines=120> */
[----:B-1----:R-:W-:Y:S01]  /*17680*/  MOV R15, UR23 ;  /* 0x00000017000f7c02 */ /* 0x002fe20008000f00 */
[----:B------:R-:W-:Y:S01]  /*17690*/  UMOV UR23, UR21 ;  /* 0x0000001500177c82 */ /* 0x000fe20008000000 */
[----:B------:R-:W-:Y:S02]  /*176a0*/  R2UR UR21, R13 ;  /* 0x000000000d1572ca */ /* 0x000fe400000e0000 */
[----:B--2---:R-:W-:Y:S01]  /*176b0*/  MOV R14, UR22 ;  /* 0x00000016000e7c02 */ /* 0x004fe20008000f00 */
        /* <DEDUP_REMOVED lines=66> */
[----:B------:R-:W-:-:S05]  /*17ae0*/  IMAD.MOV.U32 R21, RZ, RZ, -0x7fffffe0 ;  /* 0x80000020ff157424 */ /* 0x000fca00078e00ff */
[----:B------:R-:W-:Y:S01]  /*17af0*/  R2UR UR27, R21 ;  /* 0x00000000151b72ca */ /* 0x000fe200000e0000 */
[----:B------:R-:W-:Y:S02]  /*17b00*/  WARPGROUP.DEPBAR.LE gsb0, 0x0 ;  /* 0x00008000000079c5 */ /* 0x000fe40000010000 */
[----:B------:R-:W-:-:S06]  /*17b10*/  WARPGROUP.ARRIVE ;  /* 0x00000000000079c5 */ /* 0x000fcc0000000000 */
[----:B------:R-:W-:Y:S04]  /*17b20*/  HGMMA.64x16x16.F32 R136, gdesc[UR56], R136, gsb0 ;  /* 0x00200000388879f0 */ /* 0x000fe80008000888 */
[----:B------:R-:W-:Y:S02]  /*17b30*/  MOV R150, UR27 ;  /* 0x0000001b00967c02 */ /* 0x000fe40008000f00 */
[----:B------:R-:W-:Y:S02]  /*17b40*/  MOV R149, UR26 ;  /* 0x0000001a00957c02 */ /* 0x000fe40008000f00 */
        /* <DEDUP_REMOVED lines=207> */
[----:B-1----:R-:W-:Y:S05]  /*18840*/  @P2 BRA `(.L_x_2461) ;  /* 0x0000000000302947 */ /* 0x002fea0003800000 */
[----:B------:R-:W-:Y:S05]  /*18850*/  @!P1 BRA `(.L_x_2462) ;  /* 0x0000000000049947 */ /* 0x000fea0003800000 */
[----:B------:R-:W-:Y:S01]  /*18860*/  BPT.TRAP 0x1 ;  /* 0x000000040000795c */ /* 0x000fe20000300000 */
.L_x_2462:
[----:B------:R-:W-:Y:S01]  /*18870*/  SHF.L.U32 R20, R145, 0x1f, RZ ;  /* 0x0000001f91147819 */ /* 0x000fe200000006ff */
[----:B-----5:R-:W-:-:S04]  /*18880*/  IMAD R21, R14, 0x8, R16 ;  /* 0x000000080e157824 */ /* 0x020fc800078e0210 */
[----:B------:R1:W2:Y:S01]  /*18890*/  SYNCS.PHASECHK.TRANS64.TRYWAIT P2, [R21+URZ+0x31c50], R20 ;  /* 0x031c5014150075a7 */ /* 0x0002a2000804017f */
[----:B------:R-:W-:Y:S05]  /*188a0*/  @!P1 BRA `(.L_x_2463) ;  /* 0x0000000000049947 */ /* 0x000fea0003800000 */
[----:B------:R-:W-:Y:S01]  /*188b0*/  BPT.TRAP 0x1 ;  /* 0x000000040000795c */ /* 0x000fe20000300000 */
.L_x_2463:
[----:B------:R-:W-:Y:S04]  /*188c0*/  BSSY B0, `(.L_x_2461) ;  /* 0x0000004000007945 */ /* 0x000fe80003800000 */
[----:B--2---:R-:W-:Y:S05]  /*188d0*/  @P2 BRA `(.L_x_2464) ;  /* 0x0000000000082947 */ /* 0x004fea0003800000 */
[----:B------:R-:W2:Y:S02]  /*188e0*/  SYNCS.PHASECHK.TRANS64.TRYWAIT P2, [R21+URZ+0x31c50], R20 ;  /* 0x031c5014150075a7 */ /* 0x000ea4000804017f */
[----:B--2---:R-:W-:Y:S05]  /*188f0*/  @!P2 BRA `(.L_x_2465) ;  /* 0x000000f400e0a947 */ /* 0x004fea0003800000 */
.L_x_2464:
[----:B------:R-:W-:Y:S05]  /*18900*/  BSYNC B0 ;  /* 0x0000000000007941 */ /* 0x000fea0003800000 */
.L_x_2461:
        /* <DEDUP_REMOVED lines=8> */
[----:B------:R-:W-:Y:S01]  /*18990*/  STL [R1+0xf0], R3 ;  /* 0x0000f00301007387 */ /* 0x000fe20000100800 */
[----:B------:R-:W-:Y:S01]  /*189a0*/  FMUL.FTZ R137, R120, UR61 ;  /* 0x0000003d78897c20 */ /* 0x000fe20008410000 */
[----:B------:R-:W-:Y:S01]  /*189b0*/  FMUL.FTZ R136, R121, UR61 ;  /* 0x0000003d79887c20 */ /* 0x000fe20008410000 */
[----:B------:R-:W-:Y:S01]  /*189c0*/  FMUL.FTZ R129, R124, UR61 ;  /* 0x0000003d7c817c20 */ /* 0x000fe20008410000 */
[----:B------:R3:W-:Y:S01]  /*189d0*/  STL [R1+0xec], R2 ;  /* 0x0000ec0201007387 */ /* 0x0007e20000100800 */
[----:B------:R-:W-:Y:S01]  /*189e0*/  FMUL.FTZ R128, R125, UR61 ;  /* 0x0000003d7d807c20 */ /* 0x000fe20008410000 */
[----:B------:R-:W4:Y:S01]  /*189f0*/  MUFU.TANH R155, R155 ;  /* 0x0000009b009b7308 */ /* 0x000f220000002400 */
        /* <DEDUP_REMOVED lines=8> */
[----:B-12---:R-:W-:Y:S01]  /*18a80*/  FMNMX.FTZ R20, R156, R0, !PT ;  /* 0x000000009c147209 */ /* 0x006fe20007810000 */
[----:B------:R-:W-:Y:S01]  /*18a90*/  FMUL.FTZ R109, R109, UR61 ;  /* 0x0000003d6d6d7c20 */ /* 0x000fe20008410000 */
[----:B------:R-:W-:Y:S01]  /*18aa0*/  FMUL.FTZ R96, R96, UR61 ;  /* 0x0000003d60607c20 */ /* 0x000fe20008410000 */
[----:B------:R-:W-:Y:S01]  /*18ab0*/  FMUL.FTZ R97, R97, UR61 ;  /* 0x0000003d61617c20 */ /* 0x000fe20008410000 */
[----:B------:R-:W-:Y:S01]  /*18ac0*/  FMUL.FTZ R117, R100, UR61 ;  /* 0x0000003d64757c20 */ /* 0x000fe20008410000 */
[----:B------:R-:W-:Y:S01]  /*18ad0*/  FMUL.FTZ R101, R101, UR61 ;  /* 0x0000003d65657c20 */ /* 0x000fe20008410000 */
[----:B------:R-:W-:Y:S01]  /*18ae0*/  FMUL.FTZ R88, R88, UR61 ;  /* 0x0000003d58587c20 */ /* 0x000fe20008410000 */
[----:B------:R-:W1:Y:S01]  /*18af0*/  MUFU.TANH R145, R145 ;  /* 0x0000009100917308 */ /* 0x000e620000002400 */
[----:B----4-:R-:W-:Y:S01]  /*18b00*/  FMNMX.FTZ R20, R155, R20, !PT ;  /* 0x000000149b147209 */ /* 0x010fe20007810000 */
        /* <DEDUP_REMOVED lines=13> */
[----:B------:R-:W-:Y:S05]  /*18be0*/  WARPSYNC.ALL ;  /* 0x0000000000007948 */ /* 0x000fea0003800000 */
[----:B---3--:R0:W3:Y:S01]  /*18bf0*/  MUFU.TANH R2, R138 ;  /* 0x0000008a00027308 */ /* 0x0080e20000002400 */
[----:B-1----:R-:W-:Y:S01]  /*18c00*/  FMNMX.FTZ R20, R145, R20, !PT ;  /* 0x0000001491147209 */ /* 0x002fe20007810000 */
[----:B------:R-:W-:Y:S01]  /*18c10*/  FMUL.FTZ R134, R134, UR61 ;  /* 0x0000003d86867c20 */ /* 0x000fe20008410000 */
[----:B------:R-:W-:Y:S01]  /*18c20*/  FMUL.FTZ R139, R139, UR61 ;  /* 0x0000003d8b8b7c20 */ /* 0x000fe20008410000 */
[----:B------:R-:W-:Y:S01]  /*18c30*/  ULDC UR4, c[0x0][0x988] ;  /* 0x0002620000047ab9 */ /* 0x000fe20000000800 */
[----:B--2---:R-:W-:Y:S01]  /*18c40*/  FMNMX.FTZ R20, R141, R20, !PT ;  /* 0x000000148d147209 */ /* 0x004fe20007810000 */
[----:B------:R-:W-:Y:S01]  /*18c50*/  FMUL.FTZ R126, R126, UR61 ;  /* 0x0000003d7e7e7c20 */ /* 0x000fe20008410000 */
[----:B------:R-:W-:Y:S01]  /*18c60*/  FMUL.FTZ R123, R123, UR61 ;  /* 0x0000003d7b7b7c20 */ /* 0x000fe20008410000 */
[----:B------:R-:W1:Y:S01]  /*18c70*/  MUFU.TANH R140, R140 ;  /* 0x0000008c008c7308 */ /* 0x000e620000002400 */
[----:B0-----:R-:W-:Y:S01]  /*18c80*/  FMUL.FTZ R138, R132, UR61 ;  /* 0x0000003d848a7c20 */ /* 0x001fe20008410000 */
[----:B------:R-:W-:Y:S01]  /*18c90*/  FMUL.FTZ R132, R133, UR61 ;  /* 0x0000003d85847c20 */ /* 0x000fe20008410000 */
[----:B------:R-:W-:Y:S01]  /*18ca0*/  FMUL.FTZ R114, R114, UR61 ;  /* 0x0000003d72727c20 */ /* 0x000fe20008410000 */
[----:B------:R-:W-:Y:S01]  /*18cb0*/  FMUL.FTZ R157, R115, UR61 ;  /* 0x0000003d739d7c20 */ /* 0x000fe20008410000 */
[----:B------:R-:W-:Y:S01]  /*18cc0*/  FMUL.FTZ R143, R143, UR61 ;  /* 0x0000003d8f8f7c20 */ /* 0x000fe20008410000 */
[----:B------:R-:W-:Y:S01]  /*18cd0*/  FMUL.FTZ R122, R122, UR61 ;  /* 0x0000003d7a7a7c20 */ /* 0x000fe20008410000 */
[----:B------:R-:W-:Y:S01]  /*18ce0*/  FMUL.FTZ R131, R131, UR61 ;  /* 0x0000003d83837c20 */ /* 0x000fe20008410000 */
[----:B------:R-:W0:Y:S01]  /*18cf0*/  MUFU.TANH R138, R138 ;  /* 0x0000008a008a7308 */ /* 0x000e220000002400 */
[----:B---3--:R-:W-:Y:S01]  /*18d00*/  STL [R1+0x40], R2 ;  /* 0x0000400201007387 */ /* 0x008fe20000100800 */
[----:B------:R-:W-:Y:S01]  /*18d10*/  FMUL.FTZ R142, R142, UR61 ;  /* 0x0000003d8e8e7c20 */ /* 0x000fe20008410000 */
[----:B------:R-:W-:Y:S01]  /*18d20*/  FMUL.FTZ R130, R130, UR61 ;  /* 0x0000003d82827c20 */ /* 0x000fe20008410000 */
[----:B------:R-:W-:Y:S01]  /*18d30*/  FMUL.FTZ R135, R135, UR61 ;  /* 0x0000003d87877c20 */ /* 0x000fe20008410000 */
[----:B------:R-:W-:-:S03]  /*18d40*/  FMUL.FTZ R127, R127, UR61 ;  /* 0x0000003d7f7f7c20 */ /* 0x000fc60008410000 */
        /* <DEDUP_REMOVED lines=60> */
[----:B------:R2:W-:Y:S01]  /*19110*/  MUFU.TANH R3, R139 ;  /* 0x0000008b00037308 */ /* 0x0005e20000002400 */
[----:B-1----:R-:W-:-:S05]  /*19120*/  FMNMX.FTZ R20, R147, R20, !PT ;  /* 0x0000001493147209 */ /* 0x002fca0007810000 */
[----:B------:R-:W1:Y:S02]  /*19130*/  SHFL.BFLY PT, R21, R20, 0x2, 0x1f ;  /* 0x0c401f0014157f89 */ /* 0x000e6400000e0000 */
[----:B------:R-:W-:Y:S01]  /*19140*/  MUFU.TANH R93, R126 ;  /* 0x0000007e005d7308 */ /* 0x000fe20000002400 */
[----:B--2---:R-:W-:Y:S01]  /*19150*/  FMUL.FTZ R139, R118, UR61 ;  /* 0x0000003d768b7c20 */ /* 0x004fe20008410000 */
[----:B0-----:R-:W-:-:S06]  /*19160*/  IMAD.MOV.U32 R118, RZ, RZ, R152 ;  /* 0x000000ffff767224 */ /* 0x001fcc00078e0098 */
[----:B------:R-:W-:Y:S08]  /*19170*/  MUFU.TANH R81, R123 ;  /* 0x0000007b00517308 */ /* 0x000ff00000002400 */
[----:B------:R-:W-:Y:S01]  /*19180*/  MUFU.TANH R100, R114 ;  /* 0x0000007200647308 */ /* 0x000fe20000002400 */
[----:B-1----:R-:W-:-:S07]  /*19190*/  FMNMX.FTZ R20, R20, R21, !PT ;  /* 0x0000001514147209 */ /* 0x002fce0007810000 */
[----:B------:R-:W0:Y:S01]  /*191a0*/  MUFU.TANH R133, R143 ;  /* 0x0000008f00857308 */ /* 0x000e220000002400 */
[----:B------:R-:W1:Y:S07]  /*191b0*/  SHFL.BFLY PT, R21, R20, 0x1, 0x1f ;  /* 0x0c201f0014157f89 */ /* 0x000e6e00000e0000 */
[----:B------:R0:W-:Y:S08]  /*191c0*/  MUFU.TANH R84, R122 ;  /* 0x0000007a00547308 */ /* 0x0001f00000002400 */
[----:B------:R-:W-:Y:S01]  /*191d0*/  MUFU.TANH R143, R131 ;  /* 0x00000083008f7308 */ /* 0x000fe20000002400 */
[----:B0-----:R-:W-:-:S07]  /*191e0*/  IMAD.MOV.U32 R122, RZ, RZ, R133 ;  /* 0x000000ffff7a7224 */ /* 0x001fce00078e0085 */
[----:B------:R-:W-:Y:S01]  /*191f0*/  MUFU.TANH R2, R142 ;  /* 0x0000008e00027308 */ /* 0x000fe20000002400 */
[----:B-1----:R-:W-:Y:S01]  /*19200*/  FMNMX.FTZ R20, R20, R21, !PT ;  /* 0x0000001514147209 */ /* 0x002fe20007810000 */
[----:B------:R-:W-:-:S04]  /*19210*/  IMAD.U32 R21, RZ, RZ, UR4 ;  /* 0x00000004ff157e24 */ /* 0x000fc8000f8e00ff */
[CC--:B------:R-:W-:Y:S01]  /*19220*/  FMUL.FTZ R152, R20.reuse, R21.reuse ;  /* 0x0000001514987220 */ /* 0x0c0fe20000410000 */
[----:B------:R-:W-:Y:S01]  /*19230*/  FADD.FTZ R0, -R20, R0 ;  /* 0x0000000014007221 */ /* 0x000fe20000010100 */
[----:B------:R0:W-:Y:S02]  /*19240*/  MUFU.TANH R142, R130 ;  /* 0x00000082008e7308 */ /* 0x0001e40000002400 */
[-CC-:B------:R-:W-:Y:S01]  /*19250*/  FFMA.FTZ R126, R113, R21.reuse, -R152.reuse ;  /* 0x00000015717e7223 */ /* 0x180fe20000010898 */
[-C--:B------:R-:W-:Y:S01]  /*19260*/  FMUL.FTZ R0, R0, R21.reuse ;  /* 0x0000001500007220 */ /* 0x080fe20000410000 */
[----:B------:R-:W2:Y:S01]  /*19270*/  LDL.LU R113, [R1+0x18] ;  /* 0x0000180001717983 */ /* 0x000ea20000300800 */
[-CC-:B------:R-:W-:Y:S01]  /*19280*/  FFMA.FTZ R114, R156, R21.reuse, -R152.reuse ;  /* 0x000000159c727223 */ /* 0x180fe20000010898 */
[-CC-:B------:R-:W-:Y:S01]  /*19290*/  FFMA.FTZ R115, R155, R21.reuse, -R152.reuse ;  /* 0x000000159b737223 */ /* 0x180fe20000010898 */
[-CC-:B------:R-:W-:Y:S01]  /*192a0*/  FFMA.FTZ R77, R104, R21.reuse, -R152.reuse ;  /* 0x00000015684d7223 */ /* 0x180fe20000010898 */
[----:B------:R-:W3:Y:S01]  /*192b0*/  LDL.LU R123, [R1+0x40] ;  /* 0x00004000017b7983 */ /* 0x000ee20000300800 */
[----:B------:R-:W-:Y:S01]  /*192c0*/  MUFU.EX2 R0, R0 ;  /* 0x0000000000007308 */ /* 0x000fe20000000800 */
[-CC-:B------:R-:W-:Y:S01]  /*192d0*/  FFMA.FTZ R72, R146, R21.reuse, -R152.reuse ;  /* 0x0000001592487223 */ /* 0x180fe20000010898 */
[-CC-:B------:R-:W-:Y:S01]  /*192e0*/  FFMA.FTZ R145, R145, R21.reuse, -R152.reuse ;  /* 0x0000001591917223 */ /* 0x180fe20000010898 */
[-CC-:B------:R-:W-:Y:S01]  /*192f0*/  FFMA.FTZ R76, R97, R21.reuse, -R152.reuse ;  /* 0x00000015614c7223 */ /* 0x180fe20000010898 */
[-CC-:B------:R-:W-:Y:S01]  /*19300*/  FFMA.FTZ R73, R101, R21.reuse, -R152.reuse ;  /* 0x0000001565497223 */ /* 0x180fe20000010898 */
[----:B0-----:R-:W-:-:S03]  /*19310*/  FFMA.FTZ R130, R136, R21, -R152 ;  /* 0x0000001588827223 */ /* 0x001fc60000010898 */
[----:B------:R0:W1:Y:S01]  /*19320*/  MUFU.TANH R80, R135 ;  /* 0x0000008700507308 */ /* 0x0000620000002400 */
[-CC-:B------:R-:W-:Y:S01]  /*19330*/  FFMA.FTZ R85, R121, R21.reuse, -R152.reuse ;  /* 0x0000001579557223 */ /* 0x180fe20000010898 */
[-CC-:B------:R-:W-:Y:S01]  /*19340*/  FFMA.FTZ R131, R137, R21.reuse, -R152.reuse ;  /* 0x0000001589837223 */ /* 0x180fe20000010898 */
[-CC-:B------:R-:W-:Y:S01]  /*19350*/  FFMA.FTZ R133, R138, R21.reuse, -R152.reuse ;  /* 0x000000158a857223 */ /* 0x180fe20000010898 */
[-C--:B------:R-:W-:Y:S01]  /*19360*/  FFMA.FTZ R134, R140, R21.reuse, -R152 ;  /* 0x000000158c867223 */ /* 0x080fe20000010898 */
[----:B------:R-:W-:Y:S02]  /*19370*/  IMAD.MOV.U32 R155, RZ, RZ, R100 ;  /* 0x000000ffff9b7224 */ /* 0x000fe400078e0064 */
[----:B------:R-:W-:Y:S01]  /*19380*/  FMUL.FTZ R82, R82, UR61 ;  /* 0x0000003d52527c20 */ /* 0x000fe20008410000 */
[----:B------:R-:W-:Y:S01]  /*19390*/  FMUL.FTZ R83, R83, UR61 ;  /* 0x0000003d53537c20 */ /* 0x000fe20008410000 */
[----:B------:R4:W-:Y:S01]  /*193a0*/  MUFU.EX2 R104, R114 ;  /* 0x0000007200687308 */ /* 0x0009e20000000800 */
[-CC-:B------:R-:W-:Y:S01]  /*193b0*/  FFMA.FTZ R97, R117, R21.reuse, -R152.reuse ;  /* 0x0000001575617223 */ /* 0x180fe20000010898 */
[----:B------:R-:W-:Y:S01]  /*193c0*/  FMUL.FTZ R86, R86, UR61 ;  /* 0x0000003d56567c20 */ /* 0x000fe20008410000 */
[----:B------:R-:W-:Y:S01]  /*193d0*/  FMUL.FTZ R87, R87, UR61 ;  /* 0x0000003d57577c20 */ /* 0x000fe20008410000 */
[-CC-:B------:R-:W-:Y:S01]  /*193e0*/  FFMA.FTZ R132, R132, R21.reuse, -R152.reuse ;  /* 0x0000001584847223 */ /* 0x180fe20000010898 */
[-CC-:B------:R-:W-:Y:S01]  /*193f0*/  FFMA.FTZ R129, R129, R21.reuse, -R152.reuse ;  /* 0x0000001581817223 */ /* 0x180fe20000010898 */
[----:B------:R-:W-:-:S02]  /*19400*/  FFMA.FTZ R128, R128, R21, -R152 ;  /* 0x0000001580807223 */ /* 0x000fc40000010898 */
[----:B------:R-:W-:Y:S01]  /*19410*/  MUFU.EX2 R115, R115 ;  /* 0x0000007300737308 */ /* 0x000fe20000000800 */
[----:B------:R-:W-:Y:S01]  /*19420*/  FMUL.FTZ R117, R106, UR61 ;  /* 0x0000003d6a757c20 */ /* 0x000fe20008410000 */
[----:B------:R-:W-:Y:S02]  /*19430*/  IMAD.MOV.U32 R136, RZ, RZ, R93 ;  /* 0x000000ffff887224 */ /* 0x000fe400078e005d */
[----:B0-----:R-:W-:-:S04]  /*19440*/  FFMA.FTZ R135, R141, R21, -R152 ;  /* 0x000000158d877223 */ /* 0x001fc80000010898 */
[----:B------:R-:W-:Y:S01]  /*19450*/  MUFU.EX2 R72, R72 ;  /* 0x0000004800487308 */ /* 0x000fe20000000800 */
[----:B------:R-:W-:Y:S01]  /*19460*/  FMUL.FTZ R121, R98, UR61 ;  /* 0x0000003d62797c20 */ /* 0x000fe20008410000 */
[----:B-1----:R-:W-:Y:S02]  /*19470*/  IMAD.MOV.U32 R137, RZ, RZ, R80 ;  /* 0x000000ffff897224 */ /* 0x002fe400078e0050 */
[----:B------:R-:W-:-:S04]  /*19480*/  IMAD.MOV.U32 R138, RZ, RZ, R81 ;  /* 0x000000ffff8a7224 */ /* 0x000fc800078e0051 */
[----:B------:R-:W-:Y:S01]  /*19490*/  MUFU.EX2 R106, R145 ;  /* 0x00000091006a7308 */ /* 0x000fe20000000800 */
[-CC-:B------:R-:W-:Y:S01]  /*194a0*/  FFMA.FTZ R93, R88, R21.reuse, -R152.reuse ;  /* 0x00000015585d7223 */ /* 0x180fe20000010898 */
[-C--:B------:R-:W-:Y:S01]  /*194b0*/  FFMA.FTZ R88, R89, R21.reuse, -R152 ;  /* 0x0000001559587223 */ /* 0x080fe20000010898 */
[----:B------:R-:W-:Y:S02]  /*194c0*/  IMAD.MOV.U32 R141, RZ, RZ, R84 ;  /* 0x000000ffff8d7224 */ /* 0x000fe400078e0054 */
[-C--:B------:R-:W-:Y:S01]  /*194d0*/  FFMA.FTZ R89, R124, R21.reuse, -R152 ;  /* 0x000000157c597223 */ /* 0x080fe20000010898 */
[----:B------:R-:W-:Y:S02]  /*194e0*/  IMAD.MOV.U32 R124, RZ, RZ, R122 ;  /* 0x000000ffff7c7224 */ /* 0x000fe400078e007a */
[----:B------:R-:W-:Y:S02]  /*194f0*/  IMAD.MOV.U32 R122, RZ, RZ, R143 ;  /* 0x000000ffff7a7224 */ /* 0x000fe400078e008f */
[----:B------:R-:W-:Y:S01]  /*19500*/  FFMA.FTZ R143, R153, R21, -R152 ;  /* 0x00000015998f7223 */ /* 0x000fe20000010898 */
[----:B------:R-:W-:Y:S01]  /*19510*/  IMAD.MOV.U32 R153, RZ, RZ, R141 ;  /* 0x000000ffff997224 */ /* 0x000fe200078e008d */
[----:B------:R0:W1:Y:S01]  /*19520*/  MUFU.TANH R92, R127 ;  /* 0x0000007f005c7308 */ /* 0x0000620000002400 */
[----:B------:R-:W-:-:S02]  /*19530*/  IMAD.MOV.U32 R98, RZ, RZ, R142 ;  /* 0x000000ffff627224 */ /* 0x000fc400078e008e */
[----:B----4-:R-:W-:Y:S02]  /*19540*/  IMAD.MOV.U32 R114, RZ, RZ, R137 ;  /* 0x000000ffff727224 */ /* 0x010fe400078e0089 */
[-C--:B------:R-:W-:Y:S01]  /*19550*/  FFMA.FTZ R140, R154, R21.reuse, -R152 ;  /* 0x000000159a8c7223 */ /* 0x080fe20000010898 */
[----:B------:R-:W-:Y:S02]  /*19560*/  IMAD.MOV.U32 R154, RZ, RZ, R138 ;  /* 0x000000ffff9a7224 */ /* 0x000fe400078e008a */
[-C--:B------:R-:W-:Y:S01]  /*19570*/  FFMA.FTZ R80, R109, R21.reuse, -R152 ;  /* 0x000000156d507223 */ /* 0x080fe20000010898 */
[----:B------:R-:W-:Y:S01]  /*19580*/  IMAD.MOV.U32 R109, RZ, RZ, R136 ;  /* 0x000000ffff6d7224 */ /* 0x000fe200078e0088 */
[----:B------:R-:W4:Y:S01]  /*19590*/  MUFU.TANH R157, R157 ;  /* 0x0000009d009d7308 */ /* 0x000f220000002400 */
[-CC-:B0-----:R-:W-:Y:S01]  /*195a0*/  FFMA.FTZ R127, R112, R21.reuse, -R152.reuse ;  /* 0x00000015707f7223 */ /* 0x181fe20000010898 */
[----:B------:R-:W-:Y:S01]  /*195b0*/  FFMA.FTZ R84, R116, R21, -R152 ;  /* 0x0000001574547223 */ /* 0x000fe20000010898 */
[----:B------:R-:W-:-:S05]  /*195c0*/  FMUL.FTZ R116, R119, UR61 ;  /* 0x0000003d77747c20 */ /* 0x000fca0008410000 */
[----:B------:R-:W0:Y:S01]  /*195d0*/  MUFU.TANH R139, R139 ;  /* 0x0000008b008b7308 */ /* 0x000e220000002400 */
[----:B-1----:R-:W-:Y:S02]  /*195e0*/  IMAD.MOV.U32 R112, RZ, RZ, R92 ;  /* 0x000000ffff707224 */ /* 0x002fe400078e005c */
[----:B------:R-:W-:Y:S02]  /*195f0*/  FFMA.FTZ R92, R108, R21, -R152 ;  /* 0x000000156c5c7223 */ /* 0x000fe40000010898 */
[----:B------:R-:W-:-:S03]  /*19600*/  IMAD.MOV.U32 R108, RZ, RZ, R112 ;  /* 0x000000ffff6c7224 */ /* 0x000fc600078e0070 */
[----:B------:R-:W1:Y:S01]  /*19610*/  MUFU.TANH R116, R116 ;  /* 0x0000007400747308 */ /* 0x000e620000002400 */
[----:B------:R-:W-:Y:S01]  /*19620*/  FMUL.FTZ R119, R110, UR61 ;  /* 0x0000003d6e777c20 */ /* 0x000fe20008410000 */
[-CC-:B------:R-:W-:Y:S01]  /*19630*/  FFMA.FTZ R100, R96, R21.reuse, -R152.reuse ;  /* 0x0000001560647223 */ /* 0x180fe20000010898 */
[----:B------:R-:W-:-:S05]  /*19640*/  FFMA.FTZ R96, R120, R21, -R152 ;  /* 0x0000001578607223 */ /* 0x000fca0000010898 */
[----:B------:R-:W1:Y:S01]  /*19650*/  MUFU.TANH R117, R117 ;  /* 0x0000007500757308 */ /* 0x000e620000002400 */
[----:B------:R-:W-:-:S07]  /*19660*/  FMUL.FTZ R120, R111, UR61 ;  /* 0x0000003d6f787c20 */ /* 0x000fce0008410000 */
[----:B------:R-:W-:Y:S01]  /*19670*/  MUFU.TANH R119, R119 ;  /* 0x0000007700777308 */ /* 0x000fe20000002400 */
        /* <DEDUP_REMOVED lines=9> */
[----:B------:R-:W-:Y:S08]  /*19710*/  MUFU.TANH R112, R112 ;  /* 0x0000007000707308 */ /* 0x000ff00000002400 */
[----:B------:R-:W-:Y:S08]  /*19720*/  MUFU.TANH R136, R136 ;  /* 0x0000008800887308 */ /* 0x000ff00000002400 */
[----:B------:R-:W-:Y:S08]  /*19730*/  MUFU.TANH R137, R137 ;  /* 0x0000008900897308 */ /* 0x000ff00000002400 */
[----:B------:R-:W-:Y:S01]  /*19740*/  MUFU.TANH R82, R82 ;  /* 0x0000005200527308 */ /* 0x000fe20000002400 */
[----:B------:R-:W-:-:S07]  /*19750*/  FMUL.FTZ R142, R74, UR61 ;  /* 0x0000003d4a8e7c20 */ /* 0x000fce0008410000 */
[----:B------:R-:W-:Y:S01]  /*19760*/  MUFU.TANH R83, R83 ;  /* 0x0000005300537308 */ /* 0x000fe20000002400 */
[----:B------:R-:W-:-:S07]  /*19770*/  FMUL.FTZ R145, R75, UR61 ;  /* 0x0000003d4b917c20 */ /* 0x000fce0008410000 */
[----:B------:R-:W-:Y:S01]  /*19780*/  MUFU.TANH R86, R86 ;  /* 0x0000005600567308 */ /* 0x000fe20000002400 */
[----:B--2---:R-:W-:-:S04]  /*19790*/  FFMA.FTZ R101, R0, R113, R104 ;  /* 0x0000007100657223 */ /* 0x004fc80000010068 */
[----:B------:R-:W-:-:S04]  /*197a0*/  FADD.FTZ R101, R115, R101 ;  /* 0x0000006573657221 */ /* 0x000fc80000010000 */
[----:B------:R-:W-:-:S04]  /*197b0*/  FADD.FTZ R101, R72, R101 ;  /* 0x0000006548657221 */ /* 0x000fc80000010000 */
[C---:B------:R-:W-:Y:S01]  /*197c0*/  FADD.FTZ R141, R106.reuse, R101 ;  /* 0x000000656a8d7221 */ /* 0x040fe20000010000 */
[----:B------:R-:W-:Y:S02]  /*197d0*/  F2FP.F16.F32.PACK_AB R106, R106, R72 ;  /* 0x000000486a6a723e */ /* 0x000fe400000000ff */
[----:B---3-5:R-:W-:-:S04]  /*197e0*/  FMNMX.FTZ R72, R123, R15, !PT ;  /* 0x0000000f7b487209 */ /* 0x028fc80007810000 */
[----:B------:R-:W-:-:S04]  /*197f0*/  FMNMX.FTZ R72, R3, R72, !PT ;  /* 0x0000004803487209 */ /* 0x000fc80007810000 */
[----:B------:R-:W-:Y:S01]  /*19800*/  FMNMX.FTZ R72, R2, R72, !PT ;  /* 0x0000004802487209 */ /* 0x000fe20007810000 */
[----:B------:R-:W-:-:S03]  /*19810*/  IMAD.MOV.U32 R101, RZ, RZ, R122 ;  /* 0x000000ffff657224 */ /* 0x000fc600078e007a */
[----:B------:R-:W-:Y:S02]  /*19820*/  FMNMX.FTZ R72, R124, R72, !PT ;  /* 0x000000487c487209 */ /* 0x000fe40007810000 */
[----:B------:R-:W-:Y:S02]  /*19830*/  F2FP.F16.F32.PACK_AB R104, R115, R104 ;  /* 0x000000687368723e */ /* 0x000fe400000000ff */
[----:B------:R-:W-:Y:S01]  /*19840*/  FMNMX.FTZ R72, R98, R72, !PT ;  /* 0x0000004862487209 */ /* 0x000fe20007810000 */
[----:B------:R-:W-:-:S03]  /*19850*/  IMAD.MOV.U32 R115, RZ, RZ, R118 ;  /* 0x000000ffff737224 */ /* 0x000fc600078e0076 */
[----:B------:R-:W-:-:S04]  /*19860*/  FMNMX.FTZ R72, R101, R72, !PT ;  /* 0x0000004865487209 */ /* 0x000fc80007810000 */
[----:B------:R-:W-:-:S04]  /*19870*/  FMNMX.FTZ R72, R115, R72, !PT ;  /* 0x0000004873487209 */ /* 0x000fc80007810000 */
[----:B------:R-:W-:-:S04]  /*19880*/  FMNMX.FTZ R72, R114, R72, !PT ;  /* 0x0000004872487209 */ /* 0x000fc80007810000 */
[----:B------:R-:W-:-:S04]  /*19890*/  FMNMX.FTZ R72, R153, R72, !PT ;  /* 0x0000004899487209 */ /* 0x000fc80007810000 */
[----:B------:R-:W-:-:S04]  /*198a0*/  FMNMX.FTZ R72, R154, R72, !PT ;  /* 0x000000489a487209 */ /* 0x000fc80007810000 */
[----:B------:R-:W-:Y:S01]  /*198b0*/  FMNMX.FTZ R72, R109, R72, !PT ;  /* 0x000000486d487209 */ /* 0x000fe20007810000 */
[----:B------:R-:W-:-:S03]  /*198c0*/  FMUL.FTZ R118, R107, UR61 ;  /* 0x0000003d6b767c20 */ /* 0x000fc60008410000 */
[----:B------:R-:W-:-:S04]  /*198d0*/  FMNMX.FTZ R72, R108, R72, !PT ;  /* 0x000000486c487209 */ /* 0x000fc80007810000 */
[----:B------:R-:W-:Y:S01]  /*198e0*/  FMNMX.FTZ R72, R155, R72, !PT ;  /* 0x000000489b487209 */ /* 0x000fe20007810000 */
[----:B------:R-:W2:Y:S03]  /*198f0*/  MUFU.TANH R118, R118 ;  /* 0x0000007600767308 */ /* 0x000ea60000002400 */
[----:B----4-:R-:W-:-:S04]  /*19900*/  FMNMX.FTZ R72, R157, R72, !PT ;  /* 0x000000489d487209 */ /* 0x010fc80007810000 */
[----:B0-----:R-:W-:Y:S01]  /*19910*/  FMNMX.FTZ R72, R139, R72, !PT ;  /* 0x000000488b487209 */ /* 0x001fe20007810000 */
[----:B------:R-:W-:-:S03]  /*19920*/  FMUL.FTZ R122, R99, UR61 ;  /* 0x0000003d637a7c20 */ /* 0x000fc60008410000 */
[----:B-1----:R-:W-:-:S04]  /*19930*/  FMNMX.FTZ R72, R116, R72, !PT ;  /* 0x0000004874487209 */ /* 0x002fc80007810000 */
[----:B------:R-:W-:Y:S01]  /*19940*/  FMNMX.FTZ R72, R117, R72, !PT ;  /* 0x0000004875487209 */ /* 0x000fe20007810000 */
[----:B------:R-:W0:Y:S03]  /*19950*/  MUFU.TANH R122, R122 ;  /* 0x0000007a007a7308 */ /* 0x000e260000002400 */
[----:B--2---:R-:W-:-:S04]  /*19960*/  FMNMX.FTZ R72, R118, R72, !PT ;  /* 0x0000004876487209 */ /* 0x004fc80007810000 */
[----:B------:R-:W-:Y:S01]  /*19970*/  FMNMX.FTZ R72, R119, R72, !PT ;  /* 0x0000004877487209 */ /* 0x000fe20007810000 */
[----:B------:R-:W-:-:S03]  /*19980*/  FMUL.FTZ R113, R91, UR61 ;  /* 0x0000003d5b717c20 */ /* 0x000fc60008410000 */
[----:B------:R-:W-:-:S04]  /*19990*/  FMNMX.FTZ R72, R120, R72, !PT ;  /* 0x0000004878487209 */ /* 0x000fc80007810000 */
[----:B------:R-:W-:Y:S01]  /*199a0*/  FMNMX.FTZ R72, R121, R72, !PT ;  /* 0x0000004879487209 */ /* 0x000fe20007810000 */
[----:B------:R-:W1:Y:S03]  /*199b0*/  MUFU.TANH R113, R113 ;  /* 0x0000007100717308 */ /* 0x000e660000002400 */
[----:B0-----:R-:W-:-:S04]  /*199c0*/  FMNMX.FTZ R72, R122, R72, !PT ;  /* 0x000000487a487209 */ /* 0x001fc80007810000 */
[----:B------:R-:W-:-:S04]  /*199d0*/  FMNMX.FTZ R72, R110, R72, !PT ;  /* 0x000000486e487209 */ /* 0x000fc80007810000 */
[----:B------:R-:W-:-:S04]  /*199e0*/  FMNMX.FTZ R72, R111, R72, !PT ;  /* 0x000000486f487209 */ /* 0x000fc80007810000 */
[----:B------:R-:W-:-:S04]  /*199f0*/  FMNMX.FTZ R72, R112, R72, !PT ;  /* 0x0000004870487209 */ /* 0x000fc80007810000 */
[----:B-1----:R-:W-:Y:S01]  /*19a00*/  FMNMX.FTZ R72, R113, R72, !PT ;  /* 0x0000004871487209 */ /* 0x002fe20007810000 */
[----:B------:R-:W0:Y:S03]  /*19a10*/  MUFU.TANH R87, R87 ;  /* 0x0000005700577308 */ /* 0x000e260000002400 */
[----:B------:R-:W-:Y:S01]  /*19a20*/  FMNMX.FTZ R72, R136, R72, !PT ;  /* 0x0000004888487209 */ /* 0x000fe20007810000 */
[----:B------:R-:W-:-:S03]  /*19a30*/  FFMA.FTZ R125, R125, R21, -R152 ;  /* 0x000000157d7d7223 */ /* 0x000fc60000010898 */
[----:B------:R-:W-:Y:S01]  /*19a40*/  FMNMX.FTZ R72, R137, R72, !PT ;  /* 0x0000004889487209 */ /* 0x000fe20007810000 */
[-CC-:B------:R-:W-:Y:S01]  /*19a50*/  FFMA.FTZ R81, R105, R21.reuse, -R152.reuse ;  /* 0x0000001569517223 */ /* 0x180fe20000010898 */
[-CC-:B------:R-:W-:Y:S01]  /*19a60*/  FFMA.FTZ R146, R148, R21.reuse, -R152.reuse ;  /* 0x0000001594927223 */ /* 0x180fe20000010898 */
[-CC-:B------:R-:W-:Y:S01]  /*19a70*/  FFMA.FTZ R149, R149, R21.reuse, -R152.reuse ;  /* 0x0000001595957223 */ /* 0x180fe20000010898 */
[-CC-:B------:R-:W-:Y:S01]  /*19a80*/  FFMA.FTZ R150, R150, R21.reuse, -R152.reuse ;  /* 0x0000001596967223 */ /* 0x180fe20000010898 */
[-CC-:B------:R-:W-:Y:S01]  /*19a90*/  FFMA.FTZ R151, R151, R21.reuse, -R152.reuse ;  /* 0x0000001597977223 */ /* 0x180fe20000010898 */
[----:B------:R-:W1:Y:S01]  /*19aa0*/  MUFU.TANH R142, R142 ;  /* 0x0000008e008e7308 */ /* 0x000e620000002400 */
[----:B------:R-:W-:Y:S01]  /*19ab0*/  FFMA.FTZ R152, R147, R21, -R152 ;  /* 0x0000001593987223 */ /* 0x000fe20000010898 */
[----:B------:R-:W-:Y:S01]  /*19ac0*/  FMNMX.FTZ R72, R82, R72, !PT ;  /* 0x0000004852487209 */ /* 0x000fe20007810000 */
[----:B------:R-:W-:Y:S01]  /*19ad0*/  FMUL.FTZ R147, R78, UR61 ;  /* 0x0000003d4e937c20 */ /* 0x000fe20008410000 */
[----:B------:R-:W-:-:S02]  /*19ae0*/  FMUL.FTZ R148, R79, UR61 ;  /* 0x0000003d4f947c20 */ /* 0x000fc40008410000 */
[----:B------:R-:W-:Y:S02]  /*19af0*/  FMNMX.FTZ R72, R83, R72, !PT ;  /* 0x0000004853487209 */ /* 0x000fe40007810000 */
[----:B------:R-:W2:Y:S02]  /*19b00*/  MUFU.TANH R145, R145 ;  /* 0x0000009100917308 */ /* 0x000ea40000002400 */
[----:B------:R-:W-:-:S06]  /*19b10*/  FMNMX.FTZ R72, R86, R72, !PT ;  /* 0x0000004856487209 */ /* 0x000fcc0007810000 */
[----:B------:R-:W3:Y:S01]  /*19b20*/  MUFU.TANH R147, R147 ;  /* 0x0000009300937308 */ /* 0x000ee20000002400 */
[----:B0-----:R-:W-:-:S07]  /*19b30*/  FMNMX.FTZ R72, R87, R72, !PT ;  /* 0x0000004857487209 */ /* 0x001fce0007810000 */
[----:B------:R-:W0:Y:S01]  /*19b40*/  MUFU.TANH R148, R148 ;  /* 0x0000009400947308 */ /* 0x000e220000002400 */
[----:B-1----:R-:W-:-:S04]  /*19b50*/  FMNMX.FTZ R72, R142, R72, !PT ;  /* 0x000000488e487209 */ /* 0x002fc80007810000 */
[----:B--2---:R-:W-:-:S04]  /*19b60*/  FMNMX.FTZ R72, R145, R72, !PT ;  /* 0x0000004891487209 */ /* 0x004fc80007810000 */
[----:B---3--:R-:W-:-:S04]  /*19b70*/  FMNMX.FTZ R72, R147, R72, !PT ;  /* 0x0000004893487209 */ /* 0x008fc80007810000 */
[----:B0-----:R-:W-:-:S05]  /*19b80*/  FMNMX.FTZ R72, R148, R72, !PT ;  /* 0x0000004894487209 */ /* 0x001fca0007810000 */
[----:B------:R-:W0:Y:S02]  /*19b90*/  SHFL.BFLY PT, R74, R72, 0x2, 0x1f ;  /* 0x0c401f00484a7f89 */ /* 0x000e2400000e0000 */
[----:B0-----:R-:W-:-:S05]  /*19ba0*/  FMNMX.FTZ R72, R72, R74, !PT ;  /* 0x0000004a48487209 */ /* 0x001fca0007810000 */
[----:B------:R-:W0:Y:S02]  /*19bb0*/  SHFL.BFLY PT, R74, R72, 0x1, 0x1f ;  /* 0x0c201f00484a7f89 */ /* 0x000e2400000e0000 */
[----:B0-----:R-:W-:-:S05]  /*19bc0*/  FMNMX.FTZ R72, R72, R74, !PT ;  /* 0x0000004a48487209 */ /* 0x001fca0007810000 */
[----:B------:R-:W-:-:S04]  /*19bd0*/  FMUL.FTZ R138, R72, R21 ;  /* 0x00000015488a7220 */ /* 0x000fc80000410000 */
[-CC-:B------:R-:W-:Y:S01]  /*19be0*/  FFMA.FTZ R105, R123, R21.reuse, -R138.reuse ;  /* 0x000000157b697223 */ /* 0x180fe2000001088a */
[-CC-:B------:R-:W-:Y:S01]  /*19bf0*/  FFMA.FTZ R107, R3, R21.reuse, -R138.reuse ;  /* 0x00000015036b7223 */ /* 0x180fe2000001088a */
[-CC-:B------:R-:W-:Y:S01]  /*19c00*/  FFMA.FTZ R123, R2, R21.reuse, -R138.reuse ;  /* 0x00000015027b7223 */ /* 0x180fe2000001088a */
[----:B------:R1:W5:Y:S01]  /*19c10*/  LDL.LU R3, [R1+0xf0] ;  /* 0x0000f00001037983 */ /* 0x0003620000300800 */
[-CC-:B------:R-:W-:Y:S01]  /*19c20*/  FFMA.FTZ R95, R101, R21.reuse, -R138.reuse ;  /* 0x00000015655f7223 */ /* 0x180fe2000001088a */
[-CC-:B------:R-:W-:Y:S02]  /*19c30*/  FFMA.FTZ R101, R153, R21.reuse, -R138.reuse ;  /* 0x0000001599657223 */ /* 0x180fe4000001088a */
[----:B------:R1:W5:Y:S04]  /*19c40*/  LDL.LU R2, [R1+0xec] ;  /* 0x0000ec0001027983 */ /* 0x0003680000300800 */
[----:B------:R-:W2:Y:S01]  /*19c50*/  LDL R153, [R1+0x7c] ;  /* 0x00007c0001997983 */ /* 0x000ea20000100800 */
[----:B------:R-:W-:Y:S01]  /*19c60*/  FFMA.FTZ R91, R110, R21, -R138 ;  /* 0x000000156e5b7223 */ /* 0x000fe2000001088a */
[----:B------:R-:W-:-:S05]  /*19c70*/  VIADD R110, R16, 0x200 ;  /* 0x00000200106e7836 */ /* 0x000fca0000000000 */
        /* <DEDUP_REMOVED lines=19> */
[----:B------:R-:W-:Y:S01]  /*19db0*/  R2UR UR30, R112 ;  /* 0x00000000701e72ca */ /* 0x000fe200000e0000 */
[C---:B------:R-:W-:Y:S02]  /*19dc0*/  VIADD R112, R110.reuse, 0x1c0 ;  /* 0x000001c06e707836 */ /* 0x040fe40000000000 */
        /* <DEDUP_REMOVED lines=54> */
[----:B------:R-:W-:Y:S01]  /*1a130*/  FFMA.FTZ R78, R136, R21, -R138 ;  /* 0x00000015884e7223 */ /* 0x000fe2000001088a */
        /* <DEDUP_REMOVED lines=20> */
[-CC-:B------:R-:W-:Y:S01]  /*1a280*/  FFMA.FTZ R103, R109, R21.reuse, -R138.reuse ;  /* 0x000000156d677223 */ /* 0x180fe2000001088a */
[----:B------:R-:W-:Y:S02]  /*1a290*/  FFMA.FTZ R109, R155, R21, -R138 ;  /* 0x000000159b6d7223 */ /* 0x000fe4000001088a */
[----:B------:R-:W0:Y:S01]  /*1a2a0*/  S2R R155, SR_TID.X ;  /* 0x00000000009b7919 */ /* 0x000e220000002100 */
[----:B------:R-:W-:-:S04]  /*1a2b0*/  FADD.FTZ R15, -R72, R15 ;  /* 0x0000000f480f7221 */ /* 0x000fc80000010100 */
[-C--:B------:R-:W-:Y:S01]  /*1a2c0*/  FMUL.FTZ R15, R15, R21.reuse ;  /* 0x000000150f0f7220 */ /* 0x080fe20000410000 */
[----:B------:R-:W-:Y:S01]  /*1a2d0*/  MUFU.EX2 R105, R105 ;  /* 0x0000006900697308 */ /* 0x000fe20000000800 */
[----:B------:R-:W-:-:S07]  /*1a2e0*/  FFMA.FTZ R79, R137, R21, -R138 ;  /* 0x00000015894f7223 */ /* 0x000fce000001088a */
[----:B------:R-:W2:Y:S01]  /*1a2f0*/  MUFU.EX2 R15, R15 ;  /* 0x0000000f000f7308 */ /* 0x000ea20000000800 */
[----:B------:R-:W-:Y:S02]  /*1a300*/  WARPGROUP.DEPBAR.LE gsb0, 0x0 ;  /* 0x00008000000079c5 */ /* 0x000fe40000010000 */
[----:B------:R-:W-:-:S06]  /*1a310*/  WARPGROUP.ARRIVE ;  /* 0x00000000000079c5 */ /* 0x000fcc0000000000 */
[----:B------:R-:W-:Y:S01]  /*1a320*/  HGMMA.64x96x16.F32 R24, gdesc[UR36].tnspB, R24, gsb0 ;  /* 0x41600000241879f0 */ /* 0x000fe20008000818 */
[----:B------:R-:W3:Y:S01]  /*1a330*/  MUFU.EX2 R110, R107 ;  /* 0x0000006b006e7308 */ /* 0x000ee20000000800 */
[----:B0-----:R-:W-:Y:S01]  /*1a340*/  SHF.R.U32.HI R137, RZ, 0x7, R155 ;  /* 0x00000007ff897819 */ /* 0x001fe2000001169b */
[----:B------:R-:W-:Y:S01]  /*1a350*/  FFMA.FTZ R124, R124, R21, -R138 ;  /* 0x000000157c7c7223 */ /* 0x000fe2000001088a */
[----:B------:R-:W-:-:S03]  /*1a360*/  ISETP.GE.U32.AND P2, PT, R155, 0x180, PT ;  /* 0x000001809b00780c */ /* 0x000fc60003f46070 */
[----:B------:R-:W-:Y:S02]  /*1a370*/  VIADD R111, R137, 0x9 ;  /* 0x00000009896f7836 */ /* 0x000fe40000000000 */
[----:B------:R-:W-:Y:S01]  /*1a380*/  MUFU.EX2 R107, R123 ;  /* 0x0000007b006b7308 */ /* 0x000fe20000000800 */
[----:B--2---:R-:W-:Y:S02]  /*1a390*/  FFMA.FTZ R112, R15, R136, R105 ;  /* 0x000000880f707223 */ /* 0x004fe40000010069 */
[----:B------:R-:W-:-:S05]  /*1a3a0*/  SEL R111, R111, 0x9, !P2 ;  /* 0x000000096f6f7807 */ /* 0x000fca0005000000 */
[----:B------:R-:W-:Y:S01]  /*1a3b0*/  MUFU.EX2 R124, R124 ;  /* 0x0000007c007c7308 */ /* 0x000fe20000000800 */
[----:B---3--:R-:W-:Y:S01]  /*1a3c0*/  F2FP.F16.F32.PACK_AB R105, R110, R105 ;  /* 0x000000696e69723e */ /* 0x008fe200000000ff */
[----:B------:R-:W-:-:S06]  /*1a3d0*/  FFMA.FTZ R94, R98, R21, -R138 ;  /* 0x00000015625e7223 */ /* 0x000fcc000001088a */
[----:B------:R-:W0:Y:S01]  /*1a3e0*/  MUFU.EX2 R135, R135 ;  /* 0x0000008700877308 */ /* 0x000e220000000800 */
[----:B------:R-:W-:-:S07]  /*1a3f0*/  FFMA.FTZ R98, R115, R21, -R138 ;  /* 0x0000001573627223 */ /* 0x000fce000001088a */
[----:B------:R-:W2:Y:S01]  /*1a400*/  MUFU.EX2 R134, R134 ;  /* 0x0000008600867308 */ /* 0x000ea20000000800 */
[----:B------:R-:W-:-:S07]  /*1a410*/  FFMA.FTZ R99, R114, R21, -R138 ;  /* 0x0000001572637223 */ /* 0x000fce000001088a */
[----:B------:R-:W3:Y:S01]  /*1a420*/  MUFU.EX2 R133, R133 ;  /* 0x0000008500857308 */ /* 0x000ee20000000800 */
[----:B0-----:R-:W-:-:S07]  /*1a430*/  FADD.FTZ R141, R135, R141 ;  /* 0x0000008d878d7221 */ /* 0x001fce0000010000 */
[----:B------:R-:W-:Y:S08]  /*1a440*/  MUFU.EX2 R136, R76 ;  /* 0x0000004c00887308 */ /* 0x000ff00000000800 */
[----:B------:R-:W-:Y:S08]  /*1a450*/  MUFU.EX2 R76, R95 ;  /* 0x0000005f004c7308 */ /* 0x000ff00000000800 */
[----:B------:R-:W0:Y:S01]  /*1a460*/  MUFU.EX2 R132, R132 ;  /* 0x0000008400847308 */ /* 0x000e220000000800 */
[----:B------:R-:W-:Y:S01]  /*1a470*/  FFMA.FTZ R102, R154, R21, -R138 ;  /* 0x000000159a667223 */ /* 0x000fe2000001088a */
[----:B--2---:R-:W-:-:S06]  /*1a480*/  FADD.FTZ R141, R134, R141 ;  /* 0x0000008d868d7221 */ /* 0x004fcc0000010000 */
        /* <DEDUP_REMOVED lines=12> */
[----:B------:R-:W-:Y:S02]  /*1a550*/  @!P0 SYNCS.ARRIVE.TRANS64.RED.A1T0 RZ, [R112+URZ], RZ ;  /* 0x000000ff70ff89a7 */ /* 0x000fe4000810043f */
[----:B------:R2:W-:Y:S01]  /*1a560*/  @!P0 SYNCS.ARRIVE.TRANS64.RED.A1T0 RZ, [R110+URZ], RZ ;  /* 0x000000ff6eff89a7 */ /* 0x0005e2000810043f */
[----:B------:R4:W-:Y:S01]  /*1a570*/  STSM.16.M88.4 [R17+0x24300], R104 ;  /* 0x0243006811007844 */ /* 0x0009e20000000200 */
[----:B------:R-:W-:Y:S08]  /*1a580*/  MUFU.EX2 R131, R131 ;  /* 0x0000008300837308 */ /* 0x000ff00000000800 */
[----:B----4-:R-:W-:Y:S08]  /*1a590*/  MUFU.EX2 R105, R100 ;  /* 0x0000006400697308 */ /* 0x010ff00000000800 */
[----:B------:R-:W-:Y:S08]  /*1a5a0*/  MUFU.EX2 R100, R93 ;  /* 0x0000005d00647308 */ /* 0x000ff00000000800 */
[----:B------:R-:W4:Y:S01]  /*1a5b0*/  MUFU.EX2 R93, R94 ;  /* 0x0000005e005d7308 */ /* 0x000f220000000800 */
[----:B------:R-:W-:Y:S01]  /*1a5c0*/  FADD.FTZ R124, R124, R14 ;  /* 0x0000000e7c7c7221 */ /* 0x000fe20000010000 */
[-CC-:B------:R-:W-:Y:S01]  /*1a5d0*/  FFMA.FTZ R108, R108, R21.reuse, -R138.reuse ;  /* 0x000000156c6c7223 */ /* 0x180fe2000001088a */
[-CC-:B------:R-:W-:Y:S01]  /*1a5e0*/  FFMA.FTZ R114, R157, R21.reuse, -R138.reuse ;  /* 0x000000159d727223 */ /* 0x180fe2000001088a */
[-CC-:B------:R-:W-:Y:S01]  /*1a5f0*/  FFMA.FTZ R115, R139, R21.reuse, -R138.reuse ;  /* 0x000000158b737223 */ /* 0x180fe2000001088a */
[----:B------:R-:W-:-:S03]  /*1a600*/  FFMA.FTZ R116, R116, R21, -R138 ;  /* 0x0000001574747223 */ /* 0x000fc6000001088a */
[----:B------:R-:W1:Y:S01]  /*1a610*/  MUFU.EX2 R99, R99 ;  /* 0x0000006300637308 */ /* 0x000e620000000800 */
[-CC-:B------:R-:W-:Y:S01]  /*1a620*/  FFMA.FTZ R117, R117, R21.reuse, -R138.reuse ;  /* 0x0000001575757223 */ /* 0x180fe2000001088a */
[-CC-:B------:R-:W-:Y:S01]  /*1a630*/  FFMA.FTZ R118, R118, R21.reuse, -R138.reuse ;  /* 0x0000001576767223 */ /* 0x180fe2000001088a */
[-CC-:B------:R-:W-:Y:S01]  /*1a640*/  FFMA.FTZ R119, R119, R21.reuse, -R138.reuse ;  /* 0x0000001577777223 */ /* 0x180fe2000001088a */
[-CC-:B------:R-:W-:Y:S01]  /*1a650*/  FFMA.FTZ R120, R120, R21.reuse, -R138.reuse ;  /* 0x0000001578787223 */ /* 0x180fe2000001088a */
[-CC-:B------:R-:W-:Y:S01]  /*1a660*/  FFMA.FTZ R121, R121, R21.reuse, -R138.reuse ;  /* 0x0000001579797223 */ /* 0x180fe2000001088a */
[-CC-:B------:R-:W-:Y:S02]  /*1a670*/  FFMA.FTZ R122, R122, R21.reuse, -R138.reuse ;  /* 0x000000157a7a7223 */ /* 0x180fe4000001088a */
[----:B------:R-:W2:Y:S01]  /*1a680*/  MUFU.EX2 R130, R130 ;  /* 0x0000008200827308 */ /* 0x000ea20000000800 */
        /* <DEDUP_REMOVED lines=8> */
[----:B------:R-:W-:Y:S01]  /*1a710*/  MUFU.EX2 R107, R77 ;  /* 0x0000004d006b7308 */ /* 0x000fe20000000800 */
[----:B---3--:R-:W-:-:S07]  /*1a720*/  FADD.FTZ R141, R133, R141 ;  /* 0x0000008d858d7221 */ /* 0x008fce0000010000 */
[----:B------:R4:W-:Y:S01]  /*1a730*/  MUFU.EX2 R138, R88 ;  /* 0x00000058008a7308 */ /* 0x0009e20000000800 */
[----:B0-----:R-:W-:-:S07]  /*1a740*/  FADD.FTZ R141, R132, R141 ;  /* 0x0000008d848d7221 */ /* 0x001fce0000010000 */
[----:B------:R-:W0:Y:S01]  /*1a750*/  MUFU.EX2 R77, R101 ;  /* 0x00000065004d7308 */ /* 0x000e220000000800 */
[----:B----4-:R-:W-:-:S07]  /*1a760*/  FADD.FTZ R88, R93, R124 ;  /* 0x0000007c5d587221 */ /* 0x010fce0000010000 */
[----:B------:R-:W3:Y:S01]  /*1a770*/  MUFU.EX2 R129, R129 ;  /* 0x0000008100817308 */ /* 0x000ee20000000800 */
[----:B------:R-:W-:Y:S01]  /*1a780*/  FADD.FTZ R88, R76, R88 ;  /* 0x000000584c587221 */ /* 0x000fe20000010000 */
[----:B------:R-:W-:-:S06]  /*1a790*/  FADD.FTZ R141, R131, R141 ;  /* 0x0000008d838d7221 */ /* 0x000fcc0000010000 */
[----:B------:R-:W4:Y:S01]  /*1a7a0*/  MUFU.EX2 R102, R102 ;  /* 0x0000006600667308 */ /* 0x000f220000000800 */
[----:B------:R-:W-:-:S07]  /*1a7b0*/  FADD.FTZ R88, R95, R88 ;  /* 0x000000585f587221 */ /* 0x000fce0000010000 */
[----:B------:R-:W4:Y:S01]  /*1a7c0*/  MUFU.EX2 R128, R128 ;  /* 0x0000008000807308 */ /* 0x000f220000000800 */
[----:B-1----:R-:W-:Y:S01]  /*1a7d0*/  FADD.FTZ R88, R99, R88 ;  /* 0x0000005863587221 */ /* 0x002fe20000010000 */
[----:B--2---:R-:W-:-:S06]  /*1a7e0*/  FADD.FTZ R141, R130, R141 ;  /* 0x0000008d828d7221 */ /* 0x004fcc0000010000 */
[----:B------:R-:W1:Y:S08]  /*1a7f0*/  MUFU.EX2 R103, R103 ;  /* 0x0000006700677308 */ /* 0x000e700000000800 */
[----:B------:R-:W-:Y:S01]  /*1a800*/  MUFU.EX2 R127, R127 ;  /* 0x0000007f007f7308 */ /* 0x000fe20000000800 */
[----:B0-----:R-:W-:Y:S01]  /*1a810*/  FADD.FTZ R88, R77, R88 ;  /* 0x000000584d587221 */ /* 0x001fe20000010000 */
[----:B---3--:R-:W-:-:S06]  /*1a820*/  FADD.FTZ R141, R129, R141 ;  /* 0x0000008d818d7221 */ /* 0x008fcc0000010000 */
[----:B------:R-:W0:Y:S08]  /*1a830*/  MUFU.EX2 R108, R108 ;  /* 0x0000006c006c7308 */ /* 0x000e300000000800 */
[----:B------:R-:W2:Y:S01]  /*1a840*/  MUFU.EX2 R126, R126 ;  /* 0x0000007e007e7308 */ /* 0x000ea20000000800 */
[----:B----4-:R-:W-:-:S07]  /*1a850*/  FADD.FTZ R88, R102, R88 ;  /* 0x0000005866587221 */ /* 0x010fce0000010000 */
[----:B------:R-:W-:Y:S01]  /*1a860*/  MUFU.EX2 R110, R89 ;  /* 0x00000059006e7308 */ /* 0x000fe20000000800 */
[----:B------:R-:W-:-:S07]  /*1a870*/  FADD.FTZ R141, R128, R141 ;  /* 0x0000008d808d7221 */ /* 0x000fce0000010000 */
[----:B------:R-:W3:Y:S08]  /*1a880*/  MUFU.EX2 R89, R109 ;  /* 0x0000006d00597308 */ /* 0x000ef00000000800 */
[----:B------:R-:W4:Y:S01]  /*1a890*/  MUFU.EX2 R125, R125 ;  /* 0x0000007d007d7308 */ /* 0x000f220000000800 */
[----:B-1----:R-:W-:-:S07]  /*1a8a0*/  FADD.FTZ R88, R103, R88 ;  /* 0x0000005867587221 */ /* 0x002fce0000010000 */
[----:B------:R-:W-:Y:S08]  /*1a8b0*/  MUFU.EX2 R112, R84 ;  /* 0x0000005400707308 */ /* 0x000ff00000000800 */
[----:B------:R-:W1:Y:S01]  /*1a8c0*/  MUFU.EX2 R114, R114 ;  /* 0x0000007200727308 */ /* 0x000e620000000800 */
[----:B0-----:R-:W-:Y:S01]  /*1a8d0*/  FADD.FTZ R88, R108, R88 ;  /* 0x000000586c587221 */ /* 0x001fe20000010000 */
[----:B------:R-:W-:-:S06]  /*1a8e0*/  F2FP.F16.F32.PACK_AB R95, R99, R95 ;  /* 0x0000005f635f723e */ /* 0x000fcc00000000ff */
[----:B------:R-:W0:Y:S08]  /*1a8f0*/  MUFU.EX2 R115, R115 ;  /* 0x0000007300737308 */ /* 0x000e300000000800 */
[----:B------:R2:W-:Y:S02]  /*1a900*/  MUFU.EX2 R98, R90 ;  /* 0x0000005a00627308 */ /* 0x0005e40000000800 */
[----:B--2---:R-:W-:-:S06]  /*1a910*/  FADD.FTZ R90, R127, R141 ;  /* 0x0000008d7f5a7221 */ /* 0x004fcc0000010000 */
[----:B------:R-:W-:Y:S01]  /*1a920*/  MUFU.EX2 R113, R81 ;  /* 0x0000005100717308 */ /* 0x000fe20000000800 */
[----:B------:R-:W-:-:S07]  /*1a930*/  FADD.FTZ R90, R126, R90 ;  /* 0x0000005a7e5a7221 */ /* 0x000fce0000010000 */
[----:B------:R-:W2:Y:S08]  /*1a940*/  MUFU.EX2 R116, R116 ;  /* 0x0000007400747308 */ /* 0x000eb00000000800 */
[----:B------:R-:W-:Y:S08]  /*1a950*/  MUFU.EX2 R99, R75 ;  /* 0x0000004b00637308 */ /* 0x000ff00000000800 */
[----:B------:R3:W-:Y:S08]  /*1a960*/  MUFU.EX2 R75, R78 ;  /* 0x0000004e004b7308 */ /* 0x0007f00000000800 */
[----:B------:R-:W-:Y:S01]  /*1a970*/  MUFU.EX2 R106, R92 ;  /* 0x0000005c006a7308 */ /* 0x000fe20000000800 */
[----:B---3--:R-:W-:Y:S01]  /*1a980*/  FADD.FTZ R78, R89, R88 ;  /* 0x00000058594e7221 */ /* 0x008fe20000010000 */
[----:B----4-:R-:W-:-:S06]  /*1a990*/  FADD.FTZ R88, R125, R90 ;  /* 0x0000005a7d587221 */ /* 0x010fcc0000010000 */
[----:B------:R-:W3:Y:S01]  /*1a9a0*/  MUFU.EX2 R117, R117 ;  /* 0x0000007500757308 */ /* 0x000ee20000000800 */
[----:B-1----:R-:W-:Y:S01]  /*1a9b0*/  FADD.FTZ R78, R114, R78 ;  /* 0x0000004e724e7221 */ /* 0x002fe20000010000 */
[----:B------:R-:W-:-:S06]  /*1a9c0*/  FADD.FTZ R88, R112, R88 ;  /* 0x0000005870587221 */ /* 0x000fcc0000010000 */
[----:B------:R-:W-:Y:S01]  /*1a9d0*/  MUFU.EX2 R123, R80 ;  /* 0x00000050007b7308 */ /* 0x000fe20000000800 */
[----:B0-----:R-:W-:-:S07]  /*1a9e0*/  FADD.FTZ R78, R115, R78 ;  /* 0x0000004e734e7221 */ /* 0x001fce0000010000 */
[----:B------:R-:W0:Y:S08]  /*1a9f0*/  MUFU.EX2 R118, R118 ;  /* 0x0000007600767308 */ /* 0x000e300000000800 */
[----:B------:R-:W1:Y:S08]  /*1aa00*/  MUFU.EX2 R119, R119 ;  /* 0x0000007700777308 */ /* 0x000e700000000800 */
[----:B------:R4:W-:Y:S02]  /*1aa10*/  MUFU.EX2 R101, R79 ;  /* 0x0000004f00657308 */ /* 0x0009e40000000800 */
[----:B----4-:R-:W-:-:S06]  /*1aa20*/  FADD.FTZ R79, R107, R88 ;  /* 0x000000586b4f7221 */ /* 0x010fcc0000010000 */
[----:B------:R-:W4:Y:S01]  /*1aa30*/  MUFU.EX2 R120, R120 ;  /* 0x0000007800787308 */ /* 0x000f220000000800 */
[----:B--2---:R-:W-:Y:S01]  /*1aa40*/  FADD.FTZ R88, R116, R78 ;  /* 0x0000004e74587221 */ /* 0x004fe20000010000 */
[----:B------:R-:W-:-:S03]  /*1aa50*/  FADD.FTZ R79, R113, R79 ;  /* 0x0000004f714f7221 */ /* 0x000fc60000010000 */
[----:B---3--:R-:W-:Y:S01]  /*1aa60*/  FADD.FTZ R88, R117, R88 ;  /* 0x0000005875587221 */ /* 0x008fe20000010000 */
[----:B------:R-:W-:Y:S02]  /*1aa70*/  FADD.FTZ R90, R106, R79 ;  /* 0x0000004f6a5a7221 */ /* 0x000fe40000010000 */
[----:B------:R-:W-:Y:S01]  /*1aa80*/  MUFU.EX2 R104, R97 ;  /* 0x0000006100687308 */ /* 0x000fe20000000800 */
[----:B0-----:R-:W-:Y:S01]  /*1aa90*/  FADD.FTZ R88, R118, R88 ;  /* 0x0000005876587221 */ /* 0x001fe20000010000 */
[----:B------:R-:W-:Y:S01]  /*1aaa0*/  F2FP.F16.F32.PACK_AB R92, R134, R135 ;  /* 0x00000087865c723e */ /* 0x000fe200000000ff */
[----:B------:R-:W-:-:S05]  /*1aab0*/  FADD.FTZ R90, R123, R90 ;  /* 0x0000005a7b5a7221 */ /* 0x000fca0000010000 */
[----:B------:R-:W0:Y:S01]  /*1aac0*/  MUFU.EX2 R121, R121 ;  /* 0x0000007900797308 */ /* 0x000e220000000800 */
[----:B------:R-:W-:Y:S02]  /*1aad0*/  F2FP.F16.F32.PACK_AB R93, R76, R93 ;  /* 0x0000005d4c5d723e */ /* 0x000fe400000000ff */
[----:B------:R-:W-:Y:S02]  /*1aae0*/  F2FP.F16.F32.PACK_AB R94, R132, R133 ;  /* 0x00000085845e723e */ /* 0x000fe400000000ff */
[----:B------:R-:W-:-:S03]  /*1aaf0*/  F2FP.F16.F32.PACK_AB R76, R130, R131 ;  /* 0x00000083824c723e */ /* 0x000fc600000000ff */
[----:B------:R-:W-:Y:S01]  /*1ab00*/  MUFU.EX2 R137, R73 ;  /* 0x0000004900897308 */ /* 0x000fe20000000800 */
[----:B------:R-:W-:Y:S02]  /*1ab10*/  F2FP.F16.F32.PACK_AB R77, R102, R77 ;  /* 0x0000004d664d723e */ /* 0x000fe400000000ff */
[----:B------:R-:W-:Y:S02]  /*1ab20*/  F2FP.F16.F32.PACK_AB R78, R128, R129 ;  /* 0x00000081804e723e */ /* 0x000fe400000000ff */
[----:B------:R-:W-:-:S03]  /*1ab30*/  F2FP.F16.F32.PACK_AB R79, R108, R103 ;  /* 0x000000676c4f723e */ /* 0x000fc600000000ff */
[----:B------:R-:W2:Y:S01]  /*1ab40*/  MUFU.EX2 R122, R122 ;  /* 0x0000007a007a7308 */ /* 0x000ea20000000800 */
[----:B------:R-:W-:Y:S01]  /*1ab50*/  FADD.FTZ R90, R105, R90 ;  /* 0x0000005a695a7221 */ /* 0x000fe20000010000 */
[----:B------:R-:W-:Y:S06]  /*1ab60*/  STSM.16.M88.4 [R17+0x25b00], R92 ;  /* 0x025b005c11007844 */ /* 0x000fec0000000200 */
[----:B------:R1:W3:Y:S01]  /*1ab70*/  MUFU.EX2 R14, R91 ;  /* 0x0000005b000e7308 */ /* 0x0002e20000000800 */
[----:B------:R0:W-:Y:S01]  /*1ab80*/  STSM.16.M88.4 [R17+0x27300], R76 ;  /* 0x0273004c11007844 */ /* 0x0001e20000000200 */
[----:B-1----:R-:W-:-:S06]  /*1ab90*/  FADD.FTZ R91, R119, R88 ;  /* 0x00000058775b7221 */ /* 0x002fcc0000010000 */
[----:B------:R-:W-:Y:S01]  /*1aba0*/  MUFU.EX2 R97, R96 ;  /* 0x0000006000617308 */ /* 0x000fe20000000800 */
[----:B----4-:R-:W-:Y:S01]  /*1abb0*/  FADD.FTZ R91, R120, R91 ;  /* 0x0000005b785b7221 */ /* 0x010fe20000010000 */
[----:B0-----:R-:W-:-:S06]  /*1abc0*/  FADD.FTZ R76, R136, R90 ;  /* 0x0000005a884c7221 */ /* 0x001fcc0000010000 */
[----:B------:R-:W0:Y:S01]  /*1abd0*/  MUFU.EX2 R74, R74 ;  /* 0x0000004a004a7308 */ /* 0x000e220000000800 */
[----:B------:R-:W-:Y:S01]  /*1abe0*/  FADD.FTZ R77, R121, R91 ;  /* 0x0000005b794d7221 */ /* 0x000fe20000010000 */
[----:B------:R-:W-:-:S03]  /*1abf0*/  FADD.FTZ R76, R104, R76 ;  /* 0x0000004c684c7221 */ /* 0x000fc60000010000 */
[----:B--2---:R-:W-:Y:S01]  /*1ac00*/  FADD.FTZ R77, R122, R77 ;  /* 0x0000004d7a4d7221 */ /* 0x004fe20000010000 */
[----:B------:R-:W-:Y:S02]  /*1ac10*/  FADD.FTZ R76, R137, R76 ;  /* 0x0000004c894c7221 */ /* 0x000fe40000010000 */
[----:B------:R-:W1:Y:S01]  /*1ac20*/  MUFU.EX2 R139, R85 ;  /* 0x00000055008b7308 */ /* 0x000e620000000800 */
[----:B---3--:R-:W-:Y:S01]  /*1ac30*/  FADD.FTZ R77, R14, R77 ;  /* 0x0000004d0e4d7221 */ /* 0x008fe20000010000 */
[----:B------:R-:W-:-:S03]  /*1ac40*/  FADD.FTZ R76, R100, R76 ;  /* 0x0000004c644c7221 */ /* 0x000fc60000010000 */
[----:B------:R-:W-:Y:S01]  /*1ac50*/  FADD.FTZ R77, R98, R77 ;  /* 0x0000004d624d7221 */ /* 0x000fe20000010000 */
[----:B------:R-:W-:Y:S02]  /*1ac60*/  FADD.FTZ R76, R138, R76 ;  /* 0x0000004c8a4c7221 */ /* 0x000fe40000010000 */
[----:B------:R-:W2:Y:S01]  /*1ac70*/  MUFU.EX2 R111, R140 ;  /* 0x0000008c006f7308 */ /* 0x000ea20000000800 */
[----:B0-----:R-:W-:Y:S01]  /*1ac80*/  FADD.FTZ R77, R74, R77 ;  /* 0x0000004d4a4d7221 */ /* 0x001fe20000010000 */
[----:B------:R-:W-:-:S06]  /*1ac90*/  FADD.FTZ R78, R97, R76 ;  /* 0x0000004c614e7221 */ /* 0x000fcc0000010000 */
[----:B------:R-:W-:Y:S01]  /*1aca0*/  MUFU.EX2 R85, R143 ;  /* 0x0000008f00557308 */ /* 0x000fe20000000800 */
[----:B------:R-:W-:Y:S01]  /*1acb0*/  FADD.FTZ R102, R99, R77 ;  /* 0x0000004d63667221 */ /* 0x000fe20000010000 */
[----:B-1----:R-:W-:-:S06]  /*1acc0*/  FADD.FTZ R79, R139, R78 ;  /* 0x0000004e8b4f7221 */ /* 0x002fcc0000010000 */
[----:B------:R-:W0:Y:S01]  /*1acd0*/  MUFU.EX2 R82, R82 ;  /* 0x0000005200527308 */ /* 0x000e220000000800 */
[----:B------:R-:W-:Y:S02]  /*1ace0*/  F2FP.F16.F32.PACK_AB R88, R126, R127 ;  /* 0x0000007f7e58723e */ /* 0x000fe400000000ff */
[----:B------:R-:W-:Y:S02]  /*1acf0*/  F2FP.F16.F32.PACK_AB R89, R114, R89 ;  /* 0x000000597259723e */ /* 0x000fe400000000ff */
[----:B------:R-:W-:-:S03]  /*1ad00*/  F2FP.F16.F32.PACK_AB R90, R112, R125 ;  /* 0x0000007d705a723e */ /* 0x000fc600000000ff */
[----:B------:R-:W-:Y:S01]  /*1ad10*/  MUFU.EX2 R96, R146 ;  /* 0x0000009200607308 */ /* 0x000fe20000000800 */
[----:B------:R-:W-:Y:S01]  /*1ad20*/  F2FP.F16.F32.PACK_AB R91, R116, R115 ;  /* 0x00000073745b723e */ /* 0x000fe200000000ff */
[----:B------:R-:W-:Y:S01]  /*1ad30*/  FADD.FTZ R102, R75, R102 ;  /* 0x000000664b667221 */ /* 0x000fe20000010000 */
[----:B------:R-:W-:-:S05]  /*1ad40*/  F2FP.F16.F32.PACK_AB R94, R123, R106 ;  /* 0x0000006a7b5e723e */ /* 0x000fca00000000ff */
[----:B------:R-:W1:Y:S01]  /*1ad50*/  MUFU.EX2 R83, R83 ;  /* 0x0000005300537308 */ /* 0x000e620000000800 */
[----:B------:R-:W-:Y:S01]  /*1ad60*/  FADD.FTZ R106, R110, R79 ;  /* 0x0000004f6e6a7221 */ /* 0x000fe20000010000 */
[----:B------:R-:W-:Y:S01]  /*1ad70*/  F2FP.F16.F32.PACK_AB R92, R113, R107 ;  /* 0x0000006b715c723e */ /* 0x000fe200000000ff */
[----:B------:R3:W-:Y:S01]  /*1ad80*/  STSM.16.M88.4 [R17+0x28b00], R88 ;  /* 0x028b005811007844 */ /* 0x0007e20000000200 */
[----:B------:R-:W-:-:S04]  /*1ad90*/  F2FP.F16.F32.PACK_AB R93, R118, R117 ;  /* 0x00000075765d723e */ /* 0x000fc800000000ff */
[----:B------:R-:W-:Y:S01]  /*1ada0*/  MUFU.EX2 R81, R149 ;  /* 0x0000009500517308 */ /* 0x000fe20000000800 */
[----:B------:R-:W-:Y:S01]  /*1adb0*/  F2FP.F16.F32.PACK_AB R95, R120, R119 ;  /* 0x00000077785f723e */ /* 0x000fe200000000ff */
[----:B--2---:R-:W-:-:S06]  /*1adc0*/  FADD.FTZ R106, R111, R106 ;  /* 0x0000006a6f6a7221 */ /* 0x004fcc0000010000 */
[----:B------:R-:W2:Y:S01]  /*1add0*/  MUFU.EX2 R86, R86 ;  /* 0x0000005600567308 */ /* 0x000ea20000000800 */
[----:B---3--:R-:W-:Y:S01]  /*1ade0*/  FADD.FTZ R89, R101, R102 ;  /* 0x0000006665597221 */ /* 0x008fe20000010000 */
[----:B------:R3:W-:Y:S06]  /*1adf0*/  STSM.16.M88.4 [R17+0x2a300], R92 ;  /* 0x02a3005c11007844 */ /* 0x0007ec0000000200 */
[----:B------:R-:W-:Y:S01]  /*1ae00*/  MUFU.EX2 R84, R150 ;  /* 0x0000009600547308 */ /* 0x000fe20000000800 */
[----:B------:R-:W-:Y:S01]  /*1ae10*/  F2FP.F16.F32.PACK_AB R79, R98, R14 ;  /* 0x0000000e624f723e */ /* 0x000fe200000000ff */
[----:B0-----:R-:W-:-:S06]  /*1ae20*/  FADD.FTZ R14, R82, R89 ;  /* 0x00000059520e7221 */ /* 0x001fcc0000010000 */
[----:B------:R-:W0:Y:S01]  /*1ae30*/  MUFU.EX2 R87, R87 ;  /* 0x0000005700577308 */ /* 0x000e220000000800 */
[----:B------:R-:W-:Y:S01]  /*1ae40*/  F2FP.F16.F32.PACK_AB R89, R99, R74 ;  /* 0x0000004a6359723e */ /* 0x000fe200000000ff */
[----:B---3--:R-:W-:-:S06]  /*1ae50*/  FADD.FTZ R93, R85, R106 ;  /* 0x0000006a555d7221 */ /* 0x008fcc0000010000 */
[----:B------:R-:W3:Y:S01]  /*1ae60*/  MUFU.EX2 R142, R142 ;  /* 0x0000008e008e7308 */ /* 0x000ee20000000800 */
[----:B-1----:R-:W-:Y:S01]  /*1ae70*/  FADD.FTZ R91, R83, R14 ;  /* 0x0000000e535b7221 */ /* 0x002fe20000010000 */
[----:B------:R-:W-:-:S06]  /*1ae80*/  FADD.FTZ R74, R96, R93 ;  /* 0x0000005d604a7221 */ /* 0x000fcc0000010000 */
[----:B------:R-:W1:Y:S01]  /*1ae90*/  MUFU.EX2 R73, R151 ;  /* 0x0000009700497308 */ /* 0x000e620000000800 */
[----:B--2---:R-:W-:Y:S01]  /*1aea0*/  FADD.FTZ R14, R86, R91 ;  /* 0x0000005b560e7221 */ /* 0x004fe20000010000 */
[----:B------:R-:W-:Y:S01]  /*1aeb0*/  FADD.FTZ R95, R81, R74 ;  /* 0x0000004a515f7221 */ /* 0x000fe20000010000 */
[----:B------:R-:W-:Y:S02]  /*1aec0*/  F2FP.F16.F32.PACK_AB R91, R101, R75 ;  /* 0x0000004b655b723e */ /* 0x000fe400000000ff */
[----:B0-----:R-:W-:Y:S01]  /*1aed0*/  FADD.FTZ R75, R87, R14 ;  /* 0x0000000e574b7221 */ /* 0x001fe20000010000 */
[C---:B------:R-:W-:Y:S01]  /*1aee0*/  FADD.FTZ R74, R84.reuse, R95 ;  /* 0x0000005f544a7221 */ /* 0x040fe20000010000 */
[----:B------:R-:W-:Y:S02]  /*1aef0*/  F2FP.F16.F32.PACK_AB R84, R84, R81 ;  /* 0x000000515454723e */ /* 0x000fe400000000ff */
[----:B---3--:R-:W-:Y:S01]  /*1af00*/  FADD.FTZ R14, R142, R75 ;  /* 0x0000004b8e0e7221 */ /* 0x008fe20000010000 */
[----:B------:R-:W2:Y:S01]  /*1af10*/  LDL R81, [R1+0x8c] ;  /* 0x00008c0001517983 */ /* 0x000ea20000100800 */
[----:B-1----:R-:W-:-:S03]  /*1af20*/  FADD.FTZ R75, R73, R74 ;  /* 0x0000004a494b7221 */ /* 0x002fc60000010000 */
[----:B------:R-:W2:Y:S01]  /*1af30*/  LDL.LU R74, [R1+0x14] ;  /* 0x00001400014a7983 */ /* 0x000ea20000300800 */
[----:B------:R-:W-:Y:S08]  /*1af40*/  MUFU.EX2 R80, R152 ;  /* 0x0000009800507308 */ /* 0x000ff00000000800 */
[----:B------:R-:W0:Y:S08]  /*1af50*/  MUFU.EX2 R145, R145 ;  /* 0x0000009100917308 */ /* 0x000e300000000800 */
[----:B------:R-:W-:Y:S08]  /*1af60*/  MUFU.EX2 R147, R147 ;  /* 0x0000009300937308 */ /* 0x000ff00000000800 */
[----:B------:R-:W1:Y:S01]  /*1af70*/  MUFU.EX2 R148, R148 ;  /* 0x0000009400947308 */ /* 0x000e620000000800 */
        /* <DEDUP_REMOVED lines=9> */
[C---:B0-----:R-:W-:Y:S02]  /*1b010*/  F2FP.F16.F32.PACK_AB R85, R145.reuse, R142 ;  /* 0x0000008e9155723e */ /* 0x041fe400000000ff */
[----:B------:R-:W-:Y:S02]  /*1b020*/  F2FP.F16.F32.PACK_AB R86, R80, R73 ;  /* 0x000000495056723e */ /* 0x000fe400000000ff */
[----:B-1----:R-:W-:Y:S01]  /*1b030*/  F2FP.F16.F32.PACK_AB R87, R148, R147 ;  /* 0x000000939457723e */ /* 0x002fe200000000ff */
[----:B------:R-:W-:Y:S04]  /*1b040*/  STSM.16.M88.4 [R17+0x2bb00], R76 ;  /* 0x02bb004c11007844 */ /* 0x000fe80000000200 */
[----:B------:R-:W-:Y:S04]  /*1b050*/  STSM.16.M88.4 [R17+0x2d300], R88 ;  /* 0x02d3005811007844 */ /* 0x000fe80000000200 */
[----:B------:R-:W-:Y:S04]  /*1b060*/  STSM.16.M88.4 [R17+0x2eb00], R92 ;  /* 0x02eb005c11007844 */ /* 0x000fe80000000200 */
[----:B------:R-:W-:Y:S01]  /*1b070*/  STSM.16.M88.4 [R17+0x30300], R84 ;  /* 0x0303005411007844 */ /* 0x000fe20000000200 */
[----:B------:R-:W-:Y:S01]  /*1b080*/  @!PT LDS RZ, [RZ] ;  /* 0x00000000fffff984 */ /* 0x000fe20000000800 */
[----:B------:R-:W-:Y:S01]  /*1b090*/  @!PT LDS RZ, [RZ] ;  /* 0x00000000fffff984 */ /* 0x000fe20000000800 */
[----:B------:R-:W-:Y:S01]  /*1b0a0*/  @!PT LDS RZ, [RZ] ;  /* 0x00000000fffff984 */ /* 0x000fe20000000800 */
[----:B------:R-:W-:Y:S01]  /*1b0b0*/  @!PT LDS RZ, [RZ] ;  /* 0x00000000fffff984 */ /* 0x000fe20000000800 */
[----:B------:R0:W-:Y:S06]  /*1b0c0*/  MEMBAR.ALL.CTA ;  /* 0x0000000000007992 */ /* 0x0001ec0000008000 */
[----:B0-----:R-:W0:Y:S01]  /*1b0d0*/  FENCE.VIEW.ASYNC.S ;  /* 0x00000000000073c6 */ /* 0x001e220000000000 */
[----:B------:R-:W-:Y:S01]  /*1b0e0*/  FADD.FTZ R14, R145, R14 ;  /* 0x0000000e910e7221 */ /* 0x000fe20000010000 */
[----:B------:R-:W-:-:S03]  /*1b0f0*/  FADD.FTZ R75, R80, R75 ;  /* 0x0000004b504b7221 */ /* 0x000fc60000010000 */
[----:B------:R-:W-:Y:S01]  /*1b100*/  FADD.FTZ R147, R147, R14 ;  /* 0x0000000e93937221 */ /* 0x000fe20000010000 */
[-C--:B------:R-:W-:Y:S01]  /*1b110*/  FMUL.FTZ R24, R24, R0.reuse ;  /* 0x0000000018187220 */ /* 0x080fe20000410000 */
        /* <DEDUP_REMOVED lines=24> */
[----:B------:R-:W-:Y:S01]  /*1b2a0*/  STL [R1+0x18], R75 ;  /* 0x0000184b01007387 */ /* 0x000fe20000100800 */
[-C--:B------:R-:W-:Y:S01]  /*1b2b0*/  FMUL.FTZ R26, R26, R15.reuse ;  /* 0x0000000f1a1a7220 */ /* 0x080fe20000410000 */
[----:B------:R-:W-:-:S02]  /*1b2c0*/  FMUL.FTZ R27, R27, R15 ;  /* 0x0000000f1b1b7220 */ /* 0x000fc40000410000 */
[----:B------:R1:W-:Y:S01]  /*1b2d0*/  STL [R1+0x38], R14 ;  /* 0x0000380e01007387 */ /* 0x0003e20000100800 */
[-C--:B------:R-:W-:Y:S01]  /*1b2e0*/  FMUL.FTZ R30, R30, R15.reuse ;  /* 0x0000000f1e1e7220 */ /* 0x080fe20000410000 */
[-C--:B------:R-:W-:Y:S01]  /*1b2f0*/  FMUL.FTZ R31, R31, R15.reuse ;  /* 0x0000000f1f1f7220 */ /* 0x080fe20000410000 */
[-C--:B------:R-:W-:Y:S01]  /*1b300*/  FMUL.FTZ R34, R34, R15.reuse ;  /* 0x0000000f22227220 */ /* 0x080fe20000410000 */
        /* <DEDUP_REMOVED lines=20> */
[----:B-1----:R-:W-:-:S02]  /*1b450*/  IMAD.MOV.U32 R14, RZ, RZ, R19 ;  /* 0x000000ffff0e7224 */ /* 0x002fc400078e0013 */
[----:B------:R-:W-:Y:S01]  /*1b460*/  IMAD.MOV.U32 R15, RZ, RZ, R72 ;  /* 0x000000ffff0f7224 */ /* 0x000fe200078e0048 */
[C---:B--2---:R-:W-:Y:S01]  /*1b470*/  ISETP.GT.AND P2, PT, R74.reuse, R81, PT ;  /* 0x000000514a00720c */ /* 0x044fe20003f44270 */
[----:B------:R-:W-:-:S05]  /*1b480*/  VIADD R0, R74, 0xffffffff ;  /* 0xffffffff4a007836 */ /* 0x000fca0000000000 */
[----:B------:R1:W-:Y:S02]  /*1b490*/  STL [R1+0x14], R0 ;  /* 0x0000140001007387 */ /* 0x0003e40000100800 */
[----:B-1----:R-:W-:Y:S01]  /*1b4a0*/  IMAD.MOV.U32 R0, RZ, RZ, R20 ;  /* 0x000000ffff007224 */ /* 0x002fe200078e0014 */
[----:B0-----:R-:W-:-:S04]  /*1b4b0*/  NOP ;  /* 0x0000000000007918 */ /* 0x001fc80000000000 */
[----:B---3--:R-:W-:Y:S05]  /*1b4c0*/  @P2 BRA `(.L_x_2466) ;  /* 0xffffffac00942947 */ /* 0x008fea000383ffff */
.L_x_2455:
[----:B------:R-:W-:Y:S05]  /*1b4d0*/  WARPSYNC.ALL ;  /* 0x0000000000007948 */ /* 0x000fea0003800000 */
[----:B------:R-:W-:Y:S06]  /*1b4e0*/  BAR.ARV 0x8, 0x200 ;  /* 0x0208000000007b1d */ /* 0x000fec0000002000 */
[----:B------:R-:W-:Y:S05]  /*1b4f0*/  @!P1 BRA `(.L_x_2467) ;  /* 0x0000000000049947 */ /* 0x000fea0003800000 */
[----:B------:R-:W-:Y:S01]  /*1b500*/  BPT.TRAP 0x1 ;  /* 0x000000040000795c */ /* 0x000fe20000300000 */
.L_x_2467:
[----:B-----5:R-:W2:Y:S01]  /*1b510*/  LDL R2, [R1+0x3c] ;  /* 0x00003c0001027983 */ /* 0x020ea20000100800 */
[----:B------:R-:W-:Y:S01]  /*1b520*/  IMAD R0, R19, 0x8, R16 ;  /* 0x0000000813007824 */ /* 0x000fe200078e0210 */
[----:B--2---:R-:W-:-:S04]  /*1b530*/  SHF.L.U32 R3, R2, 0x1f, RZ ;  /* 0x0000001f02037819 */ /* 0x004fc800000006ff */
[----:B------:R0:W1:Y:S01]  /*1b540*/  SYNCS.PHASECHK.TRANS64.TRYWAIT P2, [R0+URZ+0x31c50], R3 ;  /* 0x031c5003000075a7 */ /* 0x000062000804017f */
[----:B------:R-:W-:Y:S05]  /*1b550*/  @!P1 BRA `(.L_x_2468) ;  /* 0x0000000000049947 */ /* 0x000fea0003800000 */
[----:B------:R-:W-:Y:S01]  /*1b560*/  BPT.TRAP 0x1 ;  /* 0x000000040000795c */ /* 0x000fe20000300000 */
.L_x_2468:
[----:B------:R-:W2:Y:S01]  /*1b570*/  LDL.LU R2, [R1+0x7c] ;  /* 0x00007c0001027983 */ /* 0x000ea20000300800 */
[----:B------:R-:W-:Y:S02]  /*1b580*/  VIADD R16, R16, 0x200 ;  /* 0x0000020010107836 */ /* 0x000fe40000000000 */
[----:B------:R-:W-:-:S03]  /*1b590*/  IMAD.MOV.U32 R5, RZ, RZ, -0x3ffffff0 ;  /* 0xc0000010ff057424 */ /* 0x000fc600078e00ff */
[----:B------:R-:W-:-:S04]  /*1b5a0*/  SHF.R.U32.HI R16, RZ, 0x4, R16 ;  /* 0x00000004ff107819 */ /* 0x000fc80000011610 */
[----:B------:R-:W-:-:S04]  /*1b5b0*/  LOP3.LUT R16, R16, 0x3fff, RZ, 0xc0, !PT ;  /* 0x00003fff10107812 */ /* 0x000fc800078ec0ff */
[----:B------:R-:W-:Y:S02]  /*1b5c0*/  LOP3.LUT R16, R16, 0x2400000, RZ, 0xfc, !PT ;  /* 0x0240000010107812 */ /* 0x000fe400078efcff */
[----:B--2---:R-:W-:Y:S01]  /*1b5d0*/  LOP3.LUT R4, R2, 0x10000, RZ, 0xfc, !PT ;  /* 0x0001000002047812 */ /* 0x004fe200078efcff */
[----:B-1----:R-:W-:Y:S06]  /*1b5e0*/  @P2 BRA `(.L_x_2469) ;  /* 0x0000000000082947 */ /* 0x002fec0003800000 */
[----:B------:R-:W1:Y:S02]  /*1b5f0*/  SYNCS.PHASECHK.TRANS64.TRYWAIT P1, [R0+URZ+0x31c50], R3 ;  /* 0x031c5003000075a7 */ /* 0x000e64000802017f */
[----:B-1----:R-:W-:Y:S05]  /*1b600*/  @!P1 BRA `(.L_x_2470) ;  /* 0x000000c800b09947 */ /* 0x002fea0003800000 */
.L_x_2469:
[----:B------:R-:W-:Y:S01]  /*1b610*/  IMAD R2, R19, 0x6c0, R16 ;  /* 0x000006c013027824 */ /* 0x000fe200078e0210 */
[----:B------:R-:W2:Y:S01]  /*1b620*/  LDL.LU R11, [R1+0x18] ;  /* 0x00001800010b7983 */ /* 0x000ea20000300800 */
[----:B01----:R-:W-:Y:S01]  /*1b630*/  IMAD.MOV.U32 R3, RZ, RZ, -0x7fffffe0 ;  /* 0x80000020ff037424 */ /* 0x003fe200078e00ff */
        /* <DEDUP_REMOVED lines=10> */
[----:B------:R-:W3:Y:S01]  /*1b6e0*/  LDL.LU R10, [R1+0x38] ;  /* 0x00003800010a7983 */ /* 0x000ee20000300800 */
[----:B------:R-:W-:-:S02]  /*1b6f0*/  IMAD.MOV.U32 R3, RZ, RZ, -0x7fffffe0 ;  /* 0x80000020ff037424 */ /* 0x000fc400078e00ff */
[----:B------:R-:W-:Y:S01]  /*1b700*/  IMAD.MOV.U32 R5, RZ, RZ, -0x3ffffff0 ;  /* 0xc0000010ff057424 */ /* 0x000fe200078e00ff */
[----:B------:R-:W4:Y:S01]  /*1b710*/  LDL.LU R12, [R1+0x3c] ;  /* 0x00003c00010c7983 */ /* 0x000f220000300800 */
[----:B------:R-:W-:-:S05]  /*1b720*/  VIADD R19, R19, 0x1 ;  /* 0x0000000113137836 */ /* 0x000fca0000000000 */
        /* <DEDUP_REMOVED lines=62> */
[C---:B------:R-:W-:Y:S01]  /*1bb10*/  VIADD R8, R2.reuse, 0x1c0 ;  /* 0x000001c002087836 */ /* 0x040fe20000000000 */
        /* <DEDUP_REMOVED lines=15> */
[----:B--2---:R-:W0:Y:S01]  /*1bc10*/  SHFL.BFLY PT, R2, R11, 0x2, 0x1f ;  /* 0x0c401f000b027f89 */ /* 0x004e2200000e0000 */
[----:B------:R-:W-:Y:S02]  /*1bc20*/  R2UR UR7, R3 ;  /* 0x00000000030772ca */ /* 0x000fe400000e0000 */
[----:B------:R-:W-:Y:S01]  /*1bc30*/  R2UR UR4, R4 ;  /* 0x00000000040472ca */ /* 0x000fe200000e0000 */
[----:B---3--:R-:W1:Y:S01]  /*1bc40*/  SHFL.BFLY PT, R3, R10, 0x2, 0x1f ;  /* 0x0c401f000a037f89 */ /* 0x008e6200000e0000 */
[----:B------:R-:W-:Y:S01]  /*1bc50*/  R2UR UR5, R5 ;  /* 0x00000000050572ca */ /* 0x000fe200000e0000 */
[----:B0-----:R-:W-:Y:S01]  /*1bc60*/  FADD.FTZ R2, R2, R11 ;  /* 0x0000000b02027221 */ /* 0x001fe20000010000 */
[----:B-1----:R-:W-:-:S04]  /*1bc70*/  FADD.FTZ R4, R3, R10 ;  /* 0x0000000a03047221 */ /* 0x002fc80000010000 */
[----:B------:R-:W0:Y:S04]  /*1bc80*/  SHFL.BFLY PT, R3, R2, 0x1, 0x1f ;  /* 0x0c201f0002037f89 */ /* 0x000e2800000e0000 */
[----:B------:R-:W1:Y:S01]  /*1bc90*/  SHFL.BFLY PT, R5, R4, 0x1, 0x1f ;  /* 0x0c201f0004057f89 */ /* 0x000e6200000e0000 */
[----:B0-----:R-:W-:Y:S01]  /*1bca0*/  FADD.FTZ R10, R2, R3 ;  /* 0x00000003020a7221 */ /* 0x001fe20000010000 */
[----:B------:R-:W-:Y:S01]  /*1bcb0*/  SEL R2, RZ, 0x1, P1 ;  /* 0x00000001ff027807 */ /* 0x000fe20000800000 */
[----:B-1----:R-:W-:-:S03]  /*1bcc0*/  FADD.FTZ R11, R4, R5 ;  /* 0x00000005040b7221 */ /* 0x002fc60000010000 */
[----:B------:R-:W-:Y:S01]  /*1bcd0*/  FSETP.NE.FTZ.AND P2, PT, R10, RZ, PT ;  /* 0x000000ff0a00720b */ /* 0x000fe20003f55000 */
[----:B------:R-:W-:Y:S01]  /*1bce0*/  IMAD.MOV.U32 R5, RZ, RZ, RZ ;  /* 0x000000ffff057224 */ /* 0x000fe200078e00ff */
[----:B----4-:R-:W-:Y:S02]  /*1bcf0*/  LOP3.LUT R12, R12, R2, RZ, 0x3c, !PT ;  /* 0x000000020c0c7212 */ /* 0x010fe400078e3cff */
[----:B------:R-:W-:-:S09]  /*1bd00*/  FSETP.NE.FTZ.AND P3, PT, R11, RZ, PT ;  /* 0x000000ff0b00720b */ /* 0x000fd20003f75000 */
[----:B------:R-:W0:Y:S08]  /*1bd10*/  @P2 MUFU.LG2 R6, R10 ;  /* 0x0000000a00062308 */ /* 0x000e300000000c00 */
[----:B------:R1:W-:Y:S01]  /*1bd20*/  @P2 MUFU.RCP R5, R10 ;  /* 0x0000000a00052308 */ /* 0x0003e20000001000 */
[----:B------:R-:W-:Y:S02]  /*1bd30*/  WARPGROUP.DEPBAR.LE gsb0, 0x0 ;  /* 0x00008000000079c5 */ /* 0x000fe40000010000 */
[----:B-1----:R-:W2:Y:S01]  /*1bd40*/  LDL.LU R10, [R1+0xac] ;  /* 0x0000ac00010a7983 */ /* 0x002ea20000300800 */
[----:B------:R-:W-:Y:S01]  /*1bd50*/  WARPGROUP.ARRIVE ;  /* 0x00000000000079c5 */ /* 0x000fe20000000000 */
[----:B------:R-:W-:-:S03]  /*1bd60*/  IMAD.MOV.U32 R3, RZ, RZ, RZ ;  /* 0x000000ffff037224 */ /* 0x000fc600078e00ff */
[----:B------:R-:W1:Y:S02]  /*1bd70*/  @P3 MUFU.LG2 R8, R11 ;  /* 0x0000000b00083308 */ /* 0x000e640000000c00 */
[----:B------:R-:W-:Y:S01]  /*1bd80*/  HGMMA.64x96x16.F32 R24, gdesc[UR4].tnspB, R24, gsb0 ;  /* 0x41600000041879f0 */ /* 0x000fe20008000818 */
[----:B------:R3:W-:Y:S05]  /*1bd90*/  STL [R1+0x3c], R12 ;  /* 0x00003c0c01007387 */ /* 0x0007ea0000100800 */
[----:B------:R-:W4:Y:S01]  /*1bda0*/  @P3 MUFU.RCP R3, R11 ;  /* 0x0000000b00033308 */ /* 0x000f220000001000 */
[----:B------:R-:W-:Y:S02]  /*1bdb0*/  @!P0 VIADD R4, R0, 0x31c60 ;  /* 0x00031c6000048836 */ /* 0x000fe40000000000 */
[----:B------:R-:W-:Y:S01]  /*1bdc0*/  @P2 FMUL.FTZ R7, R21, 0.69314718246459960938 ;  /* 0x3f31721815072820 */ /* 0x000fe20000410000 */
[----:B0-----:R-:W-:-:S02]  /*1bdd0*/  @P2 FMUL.FTZ R6, R6, 0.69314718246459960938 ;  /* 0x3f31721806062820 */ /* 0x001fc40000410000 */
[----:B------:R-:W-:Y:S01]  /*1bde0*/  @!P0 PRMT R4, RZ, 0x654, R4 ;  /* 0x00000654ff048816 */ /* 0x000fe20000000004 */
[----:B---3--:R-:W-:Y:S01]  /*1bdf0*/  @P3 FMUL.FTZ R12, R21, 0.69314718246459960938 ;  /* 0x3f317218150c3820 */ /* 0x008fe20000410000 */
[----:B-1----:R-:W-:Y:S01]  /*1be00*/  @P3 FMUL.FTZ R9, R8, 0.69314718246459960938 ;  /* 0x3f31721808093820 */ /* 0x002fe20000410000 */
[----:B------:R-:W-:Y:S02]  /*1be10*/  IMAD.MOV.U32 R0, RZ, RZ, -0x800000 ;  /* 0xff800000ff007424 */ /* 0x000fe400078e00ff */
[----:B------:R-:W-:Y:S01]  /*1be20*/  @P2 FFMA.FTZ R0, R7, R20, R6 ;  /* 0x0000001407002223 */ /* 0x000fe20000010006 */
[----:B------:R-:W-:Y:S02]  /*1be30*/  IMAD.MOV.U32 R2, RZ, RZ, -0x800000 ;  /* 0xff800000ff027424 */ /* 0x000fe400078e00ff */
[----:B------:R-:W-:Y:S01]  /*1be40*/  @P3 FFMA.FTZ R2, R12, R72, R9 ;  /* 0x000000480c023223 */ /* 0x000fe20000010009 */
[----:B------:R-:W-:Y:S01]  /*1be50*/  SEL R19, R19, RZ, P1 ;  /* 0x000000ff13137207 */ /* 0x000fe20000800000 */
[----:B------:R-:W-:-:S02]  /*1be60*/  WARPGROUP.DEPBAR.LE gsb0, 0x0 ;  /* 0x00008000000079c5 */ /* 0x000fc40000010000 */
        /* <DEDUP_REMOVED lines=25> */
[----:B------:R-:W-:Y:S01]  /*1c000*/  PLOP3.LUT P0, PT, PT, PT, PT, 0x8, 0x0 ;  /* 0x000000000000781c */ /* 0x000fe20003f0e170 */
[-C--:B----4-:R-:W-:Y:S01]  /*1c010*/  FMUL.FTZ R26, R26, R3.reuse ;  /* 0x000000031a1a7220 */ /* 0x090fe20000410000 */
        /* <DEDUP_REMOVED lines=23> */
[----:B--2---:R-:W-:-:S05]  /*1c190*/  VIADD R10, R10, 0x1 ;  /* 0x000000010a0a7836 */ /* 0x004fca0000000000 */
[----:B------:R0:W-:Y:S02]  /*1c1a0*/  STL [R1+0xac], R10 ;  /* 0x0000ac0a01007387 */ /* 0x0001e40000100800 */
.L_x_2402:
[----:B------:R-:W-:Y:S05]  /*1c1b0*/  WARPSYNC.ALL ;  /* 0x0000000000007948 */ /* 0x000fea0003800000 */
[----:B------:R-:W1:Y:S08]  /*1c1c0*/  S2UR UR5, SR_CgaCtaId ;  /* 0x00000000000579c3 */ /* 0x000e700000008800 */
[----:B------:R-:W-:Y:S06]  /*1c1d0*/  BAR.SYNC.DEFER_BLOCKING 0x5, 0x200 ;  /* 0x0148000000007b1d */ /* 0x000fec0000010000 */
[----:B------:R-:W-:Y:S01]  /*1c1e0*/  UMOV UR4, 0x400 ;  /* 0x0000040000047882 */ /* 0x000fe20000000000 */
[----:B------:R-:W-:Y:S01]  /*1c1f0*/  BSSY B0, `(.L_x_2471) ;  /* 0x00002c9000007945 */ /* 0x000fe20003800000 */
[----:B-1----:R-:W-:-:S06]  /*1c200*/  ULEA UR4, UR5, UR4, 0x18 ;  /* 0x0000000405047291 */ /* 0x002fcc000f8ec03f */
[----:B------:R-:W-:-:S05]  /*1c210*/  IMAD.U32 R16, RZ, RZ, UR4 ;  /* 0x00000004ff107e24 */ /* 0x000fca000f8e00ff */
[----:B------:R1:W2:Y:S01]  /*1c220*/  LDS.128 R108, [R16+0x31cd0] ;  /* 0x031cd000106c7984 */ /* 0x0002a20000000c00 */
[----:B------:R-:W-:Y:S06]  /*1c230*/  BAR.ARV 0x4, 0x200 ;  /* 0x0108000000007b1d */ /* 0x000fec0000002000 */
[----:B------:R-:W-:Y:S05]  /*1c240*/  @P0 BRA `(.L_x_2472) ;  /* 0x0000002000180947 */ /* 0x000fea0003800000 */
[----:B0-----:R-:W3:Y:S01]  /*1c250*/  LDL R4, [R1+0xe8] ;  /* 0x0000e80001047983 */ /* 0x001ee20000100800 */
[----:B------:R-:W-:-:S03]  /*1c260*/  ULDC UR4, c[0x0][0xad4] ;  /* 0x0002b50000047ab9 */ /* 0x000fc60000000800 */
[----:B------:R-:W4:Y:S04]  /*1c270*/  LDL.LU R76, [R1+0x9c] ;  /* 0x00009c00014c7983 */ /* 0x000f280000300800 */
[----:B------:R-:W2:Y:S04]  /*1c280*/  LDL.LU R82, [R1+0xa4] ;  /* 0x0000a40001527983 */ /* 0x000ea80000300800 */
[----:B------:R-:W2:Y:S01]  /*1c290*/  LDL.LU R81, [R1+0xa8] ;  /* 0x0000a80001517983 */ /* 0x000ea20000300800 */
[----:B------:R-:W0:Y:S01]  /*1c2a0*/  S2R R3, SR_SWINHI ;  /* 0x0000000000037919 */ /* 0x000e220000002f00 */
[----:B------:R-:W-:-:S02]  /*1c2b0*/  MOV R74, R16 ;  /* 0x00000010004a7202 */ /* 0x000fc40000000f00 */
[----:B0-----:R-:W-:-:S03]  /*1c2c0*/  MOV R75, R3 ;  /* 0x00000003004b7202 */ /* 0x001fc60000000f00 */
[----:B---3--:R-:W-:-:S03]  /*1c2d0*/  IMAD.WIDE R4, R4, 0x2, R74 ;  /* 0x0000000204047825 */ /* 0x008fc600078e024a */
[C---:B------:R-:W-:Y:S02]  /*1c2e0*/  IADD3 R77, P0, R4.reuse, 0x6020, RZ ;  /* 0x00006020044d7810 */ /* 0x040fe40007f1e0ff */
[----:B------:R-:W-:-:S03]  /*1c2f0*/  LOP3.LUT R3, R4, 0x180, RZ, 0xc0, !PT ;  /* 0x0000018004037812 */ /* 0x000fc600078ec0ff */
[----:B------:R-:W-:Y:S01]  /*1c300*/  IMAD.X R11, RZ, RZ, R5, P0 ;  /* 0x000000ffff0b7224 */ /* 0x000fe200000e0605 */
[----:B----4-:R-:W-:Y:S02]  /*1c310*/  ISETP.NE.AND P0, PT, R76, RZ, PT ;  /* 0x000000ff4c00720c */ /* 0x010fe40003f05270 */
[----:B------:R-:W-:Y:S02]  /*1c320*/  IADD3 R8, P4, R4, 0x20, RZ ;  /* 0x0000002004087810 */ /* 0x000fe40007f9e0ff */
[----:B------:R-:W-:Y:S01]  /*1c330*/  SEL R80, R76, UR4, P0 ;  /* 0x000000044c507c07 */ /* 0x000fe20008000000 */
[----:B------:R-:W-:Y:S05]  /*1c340*/  WARPSYNC.ALL ;  /* 0x0000000000007948 */ /* 0x000fea0003800000 */
[----:B------:R-:W-:-:S02]  /*1c350*/  SHF.R.U64 R3, R3, 0x3, RZ ;  /* 0x0000000303037819 */ /* 0x000fc400000012ff */
[----:B------:R-:W-:Y:S02]  /*1c360*/  LOP3.LUT R6, R8, 0x180, RZ, 0xc0, !PT ;  /* 0x0000018008067812 */ /* 0x000fe400078ec0ff */
        /* <DEDUP_REMOVED lines=18> */
[--C-:B------:R-:W-:Y:S01]  /*1c490*/  IMAD.X R41, RZ, RZ, R5.reuse, P2 ;  /* 0x000000ffff297224 */ /* 0x100fe200010e0605 */
[----:B------:R-:W-:Y:S01]  /*1c4a0*/  SHF.R.U64 R42, R42, 0x3, RZ ;  /* 0x000000032a2a7819 */ /* 0x000fe200000012ff */
[----:B------:R-:W-:Y:S01]  /*1c4b0*/  IMAD.X R9, RZ, RZ, R5, P1 ;  /* 0x000000ffff097224 */ /* 0x000fe200008e0605 */
[----:B------:R-:W-:-:S02]  /*1c4c0*/  LOP3.LUT R40, R6, R7, RZ, 0x3c, !PT ;  /* 0x0000000706287212 */ /* 0x000fc400078e3cff */
[----:B------:R-:W-:Y:S02]  /*1c4d0*/  MOV R43, R4 ;  /* 0x00000004002b7202 */ /* 0x000fe40000000f00 */
[----:B------:R-:W-:Y:S02]  /*1c4e0*/  LOP3.LUT R14, R3, R10, RZ, 0x3c, !PT ;  /* 0x0000000a030e7212 */ /* 0x000fe400078e3cff */
[----:B------:R-:W-:Y:S02]  /*1c4f0*/  F2FP.F16.F32.PACK_AB R4, R25, R24 ;  /* 0x000000181904723e */ /* 0x000fe400000000ff */
[----:B------:R-:W-:Y:S02]  /*1c500*/  F2FP.F16.F32.PACK_AB R5, R27, R26 ;  /* 0x0000001a1b05723e */ /* 0x000fe400000000ff */
[----:B------:R-:W-:Y:S02]  /*1c510*/  F2FP.F16.F32.PACK_AB R6, R29, R28 ;  /* 0x0000001c1d06723e */ /* 0x000fe400000000ff */
[----:B------:R-:W-:Y:S01]  /*1c520*/  F2FP.F16.F32.PACK_AB R7, R31, R30 ;  /* 0x0000001e1f07723e */ /* 0x000fe200000000ff */
[----:B------:R-:W-:Y:S01]  /*1c530*/  BAR.SYNC.DEFER_BLOCKING 0x1, 0x180 ;  /* 0x0046000000007b1d */ /* 0x000fe20000010000 */
[----:B------:R-:W-:-:S02]  /*1c540*/  LOP3.LUT R10, R42, R77, RZ, 0x3c, !PT ;  /* 0x0000004d2a0a7212 */ /* 0x000fc400078e3cff */
[----:B------:R-:W-:Y:S02]  /*1c550*/  MOV R79, R12 ;  /* 0x0000000c004f7202 */ /* 0x000fe40000000f00 */
[----:B------:R-:W-:Y:S02]  /*1c560*/  MOV R3, R14 ;  /* 0x0000000e00037202 */ /* 0x000fe40000000f00 */
[----:B------:R-:W-:Y:S02]  /*1c570*/  MOV R77, R40 ;  /* 0x00000028004d7202 */ /* 0x000fe40000000f00 */
[----:B------:R-:W-:Y:S02]  /*1c580*/  F2FP.F16.F32.PACK_AB R12, R33, R32 ;  /* 0x00000020210c723e */ /* 0x000fe400000000ff */
[----:B------:R-:W-:Y:S02]  /*1c590*/  F2FP.F16.F32.PACK_AB R13, R35, R34 ;  /* 0x00000022230d723e */ /* 0x000fe400000000ff */
[----:B------:R-:W-:-:S02]  /*1c5a0*/  F2FP.F16.F32.PACK_AB R14, R37, R36 ;  /* 0x00000024250e723e */ /* 0x000fc400000000ff */
[----:B------:R-:W-:Y:S02]  /*1c5b0*/  F2FP.F16.F32.PACK_AB R15, R39, R38 ;  /* 0x00000026270f723e */ /* 0x000fe400000000ff */
[----:B------:R-:W-:Y:S02]  /*1c5c0*/  F2FP.F16.F32.PACK_AB R40, R21, R20 ;  /* 0x000000141528723e */ /* 0x000fe400000000ff */
[----:B------:R-:W-:Y:S02]  /*1c5d0*/  F2FP.F16.F32.PACK_AB R41, R73, R72 ;  /* 0x000000484929723e */ /* 0x000fe400000000ff */
[----:B------:R-:W-:Y:S01]  /*1c5e0*/  F2FP.F16.F32.PACK_AB R42, R45, R44 ;  /* 0x0000002c2d2a723e */ /* 0x000fe200000000ff */
[----:B------:R0:W-:Y:S01]  /*1c5f0*/  STSM.16.M88.4 [R43], R4 ;  /* 0x000000042b007844 */ /* 0x0001e20000000200 */
[----:B------:R-:W-:Y:S02]  /*1c600*/  MOV R78, R8 ;  /* 0x00000008004e7202 */ /* 0x000fe40000000f00 */
[----:B------:R-:W-:-:S02]  /*1c610*/  MOV R76, R10 ;  /* 0x0000000a004c7202 */ /* 0x000fc40000000f00 */
[----:B------:R-:W-:Y:S02]  /*1c620*/  F2FP.F16.F32.PACK_AB R8, R57, R56 ;  /* 0x000000383908723e */ /* 0x000fe400000000ff */
[----:B------:R-:W-:Y:S02]  /*1c630*/  F2FP.F16.F32.PACK_AB R9, R59, R58 ;  /* 0x0000003a3b09723e */ /* 0x000fe400000000ff */
[----:B------:R-:W-:Y:S02]  /*1c640*/  F2FP.F16.F32.PACK_AB R10, R61, R60 ;  /* 0x0000003c3d0a723e */ /* 0x000fe400000000ff */
[----:B------:R-:W-:Y:S01]  /*1c650*/  F2FP.F16.F32.PACK_AB R11, R63, R62 ;  /* 0x0000003e3f0b723e */ /* 0x000fe200000000ff */
[----:B------:R-:W-:Y:S01]  /*1c660*/  STSM.16.M88.4 [R79], R12 ;  /* 0x0000000c4f007844 */ /* 0x000fe20000000200 */
[----:B0-----:R-:W-:Y:S02]  /*1c670*/  F2FP.F16.F32.PACK_AB R43, R47, R46 ;  /* 0x0000002e2f2b723e */ /* 0x001fe400000000ff */
[----:B------:R-:W-:-:S02]  /*1c680*/  F2FP.F16.F32.PACK_AB R4, R49, R48 ;  /* 0x000000303104723e */ /* 0x000fc400000000ff */
[----:B------:R-:W-:Y:S02]  /*1c690*/  F2FP.F16.F32.PACK_AB R5, R51, R50 ;  /* 0x000000323305723e */ /* 0x000fe400000000ff */
[----:B------:R-:W-:Y:S02]  /*1c6a0*/  F2FP.F16.F32.PACK_AB R6, R53, R52 ;  /* 0x000000343506723e */ /* 0x000fe400000000ff */
[----:B------:R-:W-:Y:S01]  /*1c6b0*/  F2FP.F16.F32.PACK_AB R7, R55, R54 ;  /* 0x000000363707723e */ /* 0x000fe200000000ff */
[----:B------:R-:W-:Y:S01]  /*1c6c0*/  STSM.16.M88.4 [R3], R40 ;  /* 0x0000002803007844 */ /* 0x000fe20000000200 */
[----:B------:R-:W-:-:S03]  /*1c6d0*/  ISETP.GT.AND P2, PT, R80, 0x1, PT ;  /* 0x000000015000780c */ /* 0x000fc60003f44270 */
[----:B------:R-:W-:Y:S04]  /*1c6e0*/  STSM.16.M88.4 [R77], R4 ;  /* 0x000000044d007844 */ /* 0x000fe80000000200 */
[----:B------:R0:W-:Y:S02]  /*1c6f0*/  STSM.16.M88.4 [R78], R8 ;  /* 0x000000084e007844 */ /* 0x0001e40000000200 */
[----:B0-----:R-:W-:-:S05]  /*1c700*/  IMAD.MOV.U32 R10, RZ, RZ, 0x9b8 ;  /* 0x000009b8ff0a7424 */ /* 0x001fca00078e00ff */
[----:B------:R-:W-:-:S04]  /*1c710*/  SEL R10, R10, 0x978, P2 ;  /* 0x000009780a0a7807 */ /* 0x000fc80001000000 */
[----:B------:R0:W3:Y:S08]  /*1c720*/  LDC.64 R4, c[0x0][R10+0x220] ;  /* 0x000088000a047b82 */ /* 0x0000f00000000a00 */
[----:B------:R0:W4:Y:S08]  /*1c730*/  LDC.64 R6, c[0x0][R10+0x218] ;  /* 0x000086000a067b82 */ /* 0x0001300000000a00 */
[----:B------:R0:W0:Y:S01]  /*1c740*/  LDC.64 R8, c[0x0][R10+0x228] ;  /* 0x00008a000a087b82 */ /* 0x0000220000000a00 */
[----:B------:R-:W-:-:S02]  /*1c750*/  F2FP.F16.F32.PACK_AB R12, R65, R64 ;  /* 0x00000040410c723e */ /* 0x000fc400000000ff */
[----:B------:R-:W-:Y:S02]  /*1c760*/  F2FP.F16.F32.PACK_AB R13, R67, R66 ;  /* 0x00000042430d723e */ /* 0x000fe400000000ff */
[----:B------:R-:W-:Y:S02]  /*1c770*/  F2FP.F16.F32.PACK_AB R14, R69, R68 ;  /* 0x00000044450e723e */ /* 0x000fe400000000ff */
[----:B------:R-:W-:Y:S02]  /*1c780*/  F2FP.F16.F32.PACK_AB R15, R71, R70 ;  /* 0x00000046470f723e */ /* 0x000fe400000000ff */
[----:B------:R-:W-:-:S03]  /*1c790*/  ISETP.NE.U32.AND P3, PT, RZ, UR6, PT ;  /* 0x00000006ff007c0c */ /* 0x000fc6000bf65070 */
[----:B------:R1:W-:Y:S01]  /*1c7a0*/  STSM.16.M88.4 [R76], R12 ;  /* 0x0000000c4c007844 */ /* 0x0003e20000000200 */
[----:B------:R-:W-:Y:S01]  /*1c7b0*/  BAR.SYNC.DEFER_BLOCKING 0x1, 0x180 ;  /* 0x0046000000007b1d */ /* 0x000fe20000010000 */
[----:B------:R-:W-:Y:S02]  /*1c7c0*/  ISETP.NE.AND.EX P3, PT, RZ, UR7, PT, P3 ;  /* 0x00000007ff007c0c */ /* 0x000fe4000bf65330 */
[----:B------:R-:W-:Y:S02]  /*1c7d0*/  ISETP.NE.U32.AND P0, PT, RZ, UR4, PT ;  /* 0x00000004ff007c0c */ /* 0x000fe4000bf05070 */
[----:B--2---:R-:W-:-:S03]  /*1c7e0*/  IADD3 R40, P1, R82, UR4, RZ ;  /* 0x0000000452287c10 */ /* 0x004fc6000ff3e0ff */
[----:B-1----:R-:W1:Y:S01]  /*1c7f0*/  LDC R14, c[0x0][0xbe8] ;  /* 0x0002fa00ff0e7b82 */ /* 0x002e620000000800 */
[----:B------:R-:W-:Y:S02]  /*1c800*/  ISETP.NE.AND.EX P0, PT, RZ, UR5, PT, P0 ;  /* 0x00000005ff007c0c */ /* 0x000fe4000bf05300 */
[----:B------:R-:W-:-:S03]  /*1c810*/  IADD3.X R41, R81, UR5, RZ, P1, !PT ;  /* 0x0000000551297c10 */ /* 0x000fc60008ffe4ff */
[----:B------:R-:W-:Y:S01]  /*1c820*/  @P3 IADD3 R42, P1, R82, UR6, RZ ;  /* 0x00000006522a3c10 */ /* 0x000fe2000ff3e0ff */
[----:B------:R-:W-:Y:S01]  /*1c830*/  ULDC UR6, c[0x0][0xa88] ;  /* 0x0002a20000067ab9 */ /* 0x000fe20000000800 */
[----:B------:R-:W-:Y:S02]  /*1c840*/  IMAD.MOV.U32 R3, RZ, RZ, RZ ;  /* 0x000000ffff037224 */ /* 0x000fe400078e00ff */
[----:B------:R-:W-:Y:S01]  /*1c850*/  IMAD.U32 R77, RZ, RZ, UR6 ;  /* 0x00000006ff4d7e24 */ /* 0x000fe2000f8e00ff */
[----:B------:R-:W-:Y:S01]  /*1c860*/  @P3 IADD3.X R43, R81, UR7, RZ, P1, !PT ;  /* 0x00000007512b3c10 */ /* 0x000fe20008ffe4ff */
[----:B------:R-:W-:Y:S02]  /*1c870*/  ULDC.64 UR8, c[0x0][0x208] ;  /* 0x0000820000087ab9 */ /* 0x000fe40000000a00 */
[----:B------:R2:W5:Y:S04]  /*1c880*/  @P0 LDG.E R3, desc[UR8][R40.64] ;  /* 0x0000000828030981 */ /* 0x000568000c1e1900 */
[----:B------:R2:W5:Y:S01]  /*1c890*/  @P3 LDG.E R77, desc[UR8][R42.64] ;  /* 0x000000082a4d3981 */ /* 0x000562000c1e1900 */
[----:B-1----:R-:W-:Y:S01]  /*1c8a0*/  ISETP.NE.AND P1, PT, R14, 0x1, PT ;  /* 0x000000010e00780c */ /* 0x002fe20003f25270 */
[----:B0-234-:R-:W-:-:S12]  /*1c8b0*/  @P3 BRA `(.L_x_2473) ;  /* 0x0000000000143947 */ /* 0x01dfd80003800000 */
[----:B------:R-:W-:Y:S05]  /*1c8c0*/  @!P0 BRA `(.L_x_2473) ;  /* 0x0000000000108947 */ /* 0x000fea0003800000 */
[----:B------:R-:W-:Y:S02]  /*1c8d0*/  ULDC.64 UR6, c[0x0][0x208] ;  /* 0x0000820000067ab9 */ /* 0x000fe40000000a00 */
[----:B------:R-:W2:Y:S04]  /*1c8e0*/  LDG.E R12, desc[UR6][R40.64] ;  /* 0x00000006280c7981 */ /* 0x000ea8000c1e1900 */
[----:B-----5:R-:W2:Y:S02]  /*1c8f0*/  LDG.E R77, desc[UR6][R40.64+0x4] ;  /* 0x00000406284d7981 */ /* 0x020ea4000c1e1900 */
[----:B--2---:R-:W-:-:S07]  /*1c900*/  IMAD.IADD R77, R77, 0x1, -R12 ;  /* 0x000000014d4d7824 */ /* 0x004fce00078e0a0c */
.L_x_2473:
[----:B------:R-:W2:Y:S01]  /*1c910*/  LDL.LU R12, [R1+0xa0] ;  /* 0x0000a000010c7983 */ /* 0x000ea20000300800 */
[----:B------:R-:W-:Y:S01]  /*1c920*/  ISETP.NE.U32.AND P0, PT, RZ, UR4, PT ;  /* 0x00000004ff007c0c */ /* 0x000fe2000bf05070 */
[----:B------:R-:W0:Y:S02]  /*1c930*/  LDC.64 R10, c[0x0][R10+0x210] ;  /* 0x000084000a0a7b82 */ /* 0x000e240000000a00 */
[----:B------:R-:W3:Y:S04]  /*1c940*/  LDL.LU R41, [R1+0xc8] ;  /* 0x0000c80001297983 */ /* 0x000ee80000300800 */
[----:B------:R-:W4:Y:S02]  /*1c950*/  LDL R42, [R1+0x94] ;  /* 0x00009400012a7983 */ /* 0x000f240000100800 */
[----:B------:R-:W1:Y:S02]  /*1c960*/  @P1 LDC R40, c[0x0][0xbec] ;  /* 0x0002fb00ff281b82 */ /* 0x000e640000000800 */
[----:B------:R-:W4:Y:S04]  /*1c970*/  LDL R82, [R1+0x88] ;  /* 0x0000880001527983 */ /* 0x000f280000100800 */
[----:B------:R-:W4:Y:S02]  /*1c980*/  LDL R80, [R1+0x98] ;  /* 0x0000980001507983 */ /* 0x000f240000100800 */
[----:B------:R-:W0:Y:S02]  /*1c990*/  @P1 LDC R83, c[0x0][0xbf0] ;  /* 0x0002fc00ff531b82 */ /* 0x000e240000000800 */
[----:B------:R-:W4:Y:S01]  /*1c9a0*/  LDL R78, [R1+0xb4] ;  /* 0x0000b400014e7983 */ /* 0x000f220000100800 */
[----:B------:R-:W-:-:S03]  /*1c9b0*/  ISETP.NE.AND.EX P0, PT, RZ, UR5, PT, P0 ;  /* 0x00000005ff007c0c */ /* 0x000fc6000bf05300 */
[----:B------:R-:W4:Y:S01]  /*1c9c0*/  LDL R84, [R1+0xe4] ;  /* 0x0000e40001547983 */ /* 0x000f220000100800 */
[----:B-----5:R-:W-:Y:S02]  /*1c9d0*/  SHF.R.S32.HI R76, RZ, 0x1f, R3 ;  /* 0x0000001fff4c7819 */ /* 0x020fe40000011403 */
[----:B--2---:R-:W-:Y:S02]  /*1c9e0*/  SEL R15, R12, RZ, !P0 ;  /* 0x000000ff0c0f7207 */ /* 0x004fe40004000000 */
[----:B------:R-:W2:Y:S01]  /*1c9f0*/  LDC.64 R12, c[0x0][0xba8] ;  /* 0x0002ea00ff0c7b82 */ /* 0x000ea20000000a00 */
[----:B---3--:R-:W-:Y:S02]  /*1ca00*/  SEL R41, R41, RZ, !P0 ;  /* 0x000000ff29297207 */ /* 0x008fe40004000000 */
[----:B------:R-:W-:-:S04]  /*1ca10*/  IMAD R5, R5, R15, RZ ;  /* 0x0000000f05057224 */ /* 0x000fc800078e02ff */
[C---:B------:R-:W-:Y:S02]  /*1ca20*/  IMAD R81, R4.reuse, R41, R5 ;  /* 0x0000002904517224 */ /* 0x040fe400078e0205 */
[----:B------:R-:W-:-:S04]  /*1ca30*/  IMAD.WIDE.U32 R4, R4, R15, RZ ;  /* 0x0000000f04047225 */ /* 0x000fc800078e00ff */
[----:B----4-:R-:W-:Y:S02]  /*1ca40*/  IMAD.IADD R41, R42, 0x1, R82 ;  /* 0x000000012a297824 */ /* 0x010fe400078e0252 */
[----:B------:R-:W3:Y:S01]  /*1ca50*/  LDL R42, [R1+0xd0] ;  /* 0x0000d000012a7983 */ /* 0x000ee20000100800 */
[-C--:B------:R-:W-:Y:S02]  /*1ca60*/  IMAD R79, R7, R80.reuse, RZ ;  /* 0x00000050074f7224 */ /* 0x080fe400078e02ff */
[----:B------:R-:W-:Y:S01]  /*1ca70*/  IMAD.WIDE.U32 R6, R6, R80, RZ ;  /* 0x0000005006067225 */ /* 0x000fe200078e00ff */
[----:B------:R-:W-:Y:S02]  /*1ca80*/  SEL R43, R78, RZ, P2 ;  /* 0x000000ff4e2b7207 */ /* 0x000fe40001000000 */
[----:B------:R-:W-:Y:S01]  /*1ca90*/  IADD3 R6, P0, P3, R4, R6, R3 ;  /* 0x0000000604067210 */ /* 0x000fe20007b1e003 */
[----:B-1----:R-:W-:Y:S01]  /*1caa0*/  @P1 IMAD.HI.U32 R4, R41, R40, RZ ;  /* 0x0000002829041227 */ /* 0x002fe200078e00ff */
[----:B--2---:R-:W1:Y:S03]  /*1cab0*/  @!P2 LDC R12, c[0x0][0xb50] ;  /* 0x0002d400ff0cab82 */ /* 0x004e660000000800 */
[----:B------:R-:W-:-:S02]  /*1cac0*/  IMAD.IADD R81, R5, 0x1, R81 ;  /* 0x0000000105517824 */ /* 0x000fc400078e0251 */
[----:B------:R-:W-:Y:S01]  /*1cad0*/  IMAD.MOV.U32 R5, RZ, RZ, R41 ;  /* 0x000000ffff057224 */ /* 0x000fe200078e0029 */
[----:B0-----:R-:W-:Y:S01]  /*1cae0*/  @P1 SHF.R.U32.HI R5, RZ, R83, R4 ;  /* 0x00000053ff051219 */ /* 0x001fe20000011604 */
[----:B------:R-:W-:Y:S01]  /*1caf0*/  IMAD.IADD R7, R7, 0x1, R79 ;  /* 0x0000000107077824 */ /* 0x000fe200078e024f */
[----:B------:R-:W0:Y:S01]  /*1cb00*/  @!P2 LDC R13, c[0x0][0xb54] ;  /* 0x0002d500ff0dab82 */ /* 0x000e220000000800 */
        /* <DEDUP_REMOVED lines=17> */
[----:B------:R-:W-:-:S03]  /*1cc20*/  IMAD.IADD R43, R84, 0x1, R82 ;  /* 0x00000001542b7824 */ /* 0x000fc600078e0252 */
[----:B------:R-:W-:Y:S04]  /*1cc30*/  SHFL.IDX PT, R4, R12, RZ, 0x1c1f ;  /* 0x001c1fff0c047589 */ /* 0x000fe800000e0000 */
[----:B------:R-:W0:Y:S04]  /*1cc40*/  SHFL.IDX PT, R5, R13, RZ, 0x1c1f ;  /* 0x001c1fff0d057589 */ /* 0x000e2800000e0000 */
[----:B------:R-:W1:Y:S01]  /*1cc50*/  SHFL.IDX PT, R7, R13, 0x1, 0x1c1f ;  /* 0x003c1f000d077f89 */ /* 0x000e6200000e0000 */
[----:B------:R-:W-:Y:S02]  /*1cc60*/  IMAD R8, R77, R14, RZ ;  /* 0x0000000e4d087224 */ /* 0x000fe400078e02ff */
[----:B------:R-:W-:Y:S01]  /*1cc70*/  VIADD R9, R43, 0x8 ;  /* 0x000000082b097836 */ /* 0x000fe20000000000 */
[----:B------:R-:W-:Y:S01]  /*1cc80*/  ULDC.64 UR6, c[0x0][0x208] ;  /* 0x0000820000067ab9 */ /* 0x000fe20000000a00 */
[----:B---3--:R-:W-:-:S04]  /*1cc90*/  LOP3.LUT P0, RZ, R42, 0x3, RZ, 0xc0, !PT ;  /* 0x000000032aff7812 */ /* 0x008fc8000780c0ff */
        /* <DEDUP_REMOVED lines=19> */
[C---:B------:R-:W-:Y:S02]  /*1cdd0*/  IADD3 R29, P2, R74.reuse, 0x3000, RZ ;  /* 0x000030004a1d7810 */ /* 0x040fe40007f5e0ff */
[C---:B------:R-:W-:Y:S02]  /*1cde0*/  IADD3 R33, P3, R74.reuse, 0x4800, RZ ;  /* 0x000048004a217810 */ /* 0x040fe40007f7e0ff */
[C---:B------:R-:W-:Y:S02]  /*1cdf0*/  IADD3 R37, P4, R74.reuse, 0x6000, RZ ;  /* 0x000060004a257810 */ /* 0x040fe40007f9e0ff */
[----:B------:R-:W-:Y:S02]  /*1ce00*/  IADD3 R5, P5, R74, 0x7800, RZ ;  /* 0x000078004a057810 */ /* 0x000fe40007fbe0ff */
[----:B------:R-:W-:-:S02]  /*1ce10*/  LOP3.LUT R24, R25, 0x180, RZ, 0xc0, !PT ;  /* 0x0000018019187812 */ /* 0x000fc400078ec0ff */
[----:B------:R-:W-:Y:S01]  /*1ce20*/  LOP3.LUT R28, R29, 0x180, RZ, 0xc0, !PT ;  /* 0x000001801d1c7812 */ /* 0x000fe200078ec0ff */
[----:B------:R-:W-:Y:S01]  /*1ce30*/  IMAD.X R41, RZ, RZ, R75, P5 ;  /* 0x000000ffff297224 */ /* 0x000fe200028e064b */
[----:B------:R-:W-:Y:S02]  /*1ce40*/  LOP3.LUT R32, R33, 0x180, RZ, 0xc0, !PT ;  /* 0x0000018021207812 */ /* 0x000fe400078ec0ff */
[----:B------:R-:W-:Y:S02]  /*1ce50*/  LOP3.LUT R36, R37, 0x180, RZ, 0xc0, !PT ;  /* 0x0000018025247812 */ /* 0x000fe400078ec0ff */
[----:B------:R-:W-:Y:S02]  /*1ce60*/  LOP3.LUT R0, R5, 0x180, RZ, 0xc0, !PT ;  /* 0x0000018005007812 */ /* 0x000fe400078ec0ff */
[----:B------:R-:W-:Y:S02]  /*1ce70*/  LOP3.LUT R7, R74, 0x180, RZ, 0xc0, !PT ;  /* 0x000001804a077812 */ /* 0x000fe400078ec0ff */
[----:B------:R-:W-:-:S02]  /*1ce80*/  SHF.R.U64 R24, R24, 0x3, RZ ;  /* 0x0000000318187819 */ /* 0x000fc400000012ff */
[----:B------:R-:W-:Y:S02]  /*1ce90*/  SHF.R.U64 R28, R28, 0x3, RZ ;  /* 0x000000031c1c7819 */ /* 0x000fe400000012ff */
[----:B------:R-:W-:Y:S02]  /*1cea0*/  SHF.R.U64 R32, R32, 0x3, RZ ;  /* 0x0000000320207819 */ /* 0x000fe400000012ff */
[----:B------:R-:W-:Y:S02]  /*1ceb0*/  SHF.R.U64 R36, R36, 0x3, RZ ;  /* 0x0000000324247819 */ /* 0x000fe400000012ff */
[----:B------:R-:W-:Y:S02]  /*1cec0*/  SHF.R.U64 R0, R0, 0x3, RZ ;  /* 0x0000000300007819 */ /* 0x000fe400000012ff */
[----:B------:R-:W-:Y:S02]  /*1ced0*/  SHF.R.U64 R7, R7, 0x3, RZ ;  /* 0x0000000307077819 */ /* 0x000fe400000012ff */
        /* <DEDUP_REMOVED lines=8> */
[----:B------:R-:W-:Y:S01]  /*1cf60*/  LOP3.LUT R40, R0, R5, RZ, 0x3c, !PT ;  /* 0x0000000500287212 */ /* 0x000fe200078e3cff */
[----:B------:R-:W5:Y:S01]  /*1cf70*/  LD.E.128 R24, desc[UR4][R24.64] ;  /* 0x0000000418187980 */ /* 0x000f62000c101d00 */
[----:B------:R-:W-:-:S03]  /*1cf80*/  LOP3.LUT R74, R7, R74, RZ, 0x3c, !PT ;  /* 0x0000004a074a7212 */ /* 0x000fc600078e3cff */
[----:B------:R-:W5:Y:S04]  /*1cf90*/  LD.E.128 R28, desc[UR4][R28.64] ;  /* 0x000000041c1c7980 */ /* 0x000f68000c101d00 */
[----:B------:R0:W5:Y:S04]  /*1cfa0*/  LD.E.128 R4, desc[UR4][R74.64] ;  /* 0x000000044a047980 */ /* 0x000168000c101d00 */
[----:B------:R-:W5:Y:S04]  /*1cfb0*/  LD.E.128 R32, desc[UR4][R32.64] ;  /* 0x0000000420207980 */ /* 0x000f68000c101d00 */
[----:B------:R-:W5:Y:S04]  /*1cfc0*/  LD.E.128 R36, desc[UR4][R36.64] ;  /* 0x0000000424247980 */ /* 0x000f68000c101d00 */
[----:B------:R-:W5:Y:S01]  /*1cfd0*/  LD.E.128 R40, desc[UR4][R40.64] ;  /* 0x0000000428287980 */ /* 0x000f62000c101d00 */
[----:B------:R-:W-:-:S02]  /*1cfe0*/  ULDC.64 UR4, c[0x0][0xaa0] ;  /* 0x0002a80000047ab9 */ /* 0x000fc40000000a00 */
[----:B------:R-:W-:Y:S01]  /*1cff0*/  IMAD R76, R76, UR4, RZ ;  /* 0x000000044c4c7c24 */ /* 0x000fe2000f8e02ff */
[----:B------:R-:W-:Y:S01]  /*1d000*/  SHF.R.S32.HI R12, RZ, 0x1f, R15 ;  /* 0x0000001fff0c7819 */ /* 0x000fe2000001140f */
[----:B------:R-:W-:Y:S01]  /*1d010*/  IMAD R0, R45, 0x60, R10 ;  /* 0x000000602d007824 */ /* 0x000fe200078e020a */
[----:B------:R-:W-:Y:S01]  /*1d020*/  @!PT LDS RZ, [RZ] ;  /* 0x00000000fffff984 */ /* 0x000fe20000000800 */
[----:B------:R-:W-:Y:S01]  /*1d030*/  @!PT LDS RZ, [RZ] ;  /* 0x00000000fffff984 */ /* 0x000fe20000000800 */
[----:B------:R-:W-:Y:S01]  /*1d040*/  @!PT LDS RZ, [RZ] ;  /* 0x00000000fffff984 */ /* 0x000fe20000000800 */
[----:B------:R-:W-:Y:S01]  /*1d050*/  @!PT LDS RZ, [RZ] ;  /* 0x00000000fffff984 */ /* 0x000fe20000000800 */
[----:B------:R3:W-:Y:S06]  /*1d060*/  MEMBAR.ALL.CTA ;  /* 0x0000000000007992 */ /* 0x0007ec0000008000 */
[----:B---3--:R-:W3:Y:S01]  /*1d070*/  FENCE.VIEW.ASYNC.S ;  /* 0x00000000000073c6 */ /* 0x008ee20000000000 */
[----:B------:R-:W-:-:S02]  /*1d080*/  IMAD R11, R3, UR5, R76 ;  /* 0x00000005030b7c24 */ /* 0x000fc4000f8e024c */
[----:B------:R-:W-:Y:S01]  /*1d090*/  IMAD.WIDE.U32 R2, R3, UR4, RZ ;  /* 0x0000000403027c25 */ /* 0x000fe2000f8e00ff */
[----:B------:R-:W-:-:S03]  /*1d0a0*/  ULDC.64 UR4, c[0x0][0xae8] ;  /* 0x0002ba0000047ab9 */ /* 0x000fc60000000a00 */
[----:B------:R-:W-:Y:S02]  /*1d0b0*/  IMAD.IADD R3, R3, 0x1, R11 ;  /* 0x0000000103037824 */ /* 0x000fe400078e020b */
[----:B------:R-:W-:Y:S02]  /*1d0c0*/  IMAD.IADD R20, R82, 0x1, R0 ;  /* 0x0000000152147824 */ /* 0x000fe400078e0200 */
[----:B------:R-:W-:-:S04]  /*1d0d0*/  IMAD.WIDE.U32 R2, R80, UR4, R2 ;  /* 0x0000000450027c25 */ /* 0x000fc8000f8e0002 */
[----:B-1----:R-:W-:-:S04]  /*1d0e0*/  @P1 IMAD.HI.U32 R0, R20, R13, RZ ;  /* 0x0000000d14001227 */ /* 0x002fc800078e00ff */
[----:B------:R-:W-:Y:S01]  /*1d0f0*/  IMAD R3, R80, UR5, R3 ;  /* 0x0000000550037c24 */ /* 0x000fe2000f8e0203 */
[----:B------:R-:W-:Y:S01]  /*1d100*/  ULDC.64 UR4, c[0x0][0xaf0] ;  /* 0x0002bc0000047ab9 */ /* 0x000fe20000000a00 */
[----:B------:R-:W-:Y:S01]  /*1d110*/  IMAD.MOV.U32 R11, RZ, RZ, R20 ;  /* 0x000000ffff0b7224 */ /* 0x000fe200078e0014 */
[----:B--2---:R-:W-:Y:S01]  /*1d120*/  @P1 SHF.R.U32.HI R11, RZ, R21, R0 ;  /* 0x00000015ff0b1219 */ /* 0x004fe20000011600 */
[----:B------:R-:W-:Y:S02]  /*1d130*/  IMAD R12, R12, UR4, RZ ;  /* 0x000000040c0c7c24 */ /* 0x000fe4000f8e02ff */
[----:B------:R-:W-:Y:S01]  /*1d140*/  IMAD.WIDE.U32 R2, R15, UR4, R2 ;  /* 0x000000040f027c25 */ /* 0x000fe2000f8e0002 */
[----:B------:R-:W-:-:S03]  /*1d150*/  SHF.R.S32.HI R0, RZ, 0x1f, R11 ;  /* 0x0000001fff007819 */ /* 0x000fc6000001140b */
[----:B------:R-:W-:Y:S01]  /*1d160*/  IMAD R13, R15, UR5, R12 ;  /* 0x000000050f0d7c24 */ /* 0x000fe2000f8e020c */
[----:B------:R-:W-:Y:S01]  /*1d170*/  ULDC.64 UR4, c[0x0][0xae0] ;  /* 0x0002b80000047ab9 */ /* 0x000fe20000000a00 */
[----:B------:R-:W-:Y:S02]  /*1d180*/  IMAD.MOV R15, RZ, RZ, -R11 ;  /* 0x000000ffff0f7224 */ /* 0x000fe400078e0a0b */
[----:B------:R-:W-:Y:S02]  /*1d190*/  IMAD.IADD R3, R3, 0x1, R13 ;  /* 0x0000000103037824 */ /* 0x000fe400078e020d */
[----:B------:R-:W-:Y:S02]  /*1d1a0*/  IMAD R0, R0, UR4, RZ ;  /* 0x0000000400007c24 */ /* 0x000fe4000f8e02ff */
        /* <DEDUP_REMOVED lines=9> */
[----:B------:R-:W-:-:S03]  /*1d240*/  IMAD.WIDE.U32 R2, R13, UR4, R2 ;  /* 0x000000040d027c25 */ /* 0x000fc6000f8e0002 */
[----:B---3--:R1:W-:Y:S01]  /*1d250*/  SYNCS.ARRIVE.TRANS64.RED.A1T0 RZ, [R0+URZ], RZ ;  /* 0x000000ff00ff79a7 */ /* 0x0083e2000810043f */
[----:B------:R-:W-:Y:S01]  /*1d260*/  IMAD R11, R13, UR5, R12 ;  /* 0x000000050d0b7c24 */ /* 0x000fe2000f8e020c */
[----:B------:R-:W-:-:S03]  /*1d270*/  ULDC.64 UR4, c[0x0][0xa80] ;  /* 0x0002a00000047ab9 */ /* 0x000fc60000000a00 */
[----:B------:R-:W-:Y:S01]  /*1d280*/  IMAD.IADD R3, R3, 0x1, R11 ;  /* 0x0000000103037824 */ /* 0x000fe200078e020b */
[C---:B-1----:R-:W-:Y:S01]  /*1d290*/  LEA R0, P0, R2.reuse, UR4, 0x1 ;  /* 0x0000000402007c11 */ /* 0x042fe2000f8008ff */
[C---:B------:R-:W-:Y:S01]  /*1d2a0*/  VIADD R44, R9.reuse, 0x20 ;  /* 0x00000020092c7836 */ /* 0x040fe20000000000 */
[----:B------:R-:W-:Y:S01]  /*1d2b0*/  UMOV UR4, 0xffffffff ;  /* 0xffffffff00047882 */ /* 0x000fe20000000000 */
[----:B------:R-:W-:Y:S01]  /*1d2c0*/  VIADD R47, R9, 0x40 ;  /* 0x00000040092f7836 */ /* 0x000fe20000000000 */
[----:B------:R-:W-:Y:S02]  /*1d2d0*/  LEA.HI.X R2, R2, UR5, R3, 0x1, P0 ;  /* 0x0000000502027c11 */ /* 0x000fe400080f0c03 */
[----:B------:R-:W-:Y:S02]  /*1d2e0*/  SHF.R.S32.HI R46, RZ, 0x1f, R44 ;  /* 0x0000001fff2e7819 */ /* 0x000fe4000001142c */
[----:B------:R-:W-:Y:S01]  /*1d2f0*/  SHF.R.S32.HI R48, RZ, 0x1f, R47 ;  /* 0x0000001fff307819 */ /* 0x000fe2000001142f */
[----:B0-----:R-:W-:Y:S06]  /*1d300*/  BRA.DIV UR4, `(.L_x_2475) ;  /* 0x000000ae04847947 */ /* 0x001fec000b800000 */
[----:B------:R0:W1:Y:S04]  /*1d310*/  SHFL.IDX PT, R3, R2, RZ, 0x1c1f ;  /* 0x001c1fff02037589 */ /* 0x00006800000e0000 */
[----:B------:R0:W2:Y:S02]  /*1d320*/  SHFL.IDX PT, R14, R0, RZ, 0x1c1f ;  /* 0x001c1fff000e7589 */ /* 0x0000a400000e0000 */
.L_x_2683:
[----:B------:R-:W-:Y:S01]  /*1d330*/  IMAD.IADD R45, R10, 0x1, R82 ;  /* 0x000000010a2d7824 */ /* 0x000fe200078e0252 */
[----:B------:R-:W-:Y:S04]  /*1d340*/  BSSY B1, `(.L_x_2476) ;  /* 0x0000011000017945 */ /* 0x000fe80003800000 */
[----:B------:R-:W-:-:S13]  /*1d350*/  ISETP.GE.AND P0, PT, R45, R8, PT ;  /* 0x000000082d00720c */ /* 0x000fda0003f06270 */
[----:B------:R-:W-:Y:S05]  /*1d360*/  @P0 BRA `(.L_x_2477) ;  /* 0x0000000000380947 */ /* 0x000fea0003800000 */
[----:B------:R-:W-:Y:S01]  /*1d370*/  ULDC UR4, c[0x0][0xac8] ;  /* 0x0002b20000047ab9 */ /* 0x000fe20000000800 */
[----:B------:R-:W-:Y:S01]  /*1d380*/  ULDC.64 UR6, c[0x0][0x208] ;  /* 0x0000820000067ab9 */ /* 0x000fe20000000a00 */
        /* <DEDUP_REMOVED lines=12> */
.L_x_2477:
[----:B------:R-:W-:Y:S05]  /*1d450*/  BSYNC B1 ;  /* 0x0000000000017941 */ /* 0x000fea0003800000 */
.L_x_2476:
[----:B------:R-:W-:-:S03]  /*1d460*/  UMOV UR4, 0xffffffff ;  /* 0xffffffff00047882 */ /* 0x000fc60000000000 */
[----:B------:R-:W-:Y:S05]  /*1d470*/  BRA.DIV UR4, `(.L_x_2478) ;  /* 0x000000ae045c7947 */ /* 0x000fea000b800000 */
[----:B-1----:R1:W4:Y:S04]  /*1d480*/  SHFL.IDX PT, R3, R2, 0x1, 0x1c1f ;  /* 0x003c1f0002037f89 */ /* 0x00232800000e0000 */
[----:B--2---:R1:W2:Y:S02]  /*1d490*/  SHFL.IDX PT, R14, R0, 0x1, 0x1c1f ;  /* 0x003c1f00000e7f89 */ /* 0x0042a400000e0000 */
.L_x_2687:
[----:B---3-5:R-:W-:-:S05]  /*1d4a0*/  VIADD R5, R45, 0x60 ;  /* 0x000000602d057836 */ /* 0x028fca0000000000 */
[----:B------:R-:W-:-:S13]  /*1d4b0*/  ISETP.GE.AND P0, PT, R5, R8, PT ;  /* 0x000000080500720c */ /* 0x000fda0003f06270 */
[----:B------:R-:W-:Y:S05]  /*1d4c0*/  @P0 BRA `(.L_x_2479) ;  /* 0x00000018006c0947 */ /* 0x000fea0003800000 */
[----:B------:R-:W-:Y:S01]  /*1d4d0*/  ULDC UR4, c[0x0][0xac8] ;  /* 0x0002b20000047ab9 */ /* 0x000fe20000000800 */
[----:B------:R-:W-:Y:S01]  /*1d4e0*/  ULDC.64 UR6, c[0x0][0x208] ;  /* 0x0000820000067ab9 */ /* 0x000fe20000000a00 */
[----:B------:R-:W-:Y:S02]  /*1d4f0*/  ISETP.GE.AND P2, PT, R44, UR4, PT ;  /* 0x000000042c007c0c */ /* 0x000fe4000bf46270 */
[----:B------:R-:W-:-:S11]  /*1d500*/  ISETP.GE.AND P1, PT, R9, UR4, PT ;  /* 0x0000000409007c0c */ /* 0x000fd6000bf26270 */
[C---:B--2---:R-:W-:Y:S02]  /*1d510*/  @!P2 LEA R6, P0, R44.reuse, R14, 0x1 ;  /* 0x0000000e2c06a211 */ /* 0x044fe400078008ff */
[----:B01----:R-:W-:Y:S02]  /*1d520*/  @!P1 IMAD.MOV.U32 R2, RZ, RZ, R14 ;  /* 0x000000ffff029224 */ /* 0x003fe400078e000e */
[----:B----4-:R-:W-:Y:S02]  /*1d530*/  @!P2 LEA.HI.X R7, R44, R3, R46, 0x1, P0 ;  /* 0x000000032c07a211 */ /* 0x010fe400000f0c2e */
[----:B------:R-:W-:Y:S01]  /*1d540*/  ISETP.GE.AND P0, PT, R47, UR4, PT ;  /* 0x000000042f007c0c */ /* 0x000fe2000bf06270 */
[----:B------:R-:W-:-:S05]  /*1d550*/  @!P1 IMAD.WIDE R4, R9, 0x2, R2 ;  /* 0x0000000209049825 */ /* 0x000fca00078e0202 */
[----:B------:R3:W-:Y:S04]  /*1d560*/  @!P1 ST.E.128 desc[UR6][R4.64], R24 ;  /* 0x0000001804009985 */ /* 0x0007e8000c101d06 */
[----:B------:R3:W-:Y:S03]  /*1d570*/  @!P2 ST.E.128 desc[UR6][R6.64], R32 ;  /* 0x000000200600a985 */ /* 0x0007e6000c101d06 */
[----:B------:R-:W-:Y:S05]  /*1d580*/  @P0 BRA `(.L_x_2479) ;  /* 0x00000018003c0947 */ /* 0x000fea0003800000 */
[----:B------:R-:W-:Y:S01]  /*1d590*/  LEA R14, P0, R47, R14, 0x1 ;  /* 0x0000000e2f0e7211 */ /* 0x000fe200078008ff */
[----:B------:R-:W-:-:S03]  /*1d5a0*/  ULDC.64 UR4, c[0x0][0x208] ;  /* 0x0000820000047ab9 */ /* 0x000fc60000000a00 */
[----:B------:R-:W-:-:S05]  /*1d5b0*/  LEA.HI.X R15, R47, R3, R48, 0x1, P0 ;  /* 0x000000032f0f7211 */ /* 0x000fca00000f0c30 */
[----:B------:R0:W-:Y:S01]  /*1d5c0*/  ST.E.128 desc[UR4][R14.64], R40 ;  /* 0x000000280e007985 */ /* 0x0001e2000c101d04 */
[----:B------:R-:W-:Y:S05]  /*1d5d0*/  BRA `(.L_x_2479) ;  /* 0x0000001800287947 */ /* 0x000fea0003800000 */
.L_x_2474:
[----:B------:R-:W-:Y:S01]  /*1d5e0*/  ULDC.64 UR4, c[0x0][0xb08] ;  /* 0x0002c20000047ab9 */ /* 0x000fe20000000a00 */
[----:B0-----:R-:W0:Y:S01]  /*1d5f0*/  @P1 LDC R6, c[0x0][0xbec] ;  /* 0x0002fb00ff061b82 */ /* 0x001e220000000800 */
[----:B------:R-:W-:Y:S01]  /*1d600*/  IMAD R76, R76, UR4, RZ ;  /* 0x000000044c4c7c24 */ /* 0x000fe2000f8e02ff */
[----:B------:R-:W-:Y:S01]  /*1d610*/  SHF.R.S32.HI R0, RZ, 0x1f, R15 ;  /* 0x0000001fff007819 */ /* 0x000fe2000001140f */
[----:B------:R-:W-:-:S04]  /*1d620*/  IMAD.WIDE.U32 R4, R3, UR4, RZ ;  /* 0x0000000403047c25 */ /* 0x000fc8000f8e00ff */
[----:B------:R-:W-:Y:S01]  /*1d630*/  IMAD R3, R3, UR5, R76 ;  /* 0x0000000503037c24 */ /* 0x000fe2000f8e024c */
[----:B------:R-:W1:Y:S01]  /*1d640*/  @P1 LDC R11, c[0x0][0xbf0] ;  /* 0x0002fc00ff0b1b82 */ /* 0x000e620000000800 */
[----:B------:R-:W-:Y:S02]  /*1d650*/  ULDC.64 UR4, c[0x0][0xb38] ;  /* 0x0002ce0000047ab9 */ /* 0x000fe40000000a00 */
        /* <DEDUP_REMOVED lines=38> */
.L_x_2690:
        /* <DEDUP_REMOVED lines=14> */
[----:B------:R-:W-:Y:S01]  /*1d9a0*/  ULDC.64 UR6, c[0x0][0x208] ;  /* 0x0000820000067ab9 */ /* 0x000fe20000000a00 */
[----:B---3--:R-:W-:-:S02]  /*1d9b0*/  ISETP.GE.AND P1, PT, R76, UR4, PT ;  /* 0x000000044c007c0c */ /* 0x008fc4000bf26270 */
[----:B----4-:R-:W-:Y:S02]  /*1d9c0*/  ISETP.GE.AND P0, PT, R75, UR4, PT ;  /* 0x000000044b007c0c */ /* 0x010fe4000bf06270 */
[----:B-----5:R-:W-:-:S09]  /*1d9d0*/  ISETP.GE.AND P3, PT, R42, UR4, PT ;  /* 0x000000042a007c0c */ /* 0x020fd2000bf66270 */
[----:B-1----:R-:W-:Y:S01]  /*1d9e0*/  @!P1 IMAD.MOV.U32 R15, RZ, RZ, R3 ;  /* 0x000000ffff0f9224 */ /* 0x002fe200078e0003 */
[----:B--2---:R-:W-:Y:S01]  /*1d9f0*/  ISETP.GE.AND P4, PT, R40, UR4, PT ;  /* 0x0000000428007c0c */ /* 0x004fe2000bf86270 */
[----:B------:R-:W-:Y:S01]  /*1da00*/  @!P1 IMAD.WIDE R4, R76, 0x4, R14 ;  /* 0x000000044c049825 */ /* 0x000fe200078e020e */
[----:B------:R-:W-:-:S04]  /*1da10*/  @!P0 LEA R6, P2, R75, R14, 0x2 ;  /* 0x0000000e4b068211 */ /* 0x000fc800078410ff */
[----:B------:R1:W-:Y:S01]  /*1da20*/  @!P1 ST.E.64 desc[UR6][R4.64], R24 ;  /* 0x0000001804009985 */ /* 0x0003e2000c101b06 */
[-C--:B------:R-:W-:Y:S02]  /*1da30*/  @!P3 LEA R10, P1, R42, R14.reuse, 0x2 ;  /* 0x0000000e2a0ab211 */ /* 0x080fe400078210ff */
[-C--:B------:R-:W-:Y:S01]  /*1da40*/  @!P0 LEA.HI.X R7, R75, R3.reuse, R80, 0x2, P2 ;  /* 0x000000034b078211 */ /* 0x080fe200010f1450 */
[----:B------:R-:W-:Y:S01]  /*1da50*/  VIADD R15, R76, 0x30 ;  /* 0x000000304c0f7836 */ /* 0x000fe20000000000 */
[----:B------:R-:W-:Y:S02]  /*1da60*/  ISETP.GE.AND P2, PT, R78, UR4, PT ;  /* 0x000000044e007c0c */ /* 0x000fe4000bf46270 */
[----:B------:R-:W-:Y:S02]  /*1da70*/  @!P3 LEA.HI.X R11, R42, R3, R74, 0x2, P1 ;  /* 0x000000032a0bb211 */ /* 0x000fe400008f144a */
[----:B------:R-:W-:Y:S01]  /*1da80*/  ISETP.GE.AND P1, PT, R77, UR4, PT ;  /* 0x000000044d007c0c */ /* 0x000fe2000bf26270 */
[----:B------:R-:W-:Y:S01]  /*1da90*/  @!P0 ST.E.64 desc[UR6][R6.64], R28 ;  /* 0x0000001c06008985 */ /* 0x000fe2000c101b06 */
[----:B------:R-:W-:Y:S01]  /*1daa0*/  @!P4 LEA R12, P5, R40, R14, 0x2 ;  /* 0x0000000e280cc211 */ /* 0x000fe200078a10ff */
[----:B------:R-:W-:Y:S01]  /*1dab0*/  VIADD R43, R76, 0x38 ;  /* 0x000000384c2b7836 */ /* 0x000fe20000000000 */
[----:B------:R-:W-:-:S02]  /*1dac0*/  ISETP.GE.AND P0, PT, R15, UR4, PT ;  /* 0x000000040f007c0c */ /* 0x000fc4000bf06270 */
[-C--:B------:R-:W-:Y:S01]  /*1dad0*/  @!P4 LEA.HI.X R13, R40, R3.reuse, R41, 0x2, P5 ;  /* 0x00000003280dc211 */ /* 0x080fe200028f1429 */
[----:B------:R-:W-:Y:S01]  /*1dae0*/  @!P3 ST.E.64 desc[UR6][R10.64], R32 ;  /* 0x000000200a00b985 */ /* 0x000fe2000c101b06 */
[----:B------:R-:W-:Y:S01]  /*1daf0*/  ISETP.GE.AND P3, PT, R43, UR4, PT ;  /* 0x000000042b007c0c */ /* 0x000fe2000bf66270 */
[----:B------:R-:W-:Y:S01]  /*1db00*/  VIADD R75, R76, 0x40 ;  /* 0x000000404c4b7836 */ /* 0x000fe20000000000 */
[CC--:B-1----:R-:W-:Y:S01]  /*1db10*/  @!P2 LEA R24, P5, R78.reuse, R14.reuse, 0x2 ;  /* 0x0000000e4e18a211 */ /* 0x0c2fe200078a10ff */
[----:B------:R1:W-:Y:S01]  /*1db20*/  @!P4 ST.E.64 desc[UR6][R12.64], R36 ;  /* 0x000000240c00c985 */ /* 0x0003e2000c101b06 */
[----:B------:R-:W-:Y:S02]  /*1db30*/  SHF.R.S32.HI R42, RZ, 0x1f, R77 ;  /* 0x0000001fff2a7819 */ /* 0x000fe4000001144d */
[----:B------:R-:W-:Y:S02]  /*1db40*/  @!P1 LEA R40, P4, R77, R14, 0x2 ;  /* 0x0000000e4d289211 */ /* 0x000fe400078810ff */
[----:B------:R-:W-:-:S02]  /*1db50*/  @!P2 LEA.HI.X R25, R78, R3, R79, 0x2, P5 ;  /* 0x000000034e19a211 */ /* 0x000fc400028f144f */
[-C--:B------:R-:W-:Y:S02]  /*1db60*/  @!P1 LEA.HI.X R41, R77, R3.reuse, R42, 0x2, P4 ;  /* 0x000000034d299211 */ /* 0x080fe400020f142a */
[----:B------:R-:W-:Y:S02]  /*1db70*/  SHF.R.S32.HI R74, RZ, 0x1f, R15 ;  /* 0x0000001fff4a7819 */ /* 0x000fe4000001140f */
[----:B------:R-:W-:Y:S02]  /*1db80*/  @!P0 LEA R4, P5, R15, R14, 0x2 ;  /* 0x0000000e0f048211 */ /* 0x000fe400078a10ff */
[----:B------:R-:W-:Y:S01]  /*1db90*/  ISETP.GE.AND P4, PT, R75, UR4, PT ;  /* 0x000000044b007c0c */ /* 0x000fe2000bf86270 */
[C---:B-1----:R-:W-:Y:S01]  /*1dba0*/  VIADD R13, R76.reuse, 0x48 ;  /* 0x000000484c0d7836 */ /* 0x042fe20000000000 */
[----:B------:R1:W-:Y:S01]  /*1dbb0*/  @!P2 ST.E.64 desc[UR6][R24.64], R20 ;  /* 0x000000141800a985 */ /* 0x0003e2000c101b06 */
[----:B------:R-:W-:Y:S01]  /*1dbc0*/  @!P0 LEA.HI.X R5, R15, R3, R74, 0x2, P5 ;  /* 0x000000030f058211 */ /* 0x000fe200028f144a */
[----:B------:R-:W-:Y:S01]  /*1dbd0*/  VIADD R15, R76, 0x50 ;  /* 0x000000504c0f7836 */ /* 0x000fe20000000000 */
[----:B------:R-:W-:Y:S01]  /*1dbe0*/  SHF.R.S32.HI R12, RZ, 0x1f, R43 ;  /* 0x0000001fff0c7819 */ /* 0x000fe2000001142b */
[----:B------:R3:W-:Y:S01]  /*1dbf0*/  @!P1 ST.E.64 desc[UR6][R40.64], R44 ;  /* 0x0000002c28009985 */ /* 0x0007e2000c101b06 */
[----:B------:R-:W-:-:S02]  /*1dc00*/  ISETP.GE.AND P2, PT, R13, UR4, PT ;  /* 0x000000040d007c0c */ /* 0x000fc4000bf46270 */
[----:B------:R-:W-:Y:S01]  /*1dc10*/  @!P3 LEA R10, P1, R43, R14, 0x2 ;  /* 0x0000000e2b0ab211 */ /* 0x000fe200078210ff */
[----:B------:R-:W-:-:S03]  /*1dc20*/  VIADD R29, R76, 0x58 ;  /* 0x000000584c1d7836 */ /* 0x000fc60000000000 */
[-C--:B------:R-:W-:Y:S02]  /*1dc30*/  @!P3 LEA.HI.X R11, R43, R3.reuse, R12, 0x2, P1 ;  /* 0x000000032b0bb211 */ /* 0x080fe400008f140c */
[----:B------:R-:W-:Y:S01]  /*1dc40*/  ISETP.GE.AND P1, PT, R15, UR4, PT ;  /* 0x000000040f007c0c */ /* 0x000fe2000bf26270 */
[----:B------:R3:W-:Y:S01]  /*1dc50*/  @!P0 ST.E.64 desc[UR6][R4.64], R48 ;  /* 0x0000003004008985 */ /* 0x0007e2000c101b06 */
[----:B------:R-:W-:Y:S02]  /*1dc60*/  SHF.R.S32.HI R28, RZ, 0x1f, R75 ;  /* 0x0000001fff1c7819 */ /* 0x000fe4000001144b */
[----:B------:R-:W-:Y:S02]  /*1dc70*/  @!P4 LEA R6, P5, R75, R14, 0x2 ;  /* 0x0000000e4b06c211 */ /* 0x000fe400078a10ff */
[----:B------:R-:W-:Y:S02]  /*1dc80*/  ISETP.GE.AND P0, PT, R29, UR4, PT ;  /* 0x000000041d007c0c */ /* 0x000fe4000bf06270 */
[----:B------:R-:W-:-:S02]  /*1dc90*/  @!P4 LEA.HI.X R7, R75, R3, R28, 0x2, P5 ;  /* 0x000000034b07c211 */ /* 0x000fc400028f141c */
[----:B-1----:R-:W-:Y:S02]  /*1dca0*/  SHF.R.S32.HI R20, RZ, 0x1f, R13 ;  /* 0x0000001fff147819 */ /* 0x002fe4000001140d */
[CC--:B------:R-:W-:Y:S02]  /*1dcb0*/  @!P2 LEA R12, P5, R13.reuse, R14.reuse, 0x2 ;  /* 0x0000000e0d0ca211 */ /* 0x0c0fe400078a10ff */
        /* <DEDUP_REMOVED lines=12> */
.L_x_2482:
[----:B------:R-:W-:Y:S05]  /*1dd80*/  BSYNC B1 ;  /* 0x0000000000017941 */ /* 0x000fea0003800000 */
.L_x_2481:
[----:B------:R-:W-:-:S03]  /*1dd90*/  UMOV UR4, 0xffffffff ;  /* 0xffffffff00047882 */ /* 0x000fc60000000000 */
[----:B------:R-:W-:Y:S05]  /*1dda0*/  BRA.DIV UR4, `(.L_x_2483) ;  /* 0x000000a6048c7947 */ /* 0x000fea000b800000 */
[----:B-1----:R1:W4:Y:S04]  /*1ddb0*/  SHFL.IDX PT, R3, R2, 0x1, 0x1c1f ;  /* 0x003c1f0002037f89 */ /* 0x00232800000e0000 */
[----:B--23--:R1:W2:Y:S02]  /*1ddc0*/  SHFL.IDX PT, R14, R0, 0x1, 0x1c1f ;  /* 0x003c1f00000e7f89 */ /* 0x00c2a400000e0000 */
.L_x_2694:
[----:B------:R-:W-:-:S13]  /*1ddd0*/  ISETP.GE.AND P0, PT, R9, R8, PT ;  /* 0x000000080900720c */ /* 0x000fda0003f06270 */
[----:B------:R-:W-:Y:S05]  /*1dde0*/  @P0 BRA `(.L_x_2479) ;  /* 0x0000001000240947 */ /* 0x000fea0003800000 */
[----:B------:R-:W3:Y:S01]  /*1ddf0*/  LDL R10, [R1+0xc4] ;  /* 0x0000c400010a7983 */ /* 0x000ee20000100800 */
[----:B------:R-:W-:-:S03]  /*1de00*/  ULDC UR4, c[0x0][0xac8] ;  /* 0x0002b20000047ab9 */ /* 0x000fc60000000800 */
[----:B------:R-:W5:Y:S04]  /*1de10*/  LDL R28, [R1+0x84] ;  /* 0x00008400011c7983 */ /* 0x000f680000100800 */
[----:B------:R-:W4:Y:S04]  /*1de20*/  LDL R12, [R1+0xc0] ;  /* 0x0000c000010c7983 */ /* 0x000f280000100800 */
[----:B------:R-:W2:Y:S04]  /*1de30*/  LDL R11, [R1+0xe0] ;  /* 0x0000e000010b7983 */ /* 0x000ea80000100800 */
[----:B------:R-:W2:Y:S04]  /*1de40*/  LDL R24, [R1+0xbc] ;  /* 0x0000bc0001187983 */ /* 0x000ea80000100800 */
[----:B01----:R-:W2:Y:S04]  /*1de50*/  LDL R0, [R1+0xb8] ;  /* 0x0000b80001007983 */ /* 0x003ea80000100800 */
[----:B------:R-:W2:Y:S04]  /*1de60*/  LDL R13, [R1+0xdc] ;  /* 0x0000dc00010d7983 */ /* 0x000ea80000100800 */
[----:B------:R-:W2:Y:S04]  /*1de70*/  LDL R29, [R1+0xb0] ;  /* 0x0000b000011d7983 */ /* 0x000ea80000100800 */
[----:B------:R-:W2:Y:S04]  /*1de80*/  LDL R25, [R1+0xd8] ;  /* 0x0000d80001197983 */ /* 0x000ea80000100800 */
[----:B------:R-:W2:Y:S01]  /*1de90*/  LDL R20, [R1+0xd4] ;  /* 0x0000d40001147983 */ /* 0x000ea20000100800 */
[----:B------:R-:W-:Y:S01]  /*1dea0*/  ULDC.64 UR6, c[0x0][0x208] ;  /* 0x0000820000067ab9 */ /* 0x000fe20000000a00 */
[----:B---3--:R-:W-:-:S02]  /*1deb0*/  ISETP.GE.AND P1, PT, R10, UR4, PT ;  /* 0x000000040a007c0c */ /* 0x008fc4000bf26270 */
[----:B-----5:R-:W-:Y:S02]  /*1dec0*/  ISETP.GE.AND P5, PT, R28, UR4, PT ;  /* 0x000000041c007c0c */ /* 0x020fe4000bfa6270 */
[----:B----4-:R-:W-:-:S09]  /*1ded0*/  ISETP.GE.AND P0, PT, R12, UR4, PT ;  /* 0x000000040c007c0c */ /* 0x010fd2000bf06270 */
[-C--:B--2---:R-:W-:Y:S02]  /*1dee0*/  @!P1 LEA R6, P2, R10, R14.reuse, 0x2 ;  /* 0x0000000e0a069211 */ /* 0x084fe400078410ff */
        /* <DEDUP_REMOVED lines=14> */
[-C--:B------:R-:W-:Y:S02]  /*1dfd0*/  @!P3 LEA R10, P5, R24, R14.reuse, 0x2 ;  /* 0x0000000e180ab211 */ /* 0x080fe400078a10ff */
[-C--:B------:R-:W-:Y:S02]  /*1dfe0*/  @!P4 LEA R12, P2, R0, R14.reuse, 0x2 ;  /* 0x0000000e000cc211 */ /* 0x080fe400078410ff */
[-C--:B------:R-:W-:Y:S01]  /*1dff0*/  @!P3 LEA.HI.X R11, R24, R3.reuse, R25, 0x2, P5 ;  /* 0x00000003180bb211 */ /* 0x080fe200028f1419 */
[----:B------:R-:W-:Y:S01]  /*1e000*/  VIADD R2, R28, 0x40 ;  /* 0x000000401c027836 */ /* 0x000fe20000000000 */
[----:B------:R-:W-:Y:S02]  /*1e010*/  @!P4 LEA.HI.X R13, R0, R3, R20, 0x2, P2 ;  /* 0x00000003000dc211 */ /* 0x000fe400010f1414 */
[----:B------:R-:W-:Y:S01]  /*1e020*/  ISETP.GE.AND P2, PT, R15, UR4, PT ;  /* 0x000000040f007c0c */ /* 0x000fe2000bf46270 */
[----:B------:R3:W-:Y:S01]  /*1e030*/  @!P3 ST.E.64 desc[UR6][R10.64], R38 ;  /* 0x000000260a00b985 */ /* 0x0007e2000c101b06 */
[----:B------:R-:W-:Y:S01]  /*1e040*/  SHF.R.S32.HI R0, RZ, 0x1f, R29 ;  /* 0x0000001fff007819 */ /* 0x000fe2000001141d */
[----:B------:R-:W-:Y:S01]  /*1e050*/  VIADD R25, R28, 0x48 ;  /* 0x000000481c197836 */ /* 0x000fe20000000000 */
[----:B------:R-:W-:Y:S01]  /*1e060*/  ISETP.GE.AND P3, PT, R2, UR4, PT ;  /* 0x0000000402007c0c */ /* 0x000fe2000bf66270 */
[----:B------:R4:W-:Y:S01]  /*1e070*/  @!P4 ST.E.64 desc[UR6][R12.64], R72 ;  /* 0x000000480c00c985 */ /* 0x0009e2000c101b06 */
[----:B0-----:R-:W-:-:S02]  /*1e080*/  @!P1 LEA R4, P4, R29, R14, 0x2 ;  /* 0x0000000e1d049211 */ /* 0x001fc400078810ff */
[----:B------:R-:W-:Y:S02]  /*1e090*/  SHF.R.S32.HI R24, RZ, 0x1f, R21 ;  /* 0x0000001fff187819 */ /* 0x000fe40000011415 */
[----:B-1----:R-:W-:Y:S02]  /*1e0a0*/  @!P0 LEA R6, P5, R21, R14, 0x2 ;  /* 0x0000000e15068211 */ /* 0x002fe400078a10ff */
[-C--:B------:R-:W-:Y:S01]  /*1e0b0*/  @!P1 LEA.HI.X R5, R29, R3.reuse, R0, 0x2, P4 ;  /* 0x000000031d059211 */ /* 0x080fe200020f1400 */
[----:B------:R-:W-:Y:S01]  /*1e0c0*/  VIADD R0, R28, 0x50 ;  /* 0x000000501c007836 */ /* 0x000fe20000000000 */
[----:B------:R-:W-:Y:S02]  /*1e0d0*/  @!P0 LEA.HI.X R7, R21, R3, R24, 0x2, P5 ;  /* 0x0000000315078211 */ /* 0x000fe400028f1418 */
[----:B------:R-:W-:Y:S01]  /*1e0e0*/  ISETP.GE.AND P5, PT, R25, UR4, PT ;  /* 0x0000000419007c0c */ /* 0x000fe2000bfa6270 */
[----:B------:R0:W-:Y:S01]  /*1e0f0*/  @!P1 ST.E.64 desc[UR6][R4.64], R46 ;  /* 0x0000002e04009985 */ /* 0x0001e2000c101b06 */
[----:B------:R-:W-:-:S02]  /*1e100*/  SHF.R.S32.HI R20, RZ, 0x1f, R15 ;  /* 0x0000001fff147819 */ /* 0x000fc4000001140f */
[CC--:B--2---:R-:W-:Y:S02]  /*1e110*/  @!P2 LEA R8, P4, R15.reuse, R14.reuse, 0x2 ;  /* 0x0000000e0f08a211 */ /* 0x0c4fe400078810ff */
[----:B------:R-:W-:Y:S02]  /*1e120*/  ISETP.GE.AND P1, PT, R0, UR4, PT ;  /* 0x0000000400007c0c */ /* 0x000fe4000bf26270 */
[----:B------:R-:W-:Y:S02]  /*1e130*/  @!P2 LEA.HI.X R9, R15, R3, R20, 0x2, P4 ;  /* 0x000000030f09a211 */ /* 0x000fe400020f1414 */
[----:B---3--:R-:W-:Y:S02]  /*1e140*/  SHF.R.S32.HI R11, RZ, 0x1f, R2 ;  /* 0x0000001fff0b7819 */ /* 0x008fe40000011402 */
[----:B------:R-:W-:-:S04]  /*1e150*/  @!P3 LEA R10, P4, R2, R14, 0x2 ;  /* 0x0000000e020ab211 */ /* 0x000fc800078810ff */
[----:B------:R-:W-:Y:S02]  /*1e160*/  @!P3 LEA.HI.X R11, R2, R3, R11, 0x2, P4 ;  /* 0x00000003020bb211 */ /* 0x000fe400020f140b */
[----:B------:R-:W-:Y:S02]  /*1e170*/  SHF.R.S32.HI R2, RZ, 0x1f, R25 ;  /* 0x0000001fff027819 */ /* 0x000fe40000011419 */
[----:B----4-:R-:W-:-:S04]  /*1e180*/  @!P5 LEA R12, P4, R25, R14, 0x2 ;  /* 0x0000000e190cd211 */ /* 0x010fc800078810ff */
[----:B------:R-:W-:Y:S02]  /*1e190*/  @!P5 LEA.HI.X R13, R25, R3, R2, 0x2, P4 ;  /* 0x00000003190dd211 */ /* 0x000fe400020f1402 */
[----:B------:R-:W-:Y:S02]  /*1e1a0*/  SHF.R.S32.HI R2, RZ, 0x1f, R0 ;  /* 0x0000001fff027819 */ /* 0x000fe40000011400 */
[----:B------:R-:W-:-:S04]  /*1e1b0*/  @!P1 LEA R20, P4, R0, R14, 0x2 ;  /* 0x0000000e00149211 */ /* 0x000fc800078810ff */
[----:B------:R-:W-:Y:S01]  /*1e1c0*/  @!P1 LEA.HI.X R21, R0, R3, R2, 0x2, P4 ;  /* 0x0000000300159211 */ /* 0x000fe200020f1402 */
[----:B------:R-:W-:Y:S01]  /*1e1d0*/  VIADD R0, R28, 0x58 ;  /* 0x000000581c007836 */ /* 0x000fe20000000000 */
[----:B------:R0:W-:Y:S04]  /*1e1e0*/  @!P0 ST.E.64 desc[UR6][R6.64], R50 ;  /* 0x0000003206008985 */ /* 0x0001e8000c101b06 */
[----:B------:R-:W-:Y:S01]  /*1e1f0*/  ISETP.GE.AND P0, PT, R0, UR4, PT ;  /* 0x0000000400007c0c */ /* 0x000fe2000bf06270 */
[----:B------:R0:W-:Y:S04]  /*1e200*/  @!P2 ST.E.64 desc[UR6][R8.64], R54 ;  /* 0x000000360800a985 */ /* 0x0001e8000c101b06 */
[----:B------:R0:W-:Y:S04]  /*1e210*/  @!P3 ST.E.64 desc[UR6][R10.64], R58 ;  /* 0x0000003a0a00b985 */ /* 0x0001e8000c101b06 */
[----:B------:R0:W-:Y:S04]  /*1e220*/  @!P5 ST.E.64 desc[UR6][R12.64], R62 ;  /* 0x0000003e0c00d985 */ /* 0x0001e8000c101b06 */
[----:B------:R0:W-:Y:S01]  /*1e230*/  @!P1 ST.E.64 desc[UR6][R20.64], R66 ;  /* 0x0000004214009985 */ /* 0x0001e2000c101b06 */
[----:B------:R-:W-:Y:S05]  /*1e240*/  @P0 BRA `(.L_x_2479) ;  /* 0x0000000c000c0947 */ /* 0x000fea0003800000 */
[----:B------:R-:W-:Y:S01]  /*1e250*/  LEA R14, P0, R0, R14, 0x2 ;  /* 0x0000000e000e7211 */ /* 0x000fe200078010ff */
[----:B------:R-:W-:Y:S01]  /*1e260*/  ULDC.64 UR4, c[0x0][0x208] ;  /* 0x0000820000047ab9 */ /* 0x000fe20000000a00 */
[----:B------:R-:W-:-:S04]  /*1e270*/  SHF.R.S32.HI R2, RZ, 0x1f, R0 ;  /* 0x0000001fff027819 */ /* 0x000fc80000011400 */
[----:B------:R-:W-:-:S05]  /*1e280*/  LEA.HI.X R15, R0, R3, R2, 0x2, P0 ;  /* 0x00000003000f7211 */ /* 0x000fca00000f1402 */
[----:B------:R1:W-:Y:S01]  /*1e290*/  ST.E.64 desc[UR4][R14.64], R70 ;  /* 0x000000460e007985 */ /* 0x0003e2000c101b04 */
[----:B------:R-:W-:Y:S05]  /*1e2a0*/  BRA `(.L_x_2479) ;  /* 0x0000000800f47947 */ /* 0x000fea0003800000 */
.L_x_2472:
[----:B0-----:R-:W3:Y:S01]  /*1e2b0*/  LDL.LU R4, [R1+0xa4] ;  /* 0x0000a40001047983 */ /* 0x001ee20000300800 */
[----:B------:R-:W-:Y:S01]  /*1e2c0*/  ULDC.64 UR6, c[0x0][0xc08] ;  /* 0x0003020000067ab9 */ /* 0x000fe20000000a00 */
[----:B------:R-:W-:Y:S02]  /*1e2d0*/  ULDC.64 UR4, c[0x0][0xc00] ;  /* 0x0003000000047ab9 */ /* 0x000fe40000000a00 */
[----:B------:R-:W4:Y:S04]  /*1e2e0*/  LDL.LU R0, [R1+0xa8] ;  /* 0x0000a80001007983 */ /* 0x000f280000300800 */
[----:B------:R-:W2:Y:S01]  /*1e2f0*/  LDL R8, [R1+0x9c] ;  /* 0x00009c0001087983 */ /* 0x000ea20000100800 */
[----:B------:R-:W-:Y:S01]  /*1e300*/  ISETP.NE.U32.AND P1, PT, RZ, UR6, PT ;  /* 0x00000006ff007c0c */ /* 0x000fe2000bf25070 */
[----:B------:R-:W-:Y:S01]  /*1e310*/  IMAD.MOV.U32 R7, RZ, RZ, RZ ;  /* 0x000000ffff077224 */ /* 0x000fe200078e00ff */
[----:B------:R-:W-:Y:S01]  /*1e320*/  ISETP.NE.U32.AND P0, PT, RZ, UR4, PT ;  /* 0x00000004ff007c0c */ /* 0x000fe2000bf05070 */
[----:B------:R-:W-:Y:S01]  /*1e330*/  ULDC.64 UR8, c[0x0][0x208] ;  /* 0x0000820000087ab9 */ /* 0x000fe20000000a00 */
[----:B------:R-:W-:Y:S01]  /*1e340*/  ISETP.NE.AND.EX P1, PT, RZ, UR7, PT, P1 ;  /* 0x00000007ff007c0c */ /* 0x000fe2000bf25310 */
[----:B------:R-:W0:Y:S01]  /*1e350*/  S2R R9, SR_TID.X ;  /* 0x0000000000097919 */ /* 0x000e220000002100 */
[----:B------:R-:W-:Y:S01]  /*1e360*/  ISETP.NE.AND.EX P0, PT, RZ, UR5, PT, P0 ;  /* 0x00000005ff007c0c */ /* 0x000fe2000bf05300 */
[----:B0-----:R-:W-:-:S05]  /*1e370*/  VIADD R28, R9, 0xffffff80 ;  /* 0xffffff80091c7836 */ /* 0x001fca0000000000 */
[----:B------:R-:W-:Y:S02]  /*1e380*/  ISETP.GT.AND P3, PT, R28, 0xbf, PT ;  /* 0x000000bf1c00780c */ /* 0x000fe40003f64270 */
[----:B---3--:R-:W-:-:S04]  /*1e390*/  IADD3 R2, P2, R4, UR4, RZ ;  /* 0x0000000404027c10 */ /* 0x008fc8000ff5e0ff */
[----:B----4-:R-:W-:Y:S02]  /*1e3a0*/  IADD3.X R3, R0, UR5, RZ, P2, !PT ;  /* 0x0000000500037c10 */ /* 0x010fe400097fe4ff */
[----:B------:R-:W-:Y:S01]  /*1e3b0*/  @P1 IADD3 R4, P2, R4, UR6, RZ ;  /* 0x0000000604041c10 */ /* 0x000fe2000ff5e0ff */
[----:B------:R-:W-:Y:S02]  /*1e3c0*/  ULDC UR4, c[0x0][0xa88] ;  /* 0x0002a20000047ab9 */ /* 0x000fe40000000800 */
[----:B------:R0:W5:Y:S01]  /*1e3d0*/  @P0 LDG.E R7, desc[UR8][R2.64] ;  /* 0x0000000802070981 */ /* 0x000162000c1e1900 */
[----:B------:R-:W-:Y:S01]  /*1e3e0*/  @P1 IADD3.X R5, R0, UR7, RZ, P2, !PT ;  /* 0x0000000700051c10 */ /* 0x000fe200097fe4ff */
[----:B------:R-:W-:Y:S01]  /*1e3f0*/  IMAD.U32 R6, RZ, RZ, UR4 ;  /* 0x00000004ff067e24 */ /* 0x000fe2000f8e00ff */
[----:B--2---:R-:W-:-:S05]  /*1e400*/  ISETP.NE.AND P2, PT, R8, RZ, PT ;  /* 0x000000ff0800720c */ /* 0x004fca0003f45270 */
[----:B------:R0:W5:Y:S08]  /*1e410*/  @P1 LDG.E R6, desc[UR8][R4.64] ;  /* 0x0000000804061981 */ /* 0x000170000c1e1900 */
[----:B------:R-:W2:Y:S02]  /*1e420*/  @!P2 LDC R8, c[0x0][0xad4] ;  /* 0x0002b500ff08ab82 */ /* 0x000ea40000000800 */
[----:B--2---:R0:W-:Y:S01]  /*1e430*/  @!P2 STL [R1+0x9c], R8 ;  /* 0x00009c080100a387 */ /* 0x0041e20000100800 */
[----:B------:R-:W-:Y:S01]  /*1e440*/  ISETP.GT.AND P2, PT, R8, 0x1, PT ;  /* 0x000000010800780c */ /* 0x000fe20003f44270 */
[----:B------:R-:W-:-:S12]  /*1e450*/  @P1 BRA `(.L_x_2484) ;  /* 0x0000000000141947 */ /* 0x000fd80003800000 */
[----:B------:R-:W-:Y:S05]  /*1e460*/  @!P0 BRA `(.L_x_2484) ;  /* 0x0000000000108947 */ /* 0x000fea0003800000 */
[----:B------:R-:W-:Y:S02]  /*1e470*/  ULDC.64 UR4, c[0x0][0x208] ;  /* 0x0000820000047ab9 */ /* 0x000fe40000000a00 */
[----:B0-----:R-:W2:Y:S04]  /*1e480*/  LDG.E R5, desc[UR4][R2.64] ;  /* 0x0000000402057981 */ /* 0x001ea8000c1e1900 */
[----:B-----5:R-:W2:Y:S02]  /*1e490*/  LDG.E R6, desc[UR4][R2.64+0x4] ;  /* 0x0000040402067981 */ /* 0x020ea4000c1e1900 */
[----:B--2---:R-:W-:-:S07]  /*1e4a0*/  IMAD.IADD R6, R6, 0x1, -R5 ;  /* 0x0000000106067824 */ /* 0x004fce00078e0a05 */
.L_x_2484:
[----:B------:R-:W2:Y:S04]  /*1e4b0*/  LDL.LU R0, [R1+0xc8] ;  /* 0x0000c80001007983 */ /* 0x000ea80000300800 */
[----:B0-----:R-:W3:Y:S01]  /*1e4c0*/  LDL.LU R2, [R1+0xa0] ;  /* 0x0000a00001027983 */ /* 0x001ee20000300800 */
[----:B------:R-:W-:Y:S01]  /*1e4d0*/  BSSY B1, `(.L_x_2485) ;  /* 0x0000039000017945 */ /* 0x000fe20003800000 */
[----:B-----5:R-:W-:Y:S02]  /*1e4e0*/  SHF.R.S32.HI R24, RZ, 0x1f, R7 ;  /* 0x0000001fff187819 */ /* 0x020fe40000011407 */
[----:B--2---:R-:W-:Y:S02]  /*1e4f0*/  SEL R26, R0, RZ, !P0 ;  /* 0x000000ff001a7207 */ /* 0x004fe40004000000 */
[----:B---3--:R-:W-:Y:S01]  /*1e500*/  SEL R29, R2, RZ, !P0 ;  /* 0x000000ff021d7207 */ /* 0x008fe20004000000 */
[----:B------:R-:W-:Y:S06]  /*1e510*/  @P3 BRA `(.L_x_2486) ;  /* 0x0000000000d03947 */ /* 0x000fec0003800000 */
[----:B------:R-:W2:Y:S01]  /*1e520*/  LDL R2, [R1+0x88] ;  /* 0x0000880001027983 */ /* 0x000ea20000100800 */
        /* <DEDUP_REMOVED lines=12> */
[----:B------:R-:W-:Y:S01]  /*1e5f0*/  SEL R20, R20, 0x978, P0 ;  /* 0x0000097814147807 */ /* 0x000fe20000000000 */
[----:B------:R-:W-:-:S03]  /*1e600*/  ULDC.64 UR4, c[0x0][0x208] ;  /* 0x0000820000047ab9 */ /* 0x000fc60000000a00 */
        /* <DEDUP_REMOVED lines=37> */
.L_x_2486:
[----:B------:R-:W-:Y:S05]  /*1e860*/  BSYNC B1 ;  /* 0x0000000000017941 */ /* 0x000fea0003800000 */
.L_x_2485:
        /* <DEDUP_REMOVED lines=23> */
[----:B----4-:R-:W-:Y:S02]  /*1e9e0*/  IMAD.IADD R9, R20, 0x1, R0 ;  /* 0x0000000114097824 */ /* 0x010fe400078e0200 */
[----:B------:R-:W-:Y:S01]  /*1e9f0*/  IMAD R3, R10, UR5, R3 ;  /* 0x000000050a037c24 */ /* 0x000fe2000f8e0203 */
[----:B------:R-:W-:Y:S01]  /*1ea00*/  ULDC.64 UR4, c[0x0][0xae0] ;  /* 0x0002b80000047ab9 */ /* 0x000fe20000000a00 */
[----:B0-----:R-:W-:-:S04]  /*1ea10*/  @P0 IMAD.HI.U32 R0, R9, R8, RZ ;  /* 0x0000000809000227 */ /* 0x001fc800078e00ff */
[----:B------:R-:W-:Y:S01]  /*1ea20*/  IMAD.MOV.U32 R5, RZ, RZ, R9 ;  /* 0x000000ffff057224 */ /* 0x000fe200078e0009 */
[----:B---3--:R-:W-:Y:S01]  /*1ea30*/  @P0 SHF.R.U32.HI R5, RZ, R11, R0 ;  /* 0x0000000bff050219 */ /* 0x008fe20000011600 */
        /* <DEDUP_REMOVED lines=27> */
.L_x_2697:
[----:B------:R-:W-:Y:S01]  /*1ebf0*/  IMAD R21, R6, R21, RZ ;  /* 0x0000001506157224 */ /* 0x000fe200078e02ff */
[----:B------:R-:W-:Y:S01]  /*1ec00*/  BSSY B1, `(.L_x_2488) ;  /* 0x0000012000017945 */ /* 0x000fe20003800000 */
[----:B------:R-:W-:-:S05]  /*1ec10*/  IMAD.IADD R4, R25, 0x1, R20 ;  /* 0x0000000119047824 */ /* 0x000fca00078e0214 */
[----:B------:R-:W-:-:S13]  /*1ec20*/  ISETP.GE.AND P0, PT, R4, R21, PT ;  /* 0x000000150400720c */ /* 0x000fda0003f06270 */
[----:B------:R-:W-:Y:S05]  /*1ec30*/  @P0 BRA `(.L_x_2489) ;  /* 0x0000000000380947 */ /* 0x000fea0003800000 */
[----:B------:R-:W-:Y:S01]  /*1ec40*/  ULDC UR4, c[0x0][0xac8] ;  /* 0x0002b20000047ab9 */ /* 0x000fe20000000800 */
[----:B------:R-:W-:Y:S01]  /*1ec50*/  ULDC.64 UR6, c[0x0][0x208] ;  /* 0x0000820000067ab9 */ /* 0x000fe20000000a00 */
        /* <DEDUP_REMOVED lines=12> */
.L_x_2489:
[----:B------:R-:W-:Y:S05]  /*1ed20*/  BSYNC B1 ;  /* 0x0000000000017941 */ /* 0x000fea0003800000 */
.L_x_2488:
[----:B------:R-:W-:-:S03]  /*1ed30*/  UMOV UR4, 0xffffffff ;  /* 0xffffffff00047882 */ /* 0x000fc60000000000 */
[----:B------:R-:W-:Y:S05]  /*1ed40*/  BRA.DIV UR4, `(.L_x_2490) ;  /* 0x0000009a04207947 */ /* 0x000fea000b800000 */
[----:B--2---:R2:W0:Y:S04]  /*1ed50*/  SHFL.IDX PT, R3, R2, 0x1, 0x1c1f ;  /* 0x003c1f0002037f89 */ /* 0x00442800000e0000 */
[----:B---3--:R2:W3:Y:S02]  /*1ed60*/  SHFL.IDX PT, R14, R0, 0x1, 0x1c1f ;  /* 0x003c1f00000e7f89 */ /* 0x0084e400000e0000 */
.L_x_2701:
[----:B0-2---:R-:W-:-:S05]  /*1ed70*/  VIADD R0, R4, 0x60 ;  /* 0x0000006004007836 */ /* 0x005fca0000000000 */
[----:B------:R-:W-:-:S13]  /*1ed80*/  ISETP.GE.AND P0, PT, R0, R21, PT ;  /* 0x000000150000720c */ /* 0x000fda0003f06270 */
[----:B------:R-:W-:Y:S05]  /*1ed90*/  @P0 BRA `(.L_x_2479) ;  /* 0x0000000000380947 */ /* 0x000fea0003800000 */
[----:B------:R-:W-:Y:S01]  /*1eda0*/  ULDC UR4, c[0x0][0xac8] ;  /* 0x0002b20000047ab9 */ /* 0x000fe20000000800 */
[----:B------:R-:W-:Y:S01]  /*1edb0*/  ULDC.64 UR6, c[0x0][0x208] ;  /* 0x0000820000067ab9 */ /* 0x000fe20000000a00 */
[----:B------:R-:W-:Y:S02]  /*1edc0*/  ISETP.GE.AND P2, PT, R5, UR4, PT ;  /* 0x0000000405007c0c */ /* 0x000fe4000bf46270 */
[----:B------:R-:W-:Y:S02]  /*1edd0*/  ISETP.GE.AND P3, PT, R9, UR4, PT ;  /* 0x0000000409007c0c */ /* 0x000fe4000bf66270 */
[----:B------:R-:W-:-:S09]  /*1ede0*/  ISETP.GE.AND P4, PT, R8, UR4, PT ;  /* 0x0000000408007c0c */ /* 0x000fd2000bf86270 */
[----:B------:R-:W-:Y:S02]  /*1edf0*/  @!P2 IMAD.MOV.U32 R15, RZ, RZ, R3 ;  /* 0x000000ffff0fa224 */ /* 0x000fe400078e0003 */
[-C--:B---34-:R-:W-:Y:S02]  /*1ee00*/  @!P3 LEA R12, P0, R9, R14.reuse, 0x1 ;  /* 0x0000000e090cb211 */ /* 0x098fe400078008ff */
[C---:B------:R-:W-:Y:S01]  /*1ee10*/  @!P4 LEA R2, P1, R8.reuse, R14, 0x1 ;  /* 0x0000000e0802c211 */ /* 0x040fe200078208ff */
[----:B------:R-:W-:Y:S01]  /*1ee20*/  @!P2 IMAD.WIDE R4, R5, 0x2, R14 ;  /* 0x000000020504a825 */ /* 0x000fe200078e020e */
[-C--:B------:R-:W-:Y:S02]  /*1ee30*/  @!P3 LEA.HI.X R13, R9, R3.reuse, R10, 0x1, P0 ;  /* 0x00000003090db211 */ /* 0x080fe400000f0c0a */
[----:B------:R-:W-:Y:S02]  /*1ee40*/  @!P4 LEA.HI.X R3, R8, R3, R7, 0x1, P1 ;  /* 0x000000030803c211 */ /* 0x000fe400008f0c07 */
[----:B------:R0:W-:Y:S04]  /*1ee50*/  @!P2 ST.E.128 desc[UR6][R4.64], RZ ;  /* 0x000000ff0400a985 */ /* 0x0001e8000c101d06 */
[----:B------:R0:W-:Y:S04]  /*1ee60*/  @!P3 ST.E.128 desc[UR6][R12.64], RZ ;  /* 0x000000ff0c00b985 */ /* 0x0001e8000c101d06 */
[----:B------:R0:W-:Y:S02]  /*1ee70*/  @!P4 ST.E.128 desc[UR6][R2.64], RZ ;  /* 0x000000ff0200c985 */ /* 0x0001e4000c101d06 */
.L_x_2479:
[----:B------:R-:W-:Y:S05]  /*1ee80*/  BSYNC B0 ;  /* 0x0000000000007941 */ /* 0x000fea0003800000 */
.L_x_2471:
[----:B------:R-:W-:Y:S02]  /*1ee90*/  ULDC UR4, c[0x0][0xc3c] ;  /* 0x00030f0000047ab9 */ /* 0x000fe40000000800 */
[----:B------:R-:W-:-:S13]  /*1eea0*/  ISETP.GE.AND P0, PT, R111, UR4, PT ;  /* 0x000000046f007c0c */ /* 0x000fda000bf06270 */
[----:B------:R-:W-:Y:S05]  /*1eeb0*/  @!P0 BRA `(.L_x_2491) ;  /* 0xfffffe2400248947 */ /* 0x000fea000383ffff */
[----:B------:R-:W-:Y:S05]  /*1eec0*/  BRA `(.L_x_2332) ;  /* 0x0000008800907947 */ /* 0x000fea0003800000 */
.L_x_2330:
        /* <DEDUP_REMOVED lines=18> */
.L_x_2492:
[----:B------:R-:W1:Y:S01]  /*1eff0*/  S2R R0, SR_TID.X ;  /* 0x0000000000007919 */ /* 0x000e620000002100 */
[----:B------:R-:W-:Y:S01]  /*1f000*/  ULDC UR4, c[0x0][0xc3c] ;  /* 0x00030f0000047ab9 */ /* 0x000fe20000000800 */
[----:B------:R-:W-:Y:S01]  /*1f010*/  IMAD.MOV.U32 R6, RZ, RZ, RZ ;  /* 0x000000ffff067224 */ /* 0x000fe200078e00ff */
[----:B------:R-:W-:Y:S01]  /*1f020*/  ULDC.64 UR6, c[0x0][0x208] ;  /* 0x0000820000067ab9 */ /* 0x000fe20000000a00 */
[----:B------:R-:W-:Y:S01]  /*1f030*/  ULDC UR5, c[0x0][0xc38] ;  /* 0x00030e0000057ab9 */ /* 0x000fe20000000800 */
[----:B-1----:R-:W-:-:S04]  /*1f040*/  LOP3.LUT R0, R0, 0x1f, RZ, 0xc0, !PT ;  /* 0x0000001f00007812 */ /* 0x002fc800078ec0ff */
[----:B------:R-:W-:-:S04]  /*1f050*/  ISETP.NE.AND P0, PT, R0, 0x1f, PT ;  /* 0x0000001f0000780c */ /* 0x000fc80003f05270 */
[----:B------:R-:W-:-:S13]  /*1f060*/  ISETP.GE.OR P1, PT, R0, UR4, !P0 ;  /* 0x0000000400007c0c */ /* 0x000fda000c726670 */
[----:B------:R-:W1:Y:S08]  /*1f070*/  @!P1 LDC.64 R4, c[0x0][0xc80] ;  /* 0x00032000ff049b82 */ /* 0x000e700000000a00 */
[----:B0-----:R-:W0:Y:S01]  /*1f080*/  @!P1 LDC.64 R2, c[0x0][0xc78] ;  /* 0x00031e00ff029b82 */ /* 0x001e220000000a00 */
[----:B-1----:R-:W-:-:S05]  /*1f090*/  @!P1 IMAD.WIDE.U32 R4, R0, 0x4, R4 ;  /* 0x0000000400049825 */ /* 0x002fca00078e0004 */
[----:B------:R-:W2:Y:S01]  /*1f0a0*/  @!P1 LDG.E R25, desc[UR6][R4.64] ;  /* 0x0000000604199981 */ /* 0x000ea2000c1e1900 */
[----:B0-----:R-:W-:-:S05]  /*1f0b0*/  @!P1 IMAD.WIDE.U32 R2, R0, 0x4, R2 ;  /* 0x0000000400029825 */ /* 0x001fca00078e0002 */
        /* <DEDUP_REMOVED lines=32> */
.L_x_2496:
        /* <DEDUP_REMOVED lines=38> */
.L_x_2494:
        /* <DEDUP_REMOVED lines=13> */
.L_x_2497:
        /* <DEDUP_REMOVED lines=17> */
[----:B------:R-:W-:Y:S02]  /*1f700*/  IMAD.MOV R11, RZ, RZ, -R10 ;  /* 0x000000ffff0b7224 */ /* 0x000fe400078e0a0a */
[----:B------:R-:W-:-:S04]  /*1f710*/  IMAD.HI.U32 R2, R3, R8, RZ ;  /* 0x0000000803027227 */ /* 0x000fc800078e00ff */
[----:B------:R-:W-:-:S05]  /*1f720*/  IMAD R8, R2, R11, R8 ;  /* 0x0000000b02087224 */ /* 0x000fca00078e0208 */
        /* <DEDUP_REMOVED lines=14> */
[----:B0-----:R-:W-:-:S04]  /*1f810*/  IMAD.MOV R8, RZ, RZ, -R3 ;  /* 0x000000ffff087224 */ /* 0x001fc800078e0a03 */
[----:B------:R-:W-:Y:S01]  /*1f820*/  IMAD.MOV.U32 R2, RZ, RZ, R8 ;  /* 0x000000ffff027224 */ /* 0x000fe200078e0008 */
[----:B------:R-:W-:-:S03]  /*1f830*/  IABS R8, R6 ;  /* 0x0000000600087213 */ /* 0x000fc60000000000 */
[----:B------:R-:W-:Y:S02]  /*1f840*/  IMAD R9, R2, R5, RZ ;  /* 0x0000000502097224 */ /* 0x000fe400078e02ff */
[----:B------:R-:W-:Y:S02]  /*1f850*/  IMAD.MOV.U32 R2, RZ, RZ, RZ ;  /* 0x000000ffff027224 */ /* 0x000fe400078e00ff */
[----:B------:R-:W-:Y:S02]  /*1f860*/  IMAD.MOV R8, RZ, RZ, -R8 ;  /* 0x000000ffff087224 */ /* 0x000fe400078e0a08 */
[----:B------:R-:W-:Y:S01]  /*1f870*/  IMAD.HI.U32 R2, R3, R9, R2 ;  /* 0x0000000903027227 */ /* 0x000fe200078e0002 */
[----:B------:R-:W-:-:S05]  /*1f880*/  IABS R3, R7 ;  /* 0x0000000700037213 */ /* 0x000fca0000000000 */
        /* <DEDUP_REMOVED lines=19> */
.L_x_2498:
[----:B0-----:R-:W0:Y:S01]  /*1f9c0*/  LDC.64 R2, c[0x0][0xc90] ;  /* 0x00032400ff027b82 */ /* 0x001e220000000a00 */
[----:B------:R-:W-:Y:S01]  /*1f9d0*/  ULDC.64 UR6, c[0x0][0x208] ;  /* 0x0000820000067ab9 */ /* 0x000fe20000000a00 */
[----:B0-----:R-:W-:-:S05]  /*1f9e0*/  IMAD.WIDE R2, R27, 0x4, R2 ;  /* 0x000000041b027825 */ /* 0x001fca00078e0202 */
[----:B------:R0:W2:Y:S02]  /*1f9f0*/  LDG.E R8, desc[UR6][R2.64] ;  /* 0x0000000602087981 */ /* 0x0000a4000c1e1900 */
[----:B0-----:R-:W-:Y:S02]  /*1fa00*/  IMAD.MOV.U32 R2, RZ, RZ, RZ ;  /* 0x000000ffff027224 */ /* 0x001fe400078e00ff */
[----:B--2---:R-:W-:-:S05]  /*1fa10*/  IMAD R5, R25, R8, RZ ;  /* 0x0000000819057224 */ /* 0x004fca00078e02ff */
[----:B------:R-:W-:-:S04]  /*1fa20*/  IABS R10, R5 ;  /* 0x00000005000a7213 */ /* 0x000fc80000000000 */
[----:B------:R-:W0:Y:S08]  /*1fa30*/  I2F.RP R6, R10 ;  /* 0x0000000a00067306 */ /* 0x000e300000209400 */
[----:B0-----:R-:W0:Y:S02]  /*1fa40*/  MUFU.RCP R6, R6 ;  /* 0x0000000600067308 */ /* 0x001e240000001000 */
[----:B0-----:R-:W-:-:S06]  /*1fa50*/  VIADD R7, R6, 0xffffffe ;  /* 0x0ffffffe06077836 */ /* 0x001fcc0000000000 */
[----:B------:R-:W0:Y:S02]  /*1fa60*/  F2I.FTZ.U32.TRUNC.NTZ R3, R7 ;  /* 0x0000000700037305 */ /* 0x000e24000021f000 */
[----:B0-----:R-:W-:-:S04]  /*1fa70*/  IMAD.MOV R9, RZ, RZ, -R3 ;  /* 0x000000ffff097224 */ /* 0x001fc800078e0a03 */
[----:B------:R-:W-:-:S04]  /*1fa80*/  IMAD R9, R9, R10, RZ ;  /* 0x0000000a09097224 */ /* 0x000fc800078e02ff */
        /* <DEDUP_REMOVED lines=21> */
[----:B------:R-:W-:-:S04]  /*1fbe0*/  VIADDMNMX R7, R7, UR5, R8, PT ;  /* 0x0000000507077c46 */ /* 0x000fc8000b800108 */
[----:B------:R-:W-:Y:S01]  /*1fbf0*/  IABS R8, R7 ;  /* 0x0000000700087213 */ /* 0x000fe20000000000 */
[----:B------:R-:W-:-:S03]  /*1fc00*/  IMAD.MOV R26, RZ, RZ, -R7 ;  /* 0x000000ffff1a7224 */ /* 0x000fc600078e0a07 */
[----:B------:R-:W0:Y:S08]  /*1fc10*/  I2F.RP R9, R8 ;  /* 0x0000000800097306 */ /* 0x000e300000209400 */
[----:B0-----:R-:W0:Y:S02]  /*1fc20*/  MUFU.RCP R9, R9 ;  /* 0x0000000900097308 */ /* 0x001e240000001000 */
[----:B0-----:R-:W-:Y:S01]  /*1fc30*/  VIADD R3, R9, 0xffffffe ;  /* 0x0ffffffe09037836 */ /* 0x001fe20000000000 */
[----:B------:R-:W-:-:S05]  /*1fc40*/  IABS R9, R7 ;  /* 0x0000000700097213 */ /* 0x000fca0000000000 */
[----:B------:R-:W0:Y:S02]  /*1fc50*/  F2I.FTZ.U32.TRUNC.NTZ R3, R3 ;  /* 0x0000000300037305 */ /* 0x000e24000021f000 */
[----:B0-----:R-:W-:-:S04]  /*1fc60*/  IMAD.MOV R11, RZ, RZ, -R3 ;  /* 0x000000ffff0b7224 */ /* 0x001fc800078e0a03 */
[----:B------:R-:W-:-:S04]  /*1fc70*/  IMAD R5, R11, R8, RZ ;  /* 0x000000080b057224 */ /* 0x000fc800078e02ff */
        /* <DEDUP_REMOVED lines=17> */
.L_x_2499:
[----:B------:R-:W-:-:S05]  /*1fd90*/  LOP3.LUT R2, RZ, R2, RZ, 0x33, !PT ;  /* 0x00000002ff027212 */ /* 0x000fca00078e33ff */
[----:B------:R-:W-:Y:S01]  /*1fda0*/  IMAD.IADD R25, R25, 0x1, R2 ;  /* 0x0000000119197824 */ /* 0x000fe200078e0202 */
[----:B------:R-:W-:Y:S06]  /*1fdb0*/  BRA `(.L_x_2500) ;  /* 0x00000000000c7947 */ /* 0x000fec0003800000 */
.L_x_2495:
[----:B------:R-:W-:Y:S02]  /*1fdc0*/  IMAD.MOV.U32 R25, RZ, RZ, RZ ;  /* 0x000000ffff197224 */ /* 0x000fe400078e00ff */
[----:B------:R-:W-:Y:S02]  /*1fdd0*/  IMAD.U32 R24, RZ, RZ, UR6 ;  /* 0x00000006ff187e24 */ /* 0x000fe4000f8e00ff */
[----:B------:R-:W-:-:S07]  /*1fde0*/  IMAD.MOV.U32 R26, RZ, RZ, RZ ;  /* 0x000000ffff1a7224 */ /* 0x000fce00078e00ff */
.L_x_2500:
[----:B------:R-:W-:-:S13]  /*1fdf0*/  ISETP.NE.AND P0, PT, R0, RZ, PT ;  /* 0x000000ff0000720c */ /* 0x000fda0003f05270 */
[----:B------:R-:W0:Y:S01]  /*1fe00*/  @!P0 S2R R3, SR_CgaCtaId ;  /* 0x0000000000038919 */ /* 0x000e220000008800 */
[----:B------:R-:W-:-:S04]  /*1fe10*/  @!P0 MOV R0, 0x400 ;  /* 0x0000040000008802 */ /* 0x000fc80000000f00 */
[----:B0-----:R-:W-:-:S05]  /*1fe20*/  @!P0 LEA R0, R3, R0, 0x18 ;  /* 0x0000000003008211 */ /* 0x001fca00078ec0ff */
[----:B------:R2:W-:Y:S01]  /*1fe30*/  @!P0 STS.128 [R0+0x31cd0], R24 ;  /* 0x031cd01800008388 */ /* 0x0005e20000000c00 */
[----:B------:R-:W-:Y:S06]  /*1fe40*/  BAR.ARV 0x5, 0x200 ;  /* 0x0148000000007b1d */ /* 0x000fec0000002000 */
.L_x_2493:
        /* <DEDUP_REMOVED lines=36> */
.L_x_2649:
[----:B------:R-:W0:Y:S01]  /*20090*/  LDC.64 R2, c[0x0][0xc88] ;  /* 0x00032200ff027b82 */ /* 0x000e220000000a00 */
[----:B------:R-:W-:Y:S01]  /*200a0*/  ULDC.64 UR4, c[0x0][0x208] ;  /* 0x0000820000047ab9 */ /* 0x000fe20000000a00 */
[----:B0-----:R-:W-:-:S05]  /*200b0*/  IMAD.WIDE R2, R27, 0x4, R2 ;  /* 0x000000041b027825 */ /* 0x001fca00078e0202 */
[----:B--2---:R-:W2:Y:S01]  /*200c0*/  LDG.E R14, desc[UR4][R2.64] ;  /* 0x00000004020e7981 */ /* 0x004ea2000c1e1900 */
[----:B------:R-:W-:Y:S05]  /*200d0*/  YIELD ;  /* 0x0000000000007946 */ /* 0x000fea0003800000 */
[----:B------:R-:W-:Y:S01]  /*200e0*/  ULDC.64 UR4, c[0x0][0xa28] ;  /* 0x00028a0000047ab9 */ /* 0x000fe20000000a00 */
[----:B------:R-:W-:Y:S02]  /*200f0*/  CS2R R8, SRZ ;  /* 0x0000000000087805 */ /* 0x000fe4000001ff00 */
[----:B------:R-:W-:Y:S01]  /*20100*/  ISETP.NE.U32.AND P0, PT, RZ, UR4, PT ;  /* 0x00000004ff007c0c */ /* 0x000fe2000bf05070 */
[----:B------:R-:W-:Y:S01]  /*20110*/  ULDC.64 UR6, c[0x0][0xa00] ;  /* 0x0002800000067ab9 */ /* 0x000fe20000000a00 */
[----:B------:R-:W-:-:S02]  /*20120*/  ULDC.64 UR8, c[0x0][0x208] ;  /* 0x0000820000087ab9 */ /* 0x000fc40000000a00 */
[----:B------:R-:W-:Y:S02]  /*20130*/  ISETP.NE.AND.EX P0, PT, RZ, UR5, PT, P0 ;  /* 0x00000005ff007c0c */ /* 0x000fe4000bf05300 */
[----:B--2---:R-:W-:Y:S01]  /*20140*/  SHF.R.S32.HI R0, RZ, 0x1f, R14 ;  /* 0x0000001fff007819 */ /* 0x004fe2000001140e */
[----:B------:R-:W-:-:S10]  /*20150*/  IMAD.SHL.U32 R19, R14, 0x4, RZ ;  /* 0x000000040e137824 */ /* 0x000fd400078e00ff */
[C---:B------:R-:W-:Y:S01]  /*20160*/  @P0 LEA R4, P1, R14.reuse, UR4, 0x2 ;  /* 0x000000040e040c11 */ /* 0x040fe2000f8210ff */
[----:B------:R-:W-:Y:S01]  /*20170*/  STL [R1+0x10], R14 ;  /* 0x0000100e01007387 */ /* 0x000fe20000100800 */
[C-C-:B------:R-:W-:Y:S02]  /*20180*/  SHF.L.U64.HI R22, R14.reuse, 0x2, R0.reuse ;  /* 0x000000020e167819 */ /* 0x140fe40000010200 */
[----:B---3--:R-:W-:Y:S01]  /*20190*/  @P0 LEA.HI.X R5, R14, UR5, R0, 0x2, P1 ;  /* 0x000000050e050c11 */ /* 0x008fe200088f1400 */
[----:B------:R-:W-:Y:S01]  /*201a0*/  ULDC.64 UR4, c[0x0][0xa08] ;  /* 0x0002820000047ab9 */ /* 0x000fe20000000a00 */
[----:B------:R-:W-:Y:S01]  /*201b0*/  ISETP.NE.U32.AND P1, PT, RZ, UR6, PT ;  /* 0x00000006ff007c0c */ /* 0x000fe2000bf25070 */
[----:B------:R0:W-:Y:S01]  /*201c0*/  STL [R1+0x2c], R0 ;  /* 0x00002c0001007387 */ /* 0x0001e20000100800 */
[----:B------:R-:W-:-:S03]  /*201d0*/  IADD3 R2, P2, R19, UR6, RZ ;  /* 0x0000000613027c10 */ /* 0x000fc6000ff5e0ff */
[----:B-1----:R1:W5:Y:S01]  /*201e0*/  @P0 LDG.E R9, desc[UR8][R4.64] ;  /* 0x0000000804090981 */ /* 0x002362000c1e1900 */
        /* <DEDUP_REMOVED lines=34> */
[----:B--2---:R0:W-:Y:S01]  /*20410*/  STL [R1+0x28], R8 ;  /* 0x0000280801007387 */ /* 0x0041e20000100800 */
[----:B------:R-:W-:Y:S02]  /*20420*/  IMAD.MOV.U32 R13, RZ, RZ, R8 ;  /* 0x000000ffff0d7224 */ /* 0x000fe400078e0008 */
[----:B0-----:R-:W-:Y:S01]  /*20430*/  IMAD.U32 R8, RZ, RZ, UR5 ;  /* 0x00000005ff087e24 */ /* 0x001fe2000f8e00ff */
[----:B----4-:R-:W-:Y:S06]  /*20440*/  @P3 BRA `(.L_x_2502) ;  /* 0x0000000000183947 */ /* 0x010fec0003800000 */
[----:B------:R-:W-:Y:S05]  /*20450*/  @!P0 BRA `(.L_x_2502) ;  /* 0x0000000000148947 */ /* 0x000fea0003800000 */
[----:B------:R-:W-:Y:S02]  /*20460*/  ULDC.64 UR4, c[0x0][0x208] ;  /* 0x0000820000047ab9 */ /* 0x000fe40000000a00 */
[----:B------:R-:W2:Y:S04]  /*20470*/  LDG.E R11, desc[UR4][R2.64] ;  /* 0x00000004020b7981 */ /* 0x000ea8000c1e1900 */
[----:B------:R-:W2:Y:S02]  /*20480*/  LDG.E R2, desc[UR4][R2.64+0x4] ;  /* 0x0000040402027981 */ /* 0x000ea4000c1e1900 */
[----:B--2---:R-:W-:-:S05]  /*20490*/  IMAD.IADD R13, R2, 0x1, -R11 ;  /* 0x00000001020d7824 */ /* 0x004fca00078e0a0b */
[----:B------:R0:W-:Y:S02]  /*204a0*/  STL [R1+0x28], R13 ;  /* 0x0000280d01007387 */ /* 0x0001e40000100800 */
.L_x_2502:
[----:B------:R-:W-:Y:S01]  /*204b0*/  ULDC.64 UR4, c[0x0][0xa20] ;  /* 0x0002880000047ab9 */ /* 0x000fe20000000a00 */
[C---:B------:R-:W-:Y:S01]  /*204c0*/  LOP3.LUT R2, R26.reuse, 0xff000000, RZ, 0xc0, !PT ;  /* 0xff0000001a027812 */ /* 0x040fe200078ec0ff */
[----:B------:R-:W-:Y:S01]  /*204d0*/  IMAD.MOV.U32 R23, RZ, RZ, R14 ;  /* 0x000000ffff177224 */ /* 0x000fe200078e000e */
        /* <DEDUP_REMOVED lines=13> */
.L_x_2503:
[----:B------:R-:W-:Y:S05]  /*205b0*/  @!P1 BRA `(.L_x_2504) ;  /* 0x0000000000109947 */ /* 0x000fea0003800000 */
[----:B------:R-:W-:Y:S02]  /*205c0*/  ULDC.64 UR4, c[0x0][0x208] ;  /* 0x0000820000047ab9 */ /* 0x000fe40000000a00 */
[----:B------:R-:W2:Y:S04]  /*205d0*/  LDG.E R10, desc[UR4][R6.64] ;  /* 0x00000004060a7981 */ /* 0x000ea8000c1e1900 */
[----:B------:R-:W2:Y:S02]  /*205e0*/  LDG.E R6, desc[UR4][R6.64+0x4] ;  /* 0x0000040406067981 */ /* 0x000ea4000c1e1900 */
[----:B--2---:R-:W-:-:S07]  /*205f0*/  IMAD.IADD R10, R6, 0x1, -R10 ;  /* 0x00000001060a7824 */ /* 0x004fce00078e0a0a */
.L_x_2504:
[----:B------:R-:W-:Y:S02]  /*20600*/  ULDC.64 UR4, c[0x0][0x208] ;  /* 0x0000820000047ab9 */ /* 0x000fe40000000a00 */
[----:B------:R-:W2:Y:S04]  /*20610*/  @P2 LDG.E R3, desc[UR4][R4.64] ;  /* 0x0000000404032981 */ /* 0x000ea8000c1e1900 */
[----:B------:R3:W2:Y:S01]  /*20620*/  @P2 LDG.E R5, desc[UR4][R4.64+0x4] ;  /* 0x0000040404052981 */ /* 0x0006a2000c1e1900 */
[----:B-----5:R-:W-:Y:S01]  /*20630*/  IMAD.IADD R10, R10, 0x1, -R9 ;  /* 0x000000010a0a7824 */ /* 0x020fe200078e0a09 */
[----:B------:R-:W-:Y:S01]  /*20640*/  LOP3.LUT R12, R2, 0xff, RZ, 0xc0, !PT ;  /* 0x000000ff020c7812 */ /* 0x000fe200078ec0ff */
[----:B------:R-:W-:Y:S04]  /*20650*/  BSSY B0, `(.L_x_2505) ;  /* 0x0000037000007945 */ /* 0x000fe80003800000 */
[----:B------:R4:W-:Y:S01]  /*20660*/  STL [R1+0x3c], R12 ;  /* 0x00003c0c01007387 */ /* 0x0009e20000100800 */
[----:B---3--:R-:W3:Y:S02]  /*20670*/  LDC R4, c[0x0][0x448] ;  /* 0x00011200ff047b82 */ /* 0x008ee40000000800 */
[----:B---3--:R-:W-:-:S13]  /*20680*/  ISETP.NE.AND P0, PT, R4, 0x1, PT ;  /* 0x000000010400780c */ /* 0x008fda0003f05270 */
[----:B------:R-:W3:Y:S08]  /*20690*/  @P0 LDC R6, c[0x0][0x44c] ;  /* 0x00011300ff060b82 */ /* 0x000ef00000000800 */
[----:B------:R-:W0:Y:S01]  /*206a0*/  @P0 LDC R4, c[0x0][0x450] ;  /* 0x00011400ff040b82 */ /* 0x000e220000000800 */
[----:B--2---:R-:W-:Y:S02]  /*206b0*/  @P2 IMAD.IADD R8, R5, 0x1, -R3 ;  /* 0x0000000105082824 */ /* 0x004fe400078e0a03 */
[----:B------:R-:W-:-:S02]  /*206c0*/  IMAD R3, R25, 0xc0, RZ ;  /* 0x000000c019037824 */ /* 0x000fc400078e02ff */
[----:B------:R-:W-:Y:S02]  /*206d0*/  IMAD.IADD R20, R10, 0x1, R8 ;  /* 0x000000010a147824 */ /* 0x000fe400078e0208 */
[----:B------:R-:W-:Y:S02]  /*206e0*/  VIADD R3, R3, 0xbf ;  /* 0x000000bf03037836 */ /* 0x000fe40000000000 */
[C---:B------:R-:W-:Y:S01]  /*206f0*/  VIADD R21, R20.reuse, 0x8f ;  /* 0x0000008f14157836 */ /* 0x040fe20000000000 */
[----:B------:R-:W-:Y:S01]  /*20700*/  IADD3 R20, R20, 0x90, -R13 ;  /* 0x0000009014147810 */ /* 0x000fe20007ffe80d */
[----:B---3--:R-:W-:-:S04]  /*20710*/  @P0 IMAD.HI.U32 R6, R3, R6, RZ ;  /* 0x0000000603060227 */ /* 0x008fc800078e00ff */
[----:B------:R-:W-:Y:S01]  /*20720*/  IMAD.HI R21, R21, 0x38e38e39, RZ ;  /* 0x38e38e3915157827 */ /* 0x000fe200078e02ff */
[----:B0-----:R-:W-:-:S04]  /*20730*/  @P0 SHF.R.U32.HI R3, RZ, R4, R6 ;  /* 0x00000004ff030219 */ /* 0x001fc80000011606 */
[----:B------:R-:W-:Y:S01]  /*20740*/  SHF.R.U32.HI R4, RZ, 0x1f, R21 ;  /* 0x0000001fff047819 */ /* 0x000fe20000011615 */
[----:B------:R-:W-:-:S03]  /*20750*/  IMAD.IADD R3, R20, 0x1, R3 ;  /* 0x0000000114037824 */ /* 0x000fc600078e0203 */
[----:B------:R-:W-:Y:S01]  /*20760*/  LEA.HI.SX32 R21, R21, R4, 0x1b ;  /* 0x0000000415157211 */ /* 0x000fe200078fdaff */
[----:B------:R-:W-:-:S05]  /*20770*/  IMAD.HI R3, R3, 0x38e38e39, RZ ;  /* 0x38e38e3903037827 */ /* 0x000fca00078e02ff */
[----:B------:R-:W-:-:S04]  /*20780*/  SHF.R.U32.HI R4, RZ, 0x1f, R3 ;  /* 0x0000001fff047819 */ /* 0x000fc80000011603 */
[----:B------:R-:W-:-:S04]  /*20790*/  LEA.HI.SX32 R4, R3, R4, 0x1b ;  /* 0x0000000403047211 */ /* 0x000fc800078fdaff */
[----:B------:R-:W-:Y:S02]  /*207a0*/  VIMNMX R5, R21, R4, PT ;  /* 0x0000000415057248 */ /* 0x000fe40003fe0100 */
[----:B------:R-:W-:Y:S01]  /*207b0*/  SHF.R.U32.HI R4, RZ, 0x10, R2 ;  /* 0x00000010ff047819 */ /* 0x000fe20000011602 */
[----:B------:R-:W-:Y:S01]  /*207c0*/  IMAD.MOV.U32 R2, RZ, RZ, RZ ;  /* 0x000000ffff027224 */ /* 0x000fe200078e00ff */
[----:B------:R-:W-:-:S13]  /*207d0*/  ISETP.GE.AND P0, PT, R5, 0x1, PT ;  /* 0x000000010500780c */ /* 0x000fda0003f06270 */
[----:B----4-:R-:W-:Y:S05]  /*207e0*/  @!P0 BRA `(.L_x_2506) ;  /* 0x0000000000748947 */ /* 0x010fea0003800000 */
[----:B------:R-:W-:Y:S01]  /*207f0*/  ISETP.NE.AND P0, PT, R4, RZ, PT ;  /* 0x000000ff0400720c */ /* 0x000fe20003f05270 */
[----:B------:R-:W-:-:S03]  /*20800*/  ULDC UR4, c[0x0][0x9f0] ;  /* 0x00027c0000047ab9 */ /* 0x000fc60000000800 */
[----:B------:R-:W-:-:S04]  /*20810*/  SEL R6, R4, UR4, P0 ;  /* 0x0000000404067c07 */ /* 0x000fc80008000000 */
[----:B------:R-:W-:Y:S02]  /*20820*/  IABS R7, R6 ;  /* 0x0000000600077213 */ /* 0x000fe40000000000 */
[----:B------:R-:W-:Y:S02]  /*20830*/  IADD3 R9, R6, -0x1, R5 ;  /* 0xffffffff06097810 */ /* 0x000fe40007ffe005 */
[----:B------:R-:W0:Y:S08]  /*20840*/  I2F.RP R2, R7 ;  /* 0x0000000700027306 */ /* 0x000e300000209400 */
[----:B0-----:R-:W0:Y:S02]  /*20850*/  MUFU.RCP R2, R2 ;  /* 0x0000000200027308 */ /* 0x001e240000001000 */
[----:B0-----:R-:W-:-:S06]  /*20860*/  VIADD R2, R2, 0xffffffe ;  /* 0x0ffffffe02027836 */ /* 0x001fcc0000000000 */
[----:B------:R0:W2:Y:S02]  /*20870*/  F2I.FTZ.U32.TRUNC.NTZ R3, R2 ;  /* 0x0000000200037305 */ /* 0x0000a4000021f000 */
[----:B0-----:R-:W-:-:S04]  /*20880*/  LOP3.LUT R2, R9, R6, RZ, 0x3c, !PT ;  /* 0x0000000609027212 */ /* 0x001fc800078e3cff */
[----:B------:R-:W-:Y:S01]  /*20890*/  ISETP.GE.AND P3, PT, R2, RZ, PT ;  /* 0x000000ff0200720c */ /* 0x000fe20003f66270 */
[----:B--2---:R-:W-:-:S04]  /*208a0*/  IMAD.MOV R2, RZ, RZ, -R3 ;  /* 0x000000ffff027224 */ /* 0x004fc800078e0a03 */
[----:B-1----:R-:W-:Y:S02]  /*208b0*/  IMAD R11, R2, R7, RZ ;  /* 0x00000007020b7224 */ /* 0x002fe400078e02ff */
        /* <DEDUP_REMOVED lines=16> */
.L_x_2506:
[----:B------:R-:W-:Y:S05]  /*209c0*/  BSYNC B0 ;  /* 0x0000000000007941 */ /* 0x000fea0003800000 */
.L_x_2505:
        /* <DEDUP_REMOVED lines=24> */
[----:B------:R0:W2:Y:S02]  /*20b50*/  SHFL.IDX PT, R14, R6, RZ, 0x1f ;  /* 0x00001fff060e7589 */ /* 0x0000a400000e0000 */
.L_x_2704:
[----:B--2---:R-:W-:Y:S02]  /*20b60*/  ISETP.NE.AND P0, PT, R14, RZ, PT ;  /* 0x000000ff0e00720c */ /* 0x004fe40003f05270 */
[----:B------:R-:W-:-:S11]  /*20b70*/  PLOP3.LUT P6, PT, PT, PT, PT, 0x8, 0x0 ;  /* 0x000000000000781c */ /* 0x000fd60003fce170 */
[----:B------:R-:W-:Y:S05]  /*20b80*/  @P0 BRA `(.L_x_2510) ;  /* 0x00000000000c0947 */ /* 0x000fea0003800000 */
[----:B------:R-:W-:-:S03]  /*20b90*/  UMOV UR4, 0xffffffff ;  /* 0xffffffff00047882 */ /* 0x000fc60000000000 */
[----:B------:R-:W-:Y:S05]  /*20ba0*/  BRA.DIV UR4, `(.L_x_2511) ;  /* 0x0000007e04047947 */ /* 0x000fea000b800000 */
[----:B------:R-:W-:-:S13]  /*20bb0*/  ELECT P6, URZ, PT ;  /* 0x00000000003f782f */ /* 0x000fda00038c0000 */
.L_x_2510:
        /* <DEDUP_REMOVED lines=9> */
.L_x_2707:
[----:B------:R-:W-:Y:S05]  /*20c50*/  BSYNC B1 ;  /* 0x0000000000017941 */ /* 0x000fea0003800000 */
.L_x_2512:
[----:B------:R-:W-:Y:S04]  /*20c60*/  BSSY B1, `(.L_x_2514) ;  /* 0x000008c000017945 */ /* 0x000fe80003800000 */
[----:B------:R-:W-:Y:S05]  /*20c70*/  @!P6 BRA `(.L_x_2515) ;  /* 0x000000080028e947 */ /* 0x000fea0003800000 */
[----:B------:R-:W1:Y:S01]  /*20c80*/  LDL R8, [R1] ;  /* 0x0000000001087983 */ /* 0x000e620000100800 */
[----:B------:R-:W-:Y:S01]  /*20c90*/  IMAD R9, R29, 0x8, R16 ;  /* 0x000000081d097824 */ /* 0x000fe200078e0210 */
[----:B------:R-:W2:Y:S01]  /*20ca0*/  S2R R7, SR_TID.X ;  /* 0x0000000000077919 */ /* 0x000ea20000002100 */
[----:B------:R-:W-:Y:S01]  /*20cb0*/  BSSY B2, `(.L_x_2516) ;  /* 0x0000006000027945 */ /* 0x000fe20003800000 */
[----:B--2---:R-:W-:-:S04]  /*20cc0*/  LOP3.LUT R7, R7, 0x7f, RZ, 0xc0, !PT ;  /* 0x0000007f07077812 */ /* 0x004fc800078ec0ff */
[----:B------:R-:W-:Y:S02]  /*20cd0*/  ISETP.NE.AND P1, PT, R7, RZ, PT ;  /* 0x000000ff0700720c */ /* 0x000fe40003f25270 */
[----:B-1----:R-:W-:-:S04]  /*20ce0*/  SHF.L.U32 R11, R8, 0x1f, RZ ;  /* 0x0000001f080b7819 */ /* 0x002fc800000006ff */
[----:B------:R-:W1:Y:S02]  /*20cf0*/  SYNCS.PHASECHK.TRANS64.TRYWAIT P0, [R9+URZ+0x31ca0], R11 ;  /* 0x031ca00b090075a7 */ /* 0x000e64000800017f */
[----:B-1----:R-:W-:Y:S05]  /*20d00*/  @!P0 BRA `(.L_x_2517) ;  /* 0x0000007800e08947 */ /* 0x002fea0003800000 */
.L_x_2708:
[----:B------:R-:W-:Y:S05]  /*20d10*/  BSYNC B2 ;  /* 0x0000000000027941 */ /* 0x000fea0003800000 */
.L_x_2516:
        /* <DEDUP_REMOVED lines=9> */
.L_x_2519:
[----:B------:R-:W-:Y:S05]  /*20db0*/  BSYNC B2 ;  /* 0x0000000000027941 */ /* 0x000fea0003800000 */
.L_x_2518:
        /* <DEDUP_REMOVED lines=12> */
.L_x_2520:
        /* <DEDUP_REMOVED lines=16> */
.L_x_2521:
        /* <DEDUP_REMOVED lines=16> */
.L_x_2522:
        /* <DEDUP_REMOVED lines=13> */
.L_x_2709:
[----:B------:R-:W-:Y:S05]  /*21150*/  BSYNC B2 ;  /* 0x0000000000027941 */ /* 0x000fea0003800000 */
.L_x_2523:
[----:B------:R-:W-:Y:S01]  /*21160*/  BSSY B2, `(.L_x_2525) ;  /* 0x000000b000027945 */ /* 0x000fe20003800000 */
[----:B------:R-:W-:Y:S02]  /*21170*/  IMAD.MOV.U32 R10, RZ, RZ, 0x0 ;  /* 0x00000000ff0a7424 */ /* 0x000fe400078e00ff */
[----:B01----:R-:W-:Y:S01]  /*21180*/  IMAD.MOV.U32 R11, RZ, RZ, 0x12f00000 ;  /* 0x12f00000ff0b7424 */ /* 0x003fe200078e00ff */
        /* <DEDUP_REMOVED lines=8> */
.L_x_2526:
[----:B------:R-:W-:Y:S05]  /*21210*/  BSYNC B2 ;  /* 0x0000000000027941 */ /* 0x000fea0003800000 */
.L_x_2525:
        /* <DEDUP_REMOVED lines=8> */
.L_x_2527:
        /* <DEDUP_REMOVED lines=15> */
.L_x_2528:
        /* <DEDUP_REMOVED lines=15> */
.L_x_2529:
        /* <DEDUP_REMOVED lines=10> */
.L_x_2515:
[----:B------:R-:W-:Y:S05]  /*21520*/  BSYNC B1 ;  /* 0x0000000000017941 */ /* 0x000fea0003800000 */
.L_x_2514:
[----:B0-----:R-:W2:Y:S01]  /*21530*/  LDL.LU R6, [R1] ;  /* 0x0000000001067983 */ /* 0x001ea20000300800 */
        /* <DEDUP_REMOVED lines=10> */
.L_x_2546:
[----:B------:R-:W-:Y:S05]  /*215e0*/  YIELD ;  /* 0x0000000000007946 */ /* 0x000fea0003800000 */
[----:B------:R-:W-:Y:S04]  /*215f0*/  BSSY B1, `(.L_x_2530) ;  /* 0x000008c000017945 */ /* 0x000fe80003800000 */
[----:B--2---:R-:W-:Y:S05]  /*21600*/  @!P6 BRA `(.L_x_2531) ;  /* 0x000000080028e947 */ /* 0x004fea0003800000 */
        /* <DEDUP_REMOVED lines=9> */
.L_x_2710:
[----:B------:R-:W-:Y:S05]  /*216a0*/  BSYNC B2 ;  /* 0x0000000000027941 */ /* 0x000fea0003800000 */
.L_x_2532:
        /* <DEDUP_REMOVED lines=9> */
.L_x_2535:
[----:B------:R-:W-:Y:S05]  /*21740*/  BSYNC B2 ;  /* 0x0000000000027941 */ /* 0x000fea0003800000 */
.L_x_2534:
        /* <DEDUP_REMOVED lines=10> */
[----:B------:R-:W-:-:S10]  /*217f0*/  UMOV UR7, 0x12f00000 ;  /* 0x12f0000000077882 */ /* 0x000fd40000000000 */
.L_x_2536:
        /* <DEDUP_REMOVED lines=12> */
[----:B------:R-:W-:Y:S01]  /*218c0*/  UMOV UR6, 0x0 ;  /* 0x0000000000067882 */ /* 0x000fe20000000000 */
[----:B------:R-:W-:Y:S02]  /*218d0*/  UMOV UR7, 0x12f00000 ;  /* 0x12f0000000077882 */ /* 0x000fe40000000000 */
[----:B------:R-:W-:Y:S01]  /*218e0*/  R2UR UR10, R11 ;  /* 0x000000000b0a72ca */ /* 0x000fe200000e0000 */
[----:B------:R-:W-:-:S14]  /*218f0*/  VIADD R11, R7, 0x18e00 ;  /* 0x00018e00070b7836 */ /* 0x000fdc0000000000 */
.L_x_2537:
        /* <DEDUP_REMOVED lines=16> */
.L_x_2538:
        /* <DEDUP_REMOVED lines=13> */
.L_x_2711:
[----:B------:R-:W-:Y:S05]  /*21ad0*/  BSYNC B2 ;  /* 0x0000000000027941 */ /* 0x000fea0003800000 */
.L_x_2539:
        /* <DEDUP_REMOVED lines=11> */
.L_x_2542:
[----:B------:R-:W-:Y:S05]  /*21b90*/  BSYNC B2 ;  /* 0x0000000000027941 */ /* 0x000fea0003800000 */
.L_x_2541:
        /* <DEDUP_REMOVED lines=8> */
.L_x_2543:
        /* <DEDUP_REMOVED lines=11> */
[----:B------:R-:W-:Y:S01]  /*21cd0*/  R2UR UR6, R12 ;  /* 0x000000000c0672ca */ /* 0x000fe200000e0000 */
[----:B------:R-:W-:Y:S01]  /*21ce0*/  VIADD R5, R7, 0x2600 ;  /* 0x0000260007057836 */ /* 0x000fe20000000000 */
[----:B------:R-:W-:Y:S02]  /*21cf0*/  R2UR UR7, R13 ;  /* 0x000000000d0772ca */ /* 0x000fe400000e0000 */
[----:B------:R-:W-:Y:S02]  /*21d00*/  R2UR UR10, R8 ;  /* 0x00000000080a72ca */ /* 0x000fe400000e0000 */
[----:B------:R-:W-:-:S13]  /*21d10*/  PLOP3.LUT P1, PT, PT, PT, PT, 0x80, 0x0 ;  /* 0x000000000000781c */ /* 0x000fda0003f2f070 */
.L_x_2544:
        /* <DEDUP_REMOVED lines=15> */
.L_x_2545:
        /* <DEDUP_REMOVED lines=10> */
.L_x_2531:
[----:B------:R-:W-:Y:S05]  /*21eb0*/  BSYNC B1 ;  /* 0x0000000000017941 */ /* 0x000fea0003800000 */
.L_x_2530:
        /* <DEDUP_REMOVED lines=10> */
.L_x_2508:
[----:B------:R-:W-:Y:S05]  /*21f60*/  BSYNC B0 ;  /* 0x0000000000007941 */ /* 0x000fea0003800000 */
.L_x_2507:
[----:B------:R-:W3:Y:S01]  /*21f70*/  LDC R0, c[0x0][0x448] ;  /* 0x00011200ff007b82 */ /* 0x000ee20000000800 */
[----:B------:R-:W-:Y:S01]  /*21f80*/  IMAD.MOV.U32 R2, RZ, RZ, 0xc0 ;  /* 0x000000c0ff027424 */ /* 0x000fe200078e00ff */
[----:B------:R-:W-:Y:S01]  /*21f90*/  ISETP.NE.AND P2, PT, R4, RZ, PT ;  /* 0x000000ff0400720c */ /* 0x000fe20003f45270 */
[----:B------:R-:W-:Y:S05]  /*21fa0*/  @!P0 WARPSYNC.ALL ;  /* 0x0000000000008948 */ /* 0x000fea0003800000 */
[----:B------:R-:W-:Y:S01]  /*21fb0*/  IMAD R2, R25, R2, 0xbf ;  /* 0x000000bf19027424 */ /* 0x000fe200078e0202 */
[----:B------:R-:W-:Y:S06]  /*21fc0*/  BSSY B0, `(.L_x_2547) ;  /* 0x000002b000007945 */ /* 0x000fec0003800000 */
[----:B------:R-:W4:Y:S08]  /*21fd0*/  @!P2 LDC R4, c[0x0][0x9f0] ;  /* 0x00027c00ff04ab82 */ /* 0x000f300000000800 */
[----:B------:R-:W-:Y:S01]  /*21fe0*/  @!P0 BAR.SYNC.DEFER_BLOCKING 0xc, 0x200 ;  /* 0x0308000000008b1d */ /* 0x000fe20000010000 */
[----:B---3--:R-:W-:-:S13]  /*21ff0*/  ISETP.NE.AND P1, PT, R0, 0x1, PT ;  /* 0x000000010000780c */ /* 0x008fda0003f25270 */
[----:B------:R-:W3:Y:S08]  /*22000*/  @P1 LDC R3, c[0x0][0x44c] ;  /* 0x00011300ff031b82 */ /* 0x000ef00000000800 */
[----:B------:R-:W5:Y:S01]  /*22010*/  @P1 LDC R0, c[0x0][0x450] ;  /* 0x00011400ff001b82 */ /* 0x000f620000000800 */
[----:B---3--:R-:W-:-:S05]  /*22020*/  @P1 IMAD.HI.U32 R3, R2, R3, RZ ;  /* 0x0000000302031227 */ /* 0x008fca00078e00ff */
[----:B-----5:R-:W-:-:S05]  /*22030*/  @P1 SHF.R.U32.HI R2, RZ, R0, R3 ;  /* 0x00000000ff021219 */ /* 0x020fca0000011603 */
[----:B------:R-:W-:-:S04]  /*22040*/  IMAD.IADD R0, R20, 0x1, R2 ;  /* 0x0000000114007824 */ /* 0x000fc800078e0202 */
[----:B------:R-:W-:-:S05]  /*22050*/  IMAD.HI R0, R0, 0x38e38e39, RZ ;  /* 0x38e38e3900007827 */ /* 0x000fca00078e02ff */
[----:B------:R-:W-:-:S04]  /*22060*/  SHF.R.U32.HI R2, RZ, 0x1f, R0 ;  /* 0x0000001fff027819 */ /* 0x000fc80000011600 */
[----:B------:R-:W-:-:S04]  /*22070*/  LEA.HI.SX32 R2, R0, R2, 0x1b ;  /* 0x0000000200027211 */ /* 0x000fc800078fdaff */
[----:B------:R-:W-:-:S04]  /*22080*/  VIMNMX R7, R21, R2, PT ;  /* 0x0000000215077248 */ /* 0x000fc80003fe0100 */
[----:B------:R-:W-:Y:S01]  /*22090*/  ISETP.GE.AND P1, PT, R7, 0x1, PT ;  /* 0x000000010700780c */ /* 0x000fe20003f26270 */
[----:B------:R3:W-:Y:S04]  /*220a0*/  STL [R1+0x1c], R7 ;  /* 0x00001c0701007387 */ /* 0x0007e80000100800 */
[----:B------:R3:W-:Y:S08]  /*220b0*/  STL [R1+0x24], RZ ;  /* 0x000024ff01007387 */ /* 0x0007f00000100800 */
[----:B---34-:R-:W-:Y:S05]  /*220c0*/  @!P1 BRA `(.L_x_2548) ;  /* 0x0000000000689947 */ /* 0x018fea0003800000 */
[-C--:B------:R-:W-:Y:S02]  /*220d0*/  IABS R0, R4.reuse ;  /* 0x0000000400007213 */ /* 0x080fe40000000000 */
[----:B0-----:R-:W-:Y:S02]  /*220e0*/  IABS R6, R4 ;  /* 0x0000000400067213 */ /* 0x001fe40000000000 */
        /* <DEDUP_REMOVED lines=24> */
.L_x_2548:
[----:B------:R-:W-:Y:S05]  /*22270*/  BSYNC B0 ;  /* 0x0000000000007941 */ /* 0x000fea0003800000 */
.L_x_2547:
[----:B------:R-:W4:Y:S04]  /*22280*/  LDL R0, [R1+0x24] ;  /* 0x0000240001007983 */ /* 0x000f280000100800 */
[----:B------:R-:W4:Y:S01]  /*22290*/  LDL R2, [R1+0x3c] ;  /* 0x00003c0001027983 */ /* 0x000f220000100800 */
[----:B------:R-:W-:Y:S01]  /*222a0*/  BSSY B7, `(.L_x_2549) ;  /* 0x0000427000077945 */ /* 0x000fe20003800000 */
[----:B----4-:R-:W-:-:S05]  /*222b0*/  IMAD R2, R2, R0, RZ ;  /* 0x0000000002027224 */ /* 0x010fca00078e02ff */
[----:B------:R-:W-:Y:S01]  /*222c0*/  VIADDMNMX R0, R2, R0, R7, PT ;  /* 0x0000000002007246 */ /* 0x000fe20003800107 */
        /* <DEDUP_REMOVED lines=11> */
[----:B------:R-:W3:Y:S01]  /*22380*/  FLO.U32 R0, UR4 ;  /* 0x0000000400007d00 */ /* 0x000ee200080e0000 */
[----:B------:R-:W-:Y:S01]  /*22390*/  ULDC.64 UR6, c[0x0][0x208] ;  /* 0x0000820000067ab9 */ /* 0x000fe20000000a00 */
        /* <DEDUP_REMOVED lines=9> */
.L_x_2550:
        /* <DEDUP_REMOVED lines=9> */
[----:B------:R-:W4:Y:S01]  /*224c0*/  LDC.64 R2, c[0x4][R2] ;  /* 0x0100000002027b82 */ /* 0x000f220000000a00 */
[----:B---3--:R-:W-:Y:S02]  /*224d0*/  IMAD.U32 R5, RZ, RZ, UR7 ;  /* 0x00000007ff057e24 */ /* 0x008fe4000f8e00ff */
[----:B0-----:R-:W-:Y:S02]  /*224e0*/  IMAD.U32 R6, RZ, RZ, UR8 ;  /* 0x00000008ff067e24 */ /* 0x001fe4000f8e00ff */
[----:B------:R-:W-:-:S02]  /*224f0*/  IMAD.U32 R7, RZ, RZ, UR9 ;  /* 0x00000009ff077e24 */ /* 0x000fc4000f8e00ff */
[----:B------:R-:W-:Y:S02]  /*22500*/  IMAD.U32 R10, RZ, RZ, UR4 ;  /* 0x00000004ff0a7e24 */ /* 0x000fe4000f8e00ff */
[----:B-1----:R-:W-:Y:S02]  /*22510*/  IMAD.U32 R11, RZ, RZ, UR5 ;  /* 0x00000005ff0b7e24 */ /* 0x002fe4000f8e00ff */
[----:B--2---:R-:W-:Y:S02]  /*22520*/  IMAD.MOV.U32 R8, RZ, RZ, 0x70 ;  /* 0x00000070ff087424 */ /* 0x004fe400078e00ff */
[----:B------:R-:W-:Y:S02]  /*22530*/  IMAD.MOV.U32 R12, RZ, RZ, 0x1 ;  /* 0x00000001ff0c7424 */ /* 0x000fe400078e00ff */
[----:B------:R-:W-:-:S07]  /*22540*/  IMAD.MOV.U32 R13, RZ, RZ, RZ ;  /* 0x000000ffff0d7224 */ /* 0x000fce00078e00ff */
[----:B------:R-:W-:-:S07]  /*22550*/  LEPC R20, `(.L_x_2553) ;  /* 0x000000001014794e */ /* 0x000fce0000000000 */
[----:B----4-:R-:W-:Y:S05]  /*22560*/  CALL.ABS.NOINC R2 ;  /* 0x0000000002007343 */ /* 0x010fea0003c00000 */
.L_x_2553:
[----:B------:R-:W-:Y:S05]  /*22570*/  BSYNC B6 ;  /* 0x0000000000067941 */ /* 0x000fea0003800000 */
.L_x_2552:
        /* <DEDUP_REMOVED lines=20> */
.L_x_2556:
        /* <DEDUP_REMOVED lines=16> */
.L_x_2555:
[----:B------:R-:W-:Y:S05]  /*227c0*/  BSYNC B6 ;  /* 0x0000000000067941 */ /* 0x000fea0003800000 */
.L_x_2554:
[----:B------:R-:W-:Y:S01]  /*227d0*/  ULDC.64 UR4, c[0x0][0x9f8] ;  /* 0x00027e0000047ab9 */ /* 0x000fe20000000a00 */
[----:B------:R-:W4:Y:S01]  /*227e0*/  LDL R20, [R1+0x20] ;  /* 0x0000200001147983 */ /* 0x000f220000100800 */
[----:B------:R-:W-:Y:S01]  /*227f0*/  ISETP.NE.U32.AND P0, PT, RZ, UR4, PT ;  /* 0x00000004ff007c0c */ /* 0x000fe2000bf05070 */
[----:B------:R-:W-:-:S03]  /*22800*/  ULDC.64 UR6, c[0x0][0x208] ;  /* 0x0000820000067ab9 */ /* 0x000fc60000000a00 */
        /* <DEDUP_REMOVED lines=18> */
.L_x_2714:
        /* <DEDUP_REMOVED lines=10> */
.L_x_2717:
[----:B------:R-:W-:Y:S05]  /*229d0*/  @!P6 BRA `(.L_x_2558) ;  /* 0x000000040018e947 */ /* 0x000fea0003800000 */
[----:B------:R-:W-:-:S04]  /*229e0*/  ISETP.NE.U32.AND P0, PT, R2, RZ, PT ;  /* 0x000000ff0200720c */ /* 0x000fc80003f05070 */
[----:B------:R-:W-:-:S13]  /*229f0*/  ISETP.NE.AND.EX P0, PT, R3, RZ, PT, P0 ;  /* 0x000000ff0300720c */ /* 0x000fda0003f05300 */
[----:B------:R-:W-:Y:S05]  /*22a00*/  @!P0 BRA `(.L_x_2560) ;  /* 0x00000000004c8947 */ /* 0x000fea0003800000 */
[----:B------:R-:W4:Y:S01]  /*22a10*/  LDC R6, c[0x0][0x43c] ;  /* 0x00010f00ff067b82 */ /* 0x000f220000000800 */
[----:B0-----:R-:W-:Y:S01]  /*22a20*/  IMAD.MOV.U32 R0, RZ, RZ, R22 ;  /* 0x000000ffff007224 */ /* 0x001fe200078e0016 */
[----:B------:R-:W-:Y:S01]  /*22a30*/  ULDC.64 UR4, c[0x0][0x428] ;  /* 0x00010a0000047ab9 */ /* 0x000fe20000000a00 */
[----:B------:R-:W-:Y:S01]  /*22a40*/  ULDC.64 UR6, c[0x0][0x208] ;  /* 0x0000820000067ab9 */ /* 0x000fe20000000a00 */
[----:B----4-:R-:W-:-:S13]  /*22a50*/  ISETP.NE.AND P0, PT, R6, 0x1, PT ;  /* 0x000000010600780c */ /* 0x010fda0003f05270 */
        /* <DEDUP_REMOVED lines=14> */
.L_x_2560:
[----:B0-----:R-:W-:Y:S01]  /*22b40*/  IMAD R0, R18, 0x8, R16 ;  /* 0x0000000812007824 */ /* 0x001fe200078e0210 */
[----:B----4-:R-:W-:-:S04]  /*22b50*/  SHF.L.U32 R2, R28, 0x1f, RZ ;  /* 0x0000001f1c027819 */ /* 0x010fc800000006ff */
[----:B------:R-:W0:Y:S02]  /*22b60*/  SYNCS.PHASECHK.TRANS64.TRYWAIT P0, [R0+URZ+0x31c40], R2 ;  /* 0x031c4002000075a7 */ /* 0x000e24000800017f */
[----:B0-----:R-:W-:Y:S05]  /*22b70*/  @!P0 BRA `(.L_x_2561) ;  /* 0x0000005c00e88947 */ /* 0x001fea0003800000 */
.L_x_2718:
        /* <DEDUP_REMOVED lines=11> */
.L_x_2562:
        /* <DEDUP_REMOVED lines=33> */
.L_x_2558:
[----:B------:R-:W4:Y:S04]  /*22e40*/  LDL.LU R4, [R1+0x18] ;  /* 0x0000180001047983 */ /* 0x000f280000300800 */
[----:B------:R-:W5:Y:S04]  /*22e50*/  LDL.LU R6, [R1+0x10] ;  /* 0x0000100001067983 */ /* 0x000f680000300800 */
        /* <DEDUP_REMOVED lines=32> */
[----:B-1----:R-:W-:Y:S02]  /*23060*/  IMAD.U32 R11, RZ, RZ, UR9 ;  /* 0x00000009ff0b7e24 */ /* 0x002fe4000f8e00ff */
[----:B------:R-:W-:Y:S02]  /*23070*/  IMAD.MOV.U32 R8, RZ, RZ, 0x70 ;  /* 0x00000070ff087424 */ /* 0x000fe400078e00ff */
[----:B------:R-:W-:Y:S02]  /*23080*/  IMAD.MOV.U32 R12, RZ, RZ, 0x1 ;  /* 0x00000001ff0c7424 */ /* 0x000fe400078e00ff */
[----:B------:R-:W-:-:S07]  /*23090*/  IMAD.MOV.U32 R13, RZ, RZ, RZ ;  /* 0x000000ffff0d7224 */ /* 0x000fce00078e00ff */
[----:B------:R-:W-:-:S07]  /*230a0*/  LEPC R20, `(.L_x_2564) ;  /* 0x000000001014794e */ /* 0x000fce0000000000 */
[----:B0-----:R-:W-:Y:S05]  /*230b0*/  CALL.ABS.NOINC R2 ;  /* 0x0000000002007343 */ /* 0x001fea0003c00000 */
.L_x_2564:
[----:B------:R-:W-:Y:S05]  /*230c0*/  BSYNC B6 ;  /* 0x0000000000067941 */ /* 0x000fea0003800000 */
.L_x_2563:
        /* <DEDUP_REMOVED lines=9> */
[----:B-1----:R-:W1:Y:S01]  /*23160*/  S2R R11, SR_TID.X ;  /* 0x00000000000b7919 */ /* 0x002e620000002100 */
[----:B---3--:R-:W-:-:S13]  /*23170*/  ISETP.NE.AND P1, PT, R10, 0x1, PT ;  /* 0x000000010a00780c */ /* 0x008fda0003f25270 */
        /* <DEDUP_REMOVED lines=26> */
[--C-:B------:R-:W-:Y:S01]  /*23320*/  SHF.R.S32.HI R5, RZ, 0x1f, R4.reuse ;  /* 0x0000001fff057819 */ /* 0x100fe20000011404 */
[----:B------:R-:W-:-:S04]  /*23330*/  IMAD.MOV R8, RZ, RZ, -R4 ;  /* 0x000000ffff087224 */ /* 0x000fc800078e0a04 */
[----:B------:R-:W-:Y:S02]  /*23340*/  IMAD R5, R5, UR4, RZ ;  /* 0x0000000405057c24 */ /* 0x000fe4000f8e02ff */
[----:B------:R-:W-:Y:S02]  /*23350*/  IMAD R8, R10, R8, R0 ;  /* 0x000000080a087224 */ /* 0x000fe400078e0200 */
[C---:B------:R-:W-:Y:S02]  /*23360*/  IMAD R6, R4.reuse, UR5, R5 ;  /* 0x0000000504067c24 */ /* 0x040fe4000f8e0205 */
[----:B------:R-:W-:-:S04]  /*23370*/  IMAD.WIDE.U32 R4, R4, UR4, R2 ;  /* 0x0000000404047c25 */ /* 0x000fc8000f8e0002 */
[----:B------:R-:W-:Y:S01]  /*23380*/  IMAD.IADD R5, R5, 0x1, R6 ;  /* 0x0000000105057824 */ /* 0x000fe200078e0206 */
[----:B------:R-:W-:Y:S01]  /*23390*/  SHF.R.S32.HI R6, RZ, 0x1f, R8 ;  /* 0x0000001fff067819 */ /* 0x000fe20000011408 */
[----:B------:R-:W-:-:S04]  /*233a0*/  VIADD R0, R0, 0x80 ;  /* 0x0000008000007836 */ /* 0x000fc80000000000 */
[----:B------:R-:W-:Y:S02]  /*233b0*/  IMAD R9, R6, UR6, RZ ;  /* 0x0000000606097c24 */ /* 0x000fe4000f8e02ff */
[----:B------:R-:W-:-:S04]  /*233c0*/  IMAD.WIDE.U32 R6, R8, UR6, R4 ;  /* 0x0000000608067c25 */ /* 0x000fc8000f8e0004 */
[----:B------:R-:W-:Y:S01]  /*233d0*/  IMAD R5, R8, UR7, R9 ;  /* 0x0000000708057c24 */ /* 0x000fe2000f8e0209 */
[----:B------:R-:W-:Y:S01]  /*233e0*/  LEA R4, P0, R6, UR8, 0x1 ;  /* 0x0000000806047c11 */ /* 0x000fe2000f8008ff */
[----:B------:R-:W0:Y:S02]  /*233f0*/  @P1 LDC R8, c[0x0][0x450] ;  /* 0x00011400ff081b82 */ /* 0x000e240000000800 */
[----:B------:R-:W-:-:S05]  /*23400*/  IMAD.IADD R5, R7, 0x1, R5 ;  /* 0x0000000107057824 */ /* 0x000fca00078e0205 */
[----:B------:R-:W-:Y:S01]  /*23410*/  LEA.HI.X R5, R6, UR9, R5, 0x1, P0 ;  /* 0x0000000906057c11 */ /* 0x000fe200080f0c05 */
[----:B------:R-:W1:Y:S01]  /*23420*/  @P1 LDC R7, c[0x0][0x44c] ;  /* 0x00011300ff071b82 */ /* 0x000e620000000800 */
[----:B------:R-:W-:Y:S02]  /*23430*/  IMAD.MOV.U32 R6, RZ, RZ, R0 ;  /* 0x000000ffff067224 */ /* 0x000fe400078e0000 */
[----:B-1----:R-:W-:-:S05]  /*23440*/  @P1 IMAD.HI.U32 R7, R0, R7, RZ ;  /* 0x0000000700071227 */ /* 0x002fca00078e00ff */
[----:B0-----:R-:W-:Y:S02]  /*23450*/  @P1 SHF.R.U32.HI R6, RZ, R8, R7 ;  /* 0x00000008ff061219 */ /* 0x001fe40000011607 */
[----:B------:R0:W5:Y:S03]  /*23460*/  LDL R8, [R1+0xc] ;  /* 0x00000c0001087983 */ /* 0x0001660000100800 */
        /* <DEDUP_REMOVED lines=81> */
.L_x_2731:
[----:B------:R-:W-:Y:S01]  /*23980*/  VIADD R25, R25, 0xa0 ;  /* 0x000000a019197836 */ /* 0x000fe20000000000 */
[----:B------:R-:W-:-:S04]  /*23990*/  ULDC.64 UR4, c[0x0][0x208] ;  /* 0x0000820000047ab9 */ /* 0x000fc80000000a00 */
[----:B------:R-:W-:-:S13]  /*239a0*/  ISETP.GE.AND P3, PT, R25, R0, PT ;  /* 0x000000001900720c */ /* 0x000fda0003f66270 */
[----:B-1----:R-:W-:-:S05]  /*239b0*/  @!P3 LEA R2, P4, R20, R2, 0x1 ;  /* 0x000000021402b211 */ /* 0x002fca00078808ff */
[----:B------:R-:W-:-:S05]  /*239c0*/  @!P3 IMAD.X R3, RZ, RZ, R6, P4 ;  /* 0x000000ffff03b224 */ /* 0x000fca00020e0606 */
[----:B------:R-:W-:Y:S01]  /*239d0*/  @!PT LDS RZ, [RZ] ;  /* 0x00000000fffff984 */ /* 0x000fe20000000800 */
[----:B------:R-:W-:Y:S01]  /*239e0*/  @!PT LDS RZ, [RZ] ;  /* 0x00000000fffff984 */ /* 0x000fe20000000800 */
[----:B------:R-:W-:Y:S01]  /*239f0*/  @!PT LDS RZ, [RZ] ;  /* 0x00000000fffff984 */ /* 0x000fe20000000800 */
[----:B------:R-:W-:Y:S04]  /*23a00*/  @!P3 LDGSTS.E.BYPASS.LTC128B.128 [R8+0x10200], desc[UR4][R2.64], !P2 ;  /* 0x102000000208bfae */ /* 0x000fe8000d101d44 */
[----:B------:R-:W-:Y:S04]  /*23a10*/  @!P3 LDGSTS.E.BYPASS.LTC128B.128 [R8+0x13200], desc[UR4][R2.64+0x40], !P1 ;  /* 0x132000400208bfae */ /* 0x000fe8000c901d44 */
[----:B------:R1:W-:Y:S01]  /*23a20*/  @!P3 LDGSTS.E.BYPASS.LTC128B.128 [R8+0x16200], desc[UR4][R2.64+0x80], !P0 ;  /* 0x162000800208bfae */ /* 0x0003e2000c101d44 */
[----:B------:R-:W-:Y:S01]  /*23a30*/  PLOP3.LUT P0, PT, PT, PT, PT, 0x80, 0x0 ;  /* 0x000000000000781c */ /* 0x000fe20003f0f070 */
[----:B------:R-:W-:Y:S01]  /*23a40*/  NOP ;  /* 0x0000000000007918 */ /* 0x000fe20000000000 */
[----:B-1----:R-:W-:-:S11]  /*23a50*/  VIADD R8, R16, 0x31c00 ;  /* 0x00031c0010087836 */ /* 0x002fd60000000000 */
.L_x_2566:
[----:B------:R-:W-:Y:S02]  /*23a60*/  PLOP3.LUT P1, PT, P1, P0, PT, 0xa2, 0x0 ;  /* 0x000000000000781c */ /* 0x000fe40000f21472 */
[----:B------:R-:W-:-:S08]  /*23a70*/  @P0 R2UR P1, UR4, R16 ;  /* 0x00000000100402ca */ /* 0x000fd00000020000 */
[----:B------:R-:W-:-:S05]  /*23a80*/  @P0 PLOP3.LUT P0, PT, P1, PT, PT, 0x80, 0x0 ;  /* 0x000000000000081c */ /* 0x000fca0000f0f070 */
[----:B------:R-:W-:Y:S01]  /*23a90*/  @!P1 SYNCS.ARRIVE.TRANS64.RED.A0T1 RZ, [UR4+0x31c00], RZ ;  /* 0x031c00ffffff99a7 */ /* 0x000fe20008200404 */
[----:B------:R-:W-:Y:S07]  /*23aa0*/  @!P1 ARRIVES.LDGSTSBAR.64.TRANSCNT [UR4+0x31c00] ;  /* 0x031c0000ff0099b0 */ /* 0x000fee0008000a84 */
[----:B------:R-:W-:Y:S05]  /*23ab0*/  @P0 BRA.U.ANY `(.L_x_2566) ;  /* 0xfffffffd00e80947 */ /* 0x000fea000393ffff */
[----:B------:R-:W2:Y:S02]  /*23ac0*/  LDL.LU R2, [R1+0x38] ;  /* 0x0000380001027983 */ /* 0x000ea40000300800 */
        /* <DEDUP_REMOVED lines=11> */
.L_x_2732:
[----:B------:R-:W-:Y:S05]  /*23b80*/  BSYNC B0 ;  /* 0x0000000000007941 */ /* 0x000fea0003800000 */
.L_x_2567:
        /* <DEDUP_REMOVED lines=53> */
.L_x_2575:
[----:B------:R-:W-:Y:S01]  /*23ee0*/  IMAD R3, R5, 0x8, R16 ;  /* 0x0000000805037824 */ /* 0x000fe200078e0210 */
[----:B------:R-:W-:Y:S01]  /*23ef0*/  SHF.L.U32 R2, R10, 0x1f, RZ ;  /* 0x0000001f0a027819 */ /* 0x000fe200000006ff */
[----:B------:R-:W-:Y:S03]  /*23f00*/  BSSY B3, `(.L_x_2576) ;  /* 0x0000003000037945 */ /* 0x000fe60003800000 */
[----:B------:R-:W1:Y:S02]  /*23f10*/  SYNCS.PHASECHK.TRANS64.TRYWAIT P0, [R3+URZ+0x31c40], R2 ;  /* 0x031c4002030075a7 */ /* 0x000e64000800017f */
[----:B-1----:R-:W-:Y:S05]  /*23f20*/  @!P0 BRA `(.L_x_2577) ;  /* 0x00000054003c8947 */ /* 0x002fea0003800000 */
.L_x_2733:
[----:B------:R-:W-:Y:S05]  /*23f30*/  BSYNC B3 ;  /* 0x0000000000037941 */ /* 0x000fea0003800000 */
.L_x_2576:
        /* <DEDUP_REMOVED lines=12> */
.L_x_2579:
[----:B------:R-:W-:Y:S05]  /*24000*/  BSYNC B3 ;  /* 0x0000000000037941 */ /* 0x000fea0003800000 */
.L_x_2578:
        /* <DEDUP_REMOVED lines=11> */
.L_x_2580:
        /* <DEDUP_REMOVED lines=16> */
.L_x_2581:
        /* <DEDUP_REMOVED lines=16> */
.L_x_2582:
        /* <DEDUP_REMOVED lines=15> */
.L_x_2734:
[----:B------:R-:W-:Y:S05]  /*243b0*/  BSYNC B3 ;  /* 0x0000000000037941 */ /* 0x000fea0003800000 */
.L_x_2583:
        /* <DEDUP_REMOVED lines=12> */
.L_x_2586:
[----:B------:R-:W-:Y:S05]  /*24480*/  BSYNC B3 ;  /* 0x0000000000037941 */ /* 0x000fea0003800000 */
.L_x_2585:
        /* <DEDUP_REMOVED lines=11> */
.L_x_2587:
        /* <DEDUP_REMOVED lines=15> */
.L_x_2588:
        /* <DEDUP_REMOVED lines=15> */
.L_x_2589:
        /* <DEDUP_REMOVED lines=12> */
.L_x_2574:
[----:B------:R-:W-:Y:S05]  /*247e0*/  BSYNC B1 ;  /* 0x0000000000017941 */ /* 0x000fea0003800000 */
.L_x_2573:
[----:B------:R-:W2:Y:S01]  /*247f0*/  LDL.LU R0, [R1+0x20] ;  /* 0x0000200001007983 */ /* 0x000ea20000300800 */
[----:B------:R-:W-:Y:S02]  /*24800*/  IMAD.MOV.U32 R18, RZ, RZ, R5 ;  /* 0x000000ffff127224 */ /* 0x000fe400078e0005 */
[----:B------:R-:W-:Y:S02]  /*24810*/  IMAD.MOV.U32 R28, RZ, RZ, R10 ;  /* 0x000000ffff1c7224 */ /* 0x000fe400078e000a */
[----:B--2---:R-:W-:-:S07]  /*24820*/  VIADD R0, R0, 0xfffffffd ;  /* 0xfffffffd00007836 */ /* 0x004fce0000000000 */
.L_x_2572:
[----:B------:R-:W-:Y:S05]  /*24830*/  BSYNC B2 ;  /* 0x0000000000027941 */ /* 0x000fea0003800000 */
.L_x_2571:
[----:B------:R-:W-:Y:S01]  /*24840*/  VIADD R9, R9, 0xfffffffe ;  /* 0xfffffffe09097836 */ /* 0x000fe20000000000 */
[----:B------:R-:W-:-:S04]  /*24850*/  LOP3.LUT R4, RZ, R4, RZ, 0x33, !PT ;  /* 0x00000004ff047212 */ /* 0x000fc800078e33ff */
[----:B------:R-:W-:-:S13]  /*24860*/  ISETP.NE.AND P0, PT, R9, R4, PT ;  /* 0x000000040900720c */ /* 0x000fda0003f05270 */
[----:B------:R-:W-:Y:S05]  /*24870*/  @!P0 BRA `(.L_x_2570) ;  /* 0x0000001400a08947 */ /* 0x000fea0003800000 */
[----:B------:R-:W-:-:S07]  /*24880*/  IMAD.MOV.U32 R4, RZ, RZ, R19 ;  /* 0x000000ffff047224 */ /* 0x000fce00078e0013 */
.L_x_2624:
        /* <DEDUP_REMOVED lines=34> */
.L_x_2592:
[----:B------:R-:W-:Y:S01]  /*24ab0*/  IMAD R3, R6, 0x8, R16 ;  /* 0x0000000806037824 */ /* 0x000fe200078e0210 */
[----:B------:R-:W-:Y:S01]  /*24ac0*/  SHF.L.U32 R2, R7, 0x1f, RZ ;  /* 0x0000001f07027819 */ /* 0x000fe200000006ff */
[----:B------:R-:W-:Y:S03]  /*24ad0*/  BSSY B2, `(.L_x_2593) ;  /* 0x0000003000027945 */ /* 0x000fe60003800000 */
[----:B------:R-:W1:Y:S02]  /*24ae0*/  SYNCS.PHASECHK.TRANS64.TRYWAIT P0, [R3+URZ+0x31c40], R2 ;  /* 0x031c4002030075a7 */ /* 0x000e64000800017f */
[----:B-1----:R-:W-:Y:S05]  /*24af0*/  @!P0 BRA `(.L_x_2594) ;  /* 0x0000004800708947 */ /* 0x002fea0003800000 */
.L_x_2735:
[----:B------:R-:W-:Y:S05]  /*24b00*/  BSYNC B2 ;  /* 0x0000000000027941 */ /* 0x000fea0003800000 */
.L_x_2593:
        /* <DEDUP_REMOVED lines=12> */
.L_x_2596:
[----:B------:R-:W-:Y:S05]  /*24bd0*/  BSYNC B2 ;  /* 0x0000000000027941 */ /* 0x000fea0003800000 */
.L_x_2595:
        /* <DEDUP_REMOVED lines=11> */
.L_x_2597:
        /* <DEDUP_REMOVED lines=16> */
.L_x_2598:
        /* <DEDUP_REMOVED lines=16> */
.L_x_2599:
        /* <DEDUP_REMOVED lines=15> */
.L_x_2736:
[----:B------:R-:W-:Y:S05]  /*24f80*/  BSYNC B2 ;  /* 0x0000000000027941 */ /* 0x000fea0003800000 */
.L_x_2600:
        /* <DEDUP_REMOVED lines=11> */
.L_x_2603:
[----:B------:R-:W-:Y:S05]  /*25040*/  BSYNC B2 ;  /* 0x0000000000027941 */ /* 0x000fea0003800000 */
.L_x_2602:
        /* <DEDUP_REMOVED lines=10> */
.L_x_2604:
        /* <DEDUP_REMOVED lines=15> */
.L_x_2605:
        /* <DEDUP_REMOVED lines=15> */
.L_x_2606:
        /* <DEDUP_REMOVED lines=12> */
.L_x_2591:
[----:B------:R-:W-:Y:S05]  /*25390*/  BSYNC B1 ;  /* 0x0000000000017941 */ /* 0x000fea0003800000 */
.L_x_2590:
        /* <DEDUP_REMOVED lines=34> */
.L_x_2609:
[----:B------:R-:W-:Y:S01]  /*255c0*/  IMAD R2, R18, 0x8, R16 ;  /* 0x0000000812027824 */ /* 0x000fe200078e0210 */
[----:B------:R-:W-:Y:S01]  /*255d0*/  SHF.L.U32 R3, R28, 0x1f, RZ ;  /* 0x0000001f1c037819 */ /* 0x000fe200000006ff */
[----:B------:R-:W-:Y:S03]  /*255e0*/  BSSY B2, `(.L_x_2610) ;  /* 0x0000003000027945 */ /* 0x000fe60003800000 */
[----:B------:R-:W1:Y:S02]  /*255f0*/  SYNCS.PHASECHK.TRANS64.TRYWAIT P0, [R2+URZ+0x31c40], R3 ;  /* 0x031c4003020075a7 */ /* 0x000e64000800017f */
[----:B-1----:R-:W-:Y:S05]  /*25600*/  @!P0 BRA `(.L_x_2611) ;  /* 0x0000003c00d48947 */ /* 0x002fea0003800000 */
.L_x_2737:
[----:B------:R-:W-:Y:S05]  /*25610*/  BSYNC B2 ;  /* 0x0000000000027941 */ /* 0x000fea0003800000 */
.L_x_2610:
        /* <DEDUP_REMOVED lines=12> */
.L_x_2613:
[----:B------:R-:W-:Y:S05]  /*256e0*/  BSYNC B2 ;  /* 0x0000000000027941 */ /* 0x000fea0003800000 */
.L_x_2612:
        /* <DEDUP_REMOVED lines=12> */
.L_x_2614:
        /* <DEDUP_REMOVED lines=16> */
.L_x_2615:
        /* <DEDUP_REMOVED lines=16> */
.L_x_2616:
        /* <DEDUP_REMOVED lines=15> */
.L_x_2738:
[----:B------:R-:W-:Y:S05]  /*25aa0*/  BSYNC B2 ;  /* 0x0000000000027941 */ /* 0x000fea0003800000 */
.L_x_2617:
        /* <DEDUP_REMOVED lines=11> */
.L_x_2620:
[----:B------:R-:W-:Y:S05]  /*25b60*/  BSYNC B2 ;  /* 0x0000000000027941 */ /* 0x000fea0003800000 */
.L_x_2619:
        /* <DEDUP_REMOVED lines=10> */
.L_x_2621:
        /* <DEDUP_REMOVED lines=15> */
.L_x_2622:
        /* <DEDUP_REMOVED lines=15> */
.L_x_2623:
        /* <DEDUP_REMOVED lines=12> */
.L_x_2608:
[----:B------:R-:W-:Y:S05]  /*25eb0*/  BSYNC B1 ;  /* 0x0000000000017941 */ /* 0x000fea0003800000 */
.L_x_2607:
[----:B------:R-:W2:Y:S01]  /*25ec0*/  LDL R2, [R1+0x8] ;  /* 0x0000080001027983 */ /* 0x000ea20000100800 */
[----:B------:R-:W-:Y:S01]  /*25ed0*/  VIADD R0, R0, 0xfffffffe ;  /* 0xfffffffe00007836 */ /* 0x000fe20000000000 */
[----:B--2---:R-:W-:-:S13]  /*25ee0*/  ISETP.GT.AND P0, PT, R9, R2, PT ;  /* 0x000000020900720c */ /* 0x004fda0003f04270 */
[----:B------:R-:W-:Y:S05]  /*25ef0*/  @P0 BRA `(.L_x_2624) ;  /* 0xffffffe800640947 */ /* 0x000fea000383ffff */
.L_x_2570:
[----:B------:R-:W-:Y:S05]  /*25f00*/  BSYNC B0 ;  /* 0x0000000000007941 */ /* 0x000fea0003800000 */
.L_x_2569:
        /* <DEDUP_REMOVED lines=18> */
.L_x_2626:
[----:B------:R-:W-:Y:S05]  /*26030*/  BSYNC B0 ;  /* 0x0000000000007941 */ /* 0x000fea0003800000 */
.L_x_2625:
        /* <DEDUP_REMOVED lines=10> */
.L_x_2739:
[----:B------:R-:W-:Y:S05]  /*260e0*/  BSYNC B1 ;  /* 0x0000000000017941 */ /* 0x000fea0003800000 */
.L_x_2629:
        /* <DEDUP_REMOVED lines=9> */
.L_x_2632:
[----:B------:R-:W-:Y:S05]  /*26180*/  BSYNC B1 ;  /* 0x0000000000017941 */ /* 0x000fea0003800000 */
.L_x_2631:
        /* <DEDUP_REMOVED lines=10> */
.L_x_2633:
        /* <DEDUP_REMOVED lines=15> */
.L_x_2634:
        /* <DEDUP_REMOVED lines=15> */
.L_x_2635:
        /* <DEDUP_REMOVED lines=10> */
.L_x_2628:
[----:B------:R-:W-:Y:S05]  /*264b0*/  BSYNC B0 ;  /* 0x0000000000007941 */ /* 0x000fea0003800000 */
.L_x_2627:
[----:B------:R-:W-:-:S05]  /*264c0*/  VIADD R18, R18, 0x1 ;  /* 0x0000000112127836 */ /* 0x000fca0000000000 */
[----:B------:R-:W-:-:S04]  /*264d0*/  ISETP.NE.AND P0, PT, R18, 0x2, PT ;  /* 0x000000021200780c */ /* 0x000fc80003f05270 */
[----:B------:R-:W-:Y:S02]  /*264e0*/  SEL R3, RZ, 0x1, P0 ;  /* 0x00000001ff037807 */ /* 0x000fe40000000000 */
[----:B------:R-:W-:Y:S02]  /*264f0*/  SEL R18, R18, RZ, P0 ;  /* 0x000000ff12127207 */ /* 0x000fe40000000000 */
[----:B------:R-:W-:-:S07]  /*26500*/  LOP3.LUT R28, R28, R3, RZ, 0x3c, !PT ;  /* 0x000000031c1c7212 */ /* 0x000fce00078e3cff */
.L_x_2551:
[----:B------:R-:W-:Y:S05]  /*26510*/  BSYNC B7 ;  /* 0x0000000000077941 */ /* 0x000fea0003800000 */
.L_x_2549:
        /* <DEDUP_REMOVED lines=8> */
[----:B------:R-:W-:-:S05]  /*265a0*/  IMAD.U32 R16, RZ, RZ, UR4 ;  /* 0x00000004ff107e24 */ /* 0x000fca000f8e00ff */
[----:B------:R4:W0:Y:S01]  /*265b0*/  LDS.128 R24, [R16+0x31cd0] ;  /* 0x031cd00010187984 */ /* 0x0008220000000c00 */
[----:B------:R-:W-:Y:S06]  /*265c0*/  BAR.ARV 0x4, 0x200 ;  /* 0x0108000000007b1d */ /* 0x000fec0000002000 */
[----:B------:R-:W-:Y:S05]  /*265d0*/  BRA `(.L_x_2637) ;  /* 0x0000000c00e07947 */ /* 0x000fea0003800000 */
.L_x_2636:
[----:B------:R-:W2:Y:S01]  /*265e0*/  S2R R0, SR_TID.X ;  /* 0x0000000000007919 */ /* 0x000ea20000002100 */
[----:B------:R-:W-:Y:S01]  /*265f0*/  UMOV UR4, 0xffffffff ;  /* 0xffffffff00047882 */ /* 0x000fe20000000000 */
[----:B--2---:R-:W-:-:S04]  /*26600*/  LOP3.LUT R8, R0, 0x1f, RZ, 0xc0, !PT ;  /* 0x0000001f00087812 */ /* 0x004fc800078ec0ff */
[----:B------:R-:W-:Y:S01]  /*26610*/  ISETP.NE.AND P0, PT, R8, 0x1f, PT ;  /* 0x0000001f0800780c */ /* 0x000fe20003f05270 */
[----:B------:R-:W-:-:S12]  /*26620*/  BRA.DIV UR4, `(.L_x_2638) ;  /* 0x0000003204087947 */ /* 0x000fd8000b800000 */
[----:B------:R-:W-:Y:S01]  /*26630*/  IMAD.IADD R9, R27, 0x1, R8 ;  /* 0x000000011b097824 */ /* 0x000fe200078e0208 */
[----:B------:R-:W-:Y:S01]  /*26640*/  ULDC UR4, c[0x0][0xc3c] ;  /* 0x00030f0000047ab9 */ /* 0x000fe20000000800 */
[----:B------:R-:W-:-:S03]  /*26650*/  ULDC.64 UR6, c[0x0][0x208] ;  /* 0x0000820000067ab9 */ /* 0x000fc60000000a00 */
[----:B------:R-:W-:-:S13]  /*26660*/  ISETP.GE.OR P1, PT, R9, UR4, !P0 ;  /* 0x0000000409007c0c */ /* 0x000fda000c726670 */
[----:B------:R-:W2:Y:S08]  /*26670*/  @!P1 LDC.64 R2, c[0x0][0xc80] ;  /* 0x00032000ff029b82 */ /* 0x000eb00000000a00 */
[----:B---3--:R-:W3:Y:S01]  /*26680*/  @!P1 LDC.64 R4, c[0x0][0xc78] ;  /* 0x00031e00ff049b82 */ /* 0x008ee20000000a00 */
[----:B--2---:R-:W-:-:S05]  /*26690*/  @!P1 IMAD.WIDE R2, R9, 0x4, R2 ;  /* 0x0000000409029825 */ /* 0x004fca00078e0202 */
[----:B0-----:R3:W2:Y:S02]  /*266a0*/  @!P1 LDG.E R7, desc[UR6][R2.64] ;  /* 0x0000000602079981 */ /* 0x0016a4000c1e1900 */
        /* <DEDUP_REMOVED lines=30> */
[----:B------:R0:W2:Y:S02]  /*26890*/  SHFL.IDX PT, R14, R2, 0x1f, 0x1f ;  /* 0x03e01f00020e7f89 */ /* 0x0000a400000e0000 */
.L_x_2749:
[----:B------:R-:W-:Y:S02]  /*268a0*/  ULDC UR4, c[0x0][0xc38] ;  /* 0x00030e0000047ab9 */ /* 0x000fe40000000800 */
[----:B------:R-:W-:-:S04]  /*268b0*/  IMAD.U32 R4, RZ, RZ, UR4 ;  /* 0x00000004ff047e24 */ /* 0x000fc8000f8e00ff */
[----:B--2---:R-:W-:-:S04]  /*268c0*/  IMAD R3, R14, R4, RZ ;  /* 0x000000040e037224 */ /* 0x004fc800078e02ff */
[----:B------:R-:W-:-:S05]  /*268d0*/  IMAD.IADD R6, R6, 0x1, R3 ;  /* 0x0000000106067824 */ /* 0x000fca00078e0203 */
[----:B------:R-:W-:-:S13]  /*268e0*/  ISETP.GT.AND P6, PT, R6, R0, PT ;  /* 0x000000000600720c */ /* 0x000fda0003fc4270 */
[----:B------:R-:W-:Y:S05]  /*268f0*/  @P6 BRA `(.L_x_2639) ;  /* 0x0000000000a86947 */ /* 0x000fea0003800000 */
.L_x_2642:
        /* <DEDUP_REMOVED lines=11> */
[----:B------:R-:W2:Y:S01]  /*269b0*/  @!P6 LDC.64 R4, c[0x0][0xc78] ;  /* 0x00031e00ff04eb82 */ /* 0x000ea20000000a00 */
[----:B0-----:R-:W-:-:S05]  /*269c0*/  @!P6 IMAD.WIDE R2, R7, 0x4, R2 ;  /* 0x000000040702e825 */ /* 0x001fca00078e0202 */
[----:B------:R2:W3:Y:S02]  /*269d0*/  @!P6 LDG.E R25, desc[UR4][R2.64] ;  /* 0x000000040219e981 */ /* 0x0004e4000c1e1900 */
[----:B--2---:R-:W-:-:S04]  /*269e0*/  @!P6 IMAD.WIDE R2, R7, 0x4, R4 ;  /* 0x000000040702e825 */ /* 0x004fc800078e0204 */
        /* <DEDUP_REMOVED lines=21> */
.L_x_2757:
[----:B------:R-:W-:Y:S02]  /*26b40*/  ULDC UR4, c[0x0][0xc38] ;  /* 0x00030e0000047ab9 */ /* 0x000fe40000000800 */
[----:B------:R-:W-:-:S04]  /*26b50*/  IMAD.U32 R4, RZ, RZ, UR4 ;  /* 0x00000004ff047e24 */ /* 0x000fc8000f8e00ff */
[----:B--2---:R-:W-:-:S04]  /*26b60*/  IMAD R3, R14, R4, RZ ;  /* 0x000000040e037224 */ /* 0x004fc800078e02ff */
[----:B------:R-:W-:-:S05]  /*26b70*/  IMAD.IADD R6, R3, 0x1, R6 ;  /* 0x0000000103067824 */ /* 0x000fca00078e0206 */
[----:B------:R-:W-:-:S13]  /*26b80*/  ISETP.GT.AND P6, PT, R6, R0, PT ;  /* 0x000000000600720c */ /* 0x000fda0003fc4270 */
[----:B------:R-:W-:Y:S05]  /*26b90*/  @!P6 BRA `(.L_x_2642) ;  /* 0xfffffffc0058e947 */ /* 0x000fea000383ffff */
.L_x_2639:
[----:B------:R-:W-:Y:S01]  /*26ba0*/  IMAD.IADD R6, R6, 0x1, -R3 ;  /* 0x0000000106067824 */ /* 0x000fe200078e0a03 */
[----:B------:R-:W-:-:S03]  /*26bb0*/  UMOV UR4, 0xffffffff ;  /* 0xffffffff00047882 */ /* 0x000fc60000000000 */
[----:B------:R-:W-:-:S05]  /*26bc0*/  IMAD R3, R2, R4, R6 ;  /* 0x0000000402037224 */ /* 0x000fca00078e0206 */
[----:B------:R-:W-:Y:S01]  /*26bd0*/  ISETP.GT.AND P6, PT, R3, R0, PT ;  /* 0x000000000300720c */ /* 0x000fe20003fc4270 */
[----:B------:R-:W-:-:S12]  /*26be0*/  BRA.DIV UR4, `(.L_x_2643) ;  /* 0x00000032048c7947 */ /* 0x000fd8000b800000 */
[----:B------:R-:W-:-:S04]  /*26bf0*/  VOTE.ANY R3, PT, !P6 ;  /* 0x0000000000037806 */ /* 0x000fc800070e0100 */
[----:B------:R-:W2:Y:S02]  /*26c00*/  POPC R7, R3 ;  /* 0x0000000300077309 */ /* 0x000ea40000000000 */
[----:B--2---:R2:W3:Y:S01]  /*26c10*/  SHFL.IDX PT, R25, R25, R7, 0x1f ;  /* 0x00001f0719197589 */ /* 0x0044e200000e0000 */
[----:B------:R-:W-:-:S03]  /*26c20*/  IMAD.IADD R27, R7, 0x1, R27 ;  /* 0x00000001071b7824 */ /* 0x000fc600078e021b */
[----:B------:R2:W4:Y:S04]  /*26c30*/  SHFL.IDX PT, R5, R5, R7, 0x1f ;  /* 0x00001f0705057589 */ /* 0x00052800000e0000 */
.L_x_2762:
[----:B------:R-:W-:-:S13]  /*26c40*/  ISETP.NE.AND P0, PT, R3, RZ, PT ;  /* 0x000000ff0300720c */ /* 0x000fda0003f05270 */
[----:B------:R-:W-:Y:S05]  /*26c50*/  @!P0 BRA `(.L_x_2644) ;  /* 0x0000000000108947 */ /* 0x000fea0003800000 */
[----:B------:R-:W-:Y:S01]  /*26c60*/  UMOV UR4, 0xffffffff ;  /* 0xffffffff00047882 */ /* 0x000fe20000000000 */
[----:B------:R-:W-:Y:S02]  /*26c70*/  VIADD R12, R7, 0xffffffff ;  /* 0xffffffff070c7836 */ /* 0x000fe40000000000 */
[----:B------:R-:W-:Y:S05]  /*26c80*/  BRA.DIV UR4, `(.L_x_2645) ;  /* 0x0000003204c47947 */ /* 0x000fea000b800000 */
[----:B------:R0:W0:Y:S02]  /*26c90*/  SHFL.IDX PT, R24, R2, R12, 0x1f ;  /* 0x00001f0c02187589 */ /* 0x00002400000e0000 */
.L_x_2644:
[----:B----4-:R-:W-:Y:S01]  /*26ca0*/  ISETP.NE.AND P0, PT, R5, 0x1, PT ;  /* 0x000000010500780c */ /* 0x010fe20003f05270 */
[----:B0-----:R-:W-:-:S04]  /*26cb0*/  IMAD R24, R24, R4, R6 ;  /* 0x0000000418187224 */ /* 0x001fc800078e0206 */
[----:B------:R-:W-:-:S08]  /*26cc0*/  IMAD.IADD R0, R0, 0x1, -R24 ;  /* 0x0000000100007824 */ /* 0x000fd000078e0a18 */
[----:B------:R-:W-:Y:S05]  /*26cd0*/  @!P0 BRA `(.L_x_2646) ;  /* 0x0000000000dc8947 */ /* 0x000fea0003800000 */
[-C--:B---3--:R-:W-:Y:S01]  /*26ce0*/  IABS R4, R25.reuse ;  /* 0x0000001900047213 */ /* 0x088fe20000000000 */
[----:B------:R-:W-:Y:S01]  /*26cf0*/  IMAD.MOV.U32 R2, RZ, RZ, RZ ;  /* 0x000000ffff027224 */ /* 0x000fe200078e00ff */
[----:B------:R-:W-:Y:S02]  /*26d00*/  IABS R8, R25 ;  /* 0x0000001900087213 */ /* 0x000fe40000000000 */
[----:B------:R-:W0:Y:S08]  /*26d10*/  I2F.RP R6, R4 ;  /* 0x0000000400067306 */ /* 0x000e300000209400 */
[----:B0-----:R-:W2:Y:S02]  /*26d20*/  MUFU.RCP R6, R6 ;  /* 0x0000000600067308 */ /* 0x001ea40000001000 */
[----:B--2---:R-:W-:Y:S01]  /*26d30*/  VIADD R7, R6, 0xffffffe ;  /* 0x0ffffffe06077836 */ /* 0x004fe20000000000 */
[----:B------:R-:W-:-:S05]  /*26d40*/  IABS R6, R5 ;  /* 0x0000000500067213 */ /* 0x000fca0000000000 */
[----:B------:R-:W0:Y:S02]  /*26d50*/  F2I.FTZ.U32.TRUNC.NTZ R3, R7 ;  /* 0x0000000700037305 */ /* 0x000e24000021f000 */
[----:B0-----:R-:W-:-:S04]  /*26d60*/  IMAD.MOV R9, RZ, RZ, -R3 ;  /* 0x000000ffff097224 */ /* 0x001fc800078e0a03 */
[----:B------:R-:W-:-:S04]  /*26d70*/  IMAD R9, R9, R4, RZ ;  /* 0x0000000409097224 */ /* 0x000fc800078e02ff */
[----:B------:R-:W-:Y:S01]  /*26d80*/  IMAD.HI.U32 R3, R3, R9, R2 ;  /* 0x0000000903037227 */ /* 0x000fe200078e0002 */
[----:B------:R-:W-:-:S03]  /*26d90*/  IABS R2, R0 ;  /* 0x0000000000027213 */ /* 0x000fc60000000000 */
[----:B------:R-:W-:Y:S02]  /*26da0*/  IMAD.MOV R9, RZ, RZ, -R8 ;  /* 0x000000ffff097224 */ /* 0x000fe400078e0a08 */
[----:B------:R-:W0:Y:S01]  /*26db0*/  I2F.RP R8, R6 ;  /* 0x0000000600087306 */ /* 0x000e220000209400 */
[----:B------:R-:W-:-:S04]  /*26dc0*/  IMAD.HI.U32 R7, R3, R2, RZ ;  /* 0x0000000203077227 */ /* 0x000fc800078e00ff */
[----:B------:R-:W-:Y:S02]  /*26dd0*/  IMAD R9, R7, R9, R2 ;  /* 0x0000000907097224 */ /* 0x000fe400078e0202 */
[----:B------:R-:W-:-:S03]  /*26de0*/  IMAD.MOV.U32 R2, RZ, RZ, RZ ;  /* 0x000000ffff027224 */ /* 0x000fc600078e00ff */
[----:B------:R-:W-:Y:S01]  /*26df0*/  ISETP.GT.U32.AND P1, PT, R4, R9, PT ;  /* 0x000000090400720c */ /* 0x000fe20003f24070 */
[----:B0-----:R-:W0:-:S12]  /*26e00*/  MUFU.RCP R8, R8 ;  /* 0x0000000800087308 */ /* 0x001e180000001000 */
[----:B------:R-:W-:Y:S02]  /*26e10*/  @!P1 IMAD.IADD R9, R9, 0x1, -R4 ;  /* 0x0000000109099824 */ /* 0x000fe400078e0a04 */
[----:B------:R-:W-:Y:S01]  /*26e20*/  @!P1 VIADD R7, R7, 0x1 ;  /* 0x0000000107079836 */ /* 0x000fe20000000000 */
[----:B------:R-:W-:Y:S02]  /*26e30*/  ISETP.NE.AND P1, PT, R25, RZ, PT ;  /* 0x000000ff1900720c */ /* 0x000fe40003f25270 */
[----:B------:R-:W-:Y:S02]  /*26e40*/  ISETP.GE.U32.AND P0, PT, R9, R4, PT ;  /* 0x000000040900720c */ /* 0x000fe40003f06070 */
[----:B------:R-:W-:Y:S01]  /*26e50*/  IABS R4, R5 ;  /* 0x0000000500047213 */ /* 0x000fe20000000000 */
[----:B0-----:R-:W-:-:S04]  /*26e60*/  VIADD R10, R8, 0xffffffe ;  /* 0x0ffffffe080a7836 */ /* 0x001fc80000000000 */
[----:B------:R-:W-:Y:S01]  /*26e70*/  IMAD.MOV R4, RZ, RZ, -R4 ;  /* 0x000000ffff047224 */ /* 0x000fe200078e0a04 */
[----:B------:R-:W0:Y:S05]  /*26e80*/  F2I.FTZ.U32.TRUNC.NTZ R3, R10 ;  /* 0x0000000a00037305 */ /* 0x000e2a000021f000 */
[----:B------:R-:W-:Y:S02]  /*26e90*/  @P0 VIADD R7, R7, 0x1 ;  /* 0x0000000107070836 */ /* 0x000fe40000000000 */
[----:B0-----:R-:W-:-:S04]  /*26ea0*/  IMAD.MOV R9, RZ, RZ, -R3 ;  /* 0x000000ffff097224 */ /* 0x001fc800078e0a03 */
[----:B------:R-:W-:-:S04]  /*26eb0*/  IMAD R9, R9, R6, RZ ;  /* 0x0000000609097224 */ /* 0x000fc800078e02ff */
[----:B------:R-:W-:Y:S01]  /*26ec0*/  IMAD.HI.U32 R2, R3, R9, R2 ;  /* 0x0000000903027227 */ /* 0x000fe200078e0002 */
[----:B------:R-:W-:-:S04]  /*26ed0*/  LOP3.LUT R3, R0, R25, RZ, 0x3c, !PT ;  /* 0x0000001900037212 */ /* 0x000fc800078e3cff */
        /* <DEDUP_REMOVED lines=23> */
.L_x_2646:
[----:B------:R-:W0:Y:S01]  /*27050*/  LDC.64 R2, c[0x0][0xc90] ;  /* 0x00032400ff027b82 */ /* 0x000e220000000a00 */
[----:B------:R-:W-:Y:S01]  /*27060*/  ULDC.64 UR4, c[0x0][0x208] ;  /* 0x0000820000047ab9 */ /* 0x000fe20000000a00 */
[----:B0-----:R-:W-:-:S05]  /*27070*/  IMAD.WIDE R2, R27, 0x4, R2 ;  /* 0x000000041b027825 */ /* 0x001fca00078e0202 */
[----:B--2---:R0:W3:Y:S02]  /*27080*/  LDG.E R7, desc[UR4][R2.64] ;  /* 0x0000000402077981 */ /* 0x0040e4000c1e1900 */
[----:B0-----:R-:W-:Y:S02]  /*27090*/  IMAD.MOV.U32 R2, RZ, RZ, RZ ;  /* 0x000000ffff027224 */ /* 0x001fe400078e00ff */
[----:B---3--:R-:W-:-:S05]  /*270a0*/  IMAD R5, R25, R7, RZ ;  /* 0x0000000719057224 */ /* 0x008fca00078e02ff */
[-C--:B------:R-:W-:Y:S02]  /*270b0*/  IABS R6, R5.reuse ;  /* 0x0000000500067213 */ /* 0x080fe40000000000 */
[----:B------:R-:W-:Y:S02]  /*270c0*/  IABS R10, R5 ;  /* 0x00000005000a7213 */ /* 0x000fe40000000000 */
[----:B------:R-:W0:Y:S08]  /*270d0*/  I2F.RP R8, R6 ;  /* 0x0000000600087306 */ /* 0x000e300000209400 */
[----:B0-----:R-:W0:Y:S02]  /*270e0*/  MUFU.RCP R8, R8 ;  /* 0x0000000800087308 */ /* 0x001e240000001000 */
[----:B0-----:R-:W-:-:S02]  /*270f0*/  VIADD R9, R8, 0xffffffe ;  /* 0x0ffffffe08097836 */ /* 0x001fc40000000000 */
[----:B------:R-:W-:-:S04]  /*27100*/  IMAD.MOV R8, RZ, RZ, -R10 ;  /* 0x000000ffff087224 */ /* 0x000fc800078e0a0a */
[----:B------:R-:W1:Y:S02]  /*27110*/  F2I.FTZ.U32.TRUNC.NTZ R3, R9 ;  /* 0x0000000900037305 */ /* 0x000e64000021f000 */
[----:B-1----:R-:W-:-:S04]  /*27120*/  IMAD.MOV R11, RZ, RZ, -R3 ;  /* 0x000000ffff0b7224 */ /* 0x002fc800078e0a03 */
[----:B------:R-:W-:-:S04]  /*27130*/  IMAD R11, R11, R6, RZ ;  /* 0x000000060b0b7224 */ /* 0x000fc800078e02ff */
[----:B------:R-:W-:Y:S01]  /*27140*/  IMAD.HI.U32 R2, R3, R11, R2 ;  /* 0x0000000b03027227 */ /* 0x000fe200078e0002 */
        /* <DEDUP_REMOVED lines=18> */
[----:B------:R-:W-:Y:S02]  /*27270*/  VIADDMNMX R4, R3, R4, R7, PT ;  /* 0x0000000403047246 */ /* 0x000fe40003800107 */
[----:B------:R-:W-:-:S02]  /*27280*/  IADD3 R6, R6, 0x1000000, R5 ;  /* 0x0100000006067810 */ /* 0x000fc40007ffe005 */
        /* <DEDUP_REMOVED lines=9> */
[----:B------:R-:W-:-:S05]  /*27320*/  IABS R2, R4 ;  /* 0x0000000400027213 */ /* 0x000fca0000000000 */
        /* <DEDUP_REMOVED lines=12> */
[----:B------:R-:W-:Y:S01]  /*273f0*/  @!P1 LOP3.LUT R3, RZ, R4, RZ, 0x33, !PT ;  /* 0x00000004ff039212 */ /* 0x000fe200078e33ff */
[----:B------:R-:W-:-:S04]  /*27400*/  IMAD.MOV R4, RZ, RZ, -R4 ;  /* 0x000000ffff047224 */ /* 0x000fc800078e0a04 */
[----:B------:R-:W-:-:S07]  /*27410*/  IMAD R26, R3, R4, R6 ;  /* 0x00000004031a7224 */ /* 0x000fce00078e0206 */
.L_x_2647:
[----:B------:R-:W-:-:S05]  /*27420*/  LOP3.LUT R0, RZ, R3, RZ, 0x33, !PT ;  /* 0x00000003ff007212 */ /* 0x000fca00078e33ff */
[----:B------:R-:W-:Y:S01]  /*27430*/  IMAD.IADD R25, R25, 0x1, R0 ;  /* 0x0000000119197824 */ /* 0x000fe200078e0200 */
[----:B------:R-:W-:Y:S06]  /*27440*/  BRA `(.L_x_2648) ;  /* 0x00000000001c7947 */ /* 0x000fec0003800000 */
.L_x_2640:
[----:B------:R-:W-:Y:S01]  /*27450*/  UMOV UR4, URZ ;  /* 0x0000003f00047c82 */ /* 0x000fe20008000000 */
[----:B------:R-:W-:Y:S01]  /*27460*/  UMOV UR5, URZ ;  /* 0x0000003f00057c82 */ /* 0x000fe20008000000 */
[----:B------:R-:W-:Y:S01]  /*27470*/  ULDC UR6, c[0x0][0xc3c] ;  /* 0x00030f0000067ab9 */ /* 0x000fe20000000800 */
[----:B------:R-:W-:Y:S02]  /*27480*/  IMAD.MOV.U32 R24, RZ, RZ, R0 ;  /* 0x000000ffff187224 */ /* 0x000fe400078e0000 */
[----:B------:R-:W-:Y:S02]  /*27490*/  IMAD.U32 R25, RZ, RZ, UR4 ;  /* 0x00000004ff197e24 */ /* 0x000fe4000f8e00ff */
[----:B------:R-:W-:Y:S02]  /*274a0*/  IMAD.U32 R26, RZ, RZ, UR5 ;  /* 0x00000005ff1a7e24 */ /* 0x000fe4000f8e00ff */
[----:B------:R-:W-:-:S07]  /*274b0*/  IMAD.U32 R27, RZ, RZ, UR6 ;  /* 0x00000006ff1b7e24 */ /* 0x000fce000f8e00ff */
.L_x_2648:
        /* <DEDUP_REMOVED lines=10> */
.L_x_2637:
[----:B------:R-:W-:Y:S02]  /*27560*/  ULDC UR4, c[0x0][0xc3c] ;  /* 0x00030f0000047ab9 */ /* 0x000fe40000000800 */
[----:B0-----:R-:W-:-:S13]  /*27570*/  ISETP.GE.AND P0, PT, R27, UR4, PT ;  /* 0x000000041b007c0c */ /* 0x001fda000bf06270 */
[----:B------:R-:W-:Y:S05]  /*27580*/  @!P0 BRA `(.L_x_2649) ;  /* 0xffffff8800c08947 */ /* 0x000fea000383ffff */
[----:B------:R-:W-:Y:S05]  /*27590*/  BSYNC B8 ;  /* 0x0000000000087941 */ /* 0x000fea0003800000 */
.L_x_2501:
[----:B--2---:R-:W2:Y:S01]  /*275a0*/  LDL.LU R0, [R1+0x38] ;  /* 0x0000380001007983 */ /* 0x004ea20000300800 */
[----:B------:R-:W-:Y:S01]  /*275b0*/  BSSY B0, `(.L_x_2650) ;  /* 0x000000b000007945 */ /* 0x000fe20003800000 */
[----:B---3--:R-:W3:Y:S01]  /*275c0*/  S2R R5, SR_CgaCtaId ;  /* 0x0000000000057919 */ /* 0x008ee20000008800 */
[----:B--2---:R-:W-:-:S05]  /*275d0*/  VIADD R0, R0, 0x1 ;  /* 0x0000000100007836 */ /* 0x004fca0000000000 */
[----:B0-----:R-:W-:-:S04]  /*275e0*/  LEA.HI R2, R0, R0, RZ, 0x1 ;  /* 0x0000000000027211 */ /* 0x001fc800078f08ff */
[----:B------:R-:W-:Y:S02]  /*275f0*/  LOP3.LUT R3, R2, 0xfffffffe, RZ, 0xc0, !PT ;  /* 0xfffffffe02037812 */ /* 0x000fe400078ec0ff */
[----:B------:R-:W-:-:S03]  /*27600*/  MOV R2, 0x400 ;  /* 0x0000040000027802 */ /* 0x000fc60000000f00 */
[----:B------:R-:W-:Y:S01]  /*27610*/  IMAD.IADD R0, R0, 0x1, -R3 ;  /* 0x0000000100007824 */ /* 0x000fe200078e0a03 */
[----:B---3--:R-:W-:-:S04]  /*27620*/  LEA R9, R5, R2, 0x18 ;  /* 0x0000000205097211 */ /* 0x008fc800078ec0ff */
[----:B------:R-:W-:-:S04]  /*27630*/  SHF.L.U32 R0, R0, 0x1f, RZ ;  /* 0x0000001f00007819 */ /* 0x000fc800000006ff */
[----:B------:R-:W0:Y:S02]  /*27640*/  SYNCS.PHASECHK.TRANS64.TRYWAIT P0, [R9+URZ+0x31c20], R0 ;  /* 0x031c2000090075a7 */ /* 0x000e24000800017f */
[----:B0-----:R-:W-:Y:S05]  /*27650*/  @!P0 BRA `(.L_x_2651) ;  /* 0x0000002800788947 */ /* 0x001fea0003800000 */
.L_x_2765:
[----:B------:R-:W-:Y:S05]  /*27660*/  BSYNC B0 ;  /* 0x0000000000007941 */ /* 0x000fea0003800000 */
.L_x_2650:
[----:B------:R-:W-:-:S03]  /*27670*/  UMOV UR4, 0xffffffff ;  /* 0xffffffff00047882 */ /* 0x000fc60000000000 */
[----:B------:R-:W-:Y:S05]  /*27680*/  BRA.DIV UR4, `(.L_x_2652) ;  /* 0x0000002a04807947 */ /* 0x000fea000b800000 */
[----:B0-----:R-:W0:Y:S02]  /*27690*/  S2R R0, SR_TID.X ;  /* 0x0000000000007919 */ /* 0x001e240000002100 */
[----:B0-----:R-:W-:-:S04]  /*276a0*/  SHF.R.U32.HI R0, RZ, 0x5, R0 ;  /* 0x00000005ff007819 */ /* 0x001fc80000011600 */
[----:B------:R-:W-:-:S05]  /*276b0*/  LOP3.LUT R0, R0, 0x3, RZ, 0xc0, !PT ;  /* 0x0000000300007812 */ /* 0x000fca00078ec0ff */
[----:B------:R0:W2:Y:S02]  /*276c0*/  SHFL.IDX PT, R14, R0, RZ, 0x1f ;  /* 0x00001fff000e7589 */ /* 0x0000a400000e0000 */
.L_x_2768:
[----:B--2---:R-:W-:-:S13]  /*276d0*/  ISETP.NE.AND P0, PT, R14, RZ, PT ;  /* 0x000000ff0e00720c */ /* 0x004fda0003f05270 */
[----:B------:R-:W-:Y:S05]  /*276e0*/  @P0 BRA `(.L_x_2332) ;  /* 0x0000000000880947 */ /* 0x000fea0003800000 */
[----:B------:R-:W-:-:S03]  /*276f0*/  UMOV UR4, 0xffffffff ;  /* 0xffffffff00047882 */ /* 0x000fc60000000000 */
[----:B------:R-:W-:Y:S05]  /*27700*/  BRA.DIV UR4, `(.L_x_2653) ;  /* 0x0000002a04947947 */ /* 0x000fea000b800000 */
[----:B------:R-:W-:-:S13]  /*27710*/  ELECT P6, URZ, PT ;  /* 0x00000000003f782f */ /* 0x000fda00038c0000 */
.L_x_2771:
[----:B------:R-:W-:Y:S05]  /*27720*/  @!P6 BRA `(.L_x_2332) ;  /* 0x000000000078e947 */ /* 0x000fea0003800000 */
[----:B0-----:R-:W2:Y:S02]  /*27730*/  LDL.LU R0, [R1+0x58] ;  /* 0x0000580001007983 */ /* 0x001ea40000300800 */
[----:B--2---:R-:W-:-:S04]  /*27740*/  LOP3.LUT R0, R0, 0x2, RZ, 0xfc, !PT ;  /* 0x0000000200007812 */ /* 0x004fc800078efcff */
[----:B------:R-:W-:-:S13]  /*27750*/  ISETP.NE.AND P2, PT, R0, 0x3, PT ;  /* 0x000000030000780c */ /* 0x000fda0003f45270 */
[----:B------:R-:W-:Y:S05]  /*27760*/  @!P2 BRA `(.L_x_2654) ;  /* 0x000000000004a947 */ /* 0x000fea0003800000 */
[----:B------:R-:W-:Y:S01]  /*27770*/  BPT.TRAP 0x1 ;  /* 0x000000040000795c */ /* 0x000fe20000300000 */
.L_x_2654:
        /* <DEDUP_REMOVED lines=12> */
.L_x_2772:
[----:B------:R-:W2:Y:S02]  /*27840*/  SYNCS.PHASECHK.TRANS64.TRYWAIT P0, [R3+URZ], R0 ;  /* 0x00000000030075a7 */ /* 0x000ea4000800017f */
[----:B--2---:R-:W-:Y:S05]  /*27850*/  @!P0 BRA `(.L_x_2656) ;  /* 0x0000002800748947 */ /* 0x004fea0003800000 */
.L_x_2773:
[----:B------:R-:W-:Y:S05]  /*27860*/  @!P2 BRA `(.L_x_2657) ;  /* 0x000000000004a947 */ /* 0x000fea0003800000 */
[----:B------:R-:W-:Y:S01]  /*27870*/  BPT.TRAP 0x1 ;  /* 0x000000040000795c */ /* 0x000fe20000300000 */
.L_x_2657:
[----:B--2---:R-:W-:-:S04]  /*27880*/  VIADD R3, R9, 0x31c60 ;  /* 0x00031c6009037836 */ /* 0x004fc80000000000 */
[----:B------:R-:W-:-:S04]  /*27890*/  IMAD R5, R18, 0x8, R3 ;  /* 0x0000000812057824 */ /* 0x000fc800078e0203 */
[----:B------:R-:W2:Y:S02]  /*278a0*/  SYNCS.PHASECHK.TRANS64.TRYWAIT P0, [R5+URZ], R2 ;  /* 0x00000002050075a7 */ /* 0x000ea4000800017f */
[----:B--2---:R-:W-:Y:S05]  /*278b0*/  @!P0 BRA `(.L_x_2658) ;  /* 0x0000002800708947 */ /* 0x004fea0003800000 */
.L_x_2774:
[----:B------:R-:W-:-:S07]  /*278c0*/  IMAD R3, R4, 0x8, R3 ;  /* 0x0000000804037824 */ /* 0x000fce00078e0203 */
.L_x_2659:
[----:B---3--:R3:W0:Y:S02]  /*278d0*/  SYNCS.PHASECHK.TRANS64.TRYWAIT P0, [R3+URZ], R0 ;  /* 0x00000000030075a7 */ /* 0x008624000800017f */
[----:B0-----:R-:W-:Y:S05]  /*278e0*/  @!P0 NANOSLEEP.SYNCS 0x989680 ;  /* 0x009896800000895d */ /* 0x001fea0003900000 */
[----:B------:R-:W0:Y:S02]  /*278f0*/  @!P0 SYNCS.PHASECHK.TRANS64 P0, [R3+URZ], R0 ;  /* 0x00000000030085a7 */ /* 0x000e24000800007f */
[----:B0-----:R-:W-:Y:S05]  /*27900*/  @!P0 BRA `(.L_x_2659) ;  /* 0xfffffffc00f08947 */ /* 0x001fea000383ffff */
.L_x_2332:
[----:B------:R-:W-:Y:S05]  /*27910*/  BSYNC B9 ;  /* 0x0000000000097941 */ /* 0x000fea0003800000 */
.L_x_2329:
[----:B------:R-:W-:Y:S05]  /*27920*/  EXIT ;  /* 0x000000000000794d */ /* 0x000fea0003800000 */
.L_x_2350:
[----:B0-----:R0:W1:Y:S02]  /*27930*/  SYNCS.PHASECHK.TRANS64.TRYWAIT P5, [R26+URZ+0x31c90], R92 ;  /* 0x031c905c1a0075a7 */ /* 0x00106400080a017f */
[----:B-1----:R-:W-:Y:S05]  /*27940*/  @!P5 NANOSLEEP.SYNCS 0x989680 ;  /* 0x009896800000d95d */ /* 0x002fea0003900000 */
[----:B------:R-:W1:Y:S02]  /*27950*/  @!P5 SYNCS.PHASECHK.TRANS64 P5, [R26+URZ+0x31c90], R92 ;  /* 0x031c905c1a00d5a7 */ /* 0x000e6400080a007f */
[----:B-1----:R-:W-:Y:S05]  /*27960*/  @!P5 BRA `(.L_x_2350) ;  /* 0xfffffffc00f0d947 */ /* 0x002fea000383ffff */
[----:B------:R-:W-:Y:S05]  /*27970*/  BRA `(.L_x_2660) ;  /* 0xfffffdb800fc7947 */ /* 0x000fea000383ffff */
.L_x_2378:
[----:B0-----:R0:W1:Y:S02]  /*27980*/  SYNCS.PHASECHK.TRANS64.TRYWAIT P5, [R26+URZ+0x31c90], R92 ;  /* 0x031c905c1a0075a7 */ /* 0x00106400080a017f */
[----:B-1----:R-:W-:Y:S05]  /*27990*/  @!P5 NANOSLEEP.SYNCS 0x989680 ;  /* 0x009896800000d95d */ /* 0x002fea0003900000 */
[----:B------:R-:W1:Y:S02]  /*279a0*/  @!P5 SYNCS.PHASECHK.TRANS64 P5, [R26+URZ+0x31c90], R92 ;  /* 0x031c905c1a00d5a7 */ /* 0x000e6400080a007f */
[----:B-1----:R-:W-:Y:S05]  /*279b0*/  @!P5 BRA `(.L_x_2378) ;  /* 0xfffffffc00f0d947 */ /* 0x002fea000383ffff */
[----:B------:R-:W-:Y:S05]  /*279c0*/  BRA `(.L_x_2661) ;  /* 0xfffffdd400907947 */ /* 0x000fea000383ffff */
.L_x_2391:
[----:B0-----:R0:W1:Y:S02]  /*279d0*/  SYNCS.PHASECHK.TRANS64.TRYWAIT P4, [R26+URZ+0x31c90], R92 ;  /* 0x031c905c1a0075a7 */ /* 0x001064000808017f */
[----:B-1----:R-:W-:Y:S05]  /*279e0*/  @!P4 NANOSLEEP.SYNCS 0x989680 ;  /* 0x009896800000c95d */ /* 0x002fea0003900000 */
[----:B------:R-:W1:Y:S02]  /*279f0*/  @!P4 SYNCS.PHASECHK.TRANS64 P4, [R26+URZ+0x31c90], R92 ;  /* 0x031c905c1a00c5a7 */ /* 0x000e64000808007f */
[----:B-1----:R-:W-:Y:S05]  /*27a00*/  @!P4 BRA `(.L_x_2391) ;  /* 0xfffffffc00f0c947 */ /* 0x002fea000383ffff */
[----:B------:R-:W-:Y:S05]  /*27a10*/  BRA `(.L_x_2662) ;  /* 0xfffffdf0001c7947 */ /* 0x000fea000383ffff */
.L_x_2395:
[----:B--2---:R2:W3:Y:S02]  /*27a20*/  SYNCS.PHASECHK.TRANS64.TRYWAIT P3, [R26+URZ+0x31cb0], R92 ;  /* 0x031cb05c1a0075a7 */ /* 0x0044e4000806017f */
[----:B---3--:R-:W-:Y:S05]  /*27a30*/  @!P3 NANOSLEEP.SYNCS 0x989680 ;  /* 0x009896800000b95d */ /* 0x008fea0003900000 */
[----:B------:R-:W3:Y:S02]  /*27a40*/  @!P3 SYNCS.PHASECHK.TRANS64 P3, [R26+URZ+0x31cb0], R92 ;  /* 0x031cb05c1a00b5a7 */ /* 0x000ee4000806007f */
[----:B---3--:R-:W-:Y:S05]  /*27a50*/  @!P3 BRA `(.L_x_2395) ;  /* 0xfffffffc00f0b947 */ /* 0x008fea000383ffff */
[----:B------:R-:W-:Y:S05]  /*27a60*/  BRA `(.L_x_2663) ;  /* 0xfffffdf000b87947 */ /* 0x000fea000383ffff */
.L_x_2403:
[----:B------:R-:W-:Y:S01]  /*27a70*/  BSSY B0, `(.L_x_2664) ;  /* 0x0000007000007945 */ /* 0x000fe20003800000 */
[----:B------:R-:W-:Y:S02]  /*27a80*/  IMAD.MOV.U32 R12, RZ, RZ, RZ ;  /* 0x000000ffff0c7224 */ /* 0x000fe400078e00ff */
[----:B------:R-:W-:Y:S02]  /*27a90*/  IMAD.MOV.U32 R11, RZ, RZ, 0x1f ;  /* 0x0000001fff0b7424 */ /* 0x000fe400078e00ff */
[----:B------:R-:W-:-:S07]  /*27aa0*/  IMAD.MOV.U32 R15, RZ, RZ, -0x1 ;  /* 0xffffffffff0f7424 */ /* 0x000fce00078e00ff */
[----:B-----5:R-:W-:Y:S05]  /*27ab0*/  WARPSYNC.COLLECTIVE R15, `(.L_x_2665) ;  /* 0x000000000f087348 */ /* 0x020fea0003c00000 */
[----:B------:R0:W1:Y:S02]  /*27ac0*/  SHFL.IDX P6, R14, R13, R12, R11 ;  /* 0x0000000c0d0e7389 */ /* 0x00006400000c000b */
[----:B01---5:R-:W-:Y:S01]  /*27ad0*/  ENDCOLLECTIVE ;  /* 0x000000000000791b */ /* 0x023fe20003800000 */
.L_x_2665:
[----:B------:R-:W-:Y:S05]  /*27ae0*/  BSYNC B0 ;  /* 0x0000000000007941 */ /* 0x000fea0003800000 */
.L_x_2664:
[----:B------:R0:W-:Y:S01]  /*27af0*/  STL [R1+0x64], R14 ;  /* 0x0000640e01007387 */ /* 0x0001e20000100800 */
[----:B------:R-:W-:Y:S05]  /*27b00*/  BRA `(.L_x_2666) ;  /* 0xfffffdfc00047947 */ /* 0x000fea000383ffff */
.L_x_2414:
[----:B------:R-:W-:Y:S01]  /*27b10*/  BSSY B1, `(.L_x_2667) ;  /* 0x0000007000017945 */ /* 0x000fe20003800000 */
[----:B------:R-:W-:Y:S02]  /*27b20*/  IMAD.MOV.U32 R12, RZ, RZ, RZ ;  /* 0x000000ffff0c7224 */ /* 0x000fe400078e00ff */
[----:B------:R-:W-:Y:S02]  /*27b30*/  IMAD.MOV.U32 R11, RZ, RZ, 0x1e1f ;  /* 0x00001e1fff0b7424 */ /* 0x000fe400078e00ff */
[----:B------:R-:W-:-:S07]  /*27b40*/  IMAD.MOV.U32 R15, RZ, RZ, -0x1 ;  /* 0xffffffffff0f7424 */ /* 0x000fce00078e00ff */
[----:B0-----:R-:W-:Y:S05]  /*27b50*/  WARPSYNC.COLLECTIVE R15, `(.L_x_2668) ;  /* 0x000000000f087348 */ /* 0x001fea0003c00000 */
[----:B0-----:R0:W1:Y:S02]  /*27b60*/  SHFL.IDX P6, R14, R13, R12, R11 ;  /* 0x0000000c0d0e7389 */ /* 0x00106400000c000b */
[----:B01----:R-:W-:Y:S01]  /*27b70*/  ENDCOLLECTIVE ;  /* 0x000000000000791b */ /* 0x003fe20003800000 */
.L_x_2668:
[----:B------:R-:W-:Y:S05]  /*27b80*/  BSYNC B1 ;  /* 0x0000000000017941 */ /* 0x000fea0003800000 */
.L_x_2667:
        /* <DEDUP_REMOVED lines=8> */
.L_x_2669:
[----:B------:R-:W-:Y:S02]  /*27c10*/  IMAD.MOV.U32 R13, RZ, RZ, R5 ;  /* 0x000000ffff0d7224 */ /* 0x000fe400078e0005 */
[----:B------:R-:W-:-:S07]  /*27c20*/  IMAD.MOV.U32 R0, RZ, RZ, R14 ;  /* 0x000000ffff007224 */ /* 0x000fce00078e000e */
[----:B------:R-:W-:Y:S05]  /*27c30*/  WARPSYNC.COLLECTIVE R15, `(.L_x_2670) ;  /* 0x000000000f087348 */ /* 0x000fea0003c00000 */
[----:B------:R0:W1:Y:S02]  /*27c40*/  SHFL.IDX P6, R14, R13, R12, R11 ;  /* 0x0000000c0d0e7389 */ /* 0x00006400000c000b */
[----:B01----:R-:W-:Y:S01]  /*27c50*/  ENDCOLLECTIVE ;  /* 0x000000000000791b */ /* 0x003fe20003800000 */
.L_x_2670:
[----:B------:R-:W-:Y:S02]  /*27c60*/  IMAD.MOV.U32 R13, RZ, RZ, R4 ;  /* 0x000000ffff0d7224 */ /* 0x000fe400078e0004 */
[----:B------:R-:W-:-:S07]  /*27c70*/  IMAD.MOV.U32 R5, RZ, RZ, R14 ;  /* 0x000000ffff057224 */ /* 0x000fce00078e000e */
[----:B------:R-:W-:Y:S05]  /*27c80*/  WARPSYNC.COLLECTIVE R15, `(.L_x_2671) ;  /* 0x000000000f087348 */ /* 0x000fea0003c00000 */
[----:B------:R0:W1:Y:S02]  /*27c90*/  SHFL.IDX P6, R14, R13, R12, R11 ;  /* 0x0000000c0d0e7389 */ /* 0x00006400000c000b */
[----:B01----:R-:W-:Y:S01]  /*27ca0*/  ENDCOLLECTIVE ;  /* 0x000000000000791b */ /* 0x003fe20003800000 */
.L_x_2671:
[----:B------:R-:W-:Y:S01]  /*27cb0*/  IMAD.MOV.U32 R4, RZ, RZ, R14 ;  /* 0x000000ffff047224 */ /* 0x000fe200078e000e */
[----:B------:R-:W-:Y:S06]  /*27cc0*/  BRA `(.L_x_2672) ;  /* 0xfffffe00006c7947 */ /* 0x000fec000383ffff */
.L_x_2418:
[----:B0-----:R0:W1:Y:S02]  /*27cd0*/  SYNCS.PHASECHK.TRANS64.TRYWAIT P1, [R16+URZ+0x31c00], R3 ;  /* 0x031c0003100075a7 */ /* 0x001064000802017f */
[----:B-1----:R-:W-:Y:S05]  /*27ce0*/  @!P1 NANOSLEEP.SYNCS 0x989680 ;  /* 0x009896800000995d */ /* 0x002fea0003900000 */
[----:B------:R-:W1:Y:S02]  /*27cf0*/  @!P1 SYNCS.PHASECHK.TRANS64 P1, [R16+URZ+0x31c00], R3 ;  /* 0x031c0003100095a7 */ /* 0x000e64000802007f */
[----:B-1----:R-:W-:Y:S05]  /*27d00*/  @!P1 BRA `(.L_x_2418) ;  /* 0xfffffffc00f09947 */ /* 0x002fea000383ffff */
[----:B------:R-:W-:Y:S05]  /*27d10*/  BRA `(.L_x_2673) ;  /* 0xfffffe08009c7947 */ /* 0x000fea000383ffff */
.L_x_2430:
[----:B------:R-:W-:Y:S01]  /*27d20*/  BSSY B1, `(.L_x_2674) ;  /* 0x0000007000017945 */ /* 0x000fe20003800000 */
[----:B------:R-:W-:Y:S02]  /*27d30*/  IMAD.MOV.U32 R12, RZ, RZ, RZ ;  /* 0x000000ffff0c7224 */ /* 0x000fe400078e00ff */
[----:B------:R-:W-:Y:S02]  /*27d40*/  IMAD.MOV.U32 R11, RZ, RZ, 0x1e1f ;  /* 0x00001e1fff0b7424 */ /* 0x000fe400078e00ff */
[----:B------:R-:W-:-:S07]  /*27d50*/  IMAD.MOV.U32 R15, RZ, RZ, -0x1 ;  /* 0xffffffffff0f7424 */ /* 0x000fce00078e00ff */
[----:B0-----:R-:W-:Y:S05]  /*27d60*/  WARPSYNC.COLLECTIVE R15, `(.L_x_2675) ;  /* 0x000000000f087348 */ /* 0x001fea0003c00000 */
[----:B0-----:R0:W1:Y:S02]  /*27d70*/  SHFL.IDX P6, R14, R13, R12, R11 ;  /* 0x0000000c0d0e7389 */ /* 0x00106400000c000b */
[----:B01----:R-:W-:Y:S01]  /*27d80*/  ENDCOLLECTIVE ;  /* 0x000000000000791b */ /* 0x003fe20003800000 */
.L_x_2675:
[----:B------:R-:W-:Y:S05]  /*27d90*/  BSYNC B1 ;  /* 0x0000000000017941 */ /* 0x000fea0003800000 */
.L_x_2674:
        /* <DEDUP_REMOVED lines=8> */
.L_x_2676:
[----:B------:R-:W-:Y:S02]  /*27e20*/  IMAD.MOV.U32 R21, RZ, RZ, R3 ;  /* 0x000000ffff157224 */ /* 0x000fe400078e0003 */
[----:B------:R-:W-:Y:S02]  /*27e30*/  IMAD.MOV.U32 R13, RZ, RZ, R5 ;  /* 0x000000ffff0d7224 */ /* 0x000fe400078e0005 */
[----:B------:R-:W-:-:S07]  /*27e40*/  IMAD.MOV.U32 R0, RZ, RZ, R14 ;  /* 0x000000ffff007224 */ /* 0x000fce00078e000e */
[----:B------:R-:W-:Y:S05]  /*27e50*/  WARPSYNC.COLLECTIVE R15, `(.L_x_2677) ;  /* 0x000000000f087348 */ /* 0x000fea0003c00000 */
[----:B------:R0:W1:Y:S02]  /*27e60*/  SHFL.IDX P6, R14, R13, R12, R11 ;  /* 0x0000000c0d0e7389 */ /* 0x00006400000c000b */
[----:B01----:R-:W-:Y:S01]  /*27e70*/  ENDCOLLECTIVE ;  /* 0x000000000000791b */ /* 0x003fe20003800000 */
.L_x_2677:
[----:B------:R-:W-:Y:S02]  /*27e80*/  IMAD.MOV.U32 R20, RZ, RZ, R0 ;  /* 0x000000ffff147224 */ /* 0x000fe400078e0000 */
[----:B------:R-:W-:Y:S02]  /*27e90*/  IMAD.MOV.U32 R13, RZ, RZ, R4 ;  /* 0x000000ffff0d7224 */ /* 0x000fe400078e0004 */
[----:B------:R-:W-:-:S07]  /*27ea0*/  IMAD.MOV.U32 R5, RZ, RZ, R14 ;  /* 0x000000ffff057224 */ /* 0x000fce00078e000e */
[----:B------:R-:W-:Y:S05]  /*27eb0*/  WARPSYNC.COLLECTIVE R15, `(.L_x_2678) ;  /* 0x000000000f087348 */ /* 0x000fea0003c00000 */
[----:B------:R0:W1:Y:S02]  /*27ec0*/  SHFL.IDX P6, R14, R13, R12, R11 ;  /* 0x0000000c0d0e7389 */ /* 0x00006400000c000b */
[----:B01----:R-:W-:Y:S01]  /*27ed0*/  ENDCOLLECTIVE ;  /* 0x000000000000791b */ /* 0x003fe20003800000 */
.L_x_2678:
[----:B------:R-:W-:Y:S05]  /*27ee0*/  BRA `(.L_x_2679) ;  /* 0xfffffe1c00587947 */ /* 0x000fea000383ffff */
.L_x_2434:
[----:B0-----:R0:W1:Y:S02]  /*27ef0*/  SYNCS.PHASECHK.TRANS64.TRYWAIT P1, [R16+URZ+0x31c00], R3 ;  /* 0x031c0003100075a7 */ /* 0x001064000802017f */
[----:B-1----:R-:W-:Y:S05]  /*27f00*/  @!P1 NANOSLEEP.SYNCS 0x989680 ;  /* 0x009896800000995d */ /* 0x002fea0003900000 */
[----:B------:R-:W1:Y:S02]  /*27f10*/  @!P1 SYNCS.PHASECHK.TRANS64 P1, [R16+URZ+0x31c00], R3 ;  /* 0x031c0003100095a7 */ /* 0x000e64000802007f */
[----:B-1----:R-:W-:Y:S05]  /*27f20*/  @!P1 BRA `(.L_x_2434) ;  /* 0xfffffffc00f09947 */ /* 0x002fea000383ffff */
[----:B------:R-:W-:Y:S05]  /*27f30*/  BRA `(.L_x_2680) ;  /* 0xfffffe2400107947 */ /* 0x000fea000383ffff */
.L_x_2442:
[----:B-1----:R1:W2:Y:S02]  /*27f40*/  SYNCS.PHASECHK.TRANS64.TRYWAIT P2, [R0+URZ+0x31c30], R3 ;  /* 0x031c3003000075a7 */ /* 0x0022a4000804017f */
[----:B--2---:R-:W-:Y:S05]  /*27f50*/  @!P2 NANOSLEEP.SYNCS 0x989680 ;  /* 0x009896800000a95d */ /* 0x004fea0003900000 */
[----:B------:R-:W2:Y:S02]  /*27f60*/  @!P2 SYNCS.PHASECHK.TRANS64 P2, [R0+URZ+0x31c30], R3 ;  /* 0x031c30030000a5a7 */ /* 0x000ea4000804007f */
[----:B--2---:R-:W-:Y:S05]  /*27f70*/  @!P2 BRA `(.L_x_2442) ;  /* 0xfffffffc00f0a947 */ /* 0x004fea000383ffff */
[----:B------:R-:W-:Y:S05]  /*27f80*/  BRA `(.L_x_2441) ;  /* 0xfffffe38009c7947 */ /* 0x000fea000383ffff */
.L_x_2448:
[----:B-1----:R1:W2:Y:S02]  /*27f90*/  SYNCS.PHASECHK.TRANS64.TRYWAIT P3, [R20+URZ+0x31c30], R21 ;  /* 0x031c3015140075a7 */ /* 0x0022a4000806017f */
[----:B--2---:R-:W-:Y:S05]  /*27fa0*/  @!P3 NANOSLEEP.SYNCS 0x989680 ;  /* 0x009896800000b95d */ /* 0x004fea0003900000 */
[----:B------:R-:W2:Y:S02]  /*27fb0*/  @!P3 SYNCS.PHASECHK.TRANS64 P3, [R20+URZ+0x31c30], R21 ;  /* 0x031c30151400b5a7 */ /* 0x000ea4000806007f */
[----:B--2---:R-:W-:Y:S05]  /*27fc0*/  @!P3 BRA `(.L_x_2448) ;  /* 0xfffffffc00f0b947 */ /* 0x004fea000383ffff */
[----:B------:R-:W-:Y:S05]  /*27fd0*/  BRA `(.L_x_2447) ;  /* 0xfffffe8400f87947 */ /* 0x000fea000383ffff */
.L_x_2453:
[----:B-1----:R1:W2:Y:S02]  /*27fe0*/  SYNCS.PHASECHK.TRANS64.TRYWAIT P2, [R21+URZ+0x31c50], R20 ;  /* 0x031c5014150075a7 */ /* 0x0022a4000804017f */
[----:B--2---:R-:W-:Y:S05]  /*27ff0*/  @!P2 NANOSLEEP.SYNCS 0x989680 ;  /* 0x009896800000a95d */ /* 0x004fea0003900000 */
[----:B------:R-:W2:Y:S02]  /*28000*/  @!P2 SYNCS.PHASECHK.TRANS64 P2, [R21+URZ+0x31c50], R20 ;  /* 0x031c50141500a5a7 */ /* 0x000ea4000804007f */
[----:B--2---:R-:W-:Y:S05]  /*28010*/  @!P2 BRA `(.L_x_2453) ;  /* 0xfffffffc00f0a947 */ /* 0x004fea000383ffff */
[----:B------:R-:W-:Y:S05]  /*28020*/  BRA `(.L_x_2452) ;  /* 0xfffffeac00107947 */ /* 0x000fea000383ffff */
.L_x_2460:
[----:B--2---:R2:W3:Y:S02]  /*28030*/  SYNCS.PHASECHK.TRANS64.TRYWAIT P3, [R20+URZ+0x31c30], R21 ;  /* 0x031c3015140075a7 */ /* 0x0044e4000806017f */
[----:B---3--:R-:W-:Y:S05]  /*28040*/  @!P3 NANOSLEEP.SYNCS 0x989680 ;  /* 0x009896800000b95d */ /* 0x008fea0003900000 */
[----:B------:R-:W3:Y:S02]  /*28050*/  @!P3 SYNCS.PHASECHK.TRANS64 P3, [R20+URZ+0x31c30], R21 ;  /* 0x031c30151400b5a7 */ /* 0x000ee4000806007f */
[----:B---3--:R-:W-:Y:S05]  /*28060*/  @!P3 BRA `(.L_x_2460) ;  /* 0xfffffffc00f0b947 */ /* 0x008fea000383ffff */
[----:B------:R-:W-:Y:S05]  /*28070*/  BRA `(.L_x_2459) ;  /* 0xfffffee000fc7947 */ /* 0x000fea000383ffff */
.L_x_2465:
[----:B--2---:R2:W3:Y:S02]  /*28080*/  SYNCS.PHASECHK.TRANS64.TRYWAIT P2, [R21+URZ+0x31c50], R20 ;  /* 0x031c5014150075a7 */ /* 0x0044e4000804017f */
[----:B---3--:R-:W-:Y:S05]  /*28090*/  @!P2 NANOSLEEP.SYNCS 0x989680 ;  /* 0x009896800000a95d */ /* 0x008fea0003900000 */
[----:B------:R-:W3:Y:S02]  /*280a0*/  @!P2 SYNCS.PHASECHK.TRANS64 P2, [R21+URZ+0x31c50], R20 ;  /* 0x031c50141500a5a7 */ /* 0x000ee4000804007f */
[----:B---3--:R-:W-:Y:S05]  /*280b0*/  @!P2 BRA `(.L_x_2465) ;  /* 0xfffffffc00f0a947 */ /* 0x008fea000383ffff */
[----:B------:R-:W-:Y:S05]  /*280c0*/  BRA `(.L_x_2464) ;  /* 0xffffff08000c7947 */ /* 0x000fea000383ffff */
.L_x_2470:
[----:B-1----:R1:W2:Y:S02]  /*280d0*/  SYNCS.PHASECHK.TRANS64.TRYWAIT P1, [R0+URZ+0x31c50], R3 ;  /* 0x031c5003000075a7 */ /* 0x0022a4000802017f */
[----:B--2---:R-:W-:Y:S05]  /*280e0*/  @!P1 NANOSLEEP.SYNCS 0x989680 ;  /* 0x009896800000995d */ /* 0x004fea0003900000 */
[----:B------:R-:W2:Y:S02]  /*280f0*/  @!P1 SYNCS.PHASECHK.TRANS64 P1, [R0+URZ+0x31c50], R3 ;  /* 0x031c5003000095a7 */ /* 0x000ea4000802007f */
[----:B--2---:R-:W-:Y:S05]  /*28100*/  @!P1 BRA `(.L_x_2470) ;  /* 0xfffffffc00f09947 */ /* 0x004fea000383ffff */
[----:B------:R-:W-:Y:S05]  /*28110*/  BRA `(.L_x_2469) ;  /* 0xffffff34003c7947 */ /* 0x000fea000383ffff */
.L_x_2475:
[----:B------:R-:W-:Y:S02]  /*28120*/  IMAD.MOV.U32 R13, RZ, RZ, R2 ;  /* 0x000000ffff0d7224 */ /* 0x000fe400078e0002 */
[----:B------:R-:W-:Y:S02]  /*28130*/  IMAD.MOV.U32 R12, RZ, RZ, RZ ;  /* 0x000000ffff0c7224 */ /* 0x000fe400078e00ff */
[----:B------:R-:W-:Y:S02]  /*28140*/  IMAD.MOV.U32 R11, RZ, RZ, 0x1c1f ;  /* 0x00001c1fff0b7424 */ /* 0x000fe400078e00ff */
[----:B------:R-:W-:-:S07]  /*28150*/  IMAD.MOV.U32 R15, RZ, RZ, -0x1 ;  /* 0xffffffffff0f7424 */ /* 0x000fce00078e00ff */
[----:B-----5:R-:W-:Y:S05]  /*28160*/  WARPSYNC.COLLECTIVE R15, `(.L_x_2681) ;  /* 0x000000000f087348 */ /* 0x020fea0003c00000 */
[----:B------:R0:W1:Y:S02]  /*28170*/  SHFL.IDX P6, R14, R13, R12, R11 ;  /* 0x0000000c0d0e7389 */ /* 0x00006400000c000b */
[----:B01---5:R-:W-:Y:S01]  /*28180*/  ENDCOLLECTIVE ;  /* 0x000000000000791b */ /* 0x023fe20003800000 */
.L_x_2681:
[----:B------:R-:W-:Y:S02]  /*28190*/  IMAD.MOV.U32 R13, RZ, RZ, R0 ;  /* 0x000000ffff0d7224 */ /* 0x000fe400078e0000 */
[----:B------:R-:W-:-:S07]  /*281a0*/  IMAD.MOV.U32 R3, RZ, RZ, R14 ;  /* 0x000000ffff037224 */ /* 0x000fce00078e000e */
[----:B------:R-:W-:Y:S05]  /*281b0*/  WARPSYNC.COLLECTIVE R15, `(.L_x_2682) ;  /* 0x000000000f087348 */ /* 0x000fea0003c00000 */
[----:B------:R0:W1:Y:S02]  /*281c0*/  SHFL.IDX P6, R14, R13, R12, R11 ;  /* 0x0000000c0d0e7389 */ /* 0x00006400000c000b */
[----:B01----:R-:W-:Y:S01]  /*281d0*/  ENDCOLLECTIVE ;  /* 0x000000000000791b */ /* 0x003fe20003800000 */
.L_x_2682:
[----:B------:R-:W-:Y:S05]  /*281e0*/  BRA `(.L_x_2683) ;  /* 0xffffff5000507947 */ /* 0x000fea000383ffff */
.L_x_2478:
        /* <DEDUP_REMOVED lines=8> */
.L_x_2685:
[----:B------:R-:W-:Y:S05]  /*28270*/  BSYNC B1 ;  /* 0x0000000000017941 */ /* 0x000fea0003800000 */
.L_x_2684:
        /* <DEDUP_REMOVED lines=8> */
.L_x_2686:
[----:B------:R-:W-:Y:S05]  /*28300*/  BRA `(.L_x_2687) ;  /* 0xffffff5000647947 */ /* 0x000fea000383ffff */
.L_x_2480:
[----:B------:R-:W-:Y:S02]  /*28310*/  IMAD.MOV.U32 R13, RZ, RZ, R2 ;  /* 0x000000ffff0d7224 */ /* 0x000fe400078e0002 */
[----:B------:R-:W-:Y:S02]  /*28320*/  IMAD.MOV.U32 R12, RZ, RZ, RZ ;  /* 0x000000ffff0c7224 */ /* 0x000fe400078e00ff */
[----:B------:R-:W-:Y:S02]  /*28330*/  IMAD.MOV.U32 R11, RZ, RZ, 0x1c1f ;  /* 0x00001c1fff0b7424 */ /* 0x000fe400078e00ff */
[----:B------:R-:W-:-:S07]  /*28340*/  IMAD.MOV.U32 R15, RZ, RZ, -0x1 ;  /* 0xffffffffff0f7424 */ /* 0x000fce00078e00ff */
[----:B------:R-:W-:Y:S05]  /*28350*/  WARPSYNC.COLLECTIVE R15, `(.L_x_2688) ;  /* 0x000000000f087348 */ /* 0x000fea0003c00000 */
[----:B------:R0:W1:Y:S02]  /*28360*/  SHFL.IDX P6, R14, R13, R12, R11 ;  /* 0x0000000c0d0e7389 */ /* 0x00006400000c000b */
[----:B01----:R-:W-:Y:S01]  /*28370*/  ENDCOLLECTIVE ;  /* 0x000000000000791b */ /* 0x003fe20003800000 */
.L_x_2688:
[----:B------:R-:W-:Y:S02]  /*28380*/  IMAD.MOV.U32 R13, RZ, RZ, R0 ;  /* 0x000000ffff0d7224 */ /* 0x000fe400078e0000 */
[----:B------:R-:W-:-:S07]  /*28390*/  IMAD.MOV.U32 R3, RZ, RZ, R14 ;  /* 0x000000ffff037224 */ /* 0x000fce00078e000e */
[----:B------:R-:W-:Y:S05]  /*283a0*/  WARPSYNC.COLLECTIVE R15, `(.L_x_2689) ;  /* 0x000000000f087348 */ /* 0x000fea0003c00000 */
[----:B------:R0:W1:Y:S02]  /*283b0*/  SHFL.IDX P6, R14, R13, R12, R11 ;  /* 0x0000000c0d0e7389 */ /* 0x00006400000c000b */
[----:B01----:R-:W-:Y:S01]  /*283c0*/  ENDCOLLECTIVE ;  /* 0x000000000000791b */ /* 0x003fe20003800000 */
.L_x_2689:
[----:B------:R-:W-:Y:S05]  /*283d0*/  BRA `(.L_x_2690) ;  /* 0xffffff5400387947 */ /* 0x000fea000383ffff */
.L_x_2483:
        /* <DEDUP_REMOVED lines=8> */
.L_x_2692:
[----:B------:R-:W-:Y:S05]  /*28460*/  BSYNC B1 ;  /* 0x0000000000017941 */ /* 0x000fea0003800000 */
.L_x_2691:
        /* <DEDUP_REMOVED lines=8> */
.L_x_2693:
[----:B------:R-:W-:Y:S05]  /*284f0*/  BRA `(.L_x_2694) ;  /* 0xffffff5800347947 */ /* 0x000fea000383ffff */
.L_x_2487:
[----:B------:R-:W-:Y:S02]  /*28500*/  IMAD.MOV.U32 R13, RZ, RZ, R2 ;  /* 0x000000ffff0d7224 */ /* 0x000fe400078e0002 */
[----:B------:R-:W-:Y:S02]  /*28510*/  IMAD.MOV.U32 R12, RZ, RZ, RZ ;  /* 0x000000ffff0c7224 */ /* 0x000fe400078e00ff */
[----:B------:R-:W-:Y:S02]  /*28520*/  IMAD.MOV.U32 R11, RZ, RZ, 0x1c1f ;  /* 0x00001c1fff0b7424 */ /* 0x000fe400078e00ff */
[----:B------:R-:W-:-:S07]  /*28530*/  IMAD.MOV.U32 R15, RZ, RZ, -0x1 ;  /* 0xffffffffff0f7424 */ /* 0x000fce00078e00ff */
[----:B-1----:R-:W-:Y:S05]  /*28540*/  WARPSYNC.COLLECTIVE R15, `(.L_x_2695) ;  /* 0x000000000f087348 */ /* 0x002fea0003c00000 */
[----:B------:R0:W2:Y:S02]  /*28550*/  SHFL.IDX P6, R14, R13, R12, R11 ;  /* 0x0000000c0d0e7389 */ /* 0x0000a400000c000b */
[----:B012---:R-:W-:Y:S01]  /*28560*/  ENDCOLLECTIVE ;  /* 0x000000000000791b */ /* 0x007fe20003800000 */
.L_x_2695:
[----:B------:R-:W-:Y:S02]  /*28570*/  IMAD.MOV.U32 R13, RZ, RZ, R0 ;  /* 0x000000ffff0d7224 */ /* 0x000fe400078e0000 */
[----:B------:R-:W-:-:S07]  /*28580*/  IMAD.MOV.U32 R3, RZ, RZ, R14 ;  /* 0x000000ffff037224 */ /* 0x000fce00078e000e */
[----:B------:R-:W-:Y:S05]  /*28590*/  WARPSYNC.COLLECTIVE R15, `(.L_x_2696) ;  /* 0x000000000f087348 */ /* 0x000fea0003c00000 */
[----:B------:R0:W1:Y:S02]  /*285a0*/  SHFL.IDX P6, R14, R13, R12, R11 ;  /* 0x0000000c0d0e7389 */ /* 0x00006400000c000b */
[----:B01----:R-:W-:Y:S01]  /*285b0*/  ENDCOLLECTIVE ;  /* 0x000000000000791b */ /* 0x003fe20003800000 */
.L_x_2696:
[----:B------:R-:W-:Y:S05]  /*285c0*/  BRA `(.L_x_2697) ;  /* 0xffffff6400887947 */ /* 0x000fea000383ffff */
.L_x_2490:
        /* <DEDUP_REMOVED lines=8> */
.L_x_2699:
[----:B------:R-:W-:Y:S05]  /*28650*/  BSYNC B1 ;  /* 0x0000000000017941 */ /* 0x000fea0003800000 */
.L_x_2698:
        /* <DEDUP_REMOVED lines=8> */
.L_x_2700:
[----:B------:R-:W-:Y:S05]  /*286e0*/  BRA `(.L_x_2701) ;  /* 0xffffff6400a07947 */ /* 0x000fea000383ffff */
.L_x_2509:
[----:B------:R-:W0:Y:S01]  /*286f0*/  S2R R7, SR_TID.X ;  /* 0x0000000000077919 */ /* 0x000e220000002100 */
[----:B------:R-:W-:Y:S01]  /*28700*/  BSSY B1, `(.L_x_2702) ;  /* 0x000000a000017945 */ /* 0x000fe20003800000 */
[----:B------:R-:W-:Y:S02]  /*28710*/  IMAD.MOV.U32 R12, RZ, RZ, RZ ;  /* 0x000000ffff0c7224 */ /* 0x000fe400078e00ff */
[----:B-1----:R-:W-:Y:S02]  /*28720*/  IMAD.MOV.U32 R11, RZ, RZ, 0x1f ;  /* 0x0000001fff0b7424 */ /* 0x002fe400078e00ff */
[----:B------:R-:W-:Y:S01]  /*28730*/  IMAD.MOV.U32 R15, RZ, RZ, -0x1 ;  /* 0xffffffffff0f7424 */ /* 0x000fe200078e00ff */
[----:B0-----:R-:W-:-:S04]  /*28740*/  SHF.R.U32.HI R7, RZ, 0x5, R7 ;  /* 0x00000005ff077819 */ /* 0x001fc80000011607 */
[----:B------:R-:W-:-:S05]  /*28750*/  LOP3.LUT R7, R7, 0x3, RZ, 0xc0, !PT ;  /* 0x0000000307077812 */ /* 0x000fca00078ec0ff */
[----:B------:R-:W-:-:S07]  /*28760*/  IMAD.MOV.U32 R13, RZ, RZ, R7 ;  /* 0x000000ffff0d7224 */ /* 0x000fce00078e0007 */
[----:B------:R-:W-:Y:S05]  /*28770*/  WARPSYNC.COLLECTIVE R15, `(.L_x_2703) ;  /* 0x000000000f087348 */ /* 0x000fea0003c00000 */
[----:B------:R0:W1:Y:S02]  /*28780*/  SHFL.IDX P6, R14, R13, R12, R11 ;  /* 0x0000000c0d0e7389 */ /* 0x00006400000c000b */
[----:B01----:R-:W-:Y:S01]  /*28790*/  ENDCOLLECTIVE ;  /* 0x000000000000791b */ /* 0x003fe20003800000 */
.L_x_2703:
[----:B------:R-:W-:Y:S05]  /*287a0*/  BSYNC B1 ;  /* 0x0000000000017941 */ /* 0x000fea0003800000 */
.L_x_2702:
[----:B------:R-:W-:Y:S05]  /*287b0*/  BRA `(.L_x_2704) ;  /* 0xffffff8000e87947 */ /* 0x000fea000383ffff */
.L_x_2511:
[----:B------:R-:W-:Y:S01]  /*287c0*/  BSSY B1, `(.L_x_2705) ;  /* 0x0000006000017945 */ /* 0x000fe20003800000 */
[----:B------:R-:W-:-:S07]  /*287d0*/  IMAD.MOV.U32 R15, RZ, RZ, -0x1 ;  /* 0xffffffffff0f7424 */ /* 0x000fce00078e00ff */
[----:B01----:R-:W-:Y:S05]  /*287e0*/  WARPSYNC.COLLECTIVE R15, `(.L_x_2706) ;  /* 0x000000000f0c7348 */ /* 0x003fea0003c00000 */
[----:B------:R-:W-:Y:S02]  /*287f0*/  ELECT P6, UR62, PT ;  /* 0x00000000003e782f */ /* 0x000fe400038c0000 */
[----:B------:R-:W-:Y:S01]  /*28800*/  MOV R14, UR62 ;  /* 0x0000003e000e7c02 */ /* 0x000fe20008000f00 */
[----:B01----:R-:W-:Y:S10]  /*28810*/  ENDCOLLECTIVE ;  /* 0x000000000000791b */ /* 0x003ff40003800000 */
.L_x_2706:
[----:B------:R-:W-:Y:S05]  /*28820*/  BSYNC B1 ;  /* 0x0000000000017941 */ /* 0x000fea0003800000 */
.L_x_2705:
[----:B------:R-:W-:Y:S05]  /*28830*/  BRA `(.L_x_2510) ;  /* 0xffffff8000e07947 */ /* 0x000fea000383ffff */
.L_x_2513:
[----:B0-----:R0:W2:Y:S02]  /*28840*/  SYNCS.PHASECHK.TRANS64.TRYWAIT P0, [R16+URZ+0x31c20], R6 ;  /* 0x031c2006100075a7 */ /* 0x0010a4000800017f */
[----:B--2---:R-:W-:Y:S05]  /*28850*/  @!P0 NANOSLEEP.SYNCS 0x989680 ;  /* 0x009896800000895d */ /* 0x004fea0003900000 */
[----:B------:R-:W2:Y:S02]  /*28860*/  @!P0 SYNCS.PHASECHK.TRANS64 P0, [R16+URZ+0x31c20], R6 ;  /* 0x031c2006100085a7 */ /* 0x000ea4000800007f */
[----:B--2---:R-:W-:Y:S05]  /*28870*/  @!P0 BRA `(.L_x_2513) ;  /* 0xfffffffc00f08947 */ /* 0x004fea000383ffff */
[----:B------:R-:W-:Y:S05]  /*28880*/  BRA `(.L_x_2707) ;  /* 0xffffff8000f07947 */ /* 0x000fea000383ffff */
.L_x_2517:
[----:B-1----:R1:W2:Y:S02]  /*28890*/  SYNCS.PHASECHK.TRANS64.TRYWAIT P0, [R9+URZ+0x31ca0], R11 ;  /* 0x031ca00b090075a7 */ /* 0x0022a4000800017f */
[----:B--2---:R-:W-:Y:S05]  /*288a0*/  @!P0 NANOSLEEP.SYNCS 0x989680 ;  /* 0x009896800000895d */ /* 0x004fea0003900000 */
[----:B------:R-:W2:Y:S02]  /*288b0*/  @!P0 SYNCS.PHASECHK.TRANS64 P0, [R9+URZ+0x31ca0], R11 ;  /* 0x031ca00b090085a7 */ /* 0x000ea4000800007f */
[----:B--2---:R-:W-:Y:S05]  /*288c0*/  @!P0 BRA `(.L_x_2517) ;  /* 0xfffffffc00f08947 */ /* 0x004fea000383ffff */
[----:B------:R-:W-:Y:S05]  /*288d0*/  BRA `(.L_x_2708) ;  /* 0xffffff84000c7947 */ /* 0x000fea000383ffff */
.L_x_2524:
[----:B0-----:R0:W2:Y:S02]  /*288e0*/  SYNCS.PHASECHK.TRANS64.TRYWAIT P0, [R9+URZ+0x31cc0], R11 ;  /* 0x031cc00b090075a7 */ /* 0x0010a4000800017f */
[----:B--2---:R-:W-:Y:S05]  /*288f0*/  @!P0 NANOSLEEP.SYNCS 0x989680 ;  /* 0x009896800000895d */ /* 0x004fea0003900000 */
[----:B------:R-:W2:Y:S02]  /*28900*/  @!P0 SYNCS.PHASECHK.TRANS64 P0, [R9+URZ+0x31cc0], R11 ;  /* 0x031cc00b090085a7 */ /* 0x000ea4000800007f */
[----:B--2---:R-:W-:Y:S05]  /*28910*/  @!P0 BRA `(.L_x_2524) ;  /* 0xfffffffc00f08947 */ /* 0x004fea000383ffff */
[----:B------:R-:W-:Y:S05]  /*28920*/  BRA `(.L_x_2709) ;  /* 0xffffff8800087947 */ /* 0x000fea000383ffff */
.L_x_2533:
[----:B0-----:R0:W2:Y:S02]  /*28930*/  SYNCS.PHASECHK.TRANS64.TRYWAIT P1, [R9+URZ+0x31ca0], R8 ;  /* 0x031ca008090075a7 */ /* 0x0010a4000802017f */
[----:B--2---:R-:W-:Y:S05]  /*28940*/  @!P1 NANOSLEEP.SYNCS 0x989680 ;  /* 0x009896800000995d */ /* 0x004fea0003900000 */
[----:B------:R-:W2:Y:S02]  /*28950*/  @!P1 SYNCS.PHASECHK.TRANS64 P1, [R9+URZ+0x31ca0], R8 ;  /* 0x031ca008090095a7 */ /* 0x000ea4000802007f */
[----:B--2---:R-:W-:Y:S05]  /*28960*/  @!P1 BRA `(.L_x_2533) ;  /* 0xfffffffc00f09947 */ /* 0x004fea000383ffff */
[----:B------:R-:W-:Y:S05]  /*28970*/  BRA `(.L_x_2710) ;  /* 0xffffff8c00487947 */ /* 0x000fea000383ffff */
.L_x_2540:
[----:B-1----:R1:W2:Y:S02]  /*28980*/  SYNCS.PHASECHK.TRANS64.TRYWAIT P1, [R9+URZ+0x31cc0], R8 ;  /* 0x031cc008090075a7 */ /* 0x0022a4000802017f */
[----:B--2---:R-:W-:Y:S05]  /*28990*/  @!P1 NANOSLEEP.SYNCS 0x989680 ;  /* 0x009896800000995d */ /* 0x004fea0003900000 */
[----:B------:R-:W2:Y:S02]  /*289a0*/  @!P1 SYNCS.PHASECHK.TRANS64 P1, [R9+URZ+0x31cc0], R8 ;  /* 0x031cc008090095a7 */ /* 0x000ea4000802007f */
[----:B--2---:R-:W-:Y:S05]  /*289b0*/  @!P1 BRA `(.L_x_2540) ;  /* 0xfffffffc00f09947 */ /* 0x004fea000383ffff */
[----:B------:R-:W-:Y:S05]  /*289c0*/  BRA `(.L_x_2711) ;  /* 0xffffff9000407947 */ /* 0x000fea000383ffff */
.L_x_2557:
[----:B------:R-:W4:Y:S01]  /*289d0*/  S2R R20, SR_TID.X ;  /* 0x0000000000147919 */ /* 0x000f220000002100 */
[----:B------:R-:W-:Y:S01]  /*289e0*/  BSSY B0, `(.L_x_2712) ;  /* 0x000000a000007945 */ /* 0x000fe20003800000 */
[----:B------:R-:W-:Y:S02]  /*289f0*/  IMAD.MOV.U32 R12, RZ, RZ, RZ ;  /* 0x000000ffff0c7224 */ /* 0x000fe400078e00ff */
[----:B-1----:R-:W-:Y:S02]  /*28a00*/  IMAD.MOV.U32 R11, RZ, RZ, 0x1f ;  /* 0x0000001fff0b7424 */ /* 0x002fe400078e00ff */
[----:B------:R-:W-:Y:S01]  /*28a10*/  IMAD.MOV.U32 R15, RZ, RZ, -0x1 ;  /* 0xffffffffff0f7424 */ /* 0x000fe200078e00ff */
[----:B----4-:R-:W-:-:S04]  /*28a20*/  SHF.R.U32.HI R20, RZ, 0x5, R20 ;  /* 0x00000005ff147819 */ /* 0x010fc80000011614 */
[----:B------:R-:W-:-:S05]  /*28a30*/  LOP3.LUT R20, R20, 0x3, RZ, 0xc0, !PT ;  /* 0x0000000314147812 */ /* 0x000fca00078ec0ff */
[----:B------:R-:W-:-:S07]  /*28a40*/  IMAD.MOV.U32 R13, RZ, RZ, R20 ;  /* 0x000000ffff0d7224 */ /* 0x000fce00078e0014 */
[----:B0-23--:R-:W-:Y:S05]  /*28a50*/  WARPSYNC.COLLECTIVE R15, `(.L_x_2713) ;  /* 0x000000000f087348 */ /* 0x00dfea0003c00000 */
[----:B------:R1:W4:Y:S02]  /*28a60*/  SHFL.IDX P6, R14, R13, R12, R11 ;  /* 0x0000000c0d0e7389 */ /* 0x00032400000c000b */
[----:B01234-:R-:W-:Y:S01]  /*28a70*/  ENDCOLLECTIVE ;  /* 0x000000000000791b */ /* 0x01ffe20003800000 */
.L_x_2713:
[----:B------:R-:W-:Y:S05]  /*28a80*/  BSYNC B0 ;  /* 0x0000000000007941 */ /* 0x000fea0003800000 */
.L_x_2712:
[----:B------:R-:W-:Y:S05]  /*28a90*/  BRA `(.L_x_2714) ;  /* 0xffffff9c00a47947 */ /* 0x000fea000383ffff */
.L_x_2559:
[----:B------:R-:W-:Y:S01]  /*28aa0*/  BSSY B0, `(.L_x_2715) ;  /* 0x0000006000007945 */ /* 0x000fe20003800000 */
[----:B------:R-:W-:-:S07]  /*28ab0*/  IMAD.MOV.U32 R15, RZ, RZ, -0x1 ;  /* 0xffffffffff0f7424 */ /* 0x000fce00078e00ff */
[----:B0123--:R-:W-:Y:S05]  /*28ac0*/  WARPSYNC.COLLECTIVE R15, `(.L_x_2716) ;  /* 0x000000000f0c7348 */ /* 0x00ffea0003c00000 */
[----:B------:R-:W-:Y:S02]  /*28ad0*/  ELECT P6, UR62, PT ;  /* 0x00000000003e782f */ /* 0x000fe400038c0000 */
[----:B------:R-:W-:Y:S01]  /*28ae0*/  MOV R14, UR62 ;  /* 0x0000003e000e7c02 */ /* 0x000fe20008000f00 */
[----:B0123--:R-:W-:Y:S10]  /*28af0*/  ENDCOLLECTIVE ;  /* 0x000000000000791b */ /* 0x00fff40003800000 */
.L_x_2716:
[----:B------:R-:W-:Y:S05]  /*28b00*/  BSYNC B0 ;  /* 0x0000000000007941 */ /* 0x000fea0003800000 */
.L_x_2715:
[----:B------:R-:W-:Y:S05]  /*28b10*/  BRA `(.L_x_2717) ;  /* 0xffffff9c00ac7947 */ /* 0x000fea000383ffff */
.L_x_2561:
[----:B0-----:R0:W4:Y:S02]  /*28b20*/  SYNCS.PHASECHK.TRANS64.TRYWAIT P0, [R0+URZ+0x31c40], R2 ;  /* 0x031c4002000075a7 */ /* 0x001124000800017f */
[----:B----4-:R-:W-:Y:S05]  /*28b30*/  @!P0 NANOSLEEP.SYNCS 0x989680 ;  /* 0x009896800000895d */ /* 0x010fea0003900000 */
[----:B------:R-:W4:Y:S02]  /*28b40*/  @!P0 SYNCS.PHASECHK.TRANS64 P0, [R0+URZ+0x31c40], R2 ;  /* 0x031c4002000085a7 */ /* 0x000f24000800007f */
[----:B----4-:R-:W-:Y:S05]  /*28b50*/  @!P0 BRA `(.L_x_2561) ;  /* 0xfffffffc00f08947 */ /* 0x010fea000383ffff */
[----:B------:R-:W-:Y:S05]  /*28b60*/  BRA `(.L_x_2718) ;  /* 0xffffffa000047947 */ /* 0x000fea000383ffff */
.L_x_2565:
        /* <DEDUP_REMOVED lines=12> */
.L_x_2719:
[----:B------:R-:W-:Y:S02]  /*28c30*/  IMAD.MOV.U32 R13, RZ, RZ, R4 ;  /* 0x000000ffff0d7224 */ /* 0x000fe400078e0004 */
[----:B------:R-:W-:-:S07]  /*28c40*/  IMAD.MOV.U32 R3, RZ, RZ, R14 ;  /* 0x000000ffff037224 */ /* 0x000fce00078e000e */
[----:B------:R-:W-:Y:S05]  /*28c50*/  WARPSYNC.COLLECTIVE R15, `(.L_x_2720) ;  /* 0x000000000f087348 */ /* 0x000fea0003c00000 */
[----:B------:R0:W1:Y:S02]  /*28c60*/  SHFL.IDX P6, R14, R13, R12, R11 ;  /* 0x0000000c0d0e7389 */ /* 0x00006400000c000b */
[----:B01----:R-:W-:Y:S01]  /*28c70*/  ENDCOLLECTIVE ;  /* 0x000000000000791b */ /* 0x003fe20003800000 */
.L_x_2720:
[----:B------:R-:W-:Y:S01]  /*28c80*/  ULDC.64 UR4, c[0x0][0x208] ;  /* 0x0000820000047ab9 */ /* 0x000fe20000000a00 */
[----:B------:R-:W-:Y:S02]  /*28c90*/  IMAD.MOV.U32 R13, RZ, RZ, R5 ;  /* 0x000000ffff0d7224 */ /* 0x000fe400078e0005 */
[----:B------:R-:W-:Y:S02]  /*28ca0*/  IMAD.MOV.U32 R12, RZ, RZ, 0x1 ;  /* 0x00000001ff0c7424 */ /* 0x000fe400078e00ff */
[----:B------:R-:W-:-:S05]  /*28cb0*/  IMAD.MOV.U32 R2, RZ, RZ, R14 ;  /* 0x000000ffff027224 */ /* 0x000fca00078e000e */
[----:B------:R-:W-:-:S05]  /*28cc0*/  @!P4 LEA R2, P3, R20, R2, 0x1 ;  /* 0x000000021402c211 */ /* 0x000fca00078608ff */
[----:B------:R-:W-:Y:S01]  /*28cd0*/  @!P4 IMAD.X R3, RZ, RZ, R3, P3 ;  /* 0x000000ffff03c224 */ /* 0x000fe200018e0603 */
[----:B------:R-:W-:-:S04]  /*28ce0*/  ISETP.GE.AND P3, PT, R9, R0, PT ;  /* 0x000000000900720c */ /* 0x000fc80003f66270 */
        /* <DEDUP_REMOVED lines=9> */
.L_x_2721:
[----:B------:R-:W-:Y:S02]  /*28d80*/  IMAD.MOV.U32 R13, RZ, RZ, R4 ;  /* 0x000000ffff0d7224 */ /* 0x000fe400078e0004 */
[----:B------:R-:W-:-:S07]  /*28d90*/  IMAD.MOV.U32 R2, RZ, RZ, R14 ;  /* 0x000000ffff027224 */ /* 0x000fce00078e000e */
[----:B------:R-:W-:Y:S05]  /*28da0*/  WARPSYNC.COLLECTIVE R15, `(.L_x_2722) ;  /* 0x000000000f087348 */ /* 0x000fea0003c00000 */
[----:B------:R0:W1:Y:S02]  /*28db0*/  SHFL.IDX P6, R14, R13, R12, R11 ;  /* 0x0000000c0d0e7389 */ /* 0x00006400000c000b */
[----:B01----:R-:W-:Y:S01]  /*28dc0*/  ENDCOLLECTIVE ;  /* 0x000000000000791b */ /* 0x003fe20003800000 */
.L_x_2722:
        /* <DEDUP_REMOVED lines=18> */
.L_x_2723:
[----:B------:R-:W-:-:S05]  /*28ef0*/  VIADD R2, R25, 0x40 ;  /* 0x0000004019027836 */ /* 0x000fca0000000000 */
[----:B------:R-:W-:Y:S01]  /*28f00*/  ISETP.GE.AND P3, PT, R2, R0, PT ;  /* 0x000000000200720c */ /* 0x000fe20003f66270 */
[----:B------:R-:W-:Y:S02]  /*28f10*/  IMAD.MOV.U32 R13, RZ, RZ, R4 ;  /* 0x000000ffff0d7224 */ /* 0x000fe400078e0004 */
[----:B------:R-:W-:-:S10]  /*28f20*/  IMAD.MOV.U32 R2, RZ, RZ, R14 ;  /* 0x000000ffff027224 */ /* 0x000fd400078e000e */
[----:B------:R-:W-:Y:S05]  /*28f30*/  WARPSYNC.COLLECTIVE R15, `(.L_x_2724) ;  /* 0x000000000f087348 */ /* 0x000fea0003c00000 */
[----:B------:R0:W1:Y:S02]  /*28f40*/  SHFL.IDX P6, R14, R13, R12, R11 ;  /* 0x0000000c0d0e7389 */ /* 0x00006400000c000b */
[----:B01----:R-:W-:Y:S01]  /*28f50*/  ENDCOLLECTIVE ;  /* 0x000000000000791b */ /* 0x003fe20003800000 */
.L_x_2724:
        /* <DEDUP_REMOVED lines=18> */
.L_x_2725:
[----:B------:R-:W-:-:S05]  /*29080*/  VIADD R3, R25, 0x60 ;  /* 0x0000006019037836 */ /* 0x000fca0000000000 */
[----:B------:R-:W-:Y:S01]  /*29090*/  ISETP.GE.AND P3, PT, R3, R0, PT ;  /* 0x000000000300720c */ /* 0x000fe20003f66270 */
[----:B------:R-:W-:Y:S02]  /*290a0*/  IMAD.MOV.U32 R13, RZ, RZ, R4 ;  /* 0x000000ffff0d7224 */ /* 0x000fe400078e0004 */
[----:B------:R-:W-:-:S10]  /*290b0*/  IMAD.MOV.U32 R5, RZ, RZ, R14 ;  /* 0x000000ffff057224 */ /* 0x000fd400078e000e */
[----:B------:R-:W-:Y:S05]  /*290c0*/  WARPSYNC.COLLECTIVE R15, `(.L_x_2726) ;  /* 0x000000000f087348 */ /* 0x000fea0003c00000 */
[----:B------:R0:W1:Y:S02]  /*290d0*/  SHFL.IDX P6, R14, R13, R12, R11 ;  /* 0x0000000c0d0e7389 */ /* 0x00006400000c000b */
[----:B01----:R-:W-:Y:S01]  /*290e0*/  ENDCOLLECTIVE ;  /* 0x000000000000791b */ /* 0x003fe20003800000 */
.L_x_2726:
        /* <DEDUP_REMOVED lines=15> */
.L_x_2727:
[----:B------:R-:W-:-:S05]  /*291e0*/  VIADD R2, R25, 0x80 ;  /* 0x0000008019027836 */ /* 0x000fca0000000000 */
[----:B------:R-:W-:Y:S01]  /*291f0*/  ISETP.GE.AND P3, PT, R2, R0, PT ;  /* 0x000000000200720c */ /* 0x000fe20003f66270 */
[----:B------:R-:W-:Y:S02]  /*29200*/  IMAD.MOV.U32 R13, RZ, RZ, R7 ;  /* 0x000000ffff0d7224 */ /* 0x000fe400078e0007 */
[----:B------:R-:W-:-:S10]  /*29210*/  IMAD.MOV.U32 R5, RZ, RZ, R14 ;  /* 0x000000ffff057224 */ /* 0x000fd400078e000e */
[----:B------:R-:W-:Y:S05]  /*29220*/  WARPSYNC.COLLECTIVE R15, `(.L_x_2728) ;  /* 0x000000000f087348 */ /* 0x000fea0003c00000 */
[----:B------:R0:W1:Y:S02]  /*29230*/  SHFL.IDX P6, R14, R13, R12, R11 ;  /* 0x0000000c0d0e7389 */ /* 0x00006400000c000b */
[----:B01----:R-:W-:Y:S01]  /*29240*/  ENDCOLLECTIVE ;  /* 0x000000000000791b */ /* 0x003fe20003800000 */
.L_x_2728:
        /* <DEDUP_REMOVED lines=17> */
.L_x_2729:
[----:B------:R-:W-:Y:S02]  /*29360*/  IMAD.MOV.U32 R13, RZ, RZ, R7 ;  /* 0x000000ffff0d7224 */ /* 0x000fe400078e0007 */
[----:B------:R-:W-:-:S07]  /*29370*/  IMAD.MOV.U32 R6, RZ, RZ, R14 ;  /* 0x000000ffff067224 */ /* 0x000fce00078e000e */
[----:B------:R-:W-:Y:S05]  /*29380*/  WARPSYNC.COLLECTIVE R15, `(.L_x_2730) ;  /* 0x000000000f087348 */ /* 0x000fea0003c00000 */
[----:B------:R0:W1:Y:S02]  /*29390*/  SHFL.IDX P6, R14, R13, R12, R11 ;  /* 0x0000000c0d0e7389 */ /* 0x00006400000c000b */
[----:B01----:R-:W-:Y:S01]  /*293a0*/  ENDCOLLECTIVE ;  /* 0x000000000000791b */ /* 0x003fe20003800000 */
.L_x_2730:
[----:B------:R-:W-:Y:S01]  /*293b0*/  IMAD.MOV.U32 R2, RZ, RZ, R14 ;  /* 0x000000ffff027224 */ /* 0x000fe200078e000e */
[----:B------:R-:W-:Y:S06]  /*293c0*/  BRA `(.L_x_2731) ;  /* 0xffffffa4006c7947 */ /* 0x000fec000383ffff */
.L_x_2568:
[----:B-1----:R1:W2:Y:S02]  /*293d0*/  SYNCS.PHASECHK.TRANS64.TRYWAIT P0, [R16+URZ+0x31c20], R0 ;  /* 0x031c2000100075a7 */ /* 0x0022a4000800017f */
[----:B--2---:R-:W-:Y:S05]  /*293e0*/  @!P0 NANOSLEEP.SYNCS 0x989680 ;  /* 0x009896800000895d */ /* 0x004fea0003900000 */
[----:B------:R-:W2:Y:S02]  /*293f0*/  @!P0 SYNCS.PHASECHK.TRANS64 P0, [R16+URZ+0x31c20], R0 ;  /* 0x031c2000100085a7 */ /* 0x000ea4000800007f */
[----:B--2---:R-:W-:Y:S05]  /*29400*/  @!P0 BRA `(.L_x_2568) ;  /* 0xfffffffc00f08947 */ /* 0x004fea000383ffff */
[----:B------:R-:W-:Y:S05]  /*29410*/  BRA `(.L_x_2732) ;  /* 0xffffffa400d87947 */ /* 0x000fea000383ffff */
.L_x_2577:
[----:B-1----:R1:W2:Y:S02]  /*29420*/  SYNCS.PHASECHK.TRANS64.TRYWAIT P0, [R3+URZ+0x31c40], R2 ;  /* 0x031c4002030075a7 */ /* 0x0022a4000800017f */
[----:B--2---:R-:W-:Y:S05]  /*29430*/  @!P0 NANOSLEEP.SYNCS 0x989680 ;  /* 0x009896800000895d */ /* 0x004fea0003900000 */
[----:B------:R-:W2:Y:S02]  /*29440*/  @!P0 SYNCS.PHASECHK.TRANS64 P0, [R3+URZ+0x31c40], R2 ;  /* 0x031c4002030085a7 */ /* 0x000ea4000800007f */
[----:B--2---:R-:W-:Y:S05]  /*29450*/  @!P0 BRA `(.L_x_2577) ;  /* 0xfffffffc00f08947 */ /* 0x004fea000383ffff */
[----:B------:R-:W-:Y:S05]  /*29460*/  BRA `(.L_x_2733) ;  /* 0xffffffa800b07947 */ /* 0x000fea000383ffff */
.L_x_2584:
[----:B0-----:R0:W1:Y:S02]  /*29470*/  SYNCS.PHASECHK.TRANS64.TRYWAIT P0, [R3+URZ+0x60], R2 ;  /* 0x00006002030075a7 */ /* 0x001064000800017f */
[----:B-1----:R-:W-:Y:S05]  /*29480*/  @!P0 NANOSLEEP.SYNCS 0x989680 ;  /* 0x009896800000895d */ /* 0x002fea0003900000 */
[----:B------:R-:W1:Y:S02]  /*29490*/  @!P0 SYNCS.PHASECHK.TRANS64 P0, [R3+URZ+0x60], R2 ;  /* 0x00006002030085a7 */ /* 0x000e64000800007f */
[----:B-1----:R-:W-:Y:S05]  /*294a0*/  @!P0 BRA `(.L_x_2584) ;  /* 0xfffffffc00f08947 */ /* 0x002fea000383ffff */
[----:B------:R-:W-:Y:S05]  /*294b0*/  BRA `(.L_x_2734) ;  /* 0xffffffac00bc7947 */ /* 0x000fea000383ffff */
.L_x_2594:
[----:B-1----:R1:W2:Y:S02]  /*294c0*/  SYNCS.PHASECHK.TRANS64.TRYWAIT P0, [R3+URZ+0x31c40], R2 ;  /* 0x031c4002030075a7 */ /* 0x0022a4000800017f */
[----:B--2---:R-:W-:Y:S05]  /*294d0*/  @!P0 NANOSLEEP.SYNCS 0x989680 ;  /* 0x009896800000895d */ /* 0x004fea0003900000 */
[----:B------:R-:W2:Y:S02]  /*294e0*/  @!P0 SYNCS.PHASECHK.TRANS64 P0, [R3+URZ+0x31c40], R2 ;  /* 0x031c4002030085a7 */ /* 0x000ea4000800007f */
[----:B--2---:R-:W-:Y:S05]  /*294f0*/  @!P0 BRA `(.L_x_2594) ;  /* 0xfffffffc00f08947 */ /* 0x004fea000383ffff */
[----:B------:R-:W-:Y:S05]  /*29500*/  BRA `(.L_x_2735) ;  /* 0xffffffb4007c7947 */ /* 0x000fea000383ffff */
.L_x_2601:
[----:B0-----:R0:W1:Y:S02]  /*29510*/  SYNCS.PHASECHK.TRANS64.TRYWAIT P0, [R11+URZ+0x60], R28 ;  /* 0x0000601c0b0075a7 */ /* 0x001064000800017f */
[----:B-1----:R-:W-:Y:S05]  /*29520*/  @!P0 NANOSLEEP.SYNCS 0x989680 ;  /* 0x009896800000895d */ /* 0x002fea0003900000 */
[----:B------:R-:W1:Y:S02]  /*29530*/  @!P0 SYNCS.PHASECHK.TRANS64 P0, [R11+URZ+0x60], R28 ;  /* 0x0000601c0b0085a7 */ /* 0x000e64000800007f */
[----:B-1----:R-:W-:Y:S05]  /*29540*/  @!P0 BRA `(.L_x_2601) ;  /* 0xfffffffc00f08947 */ /* 0x002fea000383ffff */
[----:B------:R-:W-:Y:S05]  /*29550*/  BRA `(.L_x_2736) ;  /* 0xffffffb800887947 */ /* 0x000fea000383ffff */
.L_x_2611:
[----:B-1----:R1:W2:Y:S02]  /*29560*/  SYNCS.PHASECHK.TRANS64.TRYWAIT P0, [R2+URZ+0x31c40], R3 ;  /* 0x031c4003020075a7 */ /* 0x0022a4000800017f */
[----:B--2---:R-:W-:Y:S05]  /*29570*/  @!P0 NANOSLEEP.SYNCS 0x989680 ;  /* 0x009896800000895d */ /* 0x004fea0003900000 */
[----:B------:R-:W2:Y:S02]  /*29580*/  @!P0 SYNCS.PHASECHK.TRANS64 P0, [R2+URZ+0x31c40], R3 ;  /* 0x031c4003020085a7 */ /* 0x000ea4000800007f */
[----:B--2---:R-:W-:Y:S05]  /*29590*/  @!P0 BRA `(.L_x_2611) ;  /* 0xfffffffc00f08947 */ /* 0x004fea000383ffff */
[----:B------:R-:W-:Y:S05]  /*295a0*/  BRA `(.L_x_2737) ;  /* 0xffffffc000187947 */ /* 0x000fea000383ffff */
.L_x_2618:
[----:B0-----:R0:W1:Y:S02]  /*295b0*/  SYNCS.PHASECHK.TRANS64.TRYWAIT P0, [R7+URZ+0x60], R2 ;  /* 0x00006002070075a7 */ /* 0x001064000800017f */
[----:B-1----:R-:W-:Y:S05]  /*295c0*/  @!P0 NANOSLEEP.SYNCS 0x989680 ;  /* 0x009896800000895d */ /* 0x002fea0003900000 */
[----:B------:R-:W1:Y:S02]  /*295d0*/  @!P0 SYNCS.PHASECHK.TRANS64 P0, [R7+URZ+0x60], R2 ;  /* 0x00006002070085a7 */ /* 0x000e64000800007f */
[----:B-1----:R-:W-:Y:S05]  /*295e0*/  @!P0 BRA `(.L_x_2618) ;  /* 0xfffffffc00f08947 */ /* 0x002fea000383ffff */
[----:B------:R-:W-:Y:S05]  /*295f0*/  BRA `(.L_x_2738) ;  /* 0xffffffc400287947 */ /* 0x000fea000383ffff */
.L_x_2630:
[----:B-1----:R1:W2:Y:S02]  /*29600*/  SYNCS.PHASECHK.TRANS64.TRYWAIT P0, [R3+URZ+0x31c60], R0 ;  /* 0x031c6000030075a7 */ /* 0x0022a4000800017f */
[----:B--2---:R-:W-:Y:S05]  /*29610*/  @!P0 NANOSLEEP.SYNCS 0x989680 ;  /* 0x009896800000895d */ /* 0x004fea0003900000 */
[----:B------:R-:W2:Y:S02]  /*29620*/  @!P0 SYNCS.PHASECHK.TRANS64 P0, [R3+URZ+0x31c60], R0 ;  /* 0x031c6000030085a7 */ /* 0x000ea4000800007f */
[----:B--2---:R-:W-:Y:S05]  /*29630*/  @!P0 BRA `(.L_x_2630) ;  /* 0xfffffffc00f08947 */ /* 0x004fea000383ffff */
[----:B------:R-:W-:Y:S05]  /*29640*/  BRA `(.L_x_2739) ;  /* 0xffffffc800a47947 */ /* 0x000fea000383ffff */
.L_x_2638:
[----:B------:R-:W-:Y:S01]  /*29650*/  BSSY B0, `(.L_x_2740) ;  /* 0x0000008000007945 */ /* 0x000fe20003800000 */
[----:B------:R-:W-:Y:S02]  /*29660*/  IMAD.MOV.U32 R13, RZ, RZ, R24 ;  /* 0x000000ffff0d7224 */ /* 0x000fe400078e0018 */
[----:B------:R-:W-:Y:S02]  /*29670*/  IMAD.MOV.U32 R12, RZ, RZ, RZ ;  /* 0x000000ffff0c7224 */ /* 0x000fe400078e00ff */
[----:B-1----:R-:W-:Y:S02]  /*29680*/  IMAD.MOV.U32 R11, RZ, RZ, 0x1f ;  /* 0x0000001fff0b7424 */ /* 0x002fe400078e00ff */
[----:B------:R-:W-:-:S07]  /*29690*/  IMAD.MOV.U32 R15, RZ, RZ, -0x1 ;  /* 0xffffffffff0f7424 */ /* 0x000fce00078e00ff */
[----:B0--3--:R-:W-:Y:S05]  /*296a0*/  WARPSYNC.COLLECTIVE R15, `(.L_x_2741) ;  /* 0x000000000f087348 */ /* 0x009fea0003c00000 */
[----:B------:R1:W2:Y:S02]  /*296b0*/  SHFL.IDX P6, R14, R13, R12, R11 ;  /* 0x0000000c0d0e7389 */ /* 0x0002a400000c000b */
[----:B0123--:R-:W-:Y:S01]  /*296c0*/  ENDCOLLECTIVE ;  /* 0x000000000000791b */ /* 0x00ffe20003800000 */
.L_x_2741:
[----:B------:R-:W-:Y:S05]  /*296d0*/  BSYNC B0 ;  /* 0x0000000000007941 */ /* 0x000fea0003800000 */
.L_x_2740:
        /* <DEDUP_REMOVED lines=9> */
.L_x_2742:
        /* <DEDUP_REMOVED lines=24> */
.L_x_2743:
[----:B------:R-:W-:Y:S01]  /*298f0*/  IMAD.MOV.U32 R12, RZ, RZ, 0x2 ;  /* 0x00000002ff0c7424 */ /* 0x000fe200078e00ff */
[----:B------:R-:W-:-:S05]  /*29900*/  SEL R4, R14, RZ, P1 ;  /* 0x000000ff0e047207 */ /* 0x000fca0000800000 */
[----:B------:R-:W-:-:S04]  /*29910*/  IMAD.IADD R4, R13, 0x1, R4 ;  /* 0x000000010d047824 */ /* 0x000fc800078e0204 */
[----:B------:R-:W-:-:S07]  /*29920*/  IMAD.MOV.U32 R13, RZ, RZ, R4 ;  /* 0x000000ffff0d7224 */ /* 0x000fce00078e0004 */
[----:B------:R-:W-:Y:S05]  /*29930*/  WARPSYNC.COLLECTIVE R15, `(.L_x_2744) ;  /* 0x000000000f087348 */ /* 0x000fea0003c00000 */
[----:B------:R0:W1:Y:S02]  /*29940*/  SHFL.UP P6, R14, R13, R12, R11 ;  /* 0x0400000c0d0e7389 */ /* 0x00006400000c000b */
[----:B01----:R-:W-:Y:S01]  /*29950*/  ENDCOLLECTIVE ;  /* 0x000000000000791b */ /* 0x003fe20003800000 */
.L_x_2744:
[----:B------:R-:W-:Y:S01]  /*29960*/  IMAD.MOV.U32 R12, RZ, RZ, 0x4 ;  /* 0x00000004ff0c7424 */ /* 0x000fe200078e00ff */
[----:B------:R-:W-:-:S05]  /*29970*/  SEL R3, R14, RZ, P2 ;  /* 0x000000ff0e037207 */ /* 0x000fca0001000000 */
[----:B------:R-:W-:-:S04]  /*29980*/  IMAD.IADD R2, R4, 0x1, R3 ;  /* 0x0000000104027824 */ /* 0x000fc800078e0203 */
[----:B------:R-:W-:-:S07]  /*29990*/  IMAD.MOV.U32 R13, RZ, RZ, R2 ;  /* 0x000000ffff0d7224 */ /* 0x000fce00078e0002 */
[----:B------:R-:W-:Y:S05]  /*299a0*/  WARPSYNC.COLLECTIVE R15, `(.L_x_2745) ;  /* 0x000000000f087348 */ /* 0x000fea0003c00000 */
[----:B------:R0:W1:Y:S02]  /*299b0*/  SHFL.UP P6, R14, R13, R12, R11 ;  /* 0x0400000c0d0e7389 */ /* 0x00006400000c000b */
[----:B01----:R-:W-:Y:S01]  /*299c0*/  ENDCOLLECTIVE ;  /* 0x000000000000791b */ /* 0x003fe20003800000 */
.L_x_2745:
[----:B------:R-:W-:Y:S01]  /*299d0*/  IMAD.MOV.U32 R12, RZ, RZ, 0x8 ;  /* 0x00000008ff0c7424 */ /* 0x000fe200078e00ff */
[----:B------:R-:W-:-:S05]  /*299e0*/  SEL R3, R14, RZ, P3 ;  /* 0x000000ff0e037207 */ /* 0x000fca0001800000 */
[----:B------:R-:W-:-:S04]  /*299f0*/  IMAD.IADD R3, R2, 0x1, R3 ;  /* 0x0000000102037824 */ /* 0x000fc800078e0203 */
[----:B------:R-:W-:-:S07]  /*29a00*/  IMAD.MOV.U32 R13, RZ, RZ, R3 ;  /* 0x000000ffff0d7224 */ /* 0x000fce00078e0003 */
[----:B------:R-:W-:Y:S05]  /*29a10*/  WARPSYNC.COLLECTIVE R15, `(.L_x_2746) ;  /* 0x000000000f087348 */ /* 0x000fea0003c00000 */
[----:B------:R0:W1:Y:S02]  /*29a20*/  SHFL.UP P6, R14, R13, R12, R11 ;  /* 0x0400000c0d0e7389 */ /* 0x00006400000c000b */
[----:B01----:R-:W-:Y:S01]  /*29a30*/  ENDCOLLECTIVE ;  /* 0x000000000000791b */ /* 0x003fe20003800000 */
.L_x_2746:
[----:B------:R-:W-:Y:S01]  /*29a40*/  IMAD.MOV.U32 R12, RZ, RZ, 0x10 ;  /* 0x00000010ff0c7424 */ /* 0x000fe200078e00ff */
[----:B------:R-:W-:-:S05]  /*29a50*/  SEL R4, R14, RZ, P4 ;  /* 0x000000ff0e047207 */ /* 0x000fca0002000000 */
[----:B------:R-:W-:-:S04]  /*29a60*/  IMAD.IADD R4, R3, 0x1, R4 ;  /* 0x0000000103047824 */ /* 0x000fc800078e0204 */
[----:B------:R-:W-:-:S07]  /*29a70*/  IMAD.MOV.U32 R13, RZ, RZ, R4 ;  /* 0x000000ffff0d7224 */ /* 0x000fce00078e0004 */
[----:B------:R-:W-:Y:S05]  /*29a80*/  WARPSYNC.COLLECTIVE R15, `(.L_x_2747) ;  /* 0x000000000f087348 */ /* 0x000fea0003c00000 */
[----:B------:R0:W1:Y:S02]  /*29a90*/  SHFL.UP P6, R14, R13, R12, R11 ;  /* 0x0400000c0d0e7389 */ /* 0x00006400000c000b */
[----:B01----:R-:W-:Y:S01]  /*29aa0*/  ENDCOLLECTIVE ;  /* 0x000000000000791b */ /* 0x003fe20003800000 */
.L_x_2747:
        /* <DEDUP_REMOVED lines=8> */
.L_x_2748:
[----:B------:R-:W-:Y:S05]  /*29b30*/  BRA `(.L_x_2749) ;  /* 0xffffffcc00587947 */ /* 0x000fea000383ffff */
.L_x_2641:
[----:B------:R-:W-:Y:S01]  /*29b40*/  BSSY B0, `(.L_x_2750) ;  /* 0x0000007000007945 */ /* 0x000fe20003800000 */
[----:B------:R-:W-:Y:S02]  /*29b50*/  IMAD.MOV.U32 R12, RZ, RZ, 0x1 ;  /* 0x00000001ff0c7424 */ /* 0x000fe400078e00ff */
[----:B-1----:R-:W-:Y:S02]  /*29b60*/  IMAD.MOV.U32 R11, RZ, RZ, RZ ;  /* 0x000000ffff0b7224 */ /* 0x002fe400078e00ff */
[----:B------:R-:W-:-:S07]  /*29b70*/  IMAD.MOV.U32 R15, RZ, RZ, -0x1 ;  /* 0xffffffffff0f7424 */ /* 0x000fce00078e00ff */
[----:B------:R-:W-:Y:S05]  /*29b80*/  WARPSYNC.COLLECTIVE R15, `(.L_x_2751) ;  /* 0x000000000f087348 */ /* 0x000fea0003c00000 */
[----:B------:R0:W1:Y:S02]  /*29b90*/  SHFL.UP P6, R14, R13, R12, R11 ;  /* 0x0400000c0d0e7389 */ /* 0x00006400000c000b */
[----:B01----:R-:W-:Y:S01]  /*29ba0*/  ENDCOLLECTIVE ;  /* 0x000000000000791b */ /* 0x003fe20003800000 */
.L_x_2751:
[----:B------:R-:W-:Y:S05]  /*29bb0*/  BSYNC B0 ;  /* 0x0000000000007941 */ /* 0x000fea0003800000 */
.L_x_2750:
        /* <DEDUP_REMOVED lines=8> */
.L_x_2752:
[----:B------:R-:W-:Y:S01]  /*29c40*/  IMAD.MOV.U32 R12, RZ, RZ, 0x4 ;  /* 0x00000004ff0c7424 */ /* 0x000fe200078e00ff */
[----:B------:R-:W-:-:S05]  /*29c50*/  SEL R14, R14, RZ, P2 ;  /* 0x000000ff0e0e7207 */ /* 0x000fca0001000000 */
[----:B------:R-:W-:-:S04]  /*29c60*/  IMAD.IADD R3, R13, 0x1, R14 ;  /* 0x000000010d037824 */ /* 0x000fc800078e020e */
[----:B------:R-:W-:-:S07]  /*29c70*/  IMAD.MOV.U32 R13, RZ, RZ, R3 ;  /* 0x000000ffff0d7224 */ /* 0x000fce00078e0003 */
[----:B------:R-:W-:Y:S05]  /*29c80*/  WARPSYNC.COLLECTIVE R15, `(.L_x_2753) ;  /* 0x000000000f087348 */ /* 0x000fea0003c00000 */
[----:B------:R0:W1:Y:S02]  /*29c90*/  SHFL.UP P6, R14, R13, R12, R11 ;  /* 0x0400000c0d0e7389 */ /* 0x00006400000c000b */
[----:B01----:R-:W-:Y:S01]  /*29ca0*/  ENDCOLLECTIVE ;  /* 0x000000000000791b */ /* 0x003fe20003800000 */
.L_x_2753:
[----:B------:R-:W-:Y:S01]  /*29cb0*/  IMAD.MOV.U32 R12, RZ, RZ, 0x8 ;  /* 0x00000008ff0c7424 */ /* 0x000fe200078e00ff */
[----:B------:R-:W-:-:S05]  /*29cc0*/  SEL R4, R14, RZ, P3 ;  /* 0x000000ff0e047207 */ /* 0x000fca0001800000 */
[----:B------:R-:W-:-:S04]  /*29cd0*/  IMAD.IADD R4, R3, 0x1, R4 ;  /* 0x0000000103047824 */ /* 0x000fc800078e0204 */
[----:B------:R-:W-:-:S07]  /*29ce0*/  IMAD.MOV.U32 R13, RZ, RZ, R4 ;  /* 0x000000ffff0d7224 */ /* 0x000fce00078e0004 */
[----:B------:R-:W-:Y:S05]  /*29cf0*/  WARPSYNC.COLLECTIVE R15, `(.L_x_2754) ;  /* 0x000000000f087348 */ /* 0x000fea0003c00000 */
[----:B------:R0:W1:Y:S02]  /*29d00*/  SHFL.UP P6, R14, R13, R12, R11 ;  /* 0x0400000c0d0e7389 */ /* 0x00006400000c000b */
[----:B01----:R-:W-:Y:S01]  /*29d10*/  ENDCOLLECTIVE ;  /* 0x000000000000791b */ /* 0x003fe20003800000 */
.L_x_2754:
[----:B------:R-:W-:Y:S01]  /*29d20*/  IMAD.MOV.U32 R12, RZ, RZ, 0x10 ;  /* 0x00000010ff0c7424 */ /* 0x000fe200078e00ff */
[----:B------:R-:W-:-:S05]  /*29d30*/  SEL R7, R14, RZ, P4 ;  /* 0x000000ff0e077207 */ /* 0x000fca0002000000 */
[----:B------:R-:W-:-:S04]  /*29d40*/  IMAD.IADD R7, R4, 0x1, R7 ;  /* 0x0000000104077824 */ /* 0x000fc800078e0207 */
[----:B------:R-:W-:-:S07]  /*29d50*/  IMAD.MOV.U32 R13, RZ, RZ, R7 ;  /* 0x000000ffff0d7224 */ /* 0x000fce00078e0007 */
[----:B------:R-:W-:Y:S05]  /*29d60*/  WARPSYNC.COLLECTIVE R15, `(.L_x_2755) ;  /* 0x000000000f087348 */ /* 0x000fea0003c00000 */
[----:B------:R0:W1:Y:S02]  /*29d70*/  SHFL.UP P6, R14, R13, R12, R11 ;  /* 0x0400000c0d0e7389 */ /* 0x00006400000c000b */
[----:B01----:R-:W-:Y:S01]  /*29d80*/  ENDCOLLECTIVE ;  /* 0x000000000000791b */ /* 0x003fe20003800000 */
.L_x_2755:
        /* <DEDUP_REMOVED lines=8> */
.L_x_2756:
[----:B------:R-:W-:Y:S05]  /*29e10*/  BRA `(.L_x_2757) ;  /* 0xffffffcc00487947 */ /* 0x000fea000383ffff */
.L_x_2643:
[----:B------:R-:W-:Y:S01]  /*29e20*/  BSSY B0, `(.L_x_2758) ;  /* 0x0000006000007945 */ /* 0x000fe20003800000 */
[----:B------:R-:W-:Y:S01]  /*29e30*/  PLOP3.LUT P6, PT, P6, PT, PT, 0x8, 0x0 ;  /* 0x000000000000781c */ /* 0x000fe200037ce170 */
[----:B------:R-:W-:-:S12]  /*29e40*/  IMAD.MOV.U32 R15, RZ, RZ, -0x1 ;  /* 0xffffffffff0f7424 */ /* 0x000fd800078e00ff */
[----:B01----:R-:W-:Y:S05]  /*29e50*/  WARPSYNC.COLLECTIVE R15, `(.L_x_2759) ;  /* 0x000000000f087348 */ /* 0x003fea0003c00000 */
[----:B------:R-:W-:Y:S01]  /*29e60*/  VOTE.ANY R14, PT, P6 ;  /* 0x00000000000e7806 */ /* 0x000fe200030e0100 */
[----:B01----:R-:W-:Y:S06]  /*29e70*/  ENDCOLLECTIVE ;  /* 0x000000000000791b */ /* 0x003fec0003800000 */
.L_x_2759:
[----:B------:R-:W-:Y:S05]  /*29e80*/  BSYNC B0 ;  /* 0x0000000000007941 */ /* 0x000fea0003800000 */
.L_x_2758:
        /* <DEDUP_REMOVED lines=10> */
.L_x_2760:
[----:B------:R-:W-:Y:S02]  /*29f30*/  IMAD.MOV.U32 R13, RZ, RZ, R5 ;  /* 0x000000ffff0d7224 */ /* 0x000fe400078e0005 */
[----:B------:R-:W-:-:S07]  /*29f40*/  IMAD.MOV.U32 R25, RZ, RZ, R14 ;  /* 0x000000ffff197224 */ /* 0x000fce00078e000e */
[----:B------:R-:W-:Y:S05]  /*29f50*/  WARPSYNC.COLLECTIVE R15, `(.L_x_2761) ;  /* 0x000000000f087348 */ /* 0x000fea0003c00000 */
[----:B------:R0:W1:Y:S02]  /*29f60*/  SHFL.IDX P6, R14, R13, R12, R11 ;  /* 0x0000000c0d0e7389 */ /* 0x00006400000c000b */
[----:B01----:R-:W-:Y:S01]  /*29f70*/  ENDCOLLECTIVE ;  /* 0x000000000000791b */ /* 0x003fe20003800000 */
.L_x_2761:
[----:B------:R-:W-:Y:S01]  /*29f80*/  IMAD.MOV.U32 R5, RZ, RZ, R14 ;  /* 0x000000ffff057224 */ /* 0x000fe200078e000e */
[----:B------:R-:W-:Y:S06]  /*29f90*/  BRA `(.L_x_2762) ;  /* 0xffffffcc00287947 */ /* 0x000fec000383ffff */
.L_x_2645:
[----:B------:R-:W-:Y:S01]  /*29fa0*/  BSSY B0, `(.L_x_2763) ;  /* 0x0000007000007945 */ /* 0x000fe20003800000 */
[----:B------:R-:W-:Y:S02]  /*29fb0*/  IMAD.MOV.U32 R13, RZ, RZ, R2 ;  /* 0x000000ffff0d7224 */ /* 0x000fe400078e0002 */
[----:B-1----:R-:W-:Y:S02]  /*29fc0*/  IMAD.MOV.U32 R11, RZ, RZ, 0x1f ;  /* 0x0000001fff0b7424 */ /* 0x002fe400078e00ff */
[----:B------:R-:W-:-:S07]  /*29fd0*/  IMAD.MOV.U32 R15, RZ, RZ, -0x1 ;  /* 0xffffffffff0f7424 */ /* 0x000fce00078e00ff */
[----:B0-234-:R-:W-:Y:S05]  /*29fe0*/  WARPSYNC.COLLECTIVE R15, `(.L_x_2764) ;  /* 0x000000000f087348 */ /* 0x01dfea0003c00000 */
[----:B------:R1:W0:Y:S02]  /*29ff0*/  SHFL.IDX P6, R14, R13, R12, R11 ;  /* 0x0000000c0d0e7389 */ /* 0x00022400000c000b */
[----:B01234-:R-:W-:Y:S01]  /*2a000*/  ENDCOLLECTIVE ;  /* 0x000000000000791b */ /* 0x01ffe20003800000 */
.L_x_2764:
[----:B------:R-:W-:Y:S05]  /*2a010*/  BSYNC B0 ;  /* 0x0000000000007941 */ /* 0x000fea0003800000 */
.L_x_2763:
[----:B------:R-:W-:Y:S01]  /*2a020*/  IMAD.MOV.U32 R24, RZ, RZ, R14 ;  /* 0x000000ffff187224 */ /* 0x000fe200078e000e */
[----:B------:R-:W-:Y:S06]  /*2a030*/  BRA `(.L_x_2644) ;  /* 0xffffffcc00187947 */ /* 0x000fec000383ffff */
.L_x_2651:
[----:B0-----:R0:W2:Y:S02]  /*2a040*/  SYNCS.PHASECHK.TRANS64.TRYWAIT P0, [R9+URZ+0x31c20], R0 ;  /* 0x031c2000090075a7 */ /* 0x0010a4000800017f */
[----:B--2---:R-:W-:Y:S05]  /*2a050*/  @!P0 NANOSLEEP.SYNCS 0x989680 ;  /* 0x009896800000895d */ /* 0x004fea0003900000 */
[----:B------:R-:W2:Y:S02]  /*2a060*/  @!P0 SYNCS.PHASECHK.TRANS64 P0, [R9+URZ+0x31c20], R0 ;  /* 0x031c2000090085a7 */ /* 0x000ea4000800007f */
[----:B--2---:R-:W-:Y:S05]  /*2a070*/  @!P0 BRA `(.L_x_2651) ;  /* 0xfffffffc00f08947 */ /* 0x004fea000383ffff */
[----:B------:R-:W-:Y:S05]  /*2a080*/  BRA `(.L_x_2765) ;  /* 0xffffffd400747947 */ /* 0x000fea000383ffff */
.L_x_2652:
[----:B------:R-:W2:Y:S01]  /*2a090*/  S2R R2, SR_TID.X ;  /* 0x0000000000027919 */ /* 0x000ea20000002100 */
[----:B------:R-:W-:Y:S01]  /*2a0a0*/  BSSY B0, `(.L_x_2766) ;  /* 0x000000a000007945 */ /* 0x000fe20003800000 */
[----:B------:R-:W-:Y:S02]  /*2a0b0*/  IMAD.MOV.U32 R12, RZ, RZ, RZ ;  /* 0x000000ffff0c7224 */ /* 0x000fe400078e00ff */
[----:B-1----:R-:W-:Y:S02]  /*2a0c0*/  IMAD.MOV.U32 R11, RZ, RZ, 0x1f ;  /* 0x0000001fff0b7424 */ /* 0x002fe400078e00ff */
[----:B------:R-:W-:Y:S01]  /*2a0d0*/  IMAD.MOV.U32 R15, RZ, RZ, -0x1 ;  /* 0xffffffffff0f7424 */ /* 0x000fe200078e00ff */
[----:B--2---:R-:W-:-:S04]  /*2a0e0*/  SHF.R.U32.HI R2, RZ, 0x5, R2 ;  /* 0x00000005ff027819 */ /* 0x004fc80000011602 */
[----:B------:R-:W-:-:S05]  /*2a0f0*/  LOP3.LUT R2, R2, 0x3, RZ, 0xc0, !PT ;  /* 0x0000000302027812 */ /* 0x000fca00078ec0ff */
[----:B------:R-:W-:-:S07]  /*2a100*/  IMAD.MOV.U32 R13, RZ, RZ, R2 ;  /* 0x000000ffff0d7224 */ /* 0x000fce00078e0002 */
[----:B0---4-:R-:W-:Y:S05]  /*2a110*/  WARPSYNC.COLLECTIVE R15, `(.L_x_2767) ;  /* 0x000000000f087348 */ /* 0x011fea0003c00000 */
[----:B------:R1:W2:Y:S02]  /*2a120*/  SHFL.IDX P6, R14, R13, R12, R11 ;  /* 0x0000000c0d0e7389 */ /* 0x0002a400000c000b */
[----:B012-4-:R-:W-:Y:S01]  /*2a130*/  ENDCOLLECTIVE ;  /* 0x000000000000791b */ /* 0x017fe20003800000 */
.L_x_2767:
[----:B------:R-:W-:Y:S05]  /*2a140*/  BSYNC B0 ;  /* 0x0000000000007941 */ /* 0x000fea0003800000 */
.L_x_2766:
[----:B------:R-:W-:Y:S05]  /*2a150*/  BRA `(.L_x_2768) ;  /* 0xffffffd4005c7947 */ /* 0x000fea000383ffff */
.L_x_2653:
[----:B------:R-:W-:Y:S01]  /*2a160*/  BSSY B0, `(.L_x_2769) ;  /* 0x0000006000007945 */ /* 0x000fe20003800000 */
[----:B------:R-:W-:-:S07]  /*2a170*/  IMAD.MOV.U32 R15, RZ, RZ, -0x1 ;  /* 0xffffffffff0f7424 */ /* 0x000fce00078e00ff */
[----:B01--4-:R-:W-:Y:S05]  /*2a180*/  WARPSYNC.COLLECTIVE R15, `(.L_x_2770) ;  /* 0x000000000f0c7348 */ /* 0x013fea0003c00000 */
[----:B------:R-:W-:Y:S02]  /*2a190*/  ELECT P6, UR62, PT ;  /* 0x00000000003e782f */ /* 0x000fe400038c0000 */
[----:B------:R-:W-:Y:S01]  /*2a1a0*/  MOV R14, UR62 ;  /* 0x0000003e000e7c02 */ /* 0x000fe20008000f00 */
[----:B01--4-:R-:W-:Y:S10]  /*2a1b0*/  ENDCOLLECTIVE ;  /* 0x000000000000791b */ /* 0x013ff40003800000 */
.L_x_2770:
[----:B------:R-:W-:Y:S05]  /*2a1c0*/  BSYNC B0 ;  /* 0x0000000000007941 */ /* 0x000fea0003800000 */
.L_x_2769:
[----:B------:R-:W-:Y:S05]  /*2a1d0*/  BRA `(.L_x_2771) ;  /* 0xffffffd400507947 */ /* 0x000fea000383ffff */
.L_x_2655:
[----:B0-----:R0:W2:Y:S02]  /*2a1e0*/  SYNCS.PHASECHK.TRANS64.TRYWAIT P0, [R7+URZ], R2 ;  /* 0x00000002070075a7 */ /* 0x0010a4000800017f */
[----:B--2---:R-:W-:Y:S05]  /*2a1f0*/  @!P0 NANOSLEEP.SYNCS 0x989680 ;  /* 0x009896800000895d */ /* 0x004fea0003900000 */
[----:B------:R-:W2:Y:S02]  /*2a200*/  @!P0 SYNCS.PHASECHK.TRANS64 P0, [R7+URZ], R2 ;  /* 0x00000002070085a7 */ /* 0x000ea4000800007f */
[----:B--2---:R-:W-:Y:S05]  /*2a210*/  @!P0 BRA `(.L_x_2655) ;  /* 0xfffffffc00f08947 */ /* 0x004fea000383ffff */
[----:B------:R-:W-:Y:S05]  /*2a220*/  BRA `(.L_x_2772) ;  /* 0xffffffd400847947 */ /* 0x000fea000383ffff */
.L_x_2656:
[----:B--2---:R2:W3:Y:S02]  /*2a230*/  SYNCS.PHASECHK.TRANS64.TRYWAIT P0, [R3+URZ], R0 ;  /* 0x00000000030075a7 */ /* 0x0044e4000800017f */
[----:B---3--:R-:W-:Y:S05]  /*2a240*/  @!P0 NANOSLEEP.SYNCS 0x989680 ;  /* 0x009896800000895d */ /* 0x008fea0003900000 */
[----:B------:R-:W3:Y:S02]  /*2a250*/  @!P0 SYNCS.PHASECHK.TRANS64 P0, [R3+URZ], R0 ;  /* 0x00000000030085a7 */ /* 0x000ee4000800007f */
[----:B---3--:R-:W-:Y:S05]  /*2a260*/  @!P0 BRA `(.L_x_2656) ;  /* 0xfffffffc00f08947 */ /* 0x008fea000383ffff */
[----:B------:R-:W-:Y:S05]  /*2a270*/  BRA `(.L_x_2773) ;  /* 0xffffffd400787947 */ /* 0x000fea000383ffff */
.L_x_2658:
[----:B--2---:R2:W3:Y:S02]  /*2a280*/  SYNCS.PHASECHK.TRANS64.TRYWAIT P0, [R5+URZ], R2 ;  /* 0x00000002050075a7 */ /* 0x0044e4000800017f */
[----:B---3--:R-:W-:Y:S05]  /*2a290*/  @!P0 NANOSLEEP.SYNCS 0x989680 ;  /* 0x009896800000895d */ /* 0x008fea0003900000 */
[----:B------:R-:W3:Y:S02]  /*2a2a0*/  @!P0 SYNCS.PHASECHK.TRANS64 P0, [R5+URZ], R2 ;  /* 0x00000002050085a7 */ /* 0x000ee4000800007f */
[----:B---3--:R-:W-:Y:S05]  /*2a2b0*/  @!P0 BRA `(.L_x_2658) ;  /* 0xfffffffc00f08947 */ /* 0x008fea000383ffff */
[----:B------:R-:W-:Y:S05]  /*2a2c0*/  BRA `(.L_x_2774) ;  /* 0xffffffd4007c7947 */ /* 0x000fea000383ffff */
.L_x_2775:
        /* <DEDUP_REMOVED lines=11> */
.L_x_2784:


//--------------------- .nv.global.init           --------------------------
	.section	.nv.global.init,"aw",@progbits
.nv.global.init:
	.type		$str$20,@object
	.size		$str$20,($str$21 - $str$20)
$str$20:
        /*0000*/ 	.byte	0x28, 0x61, 0x64, 0x64, 0x72, 0x65, 0x73, 0x73, 0x20, 0x26, 0x20, 0x6d, 0x61, 0x73, 0x6b, 0x29
        /*0010*/ 	.byte	0x20, 0x3d, 0x3d, 0x20, 0x30, 0x00
	.type		$str$21,@object
	.size		$str$21,(__unnamed_5 - $str$21)
$str$21:
        /*0016*/ 	.byte	0x2f, 0x74, 0x6d, 0x70, 0x2f, 0x6f, 0x73, 0x73, 0x5f, 0x6b, 0x65, 0x72, 0x6e, 0x65, 0x6c, 0x73
        /*0026*/ 	.byte	0x5f, 0x73, 0x72, 0x63, 0x2f, 0x66, 0x6c, 0x61, 0x73, 0x68, 0x5f, 0x61, 0x74, 0x74, 0x65, 0x6e
        /*0036*/ 	.byte	0x74, 0x69, 0x6f, 0x6e, 0x2f, 0x63, 0x73, 0x72, 0x63, 0x2f, 0x63, 0x75, 0x74, 0x6c, 0x61, 0x73
        /*0046*/ 	.byte	0x73, 0x2f, 0x69, 0x6e, 0x63, 0x6c, 0x75, 0x64, 0x65, 0x2f, 0x63, 0x75, 0x74, 0x65, 0x2f, 0x70
        /*0056*/ 	.byte	0x6f, 0x69, 0x6e, 0x74, 0x65, 0x72, 0x5f, 0x66, 0x6c, 0x61, 0x67, 0x67, 0x65, 0x64, 0x2e, 0x68
        /*0066*/ 	.byte	0x70, 0x70, 0x00
	.type		__unnamed_5,@object
	.size		__unnamed_5,(__unnamed_4 - __unnamed_5)
__unnamed_5:
        /* <DEDUP_REMOVED lines=24> */
	.type		__unnamed_4,@object
	.size		__unnamed_4,(__unnamed_9 - __unnamed_4)
__unnamed_4:
        /* <DEDUP_REMOVED lines=24> */
	.type		__unnamed_9,@object
	.size		__unnamed_9,(__unnamed_3 - __unnamed_9)
__unnamed_9:
        /* <DEDUP_REMOVED lines=24> */
        /*04e9*/ 	.byte	0x00
	.type		__unnamed_3,@object
	.size		__unnamed_3,(__unnamed_7 - __unnamed_3)
__unnamed_3:
        /* <DEDUP_REMOVED lines=29> */
	.type		__unnamed_7,@object
	.size		__unnamed_7,(__unnamed_2 - __unnamed_7)
__unnamed_7:
        /* <DEDUP_REMOVED lines=29> */
	.type		__unnamed_2,@object
	.size		__unnamed_2,(__unnamed_8 - __unnamed_2)
__unnamed_2:
        /* <DEDUP_REMOVED lines=29> */
	.type		__unnamed_8,@object
	.size		__unnamed_8,(__unnamed_1 - __unnamed_8)
__unnamed_8:
        /* <DEDUP_REMOVED lines=29> */
	.type		__unnamed_1,@object
	.size		__unnamed_1,(__unnamed_6 - __unnamed_1)
__unnamed_1:
        /* <DEDUP_REMOVED lines=28> */
        /*0dda*/ 	.byte	0x31, 0x33, 0x38, 0x32, 0x34, 0x3e, 0x3e, 0x3e, 0x3e, 0x3e, 0x20, 0x26, 0x5d, 0x00
	.type		__unnamed_6,@object
	.size		__unnamed_6,(.L_5 - __unnamed_6)
__unnamed_6:
        /* <DEDUP_REMOVED lines=29> */
.L_5:


//--------------------- .nv.shared._ZN7cutlass13device_kernelIN5flash11enable_sm90INS1_16FlashAttnFwdSm90INS1_25CollectiveMainloopFwdSm90ILi2EN4cute5tupleIJNS5_1CILi1EEES8_S8_EEENS6_IJNS7_ILi192EEENS7_ILi144EEENS7_ILi96EEEEEELi96ENS_6half_tEfNS_4arch4Sm90ELb0ELb0ELb1ELb0ELb0ELb0ELb0ELb0ELb1ELb1ELb1ELb0EEENS1_21CollectiveEpilogueFwdINS6_IJSA_SC_SB_EEES9_SE_SG_Li384ELb0ELb1ELb1ELb0EEENS1_19SingleTileSchedulerILb0ELb1ELb1ELi192EEEEEEEEEvNT_6ParamsE --------------------------
	.section	.nv.shared._ZN7cutlass13device_kernelIN5flash11enable_sm90INS1_16FlashAttnFwdSm90INS1_25CollectiveMainloopFwdSm90ILi2EN4cute5tupleIJNS5_1CILi1EEES8_S8_EEENS6_IJNS7_ILi192EEENS7_ILi144EEENS7_ILi96EEEEEELi96ENS_6half_tEfNS_4arch4Sm90ELb0ELb0ELb1ELb0ELb0ELb0ELb0ELb0ELb1ELb1ELb1ELb0EEENS1_21CollectiveEpilogueFwdINS6_IJSA_SC_SB_EEES9_SE_SG_Li384ELb0ELb1ELb1ELb0EEENS1_19SingleTileSchedulerILb0ELb1ELb1ELi192EEEEEEEEEvNT_6ParamsE,"aw",@nobits
	.sectionflags	@""
	.align	16
	.zero		1024


//--------------------- .nv.shared.reserved.0     --------------------------
	.section	.nv.shared.reserved.0,"aw",@nobits
	.weak		__nv_reservedSMEM_offset_0_alias
	.size		__nv_reservedSMEM_offset_0_alias, 0, 0
	.other		__nv_reservedSMEM_offset_0_alias,@"STO_CUDA_RESERVED_SHARED STV_DEFAULT"
__nv_reservedSMEM_offset_0_alias:
	.zero		0


//--------------------- .nv.global                --------------------------
	.section	.nv.global,"aw",@nobits
.nv.global:
	.type		_ZN79_INTERNAL_cad70125_43_flash_fwd_hdim96_fp16_split_softcap_sm90_cu_677d2eb9_33844cute1_E,@object
	.size		_ZN79_INTERNAL_cad70125_43_flash_fwd_hdim96_fp16_split_softcap_sm90_cu_677d2eb9_33844cute1_E,(_ZN79_INTERNAL_cad70125_43_flash_fwd_hdim96_fp16_split_softcap_sm90_cu_677d2eb9_33844cuda3std3__45__cpo6cbeginE - _ZN79_INTERNAL_cad70125_43_flash_fwd_hdim96_fp16_split_softcap_sm90_cu_677d2eb9_33844cute1_E)
_ZN79_INTERNAL_cad70125_43_flash_fwd_hdim96_fp16_split_softcap_sm90_cu_677d2eb9_33844cute1_E:
	.zero		1
	.type		_ZN79_INTERNAL_cad70125_43_flash_fwd_hdim96_fp16_split_softcap_sm90_cu_677d2eb9_33844cuda3std3__45__cpo6cbeginE,@object
	.size		_ZN79_INTERNAL_cad70125_43_flash_fwd_hdim96_fp16_split_softcap_sm90_cu_677d2eb9_33844cuda3std3__45__cpo6cbeginE,(_ZN79_INTERNAL_cad70125_43_flash_fwd_hdim96_fp16_split_softcap_sm90_cu_677d2eb9_33844cuda3std3__48in_placeE - _ZN79_INTERNAL_cad70125_43_flash_fwd_hdim96_fp16_split_softcap_sm90_cu_677d2eb9_33844cuda3std3__45__cpo6cbeginE)
_ZN79_INTERNAL_cad70125_43_flash_fwd_hdim96_fp16_split_softcap_sm90_cu_677d2eb9_33844cuda3std3__45__cpo6cbeginE:
	.zero		1
	.type		_ZN79_INTERNAL_cad70125_43_flash_fwd_hdim96_fp16_split_softcap_sm90_cu_677d2eb9_33844cuda3std3__48in_placeE,@object
	.size		_ZN79_INTERNAL_cad70125_43_flash_fwd_hdim96_fp16_split_softcap_sm90_cu_677d2eb9_33844cuda3std3__48in_placeE,(_ZN79_INTERNAL_cad70125_43_flash_fwd_hdim96_fp16_split_softcap_sm90_cu_677d2eb9_33844cuda3std6ranges3__45__cpo9iter_moveE - _ZN79_INTERNAL_cad70125_43_flash_fwd_hdim96_fp16_split_softcap_sm90_cu_677d2eb9_33844cuda3std3__48in_placeE)
_ZN79_INTERNAL_cad70125_43_flash_fwd_hdim96_fp16_split_softcap_sm90_cu_677d2eb9_33844cuda3std3__48in_placeE:
	.zero		1
	.type		_ZN79_INTERNAL_cad70125_43_flash_fwd_hdim96_fp16_split_softcap_sm90_cu_677d2eb9_33844cuda3std6ranges3__45__cpo9iter_moveE,@object
	.size		_ZN79_INTERNAL_cad70125_43_flash_fwd_hdim96_fp16_split_softcap_sm90_cu_677d2eb9_33844cuda3std6ranges3__45__cpo9iter_moveE,(_ZN79_INTERNAL_cad70125_43_flash_fwd_hdim96_fp16_split_softcap_sm90_cu_677d2eb9_33844cuda3std3__45__cpo5beginE - _ZN79_INTERNAL_cad70125_43_flash_fwd_hdim96_fp16_split_softcap_sm90_cu_677d2eb9_33844cuda3std6ranges3__45__cpo9iter_moveE)
_ZN79_INTERNAL_cad70125_43_flash_fwd_hdim96_fp16_split_softcap_sm90_cu_677d2eb9_33844cuda3std6ranges3__45__cpo9iter_moveE:
	.zero		1
	.type		_ZN79_INTERNAL_cad70125_43_flash_fwd_hdim96_fp16_split_softcap_sm90_cu_677d2eb9_33844cuda3std3__45__cpo5beginE,@object
	.size		_ZN79_INTERNAL_cad70125_43_flash_fwd_hdim96_fp16_split_softcap_sm90_cu_677d2eb9_33844cuda3std3__45__cpo5beginE,(_ZN79_INTERNAL_cad70125_43_flash_fwd_hdim96_fp16_split_softcap_sm90_cu_677d2eb9_33844cuda3std3__481_GLOBAL__N__cad70125_43_flash_fwd_hdim96_fp16_split_softcap_sm90_cu_677d2eb9_33846ignoreE - _ZN79_INTERNAL_cad70125_43_flash_fwd_hdim96_fp16_split_softcap_sm90_cu_677d2eb9_33844cuda3std3__45__cpo5beginE)
_ZN79_INTERNAL_cad70125_43_flash_fwd_hdim96_fp16_split_softcap_sm90_cu_677d2eb9_33844cuda3std3__45__cpo5beginE:
	.zero		1
	.type		_ZN79_INTERNAL_cad70125_43_flash_fwd_hdim96_fp16_split_softcap_sm90_cu_677d2eb9_33844cuda3std3__481_GLOBAL__N__cad70125_43_flash_fwd_hdim96_fp16_split_softcap_sm90_cu_677d2eb9_33846ignoreE,@object
	.size		_ZN79_INTERNAL_cad70125_43_flash_fwd_hdim96_fp16_split_softcap_sm90_cu_677d2eb9_33844cuda3std3__481_GLOBAL__N__cad70125_43_flash_fwd_hdim96_fp16_split_softcap_sm90_cu_677d2eb9_33846ignoreE,(_ZN79_INTERNAL_cad70125_43_flash_fwd_hdim96_fp16_split_softcap_sm90_cu_677d2eb9_33844cute7productE - _ZN79_INTERNAL_cad70125_43_flash_fwd_hdim96_fp16_split_softcap_sm90_cu_677d2eb9_33844cuda3std3__481_GLOBAL__N__cad70125_43_flash_fwd_hdim96_fp16_split_softcap_sm90_cu_677d2eb9_33846ignoreE)
_ZN79_INTERNAL_cad70125_43_flash_fwd_hdim96_fp16_split_softcap_sm90_cu_677d2eb9_33844cuda3std3__481_GLOBAL__N__cad70125_43_flash_fwd_hdim96_fp16_split_softcap_sm90_cu_677d2eb9_33846ignoreE:
	.zero		1
	.type		_ZN79_INTERNAL_cad70125_43_flash_fwd_hdim96_fp16_split_softcap_sm90_cu_677d2eb9_33844cute7productE,@object
	.size		_ZN79_INTERNAL_cad70125_43_flash_fwd_hdim96_fp16_split_softcap_sm90_cu_677d2eb9_33844cute7productE,(_ZN79_INTERNAL_cad70125_43_flash_fwd_hdim96_fp16_split_softcap_sm90_cu_677d2eb9_33844cuda3std3__45__cpo3endE - _ZN79_INTERNAL_cad70125_43_flash_fwd_hdim96_fp16_split_softcap_sm90_cu_677d2eb9_33844cute7productE)
_ZN79_INTERNAL_cad70125_43_flash_fwd_hdim96_fp16_split_softcap_sm90_cu_677d2eb9_33844cute7productE:
	.zero		1
	.type		_ZN79_INTERNAL_cad70125_43_flash_fwd_hdim96_fp16_split_softcap_sm90_cu_677d2eb9_33844cuda3std3__45__cpo3endE,@object
	.size		_ZN79_INTERNAL_cad70125_43_flash_fwd_hdim96_fp16_split_softcap_sm90_cu_677d2eb9_33844cuda3std3__45__cpo3endE,(_ZN79_INTERNAL_cad70125_43_flash_fwd_hdim96_fp16_split_softcap_sm90_cu_677d2eb9_33844cuda3std3__419piecewise_constructE - _ZN79_INTERNAL_cad70125_43_flash_fwd_hdim96_fp16_split_softcap_sm90_cu_677d2eb9_33844cuda3std3__45__cpo3endE)
_ZN79_INTERNAL_cad70125_43_flash_fwd_hdim96_fp16_split_softcap_sm90_cu_677d2eb9_33844cuda3std3__45__cpo3endE:
	.zero		1
	.type		_ZN79_INTERNAL_cad70125_43_flash_fwd_hdim96_fp16_split_softcap_sm90_cu_677d2eb9_33844cuda3std3__419piecewise_constructE,@object
	.size		_ZN79_INTERNAL_cad70125_43_flash_fwd_hdim96_fp16_split_softcap_sm90_cu_677d2eb9_33844cuda3std3__419piecewise_constructE,(_ZN79_INTERNAL_cad70125_43_flash_fwd_hdim96_fp16_split_softcap_sm90_cu_677d2eb9_33844cuda3std3__45__cpo4cendE - _ZN79_INTERNAL_cad70125_43_flash_fwd_hdim96_fp16_split_softcap_sm90_cu_677d2eb9_33844cuda3std3__419piecewise_constructE)
_ZN79_INTERNAL_cad70125_43_flash_fwd_hdim96_fp16_split_softcap_sm90_cu_677d2eb9_33844cuda3std3__419piecewise_constructE:
	.zero		1
	.type		_ZN79_INTERNAL_cad70125_43_flash_fwd_hdim96_fp16_split_softcap_sm90_cu_677d2eb9_33844cuda3std3__45__cpo4cendE,@object
	.size		_ZN79_INTERNAL_cad70125_43_flash_fwd_hdim96_fp16_split_softcap_sm90_cu_677d2eb9_33844cuda3std3__45__cpo4cendE,(_ZN79_INTERNAL_cad70125_43_flash_fwd_hdim96_fp16_split_softcap_sm90_cu_677d2eb9_33844cuda3std6ranges3__45__cpo4swapE - _ZN79_INTERNAL_cad70125_43_flash_fwd_hdim96_fp16_split_softcap_sm90_cu_677d2eb9_33844cuda3std3__45__cpo4cendE)
_ZN79_INTERNAL_cad70125_43_flash_fwd_hdim96_fp16_split_softcap_sm90_cu_677d2eb9_33844cuda3std3__45__cpo4cendE:
	.zero		1
	.type		_ZN79_INTERNAL_cad70125_43_flash_fwd_hdim96_fp16_split_softcap_sm90_cu_677d2eb9_33844cuda3std6ranges3__45__cpo4swapE,@object
	.size		_ZN79_INTERNAL_cad70125_43_flash_fwd_hdim96_fp16_split_softcap_sm90_cu_677d2eb9_33844cuda3std6ranges3__45__cpo4swapE,(.L_16 - _ZN79_INTERNAL_cad70125_43_flash_fwd_hdim96_fp16_split_softcap_sm90_cu_677d2eb9_33844cuda3std6ranges3__45__cpo4swapE)
_ZN79_INTERNAL_cad70125_43_flash_fwd_hdim96_fp16_split_softcap_sm90_cu_677d2eb9_33844cuda3std6ranges3__45__cpo4swapE:
	.zero		1
.L_16:


//--------------------- .nv.shared._ZN7cutlass13device_kernelIN5flash11enable_sm90INS1_16FlashAttnFwdSm90INS1_25CollectiveMainloopFwdSm90ILi2EN4cute5tupleIJNS5_1CILi1EEES8_S8_EEENS6_IJNS7_ILi192EEENS7_ILi144EEENS7_ILi96EEEEEELi96ENS_6half_tEfNS_4arch4Sm90ELb0ELb0ELb1ELb1ELb0ELb0ELb0ELb0ELb1ELb1ELb1ELb0EEENS1_21CollectiveEpilogueFwdINS6_IJSA_SC_SB_EEES9_SE_SG_Li384ELb1ELb1ELb1ELb0EEENS1_36VarlenDynamicPersistentTileSchedulerILi192ELi144ELi384ELi128ELb1ELb1ELb1ELb0ELb1ELb1EEEEEEEEEvNT_6ParamsE --------------------------
	.section	.nv.shared._ZN7cutlass13device_kernelIN5flash11enable_sm90INS1_16FlashAttnFwdSm90INS1_25CollectiveMainloopFwdSm90ILi2EN4cute5tupleIJNS5_1CILi1EEES8_S8_EEENS6_IJNS7_ILi192EEENS7_ILi144EEENS7_ILi96EEEEEELi96ENS_6half_tEfNS_4arch4Sm90ELb0ELb0ELb1ELb1ELb0ELb0ELb0ELb0ELb1ELb1ELb1ELb0EEENS1_21CollectiveEpilogueFwdINS6_IJSA_SC_SB_EEES9_SE_SG_Li384ELb1ELb1ELb1ELb0EEENS1_36VarlenDynamicPersistentTileSchedulerILi192ELi144ELi384ELi128ELb1ELb1ELb1ELb0ELb1ELb1EEEEEEEEEvNT_6ParamsE,"aw",@nobits
	.sectionflags	@""
	.align	16
	.zero		1024


//--------------------- .nv.shared._ZN7cutlass13device_kernelIN5flash11enable_sm90INS1_16FlashAttnFwdSm90INS1_25CollectiveMainloopFwdSm90ILi2EN4cute5tupleIJNS5_1CILi1EEES8_S8_EEENS6_IJNS7_ILi192EEENS7_ILi144EEENS7_ILi96EEEEEELi96ENS_6half_tEfNS_4arch4Sm90ELb0ELb0ELb1ELb1ELb0ELb1ELb0ELb0ELb1ELb1ELb1ELb0EEENS1_21CollectiveEpilogueFwdINS6_IJSA_SC_SB_EEES9_SE_SG_Li384ELb1ELb1ELb1ELb0EEENS1_36VarlenDynamicPersistentTileSchedulerILi192ELi144ELi384ELi128ELb1ELb1ELb1ELb0ELb1ELb1EEEEEEEEEvNT_6ParamsE --------------------------
	.section	.nv.shared._ZN7cutlass13device_kernelIN5flash11enable_sm90INS1_16FlashAttnFwdSm90INS1_25CollectiveMainloopFwdSm90ILi2EN4cute5tupleIJNS5_1CILi1EEES8_S8_EEENS6_IJNS7_ILi192EEENS7_ILi144EEENS7_ILi96EEEEEELi96ENS_6half_tEfNS_4arch4Sm90ELb0ELb0ELb1ELb1ELb0ELb1ELb0ELb0ELb1ELb1ELb1ELb0EEENS1_21CollectiveEpilogueFwdINS6_IJSA_SC_SB_EEES9_SE_SG_Li384ELb1ELb1ELb1ELb0EEENS1_36VarlenDynamicPersistentTileSchedulerILi192ELi144ELi384ELi128ELb1ELb1ELb1ELb0ELb1ELb1EEEEEEEEEvNT_6ParamsE,"aw",@nobits
	.sectionflags	@""
	.align	16
	.zero		1024


//--------------------- .nv.shared._ZN7cutlass13device_kernelIN5flash11enable_sm90INS1_16FlashAttnFwdSm90INS1_25CollectiveMainloopFwdSm90ILi2EN4cute5tupleIJNS5_1CILi1EEES8_S8_EEENS6_IJNS7_ILi192EEENS7_ILi128EEENS7_ILi96EEEEEELi96ENS_6half_tEfNS_4arch4Sm90ELb0ELb1ELb1ELb0ELb0ELb0ELb0ELb0ELb1ELb1ELb1ELb0EEENS1_21CollectiveEpilogueFwdINS6_IJSA_SC_SB_EEES9_SE_SG_Li384ELb0ELb1ELb1ELb0EEENS1_19SingleTileSchedulerILb0ELb1ELb1ELi192EEEEEEEEEvNT_6ParamsE --------------------------
	.section	.nv.shared._ZN7cutlass13device_kernelIN5flash11enable_sm90INS1_16FlashAttnFwdSm90INS1_25CollectiveMainloopFwdSm90ILi2EN4cute5tupleIJNS5_1CILi1EEES8_S8_EEENS6_IJNS7_ILi192EEENS7_ILi128EEENS7_ILi96EEEEEELi96ENS_6half_tEfNS_4arch4Sm90ELb0ELb1ELb1ELb0ELb0ELb0ELb0ELb0ELb1ELb1ELb1ELb0EEENS1_21CollectiveEpilogueFwdINS6_IJSA_SC_SB_EEES9_SE_SG_Li384ELb0ELb1ELb1ELb0EEENS1_19SingleTileSchedulerILb0ELb1ELb1ELi192EEEEEEEEEvNT_6ParamsE,"aw",@nobits
	.sectionflags	@""
	.align	16
	.zero		1024


//--------------------- .nv.shared._ZN7cutlass13device_kernelIN5flash11enable_sm90INS1_16FlashAttnFwdSm90INS1_25CollectiveMainloopFwdSm90ILi2EN4cute5tupleIJNS5_1CILi1EEES8_S8_EEENS6_IJNS7_ILi192EEENS7_ILi128EEENS7_ILi96EEEEEELi96ENS_6half_tEfNS_4arch4Sm90ELb0ELb1ELb1ELb1ELb0ELb0ELb0ELb0ELb1ELb1ELb1ELb0EEENS1_21CollectiveEpilogueFwdINS6_IJSA_SC_SB_EEES9_SE_SG_Li384ELb1ELb1ELb1ELb0EEENS1_36VarlenDynamicPersistentTileSchedulerILi192ELi128ELi384ELi128ELb1ELb1ELb1ELb1ELb0ELb1EEEEEEEEEvNT_6ParamsE --------------------------
	.section	.nv.shared._ZN7cutlass13device_kernelIN5flash11enable_sm90INS1_16FlashAttnFwdSm90INS1_25CollectiveMainloopFwdSm90ILi2EN4cute5tupleIJNS5_1CILi1EEES8_S8_EEENS6_IJNS7_ILi192EEENS7_ILi128EEENS7_ILi96EEEEEELi96ENS_6half_tEfNS_4arch4Sm90ELb0ELb1ELb1ELb1ELb0ELb0ELb0ELb0ELb1ELb1ELb1ELb0EEENS1_21CollectiveEpilogueFwdINS6_IJSA_SC_SB_EEES9_SE_SG_Li384ELb1ELb1ELb1ELb0EEENS1_36VarlenDynamicPersistentTileSchedulerILi192ELi128ELi384ELi128ELb1ELb1ELb1ELb1ELb0ELb1EEEEEEEEEvNT_6ParamsE,"aw",@nobits
	.sectionflags	@""
	.align	16
	.zero		1024


//--------------------- .nv.shared._ZN7cutlass13device_kernelIN5flash11enable_sm90INS1_16FlashAttnFwdSm90INS1_25CollectiveMainloopFwdSm90ILi2EN4cute5tupleIJNS5_1CILi1EEES8_S8_EEENS6_IJNS7_ILi192EEENS7_ILi128EEENS7_ILi96EEEEEELi96ENS_6half_tEfNS_4arch4Sm90ELb0ELb1ELb1ELb1ELb0ELb1ELb0ELb0ELb1ELb1ELb1ELb0EEENS1_21CollectiveEpilogueFwdINS6_IJSA_SC_SB_EEES9_SE_SG_Li384ELb1ELb1ELb1ELb0EEENS1_36VarlenDynamicPersistentTileSchedulerILi192ELi128ELi384ELi128ELb1ELb1ELb1ELb1ELb0ELb1EEEEEEEEEvNT_6ParamsE --------------------------
	.section	.nv.shared._ZN7cutlass13device_kernelIN5flash11enable_sm90INS1_16FlashAttnFwdSm90INS1_25CollectiveMainloopFwdSm90ILi2EN4cute5tupleIJNS5_1CILi1EEES8_S8_EEENS6_IJNS7_ILi192EEENS7_ILi128EEENS7_ILi96EEEEEELi96ENS_6half_tEfNS_4arch4Sm90ELb0ELb1ELb1ELb1ELb0ELb1ELb0ELb0ELb1ELb1ELb1ELb0EEENS1_21CollectiveEpilogueFwdINS6_IJSA_SC_SB_EEES9_SE_SG_Li384ELb1ELb1ELb1ELb0EEENS1_36VarlenDynamicPersistentTileSchedulerILi192ELi128ELi384ELi128ELb1ELb1ELb1ELb1ELb0ELb1EEEEEEEEEvNT_6ParamsE,"aw",@nobits
	.sectionflags	@""
	.align	16
	.zero		1024


//--------------------- .nv.shared._ZN7cutlass13device_kernelIN5flash11enable_sm90INS1_16FlashAttnFwdSm90INS1_25CollectiveMainloopFwdSm90ILi2EN4cute5tupleIJNS5_1CILi1EEES8_S8_EEENS6_IJNS7_ILi192EEENS7_ILi144EEENS7_ILi96EEEEEELi96ENS_6half_tEfNS_4arch4Sm90ELb1ELb0ELb1ELb0ELb0ELb0ELb0ELb0ELb1ELb1ELb1ELb0EEENS1_21CollectiveEpilogueFwdINS6_IJSA_SC_SB_EEES9_SE_SG_Li384ELb0ELb1ELb1ELb0EEENS1_19SingleTileSchedulerILb0ELb1ELb1ELi192EEEEEEEEEvNT_6ParamsE --------------------------
	.section	.nv.shared._ZN7cutlass13device_kernelIN5flash11enable_sm90INS1_16FlashAttnFwdSm90INS1_25CollectiveMainloopFwdSm90ILi2EN4cute5tupleIJNS5_1CILi1EEES8_S8_EEENS6_IJNS7_ILi192EEENS7_ILi144EEENS7_ILi96EEEEEELi96ENS_6half_tEfNS_4arch4Sm90ELb1ELb0ELb1ELb0ELb0ELb0ELb0ELb0ELb1ELb1ELb1ELb0EEENS1_21CollectiveEpilogueFwdINS6_IJSA_SC_SB_EEES9_SE_SG_Li384ELb0ELb1ELb1ELb0EEENS1_19SingleTileSchedulerILb0ELb1ELb1ELi192EEEEEEEEEvNT_6ParamsE,"aw",@nobits
	.sectionflags	@""
	.align	16
	.zero		1024


//--------------------- .nv.shared._ZN7cutlass13device_kernelIN5flash11enable_sm90INS1_16FlashAttnFwdSm90INS1_25CollectiveMainloopFwdSm90ILi2EN4cute5tupleIJNS5_1CILi1EEES8_S8_EEENS6_IJNS7_ILi192EEENS7_ILi144EEENS7_ILi96EEEEEELi96ENS_6half_tEfNS_4arch4Sm90ELb1ELb0ELb1ELb1ELb0ELb0ELb0ELb0ELb1ELb1ELb1ELb0EEENS1_21CollectiveEpilogueFwdINS6_IJSA_SC_SB_EEES9_SE_SG_Li384ELb1ELb1ELb1ELb0EEENS1_36VarlenDynamicPersistentTileSchedulerILi192ELi144ELi384ELi128ELb1ELb1ELb1ELb1ELb1ELb1EEEEEEEEEvNT_6ParamsE --------------------------
	.section	.nv.shared._ZN7cutlass13device_kernelIN5flash11enable_sm90INS1_16FlashAttnFwdSm90INS1_25CollectiveMainloopFwdSm90ILi2EN4cute5tupleIJNS5_1CILi1EEES8_S8_EEENS6_IJNS7_ILi192EEENS7_ILi144EEENS7_ILi96EEEEEELi96ENS_6half_tEfNS_4arch4Sm90ELb1ELb0ELb1ELb1ELb0ELb0ELb0ELb0ELb1ELb1ELb1ELb0EEENS1_21CollectiveEpilogueFwdINS6_IJSA_SC_SB_EEES9_SE_SG_Li384ELb1ELb1ELb1ELb0EEENS1_36VarlenDynamicPersistentTileSchedulerILi192ELi144ELi384ELi128ELb1ELb1ELb1ELb1ELb1ELb1EEEEEEEEEvNT_6ParamsE,"aw",@nobits
	.sectionflags	@""
	.align	16
	.zero		1024


//--------------------- .nv.shared._ZN7cutlass13device_kernelIN5flash11enable_sm90INS1_16FlashAttnFwdSm90INS1_25CollectiveMainloopFwdSm90ILi2EN4cute5tupleIJNS5_1CILi1EEES8_S8_EEENS6_IJNS7_ILi192EEENS7_ILi144EEENS7_ILi96EEEEEELi96ENS_6half_tEfNS_4arch4Sm90ELb1ELb0ELb1ELb1ELb0ELb1ELb0ELb0ELb1ELb1ELb1ELb0EEENS1_21CollectiveEpilogueFwdINS6_IJSA_SC_SB_EEES9_SE_SG_Li384ELb1ELb1ELb1ELb0EEENS1_36VarlenDynamicPersistentTileSchedulerILi192ELi144ELi384ELi128ELb1ELb1ELb1ELb1ELb1ELb1EEEEEEEEEvNT_6ParamsE --------------------------
	.section	.nv.shared._ZN7cutlass13device_kernelIN5flash11enable_sm90INS1_16FlashAttnFwdSm90INS1_25CollectiveMainloopFwdSm90ILi2EN4cute5tupleIJNS5_1CILi1EEES8_S8_EEENS6_IJNS7_ILi192EEENS7_ILi144EEENS7_ILi96EEEEEELi96ENS_6half_tEfNS_4arch4Sm90ELb1ELb0ELb1ELb1ELb0ELb1ELb0ELb0ELb1ELb1ELb1ELb0EEENS1_21CollectiveEpilogueFwdINS6_IJSA_SC_SB_EEES9_SE_SG_Li384ELb1ELb1ELb1ELb0EEENS1_36VarlenDynamicPersistentTileSchedulerILi192ELi144ELi384ELi128ELb1ELb1ELb1ELb1ELb1ELb1EEEEEEEEEvNT_6ParamsE,"aw",@nobits
	.sectionflags	@""
	.align	16
	.zero		1024


//--------------------- .nv.constant0._ZN7cutlass13device_kernelIN5flash11enable_sm90INS1_16FlashAttnFwdSm90INS1_25CollectiveMainloopFwdSm90ILi2EN4cute5tupleIJNS5_1CILi1EEES8_S8_EEENS6_IJNS7_ILi192EEENS7_ILi144EEENS7_ILi96EEEEEELi96ENS_6half_tEfNS_4arch4Sm90ELb0ELb0ELb1ELb0ELb0ELb0ELb0ELb0ELb1ELb1ELb1ELb0EEENS1_21CollectiveEpilogueFwdINS6_IJSA_SC_SB_EEES9_SE_SG_Li384ELb0ELb1ELb1ELb0EEENS1_19SingleTileSchedulerILb0ELb1ELb1ELi192EEEEEEEEEvNT_6ParamsE --------------------------
	.section	.nv.constant0._ZN7cutlass13device_kernelIN5flash11enable_sm90INS1_16FlashAttnFwdSm90INS1_25CollectiveMainloopFwdSm90ILi2EN4cute5tupleIJNS5_1CILi1EEES8_S8_EEENS6_IJNS7_ILi192EEENS7_ILi144EEENS7_ILi96EEEEEELi96ENS_6half_tEfNS_4arch4Sm90ELb0ELb0ELb1ELb0ELb0ELb0ELb0ELb0ELb1ELb1ELb1ELb0EEENS1_21CollectiveEpilogueFwdINS6_IJSA_SC_SB_EEES9_SE_SG_Li384ELb0ELb1ELb1ELb0EEENS1_19SingleTileSchedulerILb0ELb1ELb1ELi192EEEEEEEEEvNT_6ParamsE,"a",@progbits
	.sectionflags	@""
	.align	4
.nv.constant0._ZN7cutlass13device_kernelIN5flash11enable_sm90INS1_16FlashAttnFwdSm90INS1_25CollectiveMainloopFwdSm90ILi2EN4cute5tupleIJNS5_1CILi1EEES8_S8_EEENS6_IJNS7_ILi192EEENS7_ILi144EEENS7_ILi96EEEEEELi96ENS_6half_tEfNS_4arch4Sm90ELb0ELb0ELb1ELb0ELb0ELb0ELb0ELb0ELb1ELb1ELb1ELb0EEENS1_21CollectiveEpilogueFwdINS6_IJSA_SC_SB_EEES9_SE_SG_Li384ELb0ELb1ELb1ELb0EEENS1_19SingleTileSchedulerILb0ELb1ELb1ELi192EEEEEEEEEvNT_6ParamsE:
	.zero		3200


//--------------------- .nv.constant0._ZN7cutlass13device_kernelIN5flash11enable_sm90INS1_16FlashAttnFwdSm90INS1_25CollectiveMainloopFwdSm90ILi2EN4cute5tupleIJNS5_1CILi1EEES8_S8_EEENS6_IJNS7_ILi192EEENS7_ILi144EEENS7_ILi96EEEEEELi96ENS_6half_tEfNS_4arch4Sm90ELb0ELb0ELb1ELb1ELb0ELb0ELb0ELb0ELb1ELb1ELb1ELb0EEENS1_21CollectiveEpilogueFwdINS6_IJSA_SC_SB_EEES9_SE_SG_Li384ELb1ELb1ELb1ELb0EEENS1_36VarlenDynamicPersistentTileSchedulerILi192ELi144ELi384ELi128ELb1ELb1ELb1ELb0ELb1ELb1EEEEEEEEEvNT_6ParamsE --------------------------
	.section	.nv.constant0._ZN7cutlass13device_kernelIN5flash11enable_sm90INS1_16FlashAttnFwdSm90INS1_25CollectiveMainloopFwdSm90ILi2EN4cute5tupleIJNS5_1CILi1EEES8_S8_EEENS6_IJNS7_ILi192EEENS7_ILi144EEENS7_ILi96EEEEEELi96ENS_6half_tEfNS_4arch4Sm90ELb0ELb0ELb1ELb1ELb0ELb0ELb0ELb0ELb1ELb1ELb1ELb0EEENS1_21CollectiveEpilogueFwdINS6_IJSA_SC_SB_EEES9_SE_SG_Li384ELb1ELb1ELb1ELb0EEENS1_36VarlenDynamicPersistentTileSchedulerILi192ELi144ELi384ELi128ELb1ELb1ELb1ELb0ELb1ELb1EEEEEEEEEvNT_6ParamsE,"a",@progbits
	.sectionflags	@""
	.align	4
.nv.constant0._ZN7cutlass13device_kernelIN5flash11enable_sm90INS1_16FlashAttnFwdSm90INS1_25CollectiveMainloopFwdSm90ILi2EN4cute5tupleIJNS5_1CILi1EEES8_S8_EEENS6_IJNS7_ILi192EEENS7_ILi144EEENS7_ILi96EEEEEELi96ENS_6half_tEfNS_4arch4Sm90ELb0ELb0ELb1ELb1ELb0ELb0ELb0ELb0ELb1ELb1ELb1ELb0EEENS1_21CollectiveEpilogueFwdINS6_IJSA_SC_SB_EEES9_SE_SG_Li384ELb1ELb1ELb1ELb0EEENS1_36VarlenDynamicPersistentTileSchedulerILi192ELi144ELi384ELi128ELb1ELb1ELb1ELb0ELb1ELb1EEEEEEEEEvNT_6ParamsE:
	.zero		3328


//--------------------- .nv.constant0._ZN7cutlass13device_kernelIN5flash11enable_sm90INS1_16FlashAttnFwdSm90INS1_25CollectiveMainloopFwdSm90ILi2EN4cute5tupleIJNS5_1CILi1EEES8_S8_EEENS6_IJNS7_ILi192EEENS7_ILi144EEENS7_ILi96EEEEEELi96ENS_6half_tEfNS_4arch4Sm90ELb0ELb0ELb1ELb1ELb0ELb1ELb0ELb0ELb1ELb1ELb1ELb0EEENS1_21CollectiveEpilogueFwdINS6_IJSA_SC_SB_EEES9_SE_SG_Li384ELb1ELb1ELb1ELb0EEENS1_36VarlenDynamicPersistentTileSchedulerILi192ELi144ELi384ELi128ELb1ELb1ELb1ELb0ELb1ELb1EEEEEEEEEvNT_6ParamsE --------------------------
	.section	.nv.constant0._ZN7cutlass13device_kernelIN5flash11enable_sm90INS1_16FlashAttnFwdSm90INS1_25CollectiveMainloopFwdSm90ILi2EN4cute5tupleIJNS5_1CILi1EEES8_S8_EEENS6_IJNS7_ILi192EEENS7_ILi144EEENS7_ILi96EEEEEELi96ENS_6half_tEfNS_4arch4Sm90ELb0ELb0ELb1ELb1ELb0ELb1ELb0ELb0ELb1ELb1ELb1ELb0EEENS1_21CollectiveEpilogueFwdINS6_IJSA_SC_SB_EEES9_SE_SG_Li384ELb1ELb1ELb1ELb0EEENS1_36VarlenDynamicPersistentTileSchedulerILi192ELi144ELi384ELi128ELb1ELb1ELb1ELb0ELb1ELb1EEEEEEEEEvNT_6ParamsE,"a",@progbits
	.sectionflags	@""
	.align	4
.nv.constant0._ZN7cutlass13device_kernelIN5flash11enable_sm90INS1_16FlashAttnFwdSm90INS1_25CollectiveMainloopFwdSm90ILi2EN4cute5tupleIJNS5_1CILi1EEES8_S8_EEENS6_IJNS7_ILi192EEENS7_ILi144EEENS7_ILi96EEEEEELi96ENS_6half_tEfNS_4arch4Sm90ELb0ELb0ELb1ELb1ELb0ELb1ELb0ELb0ELb1ELb1ELb1ELb0EEENS1_21CollectiveEpilogueFwdINS6_IJSA_SC_SB_EEES9_SE_SG_Li384ELb1ELb1ELb1ELb0EEENS1_36VarlenDynamicPersistentTileSchedulerILi192ELi144ELi384ELi128ELb1ELb1ELb1ELb0ELb1ELb1EEEEEEEEEvNT_6ParamsE:
	.zero		3328


//--------------------- .nv.constant0._ZN7cutlass13device_kernelIN5flash11enable_sm90INS1_16FlashAttnFwdSm90INS1_25CollectiveMainloopFwdSm90ILi2EN4cute5tupleIJNS5_1CILi1EEES8_S8_EEENS6_IJNS7_ILi192EEENS7_ILi128EEENS7_ILi96EEEEEELi96ENS_6half_tEfNS_4arch4Sm90ELb0ELb1ELb1ELb0ELb0ELb0ELb0ELb0ELb1ELb1ELb1ELb0EEENS1_21CollectiveEpilogueFwdINS6_IJSA_SC_SB_EEES9_SE_SG_Li384ELb0ELb1ELb1ELb0EEENS1_19SingleTileSchedulerILb0ELb1ELb1ELi192EEEEEEEEEvNT_6ParamsE --------------------------
	.section	.nv.constant0._ZN7cutlass13device_kernelIN5flash11enable_sm90INS1_16FlashAttnFwdSm90INS1_25CollectiveMainloopFwdSm90ILi2EN4cute5tupleIJNS5_1CILi1EEES8_S8_EEENS6_IJNS7_ILi192EEENS7_ILi128EEENS7_ILi96EEEEEELi96ENS_6half_tEfNS_4arch4Sm90ELb0ELb1ELb1ELb0ELb0ELb0ELb0ELb0ELb1ELb1ELb1ELb0EEENS1_21CollectiveEpilogueFwdINS6_IJSA_SC_SB_EEES9_SE_SG_Li384ELb0ELb1ELb1ELb0EEENS1_19SingleTileSchedulerILb0ELb1ELb1ELi192EEEEEEEEEvNT_6ParamsE,"a",@progbits
	.sectionflags	@""
	.align	4
.nv.constant0._ZN7cutlass13device_kernelIN5flash11enable_sm90INS1_16FlashAttnFwdSm90INS1_25CollectiveMainloopFwdSm90ILi2EN4cute5tupleIJNS5_1CILi1EEES8_S8_EEENS6_IJNS7_ILi192EEENS7_ILi128EEENS7_ILi96EEEEEELi96ENS_6half_tEfNS_4arch4Sm90ELb0ELb1ELb1ELb0ELb0ELb0ELb0ELb0ELb1ELb1ELb1ELb0EEENS1_21CollectiveEpilogueFwdINS6_IJSA_SC_SB_EEES9_SE_SG_Li384ELb0ELb1ELb1ELb0EEENS1_19SingleTileSchedulerILb0ELb1ELb1ELi192EEEEEEEEEvNT_6ParamsE:
	.zero		3200


//--------------------- .nv.constant0._ZN7cutlass13device_kernelIN5flash11enable_sm90INS1_16FlashAttnFwdSm90INS1_25CollectiveMainloopFwdSm90ILi2EN4cute5tupleIJNS5_1CILi1EEES8_S8_EEENS6_IJNS7_ILi192EEENS7_ILi128EEENS7_ILi96EEEEEELi96ENS_6half_tEfNS_4arch4Sm90ELb0ELb1ELb1ELb1ELb0ELb0ELb0ELb0ELb1ELb1ELb1ELb0EEENS1_21CollectiveEpilogueFwdINS6_IJSA_SC_SB_EEES9_SE_SG_Li384ELb1ELb1ELb1ELb0EEENS1_36VarlenDynamicPersistentTileSchedulerILi192ELi128ELi384ELi128ELb1ELb1ELb1ELb1ELb0ELb1EEEEEEEEEvNT_6ParamsE --------------------------
	.section	.nv.constant0._ZN7cutlass13device_kernelIN5flash11enable_sm90INS1_16FlashAttnFwdSm90INS1_25CollectiveMainloopFwdSm90ILi2EN4cute5tupleIJNS5_1CILi1EEES8_S8_EEENS6_IJNS7_ILi192EEENS7_ILi128EEENS7_ILi96EEEEEELi96ENS_6half_tEfNS_4arch4Sm90ELb0ELb1ELb1ELb1ELb0ELb0ELb0ELb0ELb1ELb1ELb1ELb0EEENS1_21CollectiveEpilogueFwdINS6_IJSA_SC_SB_EEES9_SE_SG_Li384ELb1ELb1ELb1ELb0EEENS1_36VarlenDynamicPersistentTileSchedulerILi192ELi128ELi384ELi128ELb1ELb1ELb1ELb1ELb0ELb1EEEEEEEEEvNT_6ParamsE,"a",@progbits
	.sectionflags	@""
	.align	4
.nv.constant0._ZN7cutlass13device_kernelIN5flash11enable_sm90INS1_16FlashAttnFwdSm90INS1_25CollectiveMainloopFwdSm90ILi2EN4cute5tupleIJNS5_1CILi1EEES8_S8_EEENS6_IJNS7_ILi192EEENS7_ILi128EEENS7_ILi96EEEEEELi96ENS_6half_tEfNS_4arch4Sm90ELb0ELb1ELb1ELb1ELb0ELb0ELb0ELb0ELb1ELb1ELb1ELb0EEENS1_21CollectiveEpilogueFwdINS6_IJSA_SC_SB_EEES9_SE_SG_Li384ELb1ELb1ELb1ELb0EEENS1_36VarlenDynamicPersistentTileSchedulerILi192ELi128ELi384ELi128ELb1ELb1ELb1ELb1ELb0ELb1EEEEEEEEEvNT_6ParamsE:
	.zero		3328


//--------------------- .nv.constant0._ZN7cutlass13device_kernelIN5flash11enable_sm90INS1_16FlashAttnFwdSm90INS1_25CollectiveMainloopFwdSm90ILi2EN4cute5tupleIJNS5_1CILi1EEES8_S8_EEENS6_IJNS7_ILi192EEENS7_ILi128EEENS7_ILi96EEEEEELi96ENS_6half_tEfNS_4arch4Sm90ELb0ELb1ELb1ELb1ELb0ELb1ELb0ELb0ELb1ELb1ELb1ELb0EEENS1_21CollectiveEpilogueFwdINS6_IJSA_SC_SB_EEES9_SE_SG_Li384ELb1ELb1ELb1ELb0EEENS1_36VarlenDynamicPersistentTileSchedulerILi192ELi128ELi384ELi128ELb1ELb1ELb1ELb1ELb0ELb1EEEEEEEEEvNT_6ParamsE --------------------------
	.section	.nv.constant0._ZN7cutlass13device_kernelIN5flash11enable_sm90INS1_16FlashAttnFwdSm90INS1_25CollectiveMainloopFwdSm90ILi2EN4cute5tupleIJNS5_1CILi1EEES8_S8_EEENS6_IJNS7_ILi192EEENS7_ILi128EEENS7_ILi96EEEEEELi96ENS_6half_tEfNS_4arch4Sm90ELb0ELb1ELb1ELb1ELb0ELb1ELb0ELb0ELb1ELb1ELb1ELb0EEENS1_21CollectiveEpilogueFwdINS6_IJSA_SC_SB_EEES9_SE_SG_Li384ELb1ELb1ELb1ELb0EEENS1_36VarlenDynamicPersistentTileSchedulerILi192ELi128ELi384ELi128ELb1ELb1ELb1ELb1ELb0ELb1EEEEEEEEEvNT_6ParamsE,"a",@progbits
	.sectionflags	@""
	.align	4
.nv.constant0._ZN7cutlass13device_kernelIN5flash11enable_sm90INS1_16FlashAttnFwdSm90INS1_25CollectiveMainloopFwdSm90ILi2EN4cute5tupleIJNS5_1CILi1EEES8_S8_EEENS6_IJNS7_ILi192EEENS7_ILi128EEENS7_ILi96EEEEEELi96ENS_6half_tEfNS_4arch4Sm90ELb0ELb1ELb1ELb1ELb0ELb1ELb0ELb0ELb1ELb1ELb1ELb0EEENS1_21CollectiveEpilogueFwdINS6_IJSA_SC_SB_EEES9_SE_SG_Li384ELb1ELb1ELb1ELb0EEENS1_36VarlenDynamicPersistentTileSchedulerILi192ELi128ELi384ELi128ELb1ELb1ELb1ELb1ELb0ELb1EEEEEEEEEvNT_6ParamsE:
	.zero		3328


//--------------------- .nv.constant0._ZN7cutlass13device_kernelIN5flash11enable_sm90INS1_16FlashAttnFwdSm90INS1_25CollectiveMainloopFwdSm90ILi2EN4cute5tupleIJNS5_1CILi1EEES8_S8_EEENS6_IJNS7_ILi192EEENS7_ILi144EEENS7_ILi96EEEEEELi96ENS_6half_tEfNS_4arch4Sm90ELb1ELb0ELb1ELb0ELb0ELb0ELb0ELb0ELb1ELb1ELb1ELb0EEENS1_21CollectiveEpilogueFwdINS6_IJSA_SC_SB_EEES9_SE_SG_Li384ELb0ELb1ELb1ELb0EEENS1_19SingleTileSchedulerILb0ELb1ELb1ELi192EEEEEEEEEvNT_6ParamsE --------------------------
	.section	.nv.constant0._ZN7cutlass13device_kernelIN5flash11enable_sm90INS1_16FlashAttnFwdSm90INS1_25CollectiveMainloopFwdSm90ILi2EN4cute5tupleIJNS5_1CILi1EEES8_S8_EEENS6_IJNS7_ILi192EEENS7_ILi144EEENS7_ILi96EEEEEELi96ENS_6half_tEfNS_4arch4Sm90ELb1ELb0ELb1ELb0ELb0ELb0ELb0ELb0ELb1ELb1ELb1ELb0EEENS1_21CollectiveEpilogueFwdINS6_IJSA_SC_SB_EEES9_SE_SG_Li384ELb0ELb1ELb1ELb0EEENS1_19SingleTileSchedulerILb0ELb1ELb1ELi192EEEEEEEEEvNT_6ParamsE,"a",@progbits
	.sectionflags	@""
	.align	4
.nv.constant0._ZN7cutlass13device_kernelIN5flash11enable_sm90INS1_16FlashAttnFwdSm90INS1_25CollectiveMainloopFwdSm90ILi2EN4cute5tupleIJNS5_1CILi1EEES8_S8_EEENS6_IJNS7_ILi192EEENS7_ILi144EEENS7_ILi96EEEEEELi96ENS_6half_tEfNS_4arch4Sm90ELb1ELb0ELb1ELb0ELb0ELb0ELb0ELb0ELb1ELb1ELb1ELb0EEENS1_21CollectiveEpilogueFwdINS6_IJSA_SC_SB_EEES9_SE_SG_Li384ELb0ELb1ELb1ELb0EEENS1_19SingleTileSchedulerILb0ELb1ELb1ELi192EEEEEEEEEvNT_6ParamsE:
	.zero		3200


//--------------------- .nv.constant0._ZN7cutlass13device_kernelIN5flash11enable_sm90INS1_16FlashAttnFwdSm90INS1_25CollectiveMainloopFwdSm90ILi2EN4cute5tupleIJNS5_1CILi1EEES8_S8_EEENS6_IJNS7_ILi192EEENS7_ILi144EEENS7_ILi96EEEEEELi96ENS_6half_tEfNS_4arch4Sm90ELb1ELb0ELb1ELb1ELb0ELb0ELb0ELb0ELb1ELb1ELb1ELb0EEENS1_21CollectiveEpilogueFwdINS6_IJSA_SC_SB_EEES9_SE_SG_Li384ELb1ELb1ELb1ELb0EEENS1_36VarlenDynamicPersistentTileSchedulerILi192ELi144ELi384ELi128ELb1ELb1ELb1ELb1ELb1ELb1EEEEEEEEEvNT_6ParamsE --------------------------
	.section	.nv.constant0._ZN7cutlass13device_kernelIN5flash11enable_sm90INS1_16FlashAttnFwdSm90INS1_25CollectiveMainloopFwdSm90ILi2EN4cute5tupleIJNS5_1CILi1EEES8_S8_EEENS6_IJNS7_ILi192EEENS7_ILi144EEENS7_ILi96EEEEEELi96ENS_6half_tEfNS_4arch4Sm90ELb1ELb0ELb1ELb1ELb0ELb0ELb0ELb0ELb1ELb1ELb1ELb0EEENS1_21CollectiveEpilogueFwdINS6_IJSA_SC_SB_EEES9_SE_SG_Li384ELb1ELb1ELb1ELb0EEENS1_36VarlenDynamicPersistentTileSchedulerILi192ELi144ELi384ELi128ELb1ELb1ELb1ELb1ELb1ELb1EEEEEEEEEvNT_6ParamsE,"a",@progbits
	.sectionflags	@""
	.align	4
.nv.constant0._ZN7cutlass13device_kernelIN5flash11enable_sm90INS1_16FlashAttnFwdSm90INS1_25CollectiveMainloopFwdSm90ILi2EN4cute5tupleIJNS5_1CILi1EEES8_S8_EEENS6_IJNS7_ILi192EEENS7_ILi144EEENS7_ILi96EEEEEELi96ENS_6half_tEfNS_4arch4Sm90ELb1ELb0ELb1ELb1ELb0ELb0ELb0ELb0ELb1ELb1ELb1ELb0EEENS1_21CollectiveEpilogueFwdINS6_IJSA_SC_SB_EEES9_SE_SG_Li384ELb1ELb1ELb1ELb0EEENS1_36VarlenDynamicPersistentTileSchedulerILi192ELi144ELi384ELi128ELb1ELb1ELb1ELb1ELb1ELb1EEEEEEEEEvNT_6ParamsE:
	.zero		3328


//--------------------- .nv.constant0._ZN7cutlass13device_kernelIN5flash11enable_sm90INS1_16FlashAttnFwdSm90INS1_25CollectiveMainloopFwdSm90ILi2EN4cute5tupleIJNS5_1CILi1EEES8_S8_EEENS6_IJNS7_ILi192EEENS7_ILi144EEENS7_ILi96EEEEEELi96ENS_6half_tEfNS_4arch4Sm90ELb1ELb0ELb1ELb1ELb0ELb1ELb0ELb0ELb1ELb1ELb1ELb0EEENS1_21CollectiveEpilogueFwdINS6_IJSA_SC_SB_EEES9_SE_SG_Li384ELb1ELb1ELb1ELb0EEENS1_36VarlenDynamicPersistentTileSchedulerILi192ELi144ELi384ELi128ELb1ELb1ELb1ELb1ELb1ELb1EEEEEEEEEvNT_6ParamsE --------------------------
	.section	.nv.constant0._ZN7cutlass13device_kernelIN5flash11enable_sm90INS1_16FlashAttnFwdSm90INS1_25CollectiveMainloopFwdSm90ILi2EN4cute5tupleIJNS5_1CILi1EEES8_S8_EEENS6_IJNS7_ILi192EEENS7_ILi144EEENS7_ILi96EEEEEELi96ENS_6half_tEfNS_4arch4Sm90ELb1ELb0ELb1ELb1ELb0ELb1ELb0ELb0ELb1ELb1ELb1ELb0EEENS1_21CollectiveEpilogueFwdINS6_IJSA_SC_SB_EEES9_SE_SG_Li384ELb1ELb1ELb1ELb0EEENS1_36VarlenDynamicPersistentTileSchedulerILi192ELi144ELi384ELi128ELb1ELb1ELb1ELb1ELb1ELb1EEEEEEEEEvNT_6ParamsE,"a",@progbits
	.sectionflags	@""
	.align	4
.nv.constant0._ZN7cutlass13device_kernelIN5flash11enable_sm90INS1_16FlashAttnFwdSm90INS1_25CollectiveMainloopFwdSm90ILi2EN4cute5tupleIJNS5_1CILi1EEES8_S8_EEENS6_IJNS7_ILi192EEENS7_ILi144EEENS7_ILi96EEEEEELi96ENS_6half_tEfNS_4arch4Sm90ELb1ELb0ELb1ELb1ELb0ELb1ELb0ELb0ELb1ELb1ELb1ELb0EEENS1_21CollectiveEpilogueFwdINS6_IJSA_SC_SB_EEES9_SE_SG_Li384ELb1ELb1ELb1ELb0EEENS1_36VarlenDynamicPersistentTileSchedulerILi192ELi144ELi384ELi128ELb1ELb1ELb1ELb1ELb1ELb1EEEEEEEEEvNT_6ParamsE:
	.zero		3328


//--------------------- SYMBOLS --------------------------

	.type		.nv.reservedSmem.offset0,@object
	.size		.nv.reservedSmem.offset0,0x4
	.type		__assertfail,@function
